	.target	sm_90a

	.elftype	@"ET_EXEC"


//--------------------- .note.nv.tkinfo           --------------------------
	.section	.note.nv.tkinfo,"",@"SHT_NOTE"
	.sectionflags	@"SHF_NOTE_NV_TKINFO"
	.tkinfo
        /*0018*/ 	.word	0x00000002
        /*0030*/ 	.string	""
        /*0030*/ 	.string	"ptxas"
        /*0030*/ 	.string	"Cuda compilation tools, release 13.0, V13.0.88"
        /*0030*/ 	.string	"Build cuda_13.0.r13.0/compiler.36424714_0"
        /*0030*/ 	.string	"-arch sm_90a -m 64 "



//--------------------- .note.nv.cuinfo           --------------------------
	.section	.note.nv.cuinfo,"",@"SHT_NOTE"
	.sectionflags	@"SHF_NOTE_NV_CUINFO"
        /*0018*/ 	.short	0x0002
        /*001a*/ 	.short	0x005a
        /*001c*/ 	.short	0x0082
	.zero		2


//--------------------- .nv.info                  --------------------------
	.section	.nv.info,"",@"SHT_CUDA_INFO"
	.align	4


	//----- nvinfo : EIATTR_REGCOUNT
	.align		4
        /*0000*/ 	.byte	0x04, 0x2f
        /*0002*/ 	.short	(.L_21 - .L_20)
	.align		4
.L_20:
        /*0004*/ 	.word	index@(_ZN7cutlass13device_kernelIN5flash11enable_sm90INS1_16FlashAttnFwdSm90INS1_25CollectiveMainloopFwdSm90ILi2EN4cute5tupleIJNS5_1CILi1EEES8_S8_EEENS6_IJNS7_ILi128EEENS7_ILi160EEENS7_ILi192EEEEEELi192ENS_12float_e4m3_tEfNS_4arch4Sm90ELb1ELb0ELb0ELb1ELb0ELb1ELb0ELb1ELb1ELb0ELb0ELb0EEENS1_21CollectiveEpilogueFwdINS6_IJSA_SC_SB_EEES9_NS_10bfloat16_tESG_Li256ELb1ELb0ELb0ELb1EEENS1_36VarlenDynamicPersistentTileSchedulerILi128ELi160ELi256ELi128ELb0ELb0ELb1ELb1ELb1ELb1EEEEEEEEEvNT_6ParamsE)
        /*0008*/ 	.word	0x000000a8


	//----- nvinfo : EIATTR_FRAME_SIZE
	.align		4
.L_21:
        /*000c*/ 	.byte	0x04, 0x11
        /*000e*/ 	.short	(.L_23 - .L_22)
	.align		4
.L_22:
        /*0010*/ 	.word	index@(_ZN7cutlass13device_kernelIN5flash11enable_sm90INS1_16FlashAttnFwdSm90INS1_25CollectiveMainloopFwdSm90ILi2EN4cute5tupleIJNS5_1CILi1EEES8_S8_EEENS6_IJNS7_ILi128EEENS7_ILi160EEENS7_ILi192EEEEEELi192ENS_12float_e4m3_tEfNS_4arch4Sm90ELb1ELb0ELb0ELb1ELb0ELb1ELb0ELb1ELb1ELb0ELb0ELb0EEENS1_21CollectiveEpilogueFwdINS6_IJSA_SC_SB_EEES9_NS_10bfloat16_tESG_Li256ELb1ELb0ELb0ELb1EEENS1_36VarlenDynamicPersistentTileSchedulerILi128ELi160ELi256ELi128ELb0ELb0ELb1ELb1ELb1ELb1EEEEEEEEEvNT_6ParamsE)
        /*0014*/ 	.word	0x00000048


	//----- nvinfo : EIATTR_REGCOUNT
	.align		4
.L_23:
        /*0018*/ 	.byte	0x04, 0x2f
        /*001a*/ 	.short	(.L_25 - .L_24)
	.align		4
.L_24:
        /*001c*/ 	.word	index@(_ZN7cutlass13device_kernelIN5flash11enable_sm90INS1_16FlashAttnFwdSm90INS1_25CollectiveMainloopFwdSm90ILi2EN4cute5tupleIJNS5_1CILi1EEES8_S8_EEENS6_IJNS7_ILi128EEENS7_ILi160EEENS7_ILi192EEEEEELi192ENS_12float_e4m3_tEfNS_4arch4Sm90ELb1ELb0ELb0ELb1ELb0ELb0ELb0ELb1ELb1ELb0ELb0ELb0EEENS1_21CollectiveEpilogueFwdINS6_IJSA_SC_SB_EEES9_NS_10bfloat16_tESG_Li256ELb1ELb0ELb0ELb1EEENS1_36VarlenDynamicPersistentTileSchedulerILi128ELi160ELi256ELi128ELb0ELb0ELb1ELb1ELb1ELb1EEEEEEEEEvNT_6ParamsE)
        /*0020*/ 	.word	0x000000a8


	//----- nvinfo : EIATTR_FRAME_SIZE
	.align		4
.L_25:
        /*0024*/ 	.byte	0x04, 0x11
        /*0026*/ 	.short	(.L_27 - .L_26)
	.align		4
.L_26:
        /*0028*/ 	.word	index@(_ZN7cutlass13device_kernelIN5flash11enable_sm90INS1_16FlashAttnFwdSm90INS1_25CollectiveMainloopFwdSm90ILi2EN4cute5tupleIJNS5_1CILi1EEES8_S8_EEENS6_IJNS7_ILi128EEENS7_ILi160EEENS7_ILi192EEEEEELi192ENS_12float_e4m3_tEfNS_4arch4Sm90ELb1ELb0ELb0ELb1ELb0ELb0ELb0ELb1ELb1ELb0ELb0ELb0EEENS1_21CollectiveEpilogueFwdINS6_IJSA_SC_SB_EEES9_NS_10bfloat16_tESG_Li256ELb1ELb0ELb0ELb1EEENS1_36VarlenDynamicPersistentTileSchedulerILi128ELi160ELi256ELi128ELb0ELb0ELb1ELb1ELb1ELb1EEEEEEEEEvNT_6ParamsE)
        /*002c*/ 	.word	0x00000028


	//----- nvinfo : EIATTR_REGCOUNT
	.align		4
.L_27:
        /*0030*/ 	.byte	0x04, 0x2f
        /*0032*/ 	.short	(.L_29 - .L_28)
	.align		4
.L_28:
        /*0034*/ 	.word	index@(_ZN7cutlass13device_kernelIN5flash11enable_sm90INS1_16FlashAttnFwdSm90INS1_25CollectiveMainloopFwdSm90ILi2EN4cute5tupleIJNS5_1CILi1EEES8_S8_EEENS6_IJNS7_ILi128EEENS7_ILi160EEENS7_ILi192EEEEEELi192ENS_12float_e4m3_tEfNS_4arch4Sm90ELb1ELb0ELb0ELb0ELb0ELb0ELb0ELb1ELb1ELb0ELb0ELb0EEENS1_21CollectiveEpilogueFwdINS6_IJSA_SC_SB_EEES9_NS_10bfloat16_tESG_Li256ELb0ELb0ELb0ELb1EEENS1_30DynamicPersistentTileSchedulerILi256ELi128ELb0ELb0ELb1EEEEEEEEEvNT_6ParamsE)
        /*0038*/ 	.word	0x000000a8


	//----- nvinfo : EIATTR_FRAME_SIZE
	.align		4
.L_29:
        /*003c*/ 	.byte	0x04, 0x11
        /*003e*/ 	.short	(.L_31 - .L_30)
	.align		4
.L_30:
        /*0040*/ 	.word	index@(_ZN7cutlass13device_kernelIN5flash11enable_sm90INS1_16FlashAttnFwdSm90INS1_25CollectiveMainloopFwdSm90ILi2EN4cute5tupleIJNS5_1CILi1EEES8_S8_EEENS6_IJNS7_ILi128EEENS7_ILi160EEENS7_ILi192EEEEEELi192ENS_12float_e4m3_tEfNS_4arch4Sm90ELb1ELb0ELb0ELb0ELb0ELb0ELb0ELb1ELb1ELb0ELb0ELb0EEENS1_21CollectiveEpilogueFwdINS6_IJSA_SC_SB_EEES9_NS_10bfloat16_tESG_Li256ELb0ELb0ELb0ELb1EEENS1_30DynamicPersistentTileSchedulerILi256ELi128ELb0ELb0ELb1EEEEEEEEEvNT_6ParamsE)
        /*0044*/ 	.word	0x00000020


	//----- nvinfo : EIATTR_REGCOUNT
	.align		4
.L_31:
        /*0048*/ 	.byte	0x04, 0x2f
        /*004a*/ 	.short	(.L_33 - .L_32)
	.align		4
.L_32:
        /*004c*/ 	.word	index@(_ZN7cutlass13device_kernelIN5flash11enable_sm90INS1_16FlashAttnFwdSm90INS1_25CollectiveMainloopFwdSm90ILi2EN4cute5tupleIJNS5_1CILi1EEES8_S8_EEENS6_IJNS7_ILi128EEENS7_ILi160EEENS7_ILi192EEEEEELi192ENS_12float_e4m3_tEfNS_4arch4Sm90ELb0ELb1ELb0ELb1ELb0ELb1ELb0ELb1ELb1ELb0ELb0ELb0EEENS1_21CollectiveEpilogueFwdINS6_IJSA_SC_SB_EEES9_NS_10bfloat16_tESG_Li256ELb1ELb0ELb0ELb1EEENS1_36VarlenDynamicPersistentTileSchedulerILi128ELi160ELi256ELi128ELb0ELb0ELb1ELb1ELb0ELb1EEEEEEEEEvNT_6ParamsE)
        /*0050*/ 	.word	0x000000a8


	//----- nvinfo : EIATTR_FRAME_SIZE
	.align		4
.L_33:
        /*0054*/ 	.byte	0x04, 0x11
        /*0056*/ 	.short	(.L_35 - .L_34)
	.align		4
.L_34:
        /*0058*/ 	.word	index@($_ZN7cutlass13device_kernelIN5flash11enable_sm90INS1_16FlashAttnFwdSm90INS1_25CollectiveMainloopFwdSm90ILi2EN4cute5tupleIJNS5_1CILi1EEES8_S8_EEENS6_IJNS7_ILi128EEENS7_ILi160EEENS7_ILi192EEEEEELi192ENS_12float_e4m3_tEfNS_4arch4Sm90ELb0ELb1ELb0ELb1ELb0ELb1ELb0ELb1ELb1ELb0ELb0ELb0EEENS1_21CollectiveEpilogueFwdINS6_IJSA_SC_SB_EEES9_NS_10bfloat16_tESG_Li256ELb1ELb0ELb0ELb1EEENS1_36VarlenDynamicPersistentTileSchedulerILi128ELi160ELi256ELi128ELb0ELb0ELb1ELb1ELb0ELb1EEEEEEEEEvNT_6ParamsE$_ZZN5flash25CollectiveMainloopFwdSm90ILi2EN4cute5tupleIJNS1_1CILi1EEES4_S4_EEENS2_IJNS3_ILi128EEENS3_ILi160EEENS3_ILi192EEEEEELi192EN7cutlass12float_e4m3_tEfNSA_4arch4Sm90ELb0ELb1ELb0ELb1ELb0ELb1ELb0ELb1ELb1ELb0ELb0ELb0EE12store_kv_newINS_16FlashAttnFwdSm90ISE_NS_21CollectiveEpilogueFwdINS2_IJS6_S8_S7_EEES5_NSA_10bfloat16_tESD_Li256ELb1ELb0ELb0ELb1EEENS_36VarlenDynamicPersistentTileSchedulerILi128ELi160ELi256ELi128ELb0ELb0ELb1ELb1ELb0ELb1EEEE13SharedStorageEEEbRKNSE_6ParamsENSA_25PipelineTmaAsyncNoClusterILi2ENSA_16PipelineTmaAsyncILi2EEEEESV_RNSA_13PipelineStateILj2EEEiRT_RKNS_16SeqlenInfoQKNewKILb1ELb1EEENS2_IJiiiiEEEENKUliRKT_E_clISX_EEDaiS18_)
        /*005c*/ 	.word	0x00000310


	//----- nvinfo : EIATTR_FRAME_SIZE
	.align		4
.L_35:
        /*0060*/ 	.byte	0x04, 0x11
        /*0062*/ 	.short	(.L_37 - .L_36)
	.align		4
.L_36:
        /*0064*/ 	.word	index@(_ZN7cutlass13device_kernelIN5flash11enable_sm90INS1_16FlashAttnFwdSm90INS1_25CollectiveMainloopFwdSm90ILi2EN4cute5tupleIJNS5_1CILi1EEES8_S8_EEENS6_IJNS7_ILi128EEENS7_ILi160EEENS7_ILi192EEEEEELi192ENS_12float_e4m3_tEfNS_4arch4Sm90ELb0ELb1ELb0ELb1ELb0ELb1ELb0ELb1ELb1ELb0ELb0ELb0EEENS1_21CollectiveEpilogueFwdINS6_IJSA_SC_SB_EEES9_NS_10bfloat16_tESG_Li256ELb1ELb0ELb0ELb1EEENS1_36VarlenDynamicPersistentTileSchedulerILi128ELi160ELi256ELi128ELb0ELb0ELb1ELb1ELb0ELb1EEEEEEEEEvNT_6ParamsE)
        /*0068*/ 	.word	0x00000310


	//----- nvinfo : EIATTR_REGCOUNT
	.align		4
.L_37:
        /*006c*/ 	.byte	0x04, 0x2f
        /*006e*/ 	.short	(.L_39 - .L_38)
	.align		4
.L_38:
        /*0070*/ 	.word	index@(_ZN7cutlass13device_kernelIN5flash11enable_sm90INS1_16FlashAttnFwdSm90INS1_25CollectiveMainloopFwdSm90ILi2EN4cute5tupleIJNS5_1CILi1EEES8_S8_EEENS6_IJNS7_ILi128EEENS7_ILi160EEENS7_ILi192EEEEEELi192ENS_12float_e4m3_tEfNS_4arch4Sm90ELb0ELb1ELb0ELb1ELb0ELb0ELb0ELb1ELb1ELb0ELb0ELb0EEENS1_21CollectiveEpilogueFwdINS6_IJSA_SC_SB_EEES9_NS_10bfloat16_tESG_Li256ELb1ELb0ELb0ELb1EEENS1_36VarlenDynamicPersistentTileSchedulerILi128ELi160ELi256ELi128ELb0ELb0ELb1ELb1ELb0ELb1EEEEEEEEEvNT_6ParamsE)
        /*0074*/ 	.word	0x000000a8


	//----- nvinfo : EIATTR_FRAME_SIZE
	.align		4
.L_39:
        /*0078*/ 	.byte	0x04, 0x11
        /*007a*/ 	.short	(.L_41 - .L_40)
	.align		4
.L_40:
        /*007c*/ 	.word	index@(_ZN7cutlass13device_kernelIN5flash11enable_sm90INS1_16FlashAttnFwdSm90INS1_25CollectiveMainloopFwdSm90ILi2EN4cute5tupleIJNS5_1CILi1EEES8_S8_EEENS6_IJNS7_ILi128EEENS7_ILi160EEENS7_ILi192EEEEEELi192ENS_12float_e4m3_tEfNS_4arch4Sm90ELb0ELb1ELb0ELb1ELb0ELb0ELb0ELb1ELb1ELb0ELb0ELb0EEENS1_21CollectiveEpilogueFwdINS6_IJSA_SC_SB_EEES9_NS_10bfloat16_tESG_Li256ELb1ELb0ELb0ELb1EEENS1_36VarlenDynamicPersistentTileSchedulerILi128ELi160ELi256ELi128ELb0ELb0ELb1ELb1ELb0ELb1EEEEEEEEEvNT_6ParamsE)
        /*0080*/ 	.word	0x00000028


	//----- nvinfo : EIATTR_REGCOUNT
	.align		4
.L_41:
        /*0084*/ 	.byte	0x04, 0x2f
        /*0086*/ 	.short	(.L_43 - .L_42)
	.align		4
.L_42:
        /*0088*/ 	.word	index@(_ZN7cutlass13device_kernelIN5flash11enable_sm90INS1_16FlashAttnFwdSm90INS1_25CollectiveMainloopFwdSm90ILi2EN4cute5tupleIJNS5_1CILi1EEES8_S8_EEENS6_IJNS7_ILi128EEENS7_ILi160EEENS7_ILi192EEEEEELi192ENS_12float_e4m3_tEfNS_4arch4Sm90ELb0ELb1ELb0ELb0ELb0ELb0ELb0ELb1ELb1ELb0ELb0ELb0EEENS1_21CollectiveEpilogueFwdINS6_IJSA_SC_SB_EEES9_NS_10bfloat16_tESG_Li256ELb0ELb0ELb0ELb1EEENS1_30DynamicPersistentTileSchedulerILi256ELi128ELb0ELb0ELb1EEEEEEEEEvNT_6ParamsE)
        /*008c*/ 	.word	0x000000a8


	//----- nvinfo : EIATTR_FRAME_SIZE
	.align		4
.L_43:
        /*0090*/ 	.byte	0x04, 0x11
        /*0092*/ 	.short	(.L_45 - .L_44)
	.align		4
.L_44:
        /*0094*/ 	.word	index@(_ZN7cutlass13device_kernelIN5flash11enable_sm90INS1_16FlashAttnFwdSm90INS1_25CollectiveMainloopFwdSm90ILi2EN4cute5tupleIJNS5_1CILi1EEES8_S8_EEENS6_IJNS7_ILi128EEENS7_ILi160EEENS7_ILi192EEEEEELi192ENS_12float_e4m3_tEfNS_4arch4Sm90ELb0ELb1ELb0ELb0ELb0ELb0ELb0ELb1ELb1ELb0ELb0ELb0EEENS1_21CollectiveEpilogueFwdINS6_IJSA_SC_SB_EEES9_NS_10bfloat16_tESG_Li256ELb0ELb0ELb0ELb1EEENS1_30DynamicPersistentTileSchedulerILi256ELi128ELb0ELb0ELb1EEEEEEEEEvNT_6ParamsE)
        /*0098*/ 	.word	0x00000018


	//----- nvinfo : EIATTR_REGCOUNT
	.align		4
.L_45:
        /*009c*/ 	.byte	0x04, 0x2f
        /*009e*/ 	.short	(.L_47 - .L_46)
	.align		4
.L_46:
        /*00a0*/ 	.word	index@(_ZN7cutlass13device_kernelIN5flash11enable_sm90INS1_16FlashAttnFwdSm90INS1_25CollectiveMainloopFwdSm90ILi2EN4cute5tupleIJNS5_1CILi1EEES8_S8_EEENS6_IJNS7_ILi128EEENS7_ILi160EEENS7_ILi192EEEEEELi192ENS_12float_e4m3_tEfNS_4arch4Sm90ELb0ELb0ELb0ELb1ELb0ELb1ELb0ELb1ELb1ELb0ELb0ELb0EEENS1_21CollectiveEpilogueFwdINS6_IJSA_SC_SB_EEES9_NS_10bfloat16_tESG_Li256ELb1ELb0ELb0ELb1EEENS1_36VarlenDynamicPersistentTileSchedulerILi128ELi160ELi256ELi128ELb0ELb0ELb1ELb0ELb1ELb1EEEEEEEEEvNT_6ParamsE)
        /*00a4*/ 	.word	0x000000a8


	//----- nvinfo : EIATTR_FRAME_SIZE
	.align		4
.L_47:
        /*00a8*/ 	.byte	0x04, 0x11
        /*00aa*/ 	.short	(.L_49 - .L_48)
	.align		4
.L_48:
        /*00ac*/ 	.word	index@(_ZN7cutlass13device_kernelIN5flash11enable_sm90INS1_16FlashAttnFwdSm90INS1_25CollectiveMainloopFwdSm90ILi2EN4cute5tupleIJNS5_1CILi1EEES8_S8_EEENS6_IJNS7_ILi128EEENS7_ILi160EEENS7_ILi192EEEEEELi192ENS_12float_e4m3_tEfNS_4arch4Sm90ELb0ELb0ELb0ELb1ELb0ELb1ELb0ELb1ELb1ELb0ELb0ELb0EEENS1_21CollectiveEpilogueFwdINS6_IJSA_SC_SB_EEES9_NS_10bfloat16_tESG_Li256ELb1ELb0ELb0ELb1EEENS1_36VarlenDynamicPersistentTileSchedulerILi128ELi160ELi256ELi128ELb0ELb0ELb1ELb0ELb1ELb1EEEEEEEEEvNT_6ParamsE)
        /*00b0*/ 	.word	0x00000050


	//----- nvinfo : EIATTR_REGCOUNT
	.align		4
.L_49:
        /*00b4*/ 	.byte	0x04, 0x2f
        /*00b6*/ 	.short	(.L_51 - .L_50)
	.align		4
.L_50:
        /*00b8*/ 	.word	index@(_ZN7cutlass13device_kernelIN5flash11enable_sm90INS1_16FlashAttnFwdSm90INS1_25CollectiveMainloopFwdSm90ILi2EN4cute5tupleIJNS5_1CILi1EEES8_S8_EEENS6_IJNS7_ILi128EEENS7_ILi160EEENS7_ILi192EEEEEELi192ENS_12float_e4m3_tEfNS_4arch4Sm90ELb0ELb0ELb0ELb1ELb0ELb0ELb0ELb1ELb1ELb0ELb0ELb0EEENS1_21CollectiveEpilogueFwdINS6_IJSA_SC_SB_EEES9_NS_10bfloat16_tESG_Li256ELb1ELb0ELb0ELb1EEENS1_36VarlenDynamicPersistentTileSchedulerILi128ELi160ELi256ELi128ELb0ELb0ELb1ELb0ELb1ELb1EEEEEEEEEvNT_6ParamsE)
        /*00bc*/ 	.word	0x000000a8


	//----- nvinfo : EIATTR_FRAME_SIZE
	.align		4
.L_51:
        /*00c0*/ 	.byte	0x04, 0x11
        /*00c2*/ 	.short	(.L_53 - .L_52)
	.align		4
.L_52:
        /*00c4*/ 	.word	index@(_ZN7cutlass13device_kernelIN5flash11enable_sm90INS1_16FlashAttnFwdSm90INS1_25CollectiveMainloopFwdSm90ILi2EN4cute5tupleIJNS5_1CILi1EEES8_S8_EEENS6_IJNS7_ILi128EEENS7_ILi160EEENS7_ILi192EEEEEELi192ENS_12float_e4m3_tEfNS_4arch4Sm90ELb0ELb0ELb0ELb1ELb0ELb0ELb0ELb1ELb1ELb0ELb0ELb0EEENS1_21CollectiveEpilogueFwdINS6_IJSA_SC_SB_EEES9_NS_10bfloat16_tESG_Li256ELb1ELb0ELb0ELb1EEENS1_36VarlenDynamicPersistentTileSchedulerILi128ELi160ELi256ELi128ELb0ELb0ELb1ELb0ELb1ELb1EEEEEEEEEvNT_6ParamsE)
        /*00c8*/ 	.word	0x00000020


	//----- nvinfo : EIATTR_REGCOUNT
	.align		4
.L_53:
        /*00cc*/ 	.byte	0x04, 0x2f
        /*00ce*/ 	.short	(.L_55 - .L_54)
	.align		4
.L_54:
        /*00d0*/ 	.word	index@(_ZN7cutlass13device_kernelIN5flash11enable_sm90INS1_16FlashAttnFwdSm90INS1_25CollectiveMainloopFwdSm90ILi2EN4cute5tupleIJNS5_1CILi2EEENS7_ILi1EEES9_EEENS6_IJNS7_ILi128EEENS7_ILi160EEENS7_ILi192EEEEEELi192ENS_12float_e4m3_tEfNS_4arch4Sm90ELb0ELb0ELb0ELb0ELb0ELb0ELb0ELb1ELb1ELb0ELb0ELb0EEENS1_21CollectiveEpilogueFwdINS6_IJSB_SD_SC_EEESA_NS_10bfloat16_tESH_Li256ELb0ELb0ELb0ELb1EEENS1_29StaticPersistentTileSchedulerILb0EEEEEEEEEvNT_6ParamsE)
        /*00d4*/ 	.word	0x000000a8


	//----- nvinfo : EIATTR_FRAME_SIZE
	.align		4
.L_55:
        /*00d8*/ 	.byte	0x04, 0x11
        /*00da*/ 	.short	(.L_57 - .L_56)
	.align		4
.L_56:
        /*00dc*/ 	.word	index@(_ZN7cutlass13device_kernelIN5flash11enable_sm90INS1_16FlashAttnFwdSm90INS1_25CollectiveMainloopFwdSm90ILi2EN4cute5tupleIJNS5_1CILi2EEENS7_ILi1EEES9_EEENS6_IJNS7_ILi128EEENS7_ILi160EEENS7_ILi192EEEEEELi192ENS_12float_e4m3_tEfNS_4arch4Sm90ELb0ELb0ELb0ELb0ELb0ELb0ELb0ELb1ELb1ELb0ELb0ELb0EEENS1_21CollectiveEpilogueFwdINS6_IJSB_SD_SC_EEESA_NS_10bfloat16_tESH_Li256ELb0ELb0ELb0ELb1EEENS1_29StaticPersistentTileSchedulerILb0EEEEEEEEEvNT_6ParamsE)
        /*00e0*/ 	.word	0x00000018


	//----- nvinfo : EIATTR_REGCOUNT
	.align		4
.L_57:
        /*00e4*/ 	.byte	0x04, 0x2f
        /*00e6*/ 	.short	(.L_59 - .L_58)
	.align		4
.L_58:
        /*00e8*/ 	.word	index@(_ZN7cutlass13device_kernelIN5flash11enable_sm90INS1_16FlashAttnFwdSm90INS1_25CollectiveMainloopFwdSm90ILi2EN4cute5tupleIJNS5_1CILi1EEES8_S8_EEENS6_IJNS7_ILi128EEENS7_ILi160EEENS7_ILi192EEEEEELi192ENS_12float_e4m3_tEfNS_4arch4Sm90ELb0ELb0ELb0ELb0ELb0ELb0ELb0ELb1ELb1ELb0ELb0ELb0EEENS1_21CollectiveEpilogueFwdINS6_IJSA_SC_SB_EEES9_NS_10bfloat16_tESG_Li256ELb0ELb0ELb0ELb1EEENS1_29StaticPersistentTileSchedulerILb0EEEEEEEEEvNT_6ParamsE)
        /*00ec*/ 	.word	0x000000a8


	//----- nvinfo : EIATTR_FRAME_SIZE
	.align		4
.L_59:
        /*00f0*/ 	.byte	0x04, 0x11
        /*00f2*/ 	.short	(.L_61 - .L_60)
	.align		4
.L_60:
        /*00f4*/ 	.word	index@(_ZN7cutlass13device_kernelIN5flash11enable_sm90INS1_16FlashAttnFwdSm90INS1_25CollectiveMainloopFwdSm90ILi2EN4cute5tupleIJNS5_1CILi1EEES8_S8_EEENS6_IJNS7_ILi128EEENS7_ILi160EEENS7_ILi192EEEEEELi192ENS_12float_e4m3_tEfNS_4arch4Sm90ELb0ELb0ELb0ELb0ELb0ELb0ELb0ELb1ELb1ELb0ELb0ELb0EEENS1_21CollectiveEpilogueFwdINS6_IJSA_SC_SB_EEES9_NS_10bfloat16_tESG_Li256ELb0ELb0ELb0ELb1EEENS1_29StaticPersistentTileSchedulerILb0EEEEEEEEEvNT_6ParamsE)
        /*00f8*/ 	.word	0x00000008


	//----- nvinfo : EIATTR_MIN_STACK_SIZE
	.align		4
.L_61:
        /*00fc*/ 	.byte	0x04, 0x12
        /*00fe*/ 	.short	(.L_63 - .L_62)
	.align		4
.L_62:
        /*0100*/ 	.word	index@(_ZN7cutlass13device_kernelIN5flash11enable_sm90INS1_16FlashAttnFwdSm90INS1_25CollectiveMainloopFwdSm90ILi2EN4cute5tupleIJNS5_1CILi1EEES8_S8_EEENS6_IJNS7_ILi128EEENS7_ILi160EEENS7_ILi192EEEEEELi192ENS_12float_e4m3_tEfNS_4arch4Sm90ELb0ELb0ELb0ELb0ELb0ELb0ELb0ELb1ELb1ELb0ELb0ELb0EEENS1_21CollectiveEpilogueFwdINS6_IJSA_SC_SB_EEES9_NS_10bfloat16_tESG_Li256ELb0ELb0ELb0ELb1EEENS1_29StaticPersistentTileSchedulerILb0EEEEEEEEEvNT_6ParamsE)
        /*0104*/ 	.word	0x00000008


	//----- nvinfo : EIATTR_MIN_STACK_SIZE
	.align		4
.L_63:
        /*0108*/ 	.byte	0x04, 0x12
        /*010a*/ 	.short	(.L_65 - .L_64)
	.align		4
.L_64:
        /*010c*/ 	.word	index@(_ZN7cutlass13device_kernelIN5flash11enable_sm90INS1_16FlashAttnFwdSm90INS1_25CollectiveMainloopFwdSm90ILi2EN4cute5tupleIJNS5_1CILi2EEENS7_ILi1EEES9_EEENS6_IJNS7_ILi128EEENS7_ILi160EEENS7_ILi192EEEEEELi192ENS_12float_e4m3_tEfNS_4arch4Sm90ELb0ELb0ELb0ELb0ELb0ELb0ELb0ELb1ELb1ELb0ELb0ELb0EEENS1_21CollectiveEpilogueFwdINS6_IJSB_SD_SC_EEESA_NS_10bfloat16_tESH_Li256ELb0ELb0ELb0ELb1EEENS1_29StaticPersistentTileSchedulerILb0EEEEEEEEEvNT_6ParamsE)
        /*0110*/ 	.word	0x00000018


	//----- nvinfo : EIATTR_MIN_STACK_SIZE
	.align		4
.L_65:
        /*0114*/ 	.byte	0x04, 0x12
        /*0116*/ 	.short	(.L_67 - .L_66)
	.align		4
.L_66:
        /*0118*/ 	.word	index@(_ZN7cutlass13device_kernelIN5flash11enable_sm90INS1_16FlashAttnFwdSm90INS1_25CollectiveMainloopFwdSm90ILi2EN4cute5tupleIJNS5_1CILi1EEES8_S8_EEENS6_IJNS7_ILi128EEENS7_ILi160EEENS7_ILi192EEEEEELi192ENS_12float_e4m3_tEfNS_4arch4Sm90ELb0ELb0ELb0ELb1ELb0ELb0ELb0ELb1ELb1ELb0ELb0ELb0EEENS1_21CollectiveEpilogueFwdINS6_IJSA_SC_SB_EEES9_NS_10bfloat16_tESG_Li256ELb1ELb0ELb0ELb1EEENS1_36VarlenDynamicPersistentTileSchedulerILi128ELi160ELi256ELi128ELb0ELb0ELb1ELb0ELb1ELb1EEEEEEEEEvNT_6ParamsE)
        /*011c*/ 	.word	0x00000020


	//----- nvinfo : EIATTR_MIN_STACK_SIZE
	.align		4
.L_67:
        /*0120*/ 	.byte	0x04, 0x12
        /*0122*/ 	.short	(.L_69 - .L_68)
	.align		4
.L_68:
        /*0124*/ 	.word	index@(_ZN7cutlass13device_kernelIN5flash11enable_sm90INS1_16FlashAttnFwdSm90INS1_25CollectiveMainloopFwdSm90ILi2EN4cute5tupleIJNS5_1CILi1EEES8_S8_EEENS6_IJNS7_ILi128EEENS7_ILi160EEENS7_ILi192EEEEEELi192ENS_12float_e4m3_tEfNS_4arch4Sm90ELb0ELb0ELb0ELb1ELb0ELb1ELb0ELb1ELb1ELb0ELb0ELb0EEENS1_21CollectiveEpilogueFwdINS6_IJSA_SC_SB_EEES9_NS_10bfloat16_tESG_Li256ELb1ELb0ELb0ELb1EEENS1_36VarlenDynamicPersistentTileSchedulerILi128ELi160ELi256ELi128ELb0ELb0ELb1ELb0ELb1ELb1EEEEEEEEEvNT_6ParamsE)
        /*0128*/ 	.word	0x00000050


	//----- nvinfo : EIATTR_MIN_STACK_SIZE
	.align		4
.L_69:
        /*012c*/ 	.byte	0x04, 0x12
        /*012e*/ 	.short	(.L_71 - .L_70)
	.align		4
.L_70:
        /*0130*/ 	.word	index@(_ZN7cutlass13device_kernelIN5flash11enable_sm90INS1_16FlashAttnFwdSm90INS1_25CollectiveMainloopFwdSm90ILi2EN4cute5tupleIJNS5_1CILi1EEES8_S8_EEENS6_IJNS7_ILi128EEENS7_ILi160EEENS7_ILi192EEEEEELi192ENS_12float_e4m3_tEfNS_4arch4Sm90ELb0ELb1ELb0ELb0ELb0ELb0ELb0ELb1ELb1ELb0ELb0ELb0EEENS1_21CollectiveEpilogueFwdINS6_IJSA_SC_SB_EEES9_NS_10bfloat16_tESG_Li256ELb0ELb0ELb0ELb1EEENS1_30DynamicPersistentTileSchedulerILi256ELi128ELb0ELb0ELb1EEEEEEEEEvNT_6ParamsE)
        /*0134*/ 	.word	0x00000018


	//----- nvinfo : EIATTR_MIN_STACK_SIZE
	.align		4
.L_71:
        /*0138*/ 	.byte	0x04, 0x12
        /*013a*/ 	.short	(.L_73 - .L_72)
	.align		4
.L_72:
        /*013c*/ 	.word	index@(_ZN7cutlass13device_kernelIN5flash11enable_sm90INS1_16FlashAttnFwdSm90INS1_25CollectiveMainloopFwdSm90ILi2EN4cute5tupleIJNS5_1CILi1EEES8_S8_EEENS6_IJNS7_ILi128EEENS7_ILi160EEENS7_ILi192EEEEEELi192ENS_12float_e4m3_tEfNS_4arch4Sm90ELb0ELb1ELb0ELb1ELb0ELb0ELb0ELb1ELb1ELb0ELb0ELb0EEENS1_21CollectiveEpilogueFwdINS6_IJSA_SC_SB_EEES9_NS_10bfloat16_tESG_Li256ELb1ELb0ELb0ELb1EEENS1_36VarlenDynamicPersistentTileSchedulerILi128ELi160ELi256ELi128ELb0ELb0ELb1ELb1ELb0ELb1EEEEEEEEEvNT_6ParamsE)
        /*0140*/ 	.word	0x00000028


	//----- nvinfo : EIATTR_MIN_STACK_SIZE
	.align		4
.L_73:
        /*0144*/ 	.byte	0x04, 0x12
        /*0146*/ 	.short	(.L_75 - .L_74)
	.align		4
.L_74:
        /*0148*/ 	.word	index@(_ZN7cutlass13device_kernelIN5flash11enable_sm90INS1_16FlashAttnFwdSm90INS1_25CollectiveMainloopFwdSm90ILi2EN4cute5tupleIJNS5_1CILi1EEES8_S8_EEENS6_IJNS7_ILi128EEENS7_ILi160EEENS7_ILi192EEEEEELi192ENS_12float_e4m3_tEfNS_4arch4Sm90ELb0ELb1ELb0ELb1ELb0ELb1ELb0ELb1ELb1ELb0ELb0ELb0EEENS1_21CollectiveEpilogueFwdINS6_IJSA_SC_SB_EEES9_NS_10bfloat16_tESG_Li256ELb1ELb0ELb0ELb1EEENS1_36VarlenDynamicPersistentTileSchedulerILi128ELi160ELi256ELi128ELb0ELb0ELb1ELb1ELb0ELb1EEEEEEEEEvNT_6ParamsE)
        /*014c*/ 	.word	0x00000310


	//----- nvinfo : EIATTR_MIN_STACK_SIZE
	.align		4
.L_75:
        /*0150*/ 	.byte	0x04, 0x12
        /*0152*/ 	.short	(.L_77 - .L_76)
	.align		4
.L_76:
        /*0154*/ 	.word	index@(_ZN7cutlass13device_kernelIN5flash11enable_sm90INS1_16FlashAttnFwdSm90INS1_25CollectiveMainloopFwdSm90ILi2EN4cute5tupleIJNS5_1CILi1EEES8_S8_EEENS6_IJNS7_ILi128EEENS7_ILi160EEENS7_ILi192EEEEEELi192ENS_12float_e4m3_tEfNS_4arch4Sm90ELb1ELb0ELb0ELb0ELb0ELb0ELb0ELb1ELb1ELb0ELb0ELb0EEENS1_21CollectiveEpilogueFwdINS6_IJSA_SC_SB_EEES9_NS_10bfloat16_tESG_Li256ELb0ELb0ELb0ELb1EEENS1_30DynamicPersistentTileSchedulerILi256ELi128ELb0ELb0ELb1EEEEEEEEEvNT_6ParamsE)
        /*0158*/ 	.word	0x00000020


	//----- nvinfo : EIATTR_MIN_STACK_SIZE
	.align		4
.L_77:
        /*015c*/ 	.byte	0x04, 0x12
        /*015e*/ 	.short	(.L_79 - .L_78)
	.align		4
.L_78:
        /*0160*/ 	.word	index@(_ZN7cutlass13device_kernelIN5flash11enable_sm90INS1_16FlashAttnFwdSm90INS1_25CollectiveMainloopFwdSm90ILi2EN4cute5tupleIJNS5_1CILi1EEES8_S8_EEENS6_IJNS7_ILi128EEENS7_ILi160EEENS7_ILi192EEEEEELi192ENS_12float_e4m3_tEfNS_4arch4Sm90ELb1ELb0ELb0ELb1ELb0ELb0ELb0ELb1ELb1ELb0ELb0ELb0EEENS1_21CollectiveEpilogueFwdINS6_IJSA_SC_SB_EEES9_NS_10bfloat16_tESG_Li256ELb1ELb0ELb0ELb1EEENS1_36VarlenDynamicPersistentTileSchedulerILi128ELi160ELi256ELi128ELb0ELb0ELb1ELb1ELb1ELb1EEEEEEEEEvNT_6ParamsE)
        /*0164*/ 	.word	0x00000028


	//----- nvinfo : EIATTR_MIN_STACK_SIZE
	.align		4
.L_79:
        /*0168*/ 	.byte	0x04, 0x12
        /*016a*/ 	.short	(.L_81 - .L_80)
	.align		4
.L_80:
        /*016c*/ 	.word	index@(_ZN7cutlass13device_kernelIN5flash11enable_sm90INS1_16FlashAttnFwdSm90INS1_25CollectiveMainloopFwdSm90ILi2EN4cute5tupleIJNS5_1CILi1EEES8_S8_EEENS6_IJNS7_ILi128EEENS7_ILi160EEENS7_ILi192EEEEEELi192ENS_12float_e4m3_tEfNS_4arch4Sm90ELb1ELb0ELb0ELb1ELb0ELb1ELb0ELb1ELb1ELb0ELb0ELb0EEENS1_21CollectiveEpilogueFwdINS6_IJSA_SC_SB_EEES9_NS_10bfloat16_tESG_Li256ELb1ELb0ELb0ELb1EEENS1_36VarlenDynamicPersistentTileSchedulerILi128ELi160ELi256ELi128ELb0ELb0ELb1ELb1ELb1ELb1EEEEEEEEEvNT_6ParamsE)
        /*0170*/ 	.word	0x00000048
.L_81:


//--------------------- .nv.compat                --------------------------
	.section	.nv.compat,"",@"SHT_CUDA_COMPAT_INFO"
	.align	4
        /*0000*/ 	.byte	0x02, 0x09, 0x01, 0x00, 0x02, 0x02, 0x04, 0x00, 0x02, 0x05, 0x05, 0x00, 0x03, 0x07, 0x01, 0x01
        /*0010*/ 	.byte	0x02, 0x03, 0x01, 0x00, 0x02, 0x06, 0x01, 0x00, 0x04, 0x0b, 0x08, 0x00, 0x00, 0x00, 0x00, 0x00
        /*0020*/ 	.byte	0x00, 0x00, 0x00, 0x00


//--------------------- .nv.info._ZN7cutlass13device_kernelIN5flash11enable_sm90INS1_16FlashAttnFwdSm90INS1_25CollectiveMainloopFwdSm90ILi2EN4cute5tupleIJNS5_1CILi1EEES8_S8_EEENS6_IJNS7_ILi128EEENS7_ILi160EEENS7_ILi192EEEEEELi192ENS_12float_e4m3_tEfNS_4arch4Sm90ELb0ELb0ELb0ELb0ELb0ELb0ELb0ELb1ELb1ELb0ELb0ELb0EEENS1_21CollectiveEpilogueFwdINS6_IJSA_SC_SB_EEES9_NS_10bfloat16_tESG_Li256ELb0ELb0ELb0ELb1EEENS1_29StaticPersistentTileSchedulerILb0EEEEEEEEEvNT_6ParamsE --------------------------
	.section	.nv.info._ZN7cutlass13device_kernelIN5flash11enable_sm90INS1_16FlashAttnFwdSm90INS1_25CollectiveMainloopFwdSm90ILi2EN4cute5tupleIJNS5_1CILi1EEES8_S8_EEENS6_IJNS7_ILi128EEENS7_ILi160EEENS7_ILi192EEEEEELi192ENS_12float_e4m3_tEfNS_4arch4Sm90ELb0ELb0ELb0ELb0ELb0ELb0ELb0ELb1ELb1ELb0ELb0ELb0EEENS1_21CollectiveEpilogueFwdINS6_IJSA_SC_SB_EEES9_NS_10bfloat16_tESG_Li256ELb0ELb0ELb0ELb1EEENS1_29StaticPersistentTileSchedulerILb0EEEEEEEEEvNT_6ParamsE,"",@"SHT_CUDA_INFO"
	.sectionflags	@""
	.align	4


	//----- nvinfo : EIATTR_CUDA_API_VERSION
	.align		4
        /*0000*/ 	.byte	0x04, 0x37
        /*0002*/ 	.short	(.L_83 - .L_82)
.L_82:
        /*0004*/ 	.word	0x00000082


	//----- nvinfo : EIATTR_KPARAM_INFO
	.align		4
.L_83:
        /*0008*/ 	.byte	0x04, 0x17
        /*000a*/ 	.short	(.L_85 - .L_84)
.L_84:
        /*000c*/ 	.word	0x00000000
        /*0010*/ 	.short	0x0000
        /*0012*/ 	.short	0x0070
        /*0014*/ 	.byte	0x00, 0xf0, 0x01, 0x2e


	//----- nvinfo : EIATTR_SPARSE_MMA_MASK
	.align		4
.L_85:
        /*0018*/ 	.byte	0x03, 0x50
        /*001a*/ 	.short	0x0000


	//----- nvinfo : EIATTR_MAXREG_COUNT
	.align		4
        /*001c*/ 	.byte	0x03, 0x1b
        /*001e*/ 	.short	0x00a8


	//----- nvinfo : EIATTR_NUM_BARRIERS
	.align		4
        /*0020*/ 	.byte	0x02, 0x4c
        /*0022*/ 	.byte	0x10
	.zero		1


	//----- nvinfo : EIATTR_EXTERNS
	.align		4
        /*0024*/ 	.byte	0x04, 0x0f
        /*0026*/ 	.short	(.L_87 - .L_86)


	//   ....[0]....
	.align		4
.L_86:
        /*0028*/ 	.word	index@(__assertfail)


	//----- nvinfo : EIATTR_ANNOTATIONS
	.align		4
.L_87:
        /*002c*/ 	.byte	0x04, 0x55
        /*002e*/ 	.short	(.L_89 - .L_88)


	//   ....[0]....
.L_88:
        /*0030*/ 	.word	0x00000001
        /*0034*/ 	.byte	0x30, 0x9f, 0x00, 0x00, 0x01, 0x00, 0x00, 0x00, 0x40, 0x9f, 0x00, 0x00, 0x01, 0x00, 0x00, 0x00
        /*0044*/ 	.byte	0x80, 0xbd, 0x00, 0x00, 0x01, 0x00, 0x00, 0x00, 0x90, 0xbd, 0x00, 0x00, 0x01, 0x00, 0x00, 0x00
        /*0054*/ 	.byte	0xc0, 0xc5, 0x00, 0x00, 0x01, 0x00, 0x00, 0x00, 0xd0, 0xc5, 0x00, 0x00


	//----- nvinfo : EIATTR_MERCURY_ISA_VERSION
	.align		4
.L_89:
        /*0060*/ 	.byte	0x03, 0x5f
        /*0062*/ 	.short	0x0101


	//----- nvinfo : EIATTR_INT_WARP_WIDE_INSTR_OFFSETS
	.align		4
        /*0064*/ 	.byte	0x04, 0x31
        /*0066*/ 	.short	(.L_91 - .L_90)


	//   ....[0]....
.L_90:
        /*0068*/ 	.word	0x00000190


	//   ....[1]....
        /*006c*/ 	.word	0x000001c0


	//   ....[2]....
        /*0070*/ 	.word	0x000001d0


	//   ....[3]....
        /*0074*/ 	.word	0x0000a7a0


	//----- nvinfo : EIATTR_COOP_GROUP_MASK_REGIDS
	.align		4
.L_91:
        /*0078*/ 	.byte	0x04, 0x29
        /*007a*/ 	.short	(.L_93 - .L_92)


	//   ....[0]....
.L_92:
        /*007c*/ 	.word	0xffffffff


	//   ....[1]....
        /*0080*/ 	.word	0xffffffff


	//   ....[2]....
        /*0084*/ 	.word	0xffffffff


	//   ....[3]....
        /*0088*/ 	.word	0xffffffff


	//   ....[4]....
        /*008c*/ 	.word	0xffffffff


	//   ....[5]....
        /*0090*/ 	.word	0xffffffff


	//   ....[6]....
        /*0094*/ 	.word	0xffffffff


	//   ....[7]....
        /*0098*/ 	.word	0xffffffff


	//   ....[8]....
        /*009c*/ 	.word	0xffffffff


	//   ....[9]....
        /*00a0*/ 	.word	0xffffffff


	//   ....[10]....
        /*00a4*/ 	.word	0xffffffff


	//   ....[11]....
        /*00a8*/ 	.word	0xffffffff


	//   ....[12]....
        /*00ac*/ 	.word	0xffffffff


	//   ....[13]....
        /*00b0*/ 	.word	0xffffffff


	//   ....[14]....
        /*00b4*/ 	.word	0xffffffff


	//   ....[15]....
        /*00b8*/ 	.word	0xffffffff


	//   ....[16]....
        /*00bc*/ 	.word	0xffffffff


	//   ....[17]....
        /*00c0*/ 	.word	0xffffffff


	//   ....[18]....
        /*00c4*/ 	.word	0xffffffff


	//   ....[19]....
        /*00c8*/ 	.word	0xffffffff


	//   ....[20]....
        /*00cc*/ 	.word	0xffffffff


	//   ....[21]....
        /*00d0*/ 	.word	0xffffffff


	//   ....[22]....
        /*00d4*/ 	.word	0xffffffff


	//   ....[23]....
        /*00d8*/ 	.word	0xffffffff


	//   ....[24]....
        /*00dc*/ 	.word	0xffffffff


	//   ....[25]....
        /*00e0*/ 	.word	0xffffffff


	//   ....[26]....
        /*00e4*/ 	.word	0xffffffff


	//   ....[27]....
        /*00e8*/ 	.word	0xffffffff


	//   ....[28]....
        /*00ec*/ 	.word	0xffffffff


	//   ....[29]....
        /*00f0*/ 	.word	0xffffffff


	//   ....[30]....
        /*00f4*/ 	.word	0xffffffff


	//   ....[31]....
        /*00f8*/ 	.word	0xffffffff


	//   ....[32]....
        /*00fc*/ 	.word	0xffffffff


	//   ....[33]....
        /*0100*/ 	.word	0xffffffff


	//   ....[34]....
        /*0104*/ 	.word	0xffffffff


	//   ....[35]....
        /*0108*/ 	.word	0xffffffff


	//   ....[36]....
        /*010c*/ 	.word	0xffffffff


	//   ....[37]....
        /*0110*/ 	.word	0xffffffff


	//   ....[38]....
        /*0114*/ 	.word	0xffffffff


	//   ....[39]....
        /*0118*/ 	.word	0xffffffff


	//   ....[40]....
        /*011c*/ 	.word	0xffffffff


	//   ....[41]....
        /*0120*/ 	.word	0xffffffff


	//   ....[42]....
        /*0124*/ 	.word	0xffffffff


	//   ....[43]....
        /*0128*/ 	.word	0xffffffff


	//   ....[44]....
        /*012c*/ 	.word	0xffffffff


	//   ....[45]....
        /*0130*/ 	.word	0xffffffff


	//   ....[46]....
        /*0134*/ 	.word	0xffffffff


	//   ....[47]....
        /*0138*/ 	.word	0xffffffff


	//   ....[48]....
        /*013c*/ 	.word	0xffffffff


	//   ....[49]....
        /*0140*/ 	.word	0xffffffff


	//   ....[50]....
        /*0144*/ 	.word	0xffffffff


	//   ....[51]....
        /*0148*/ 	.word	0xffffffff


	//   ....[52]....
        /*014c*/ 	.word	0xffffffff


	//   ....[53]....
        /*0150*/ 	.word	0xffffffff


	//   ....[54]....
        /*0154*/ 	.word	0xffffffff


	//   ....[55]....
        /*0158*/ 	.word	0xffffffff


	//   ....[56]....
        /*015c*/ 	.word	0xffffffff


	//   ....[57]....
        /*0160*/ 	.word	0xffffffff


	//   ....[58]....
        /*0164*/ 	.word	0xffffffff


	//   ....[59]....
        /*0168*/ 	.word	0xffffffff


	//   ....[60]....
        /*016c*/ 	.word	0xffffffff


	//   ....[61]....
        /*0170*/ 	.word	0xffffffff


	//   ....[62]....
        /*0174*/ 	.word	0xffffffff


	//   ....[63]....
        /*0178*/ 	.word	0xffffffff


	//   ....[64]....
        /*017c*/ 	.word	0xffffffff


	//   ....[65]....
        /*0180*/ 	.word	0xffffffff


	//   ....[66]....
        /*0184*/ 	.word	0xffffffff


	//   ....[67]....
        /*0188*/ 	.word	0xffffffff


	//   ....[68]....
        /*018c*/ 	.word	0xffffffff


	//   ....[69]....
        /*0190*/ 	.word	0xffffffff


	//   ....[70]....
        /*0194*/ 	.word	0xffffffff


	//   ....[71]....
        /*0198*/ 	.word	0x0500000f


	//----- nvinfo : EIATTR_COOP_GROUP_INSTR_OFFSETS
	.align		4
.L_93:
        /*019c*/ 	.byte	0x04, 0x28
        /*019e*/ 	.short	(.L_95 - .L_94)


	//   ....[0]....
.L_94:
        /*01a0*/ 	.word	0x00000070


	//   ....[1]....
        /*01a4*/ 	.word	0x000001a0


	//   ....[2]....
        /*01a8*/ 	.word	0x000001f0


	//   ....[3]....
        /*01ac*/ 	.word	0x000003e0


	//   ....[4]....
        /*01b0*/ 	.word	0x00000540


	//   ....[5]....
        /*01b4*/ 	.word	0x00000660


	//   ....[6]....
        /*01b8*/ 	.word	0x000007c0


	//   ....[7]....
        /*01bc*/ 	.word	0x00000e10


	//   ....[8]....
        /*01c0*/ 	.word	0x00002d80


	//   ....[9]....
        /*01c4*/ 	.word	0x00002e50


	//   ....[10]....
        /*01c8*/ 	.word	0x00003270


	//   ....[11]....
        /*01cc*/ 	.word	0x00003410


	//   ....[12]....
        /*01d0*/ 	.word	0x00005ee0


	//   ....[13]....
        /*01d4*/ 	.word	0x00005ef0


	//   ....[14]....
        /*01d8*/ 	.word	0x00005f30


	//   ....[15]....
        /*01dc*/ 	.word	0x00005f40


	//   ....[16]....
        /*01e0*/ 	.word	0x00007dc0


	//   ....[17]....
        /*01e4*/ 	.word	0x00007dd0


	//   ....[18]....
        /*01e8*/ 	.word	0x00007e00


	//   ....[19]....
        /*01ec*/ 	.word	0x00007e10


	//   ....[20]....
        /*01f0*/ 	.word	0x00009020


	//   ....[21]....
        /*01f4*/ 	.word	0x00009050


	//   ....[22]....
        /*01f8*/ 	.word	0x00009080


	//   ....[23]....
        /*01fc*/ 	.word	0x000090c0


	//   ....[24]....
        /*0200*/ 	.word	0x00009100


	//   ....[25]....
        /*0204*/ 	.word	0x00009140


	//   ....[26]....
        /*0208*/ 	.word	0x00009170


	//   ....[27]....
        /*020c*/ 	.word	0x000091a0


	//   ....[28]....
        /*0210*/ 	.word	0x000091d0


	//   ....[29]....
        /*0214*/ 	.word	0x00009200


	//   ....[30]....
        /*0218*/ 	.word	0x00009230


	//   ....[31]....
        /*021c*/ 	.word	0x00009260


	//   ....[32]....
        /*0220*/ 	.word	0x00009290


	//   ....[33]....
        /*0224*/ 	.word	0x000092c0


	//   ....[34]....
        /*0228*/ 	.word	0x000092f0


	//   ....[35]....
        /*022c*/ 	.word	0x00009320


	//   ....[36]....
        /*0230*/ 	.word	0x00009350


	//   ....[37]....
        /*0234*/ 	.word	0x00009380


	//   ....[38]....
        /*0238*/ 	.word	0x000093c0


	//   ....[39]....
        /*023c*/ 	.word	0x00009440


	//   ....[40]....
        /*0240*/ 	.word	0x00009470


	//   ....[41]....
        /*0244*/ 	.word	0x000094b0


	//   ....[42]....
        /*0248*/ 	.word	0x000094e0


	//   ....[43]....
        /*024c*/ 	.word	0x00009510


	//   ....[44]....
        /*0250*/ 	.word	0x00009540


	//   ....[45]....
        /*0254*/ 	.word	0x00009570


	//   ....[46]....
        /*0258*/ 	.word	0x00009590


	//   ....[47]....
        /*025c*/ 	.word	0x000095a0


	//   ....[48]....
        /*0260*/ 	.word	0x000095b0


	//   ....[49]....
        /*0264*/ 	.word	0x000095c0


	//   ....[50]....
        /*0268*/ 	.word	0x000095d0


	//   ....[51]....
        /*026c*/ 	.word	0x000095e0


	//   ....[52]....
        /*0270*/ 	.word	0x000095f0


	//   ....[53]....
        /*0274*/ 	.word	0x00009600


	//   ....[54]....
        /*0278*/ 	.word	0x00009610


	//   ....[55]....
        /*027c*/ 	.word	0x00009620


	//   ....[56]....
        /*0280*/ 	.word	0x00009630


	//   ....[57]....
        /*0284*/ 	.word	0x00009640


	//   ....[58]....
        /*0288*/ 	.word	0x00009650


	//   ....[59]....
        /*028c*/ 	.word	0x00009660


	//   ....[60]....
        /*0290*/ 	.word	0x00009670


	//   ....[61]....
        /*0294*/ 	.word	0x00009680


	//   ....[62]....
        /*0298*/ 	.word	0x00009690


	//   ....[63]....
        /*029c*/ 	.word	0x000096a0


	//   ....[64]....
        /*02a0*/ 	.word	0x000096b0


	//   ....[65]....
        /*02a4*/ 	.word	0x000096c0


	//   ....[66]....
        /*02a8*/ 	.word	0x000096d0


	//   ....[67]....
        /*02ac*/ 	.word	0x000096e0


	//   ....[68]....
        /*02b0*/ 	.word	0x00009a20


	//   ....[69]....
        /*02b4*/ 	.word	0x0000a8f0


	//   ....[70]....
        /*02b8*/ 	.word	0x0000cdf0


	//   ....[71]....
        /*02bc*/ 	.word	0x0000d2e0


	//----- nvinfo : EIATTR_REG_RECONFIG
	.align		4
.L_95:
        /*02c0*/ 	.byte	0x01, 0x54
	.zero		2


	//----- nvinfo : EIATTR_SYSCALL_OFFSETS
	.align		4
        /*02c4*/ 	.byte	0x04, 0x46
        /*02c6*/ 	.short	(.L_97 - .L_96)


	//   ....[0]....
.L_96:
        /*02c8*/ 	.word	0x000014a0


	//   ....[1]....
        /*02cc*/ 	.word	0x0000a250


	//   ....[2]....
        /*02d0*/ 	.word	0x0000a390


	//   ....[3]....
        /*02d4*/ 	.word	0x0000a4d0


	//   ....[4]....
        /*02d8*/ 	.word	0x0000a5f0


	//----- nvinfo : EIATTR_MBARRIER_INSTR_OFFSETS
	.align		4
.L_97:
        /*02dc*/ 	.byte	0x04, 0x39
        /*02de*/ 	.short	(.L_99 - .L_98)


	//   ....[0]....
.L_98:
        /*02e0*/ 	.word	0x00000290
        /*02e4*/ 	.word	0x000000ff
        /*02e8*/ 	.word	0x00033400
        /*02ec*/ 	.short	0x0100
        /*02ee*/ 	.byte	0x06
	.zero		1


	//   ....[1]....
        /*02f0*/ 	.word	0x000002a0
        /*02f4*/ 	.word	0x000000ff
        /*02f8*/ 	.word	0x00033420
        /*02fc*/ 	.short	0x0100
        /*02fe*/ 	.byte	0x06
	.zero		1


	//   ....[2]....
        /*0300*/ 	.word	0x00000390
        /*0304*/ 	.word	0x000000ff
        /*0308*/ 	.word	0x00033430
        /*030c*/ 	.short	0x0100
        /*030e*/ 	.byte	0x08
	.zero		1


	//   ....[3]....
        /*0310*/ 	.word	0x000003a0
        /*0314*/ 	.word	0x000000ff
        /*0318*/ 	.word	0x00033440
        /*031c*/ 	.short	0x0100
        /*031e*/ 	.byte	0x08
	.zero		1


	//   ....[4]....
        /*0320*/ 	.word	0x000003b0
        /*0324*/ 	.word	0x000000ff
        /*0328*/ 	.word	0x00033438
        /*032c*/ 	.short	0x0100
        /*032e*/ 	.byte	0x08
	.zero		1


	//   ....[5]....
        /*0330*/ 	.word	0x000003c0
        /*0334*/ 	.word	0x000000ff
        /*0338*/ 	.word	0x00033448
        /*033c*/ 	.short	0x0100
        /*033e*/ 	.byte	0x08
	.zero		1


	//   ....[6]....
        /*0340*/ 	.word	0x000004f0
        /*0344*/ 	.word	0x000000ff
        /*0348*/ 	.word	0x00033450
        /*034c*/ 	.short	0x0100
        /*034e*/ 	.byte	0x08
	.zero		1


	//   ....[7]....
        /*0350*/ 	.word	0x00000500
        /*0354*/ 	.word	0x000000ff
        /*0358*/ 	.word	0x00033460
        /*035c*/ 	.short	0x0100
        /*035e*/ 	.byte	0x08
	.zero		1


	//   ....[8]....
        /*0360*/ 	.word	0x00000510
        /*0364*/ 	.word	0x000000ff
        /*0368*/ 	.word	0x00033458
        /*036c*/ 	.short	0x0100
        /*036e*/ 	.byte	0x08
	.zero		1


	//   ....[9]....
        /*0370*/ 	.word	0x00000520
        /*0374*/ 	.word	0x000000ff
        /*0378*/ 	.word	0x00033468
        /*037c*/ 	.short	0x0100
        /*037e*/ 	.byte	0x08
	.zero		1


	//   ....[10]....
        /*0380*/ 	.word	0x00000610
        /*0384*/ 	.word	0x000000ff
        /*0388*/ 	.word	0x00033470
        /*038c*/ 	.short	0x0100
        /*038e*/ 	.byte	0x06
	.zero		1


	//   ....[11]....
        /*0390*/ 	.word	0x00000620
        /*0394*/ 	.word	0x000000ff
        /*0398*/ 	.word	0x00033480
        /*039c*/ 	.short	0x0100
        /*039e*/ 	.byte	0x06
	.zero		1


	//   ....[12]....
        /*03a0*/ 	.word	0x00000630
        /*03a4*/ 	.word	0x000000ff
        /*03a8*/ 	.word	0x00033478
        /*03ac*/ 	.short	0x0100
        /*03ae*/ 	.byte	0x06
	.zero		1


	//   ....[13]....
        /*03b0*/ 	.word	0x00000640
        /*03b4*/ 	.word	0x000000ff
        /*03b8*/ 	.word	0x00033488
        /*03bc*/ 	.short	0x0100
        /*03be*/ 	.byte	0x06
	.zero		1


	//   ....[14]....
        /*03c0*/ 	.word	0x00000770
        /*03c4*/ 	.word	0x000000ff
        /*03c8*/ 	.word	0x00033490
        /*03cc*/ 	.short	0x0100
        /*03ce*/ 	.byte	0x08
	.zero		1


	//   ....[15]....
        /*03d0*/ 	.word	0x00000780
        /*03d4*/ 	.word	0x000000ff
        /*03d8*/ 	.word	0x000334a0
        /*03dc*/ 	.short	0x0100
        /*03de*/ 	.byte	0x08
	.zero		1


	//   ....[16]....
        /*03e0*/ 	.word	0x00000790
        /*03e4*/ 	.word	0x000000ff
        /*03e8*/ 	.word	0x00033498
        /*03ec*/ 	.short	0x0100
        /*03ee*/ 	.byte	0x08
	.zero		1


	//   ....[17]....
        /*03f0*/ 	.word	0x000007a0
        /*03f4*/ 	.word	0x000000ff
        /*03f8*/ 	.word	0x000334a8
        /*03fc*/ 	.short	0x0100
        /*03fe*/ 	.byte	0x08
	.zero		1


	//   ....[18]....
        /*0400*/ 	.word	0x000008d0
        /*0404*/ 	.word	0x000000ff
        /*0408*/ 	.word	0x000334b0
        /*040c*/ 	.short	0x0100
        /*040e*/ 	.byte	0x08
	.zero		1


	//   ....[19]....
        /*0410*/ 	.word	0x000008e0
        /*0414*/ 	.word	0x000000ff
        /*0418*/ 	.word	0x000334c0
        /*041c*/ 	.short	0x0100
        /*041e*/ 	.byte	0x08
	.zero		1


	//   ....[20]....
        /*0420*/ 	.word	0x000008f0
        /*0424*/ 	.word	0x000000ff
        /*0428*/ 	.word	0x000334b8
        /*042c*/ 	.short	0x0100
        /*042e*/ 	.byte	0x08
	.zero		1


	//   ....[21]....
        /*0430*/ 	.word	0x00000900
        /*0434*/ 	.word	0x000000ff
        /*0438*/ 	.word	0x000334c8
        /*043c*/ 	.short	0x0100
        /*043e*/ 	.byte	0x08
	.zero		1


	//   ....[22]....
        /*0440*/ 	.word	0x00001500
        /*0444*/ 	.word	0x000000ff
        /*0448*/ 	.word	0x00033400
        /*044c*/ 	.short	0x010a
        /*044e*/ 	.byte	0x26
	.zero		1


	//   ....[23]....
        /*0450*/ 	.word	0x00001580
        /*0454*/ 	.word	0x00000003
        /*0458*/ 	.word	0x00033430
        /*045c*/ 	.short	0x010a
        /*045e*/ 	.byte	0x3f
	.zero		1


	//   ....[24]....
        /*0460*/ 	.word	0x000015f0
        /*0464*/ 	.word	0x00000003
        /*0468*/ 	.word	0x00033430
        /*046c*/ 	.short	0x010a
        /*046e*/ 	.byte	0x3f
	.zero		1


	//   ....[25]....
        /*0470*/ 	.word	0x000032e0
        /*0474*/ 	.word	0x00000003
        /*0478*/ 	.word	0x00000000
        /*047c*/ 	.short	0x0101
        /*047e*/ 	.byte	0x3f
	.zero		1


	//   ....[26]....
        /*0480*/ 	.word	0x00004c50
        /*0484*/ 	.word	0x000000ff
        /*0488*/ 	.word	0x00033430
        /*048c*/ 	.short	0x010a
        /*048e*/ 	.byte	0x06
	.zero		1


	//   ....[27]....
        /*0490*/ 	.word	0x00004c90
        /*0494*/ 	.word	0x000000ff
        /*0498*/ 	.word	0x00033430
        /*049c*/ 	.short	0x010a
        /*049e*/ 	.byte	0x06
	.zero		1


	//   ....[28]....
        /*04a0*/ 	.word	0x000058b0
        /*04a4*/ 	.word	0x000000ff
        /*04a8*/ 	.word	0x00033450
        /*04ac*/ 	.short	0x010a
        /*04ae*/ 	.byte	0x06
	.zero		1


	//   ....[29]....
        /*04b0*/ 	.word	0x000058f0
        /*04b4*/ 	.word	0x000000ff
        /*04b8*/ 	.word	0x00033450
        /*04bc*/ 	.short	0x010a
        /*04be*/ 	.byte	0x06
	.zero		1


	//   ....[30]....
        /*04c0*/ 	.word	0x00007000
        /*04c4*/ 	.word	0x00000003
        /*04c8*/ 	.word	0x00000000
        /*04cc*/ 	.short	0x0101
        /*04ce*/ 	.byte	0x3f
	.zero		1


	//   ....[31]....
        /*04d0*/ 	.word	0x000071e0
        /*04d4*/ 	.word	0x000000ff
        /*04d8*/ 	.word	0x00000000
        /*04dc*/ 	.short	0x0101
        /*04de*/ 	.byte	0x06
	.zero		1


	//   ....[32]....
        /*04e0*/ 	.word	0x00007a60
        /*04e4*/ 	.word	0x000000ff
        /*04e8*/ 	.word	0x00033450
        /*04ec*/ 	.short	0x010a
        /*04ee*/ 	.byte	0x08
	.zero		1


	//   ....[33]....
        /*04f0*/ 	.word	0x00007aa0
        /*04f4*/ 	.word	0x000000ff
        /*04f8*/ 	.word	0x00033450
        /*04fc*/ 	.short	0x010a
        /*04fe*/ 	.byte	0x08
	.zero		1


	//   ....[34]....
        /*0500*/ 	.word	0x00008a40
        /*0504*/ 	.word	0x000000ff
        /*0508*/ 	.word	0x00000000
        /*050c*/ 	.short	0x0101
        /*050e*/ 	.byte	0x08
	.zero		1


	//   ....[35]....
        /*0510*/ 	.word	0x00009c30
        /*0514*/ 	.word	0x000000ff
        /*0518*/ 	.word	0x00000000
        /*051c*/ 	.short	0x0101
        /*051e*/ 	.byte	0x06
	.zero		1


	//   ....[36]....
        /*0520*/ 	.word	0x0000aaf0
        /*0524*/ 	.word	0x00000005
        /*0528*/ 	.word	0x00033480
        /*052c*/ 	.short	0x010a
        /*052e*/ 	.byte	0x3f
	.zero		1


	//   ....[37]....
        /*0530*/ 	.word	0x0000ad30
        /*0534*/ 	.word	0x00000005
        /*0538*/ 	.word	0x00033440
        /*053c*/ 	.short	0x010a
        /*053e*/ 	.byte	0x3f
	.zero		1


	//   ....[38]....
        /*0540*/ 	.word	0x0000b170
        /*0544*/ 	.word	0x000000ff
        /*0548*/ 	.word	0x00033420
        /*054c*/ 	.short	0x010a
        /*054e*/ 	.byte	0x28
	.zero		1


	//   ....[39]....
        /*0550*/ 	.word	0x0000b410
        /*0554*/ 	.word	0x00000006
        /*0558*/ 	.word	0x00033480
        /*055c*/ 	.short	0x010a
        /*055e*/ 	.byte	0x3f
	.zero		1


	//   ....[40]....
        /*0560*/ 	.word	0x0000b840
        /*0564*/ 	.word	0x00000006
        /*0568*/ 	.word	0x00033440
        /*056c*/ 	.short	0x010a
        /*056e*/ 	.byte	0x3f
	.zero		1


	//   ....[41]....
        /*0570*/ 	.word	0x0000bcf0
        /*0574*/ 	.word	0x0000000d
        /*0578*/ 	.word	0x00033470
        /*057c*/ 	.short	0x010a
        /*057e*/ 	.byte	0x3f
	.zero		1


	//   ....[42]....
        /*0580*/ 	.word	0x0000bd60
        /*0584*/ 	.word	0x0000000d
        /*0588*/ 	.word	0x00033460
        /*058c*/ 	.short	0x010a
        /*058e*/ 	.byte	0x3f
	.zero		1


	//   ....[43]....
        /*0590*/ 	.word	0x0000c400
        /*0594*/ 	.word	0x0000000d
        /*0598*/ 	.word	0x00033450
        /*059c*/ 	.short	0x0101
        /*059e*/ 	.byte	0x3f
	.zero		1


	//   ....[44]....
        /*05a0*/ 	.word	0x0000c470
        /*05a4*/ 	.word	0x00000002
        /*05a8*/ 	.word	0x00000000
        /*05ac*/ 	.short	0x0101
        /*05ae*/ 	.byte	0x3f
	.zero		1


	//   ....[45]....
        /*05b0*/ 	.word	0x0000c540
        /*05b4*/ 	.word	0x00000003
        /*05b8*/ 	.word	0x00033470
        /*05bc*/ 	.short	0x010a
        /*05be*/ 	.byte	0x3f
	.zero		1


	//   ....[46]....
        /*05c0*/ 	.word	0x0000c5a0
        /*05c4*/ 	.word	0x00000003
        /*05c8*/ 	.word	0x00033460
        /*05cc*/ 	.short	0x010a
        /*05ce*/ 	.byte	0x3f
	.zero		1


	//   ....[47]....
        /*05d0*/ 	.word	0x0000ccb0
        /*05d4*/ 	.word	0x00000003
        /*05d8*/ 	.word	0x00033450
        /*05dc*/ 	.short	0x0101
        /*05de*/ 	.byte	0x3f
	.zero		1


	//   ....[48]....
        /*05e0*/ 	.word	0x0000cd20
        /*05e4*/ 	.word	0x00000000
        /*05e8*/ 	.word	0x00000000
        /*05ec*/ 	.short	0x0101
        /*05ee*/ 	.byte	0x3f
	.zero		1


	//   ....[49]....
        /*05f0*/ 	.word	0x0000cda0
        /*05f4*/ 	.word	0x00000006
        /*05f8*/ 	.word	0x00033420
        /*05fc*/ 	.short	0x010a
        /*05fe*/ 	.byte	0x3f
	.zero		1


	//   ....[50]....
        /*0600*/ 	.word	0x0000cef0
        /*0604*/ 	.word	0x00000005
        /*0608*/ 	.word	0x00000000
        /*060c*/ 	.short	0x010a
        /*060e*/ 	.byte	0x3f
	.zero		1


	//   ....[51]....
        /*0610*/ 	.word	0x0000cf60
        /*0614*/ 	.word	0x00000007
        /*0618*/ 	.word	0x00000000
        /*061c*/ 	.short	0x010a
        /*061e*/ 	.byte	0x3f
	.zero		1


	//   ....[52]....
        /*0620*/ 	.word	0x0000cfb0
        /*0624*/ 	.word	0x00000011
        /*0628*/ 	.word	0x00033460
        /*062c*/ 	.short	0x010a
        /*062e*/ 	.byte	0x3f
	.zero		1


	//   ....[53]....
        /*0630*/ 	.word	0x0000d000
        /*0634*/ 	.word	0x00000003
        /*0638*/ 	.word	0x00033460
        /*063c*/ 	.short	0x010a
        /*063e*/ 	.byte	0x3f
	.zero		1


	//   ....[54]....
        /*0640*/ 	.word	0x0000d040
        /*0644*/ 	.word	0x00000011
        /*0648*/ 	.word	0x00033480
        /*064c*/ 	.short	0x010a
        /*064e*/ 	.byte	0x3f
	.zero		1


	//   ....[55]....
        /*0650*/ 	.word	0x0000d060
        /*0654*/ 	.word	0x00000003
        /*0658*/ 	.word	0x00033480
        /*065c*/ 	.short	0x010a
        /*065e*/ 	.byte	0x3f
	.zero		1


	//   ....[56]....
        /*0660*/ 	.word	0x0000d0d0
        /*0664*/ 	.word	0x00000003
        /*0668*/ 	.word	0x00033400
        /*066c*/ 	.short	0x010a
        /*066e*/ 	.byte	0x3f
	.zero		1


	//   ....[57]....
        /*0670*/ 	.word	0x0000d120
        /*0674*/ 	.word	0x00000003
        /*0678*/ 	.word	0x00033430
        /*067c*/ 	.short	0x010a
        /*067e*/ 	.byte	0x3f
	.zero		1


	//   ....[58]....
        /*0680*/ 	.word	0x0000d180
        /*0684*/ 	.word	0x00000005
        /*0688*/ 	.word	0x00033430
        /*068c*/ 	.short	0x010a
        /*068e*/ 	.byte	0x3f
	.zero		1


	//   ....[59]....
        /*0690*/ 	.word	0x0000d1e0
        /*0694*/ 	.word	0x00000005
        /*0698*/ 	.word	0x00033450
        /*069c*/ 	.short	0x010a
        /*069e*/ 	.byte	0x3f
	.zero		1


	//   ....[60]....
        /*06a0*/ 	.word	0x0000d240
        /*06a4*/ 	.word	0x00000007
        /*06a8*/ 	.word	0x00033450
        /*06ac*/ 	.short	0x010a
        /*06ae*/ 	.byte	0x3f
	.zero		1


	//   ....[61]....
        /*06b0*/ 	.word	0x0000d390
        /*06b4*/ 	.word	0x00000005
        /*06b8*/ 	.word	0x00033480
        /*06bc*/ 	.short	0x010a
        /*06be*/ 	.byte	0x3f
	.zero		1


	//   ....[62]....
        /*06c0*/ 	.word	0x0000d3e0
        /*06c4*/ 	.word	0x00000005
        /*06c8*/ 	.word	0x00033440
        /*06cc*/ 	.short	0x010a
        /*06ce*/ 	.byte	0x3f
	.zero		1


	//   ....[63]....
        /*06d0*/ 	.word	0x0000d440
        /*06d4*/ 	.word	0x00000003
        /*06d8*/ 	.word	0x00033420
        /*06dc*/ 	.short	0x010a
        /*06de*/ 	.byte	0x3f
	.zero		1


	//   ....[64]....
        /*06e0*/ 	.word	0x0000d490
        /*06e4*/ 	.word	0x00000006
        /*06e8*/ 	.word	0x00033480
        /*06ec*/ 	.short	0x010a
        /*06ee*/ 	.byte	0x3f
	.zero		1


	//   ....[65]....
        /*06f0*/ 	.word	0x0000d4e0
        /*06f4*/ 	.word	0x00000006
        /*06f8*/ 	.word	0x00033440
        /*06fc*/ 	.short	0x010a
        /*06fe*/ 	.byte	0x3f
	.zero		1


	//   ....[66]....
        /*0700*/ 	.word	0x0000d530
        /*0704*/ 	.word	0x0000000d
        /*0708*/ 	.word	0x00033470
        /*070c*/ 	.short	0x010a
        /*070e*/ 	.byte	0x3f
	.zero		1


	//   ....[67]....
        /*0710*/ 	.word	0x0000d580
        /*0714*/ 	.word	0x0000000d
        /*0718*/ 	.word	0x00033460
        /*071c*/ 	.short	0x010a
        /*071e*/ 	.byte	0x3f
	.zero		1


	//   ....[68]....
        /*0720*/ 	.word	0x0000d5d0
        /*0724*/ 	.word	0x00000003
        /*0728*/ 	.word	0x00033470
        /*072c*/ 	.short	0x010a
        /*072e*/ 	.byte	0x3f
	.zero		1


	//   ....[69]....
        /*0730*/ 	.word	0x0000d620
        /*0734*/ 	.word	0x00000003
        /*0738*/ 	.word	0x00033460
        /*073c*/ 	.short	0x010a
        /*073e*/ 	.byte	0x3f
	.zero		1


	//   ....[70]....
        /*0740*/ 	.word	0x0000d670
        /*0744*/ 	.word	0x00000006
        /*0748*/ 	.word	0x00033420
        /*074c*/ 	.short	0x010a
        /*074e*/ 	.byte	0x3f
	.zero		1


	//   ....[71]....
        /*0750*/ 	.word	0x0000d6c0
        /*0754*/ 	.word	0x00000005
        /*0758*/ 	.word	0x00000000
        /*075c*/ 	.short	0x010a
        /*075e*/ 	.byte	0x3f
	.zero		1


	//   ....[72]....
        /*0760*/ 	.word	0x0000d710
        /*0764*/ 	.word	0x00000007
        /*0768*/ 	.word	0x00000000
        /*076c*/ 	.short	0x010a
        /*076e*/ 	.byte	0x3f
	.zero		1


	//   ....[73]....
        /*0770*/ 	.word	0x0000d760
        /*0774*/ 	.word	0x00000011
        /*0778*/ 	.word	0x00033460
        /*077c*/ 	.short	0x010a
        /*077e*/ 	.byte	0x3f
	.zero		1


	//   ....[74]....
        /*0780*/ 	.word	0x0000d7b0
        /*0784*/ 	.word	0x00000003
        /*0788*/ 	.word	0x00033460
        /*078c*/ 	.short	0x010a
        /*078e*/ 	.byte	0x3f
	.zero		1


	//   ....[75]....
        /*0790*/ 	.word	0x0000d800
        /*0794*/ 	.word	0x00000011
        /*0798*/ 	.word	0x00033480
        /*079c*/ 	.short	0x010a
        /*079e*/ 	.byte	0x3f
	.zero		1


	//----- nvinfo : EIATTR_NUM_MBARRIERS
	.align		4
.L_99:
        /*07a0*/ 	.byte	0x03, 0x38
        /*07a2*/ 	.short	0x0016


	//----- nvinfo : EIATTR_EXIT_INSTR_OFFSETS
	.align		4
        /*07a4*/ 	.byte	0x04, 0x1c
        /*07a6*/ 	.short	(.L_101 - .L_100)


	//   ....[0]....
.L_100:
        /*07a8*/ 	.word	0x00000a50


	//   ....[1]....
        /*07ac*/ 	.word	0x00009ce0


	//   ....[2]....
        /*07b0*/ 	.word	0x0000ce10


	//   ....[3]....
        /*07b4*/ 	.word	0x0000d0b0


	//----- nvinfo : EIATTR_MAX_THREADS
	.align		4
.L_101:
        /*07b8*/ 	.byte	0x04, 0x05
        /*07ba*/ 	.short	(.L_103 - .L_102)
.L_102:
        /*07bc*/ 	.word	0x00000180
        /*07c0*/ 	.word	0x00000001
        /*07c4*/ 	.word	0x00000001


	//----- nvinfo : EIATTR_CRS_STACK_SIZE
	.align		4
.L_103:
        /*07c8*/ 	.byte	0x04, 0x1e
        /*07ca*/ 	.short	(.L_105 - .L_104)
.L_104:
        /*07cc*/ 	.word	0x00000000


	//----- nvinfo : EIATTR_CBANK_PARAM_SIZE
	.align		4
.L_105:
        /*07d0*/ 	.byte	0x03, 0x19
        /*07d2*/ 	.short	0x0bf0


	//----- nvinfo : EIATTR_PARAM_CBANK
	.align		4
        /*07d4*/ 	.byte	0x04, 0x0a
        /*07d6*/ 	.short	(.L_107 - .L_106)
	.align		4
.L_106:
        /*07d8*/ 	.word	index@(.nv.constant0._ZN7cutlass13device_kernelIN5flash11enable_sm90INS1_16FlashAttnFwdSm90INS1_25CollectiveMainloopFwdSm90ILi2EN4cute5tupleIJNS5_1CILi1EEES8_S8_EEENS6_IJNS7_ILi128EEENS7_ILi160EEENS7_ILi192EEEEEELi192ENS_12float_e4m3_tEfNS_4arch4Sm90ELb0ELb0ELb0ELb0ELb0ELb0ELb0ELb1ELb1ELb0ELb0ELb0EEENS1_21CollectiveEpilogueFwdINS6_IJSA_SC_SB_EEES9_NS_10bfloat16_tESG_Li256ELb0ELb0ELb0ELb1EEENS1_29StaticPersistentTileSchedulerILb0EEEEEEEEEvNT_6ParamsE)
        /*07dc*/ 	.short	0x0210
        /*07de*/ 	.short	0x0bf0


	//----- nvinfo : EIATTR_SW_WAR
	.align		4
.L_107:
        /*07e0*/ 	.byte	0x04, 0x36
        /*07e2*/ 	.short	(.L_109 - .L_108)
.L_108:
        /*07e4*/ 	.word	0x00000008
.L_109:


//--------------------- .nv.info._ZN7cutlass13device_kernelIN5flash11enable_sm90INS1_16FlashAttnFwdSm90INS1_25CollectiveMainloopFwdSm90ILi2EN4cute5tupleIJNS5_1CILi2EEENS7_ILi1EEES9_EEENS6_IJNS7_ILi128EEENS7_ILi160EEENS7_ILi192EEEEEELi192ENS_12float_e4m3_tEfNS_4arch4Sm90ELb0ELb0ELb0ELb0ELb0ELb0ELb0ELb1ELb1ELb0ELb0ELb0EEENS1_21CollectiveEpilogueFwdINS6_IJSB_SD_SC_EEESA_NS_10bfloat16_tESH_Li256ELb0ELb0ELb0ELb1EEENS1_29StaticPersistentTileSchedulerILb0EEEEEEEEEvNT_6ParamsE --------------------------
	.section	.nv.info._ZN7cutlass13device_kernelIN5flash11enable_sm90INS1_16FlashAttnFwdSm90INS1_25CollectiveMainloopFwdSm90ILi2EN4cute5tupleIJNS5_1CILi2EEENS7_ILi1EEES9_EEENS6_IJNS7_ILi128EEENS7_ILi160EEENS7_ILi192EEEEEELi192ENS_12float_e4m3_tEfNS_4arch4Sm90ELb0ELb0ELb0ELb0ELb0ELb0ELb0ELb1ELb1ELb0ELb0ELb0EEENS1_21CollectiveEpilogueFwdINS6_IJSB_SD_SC_EEESA_NS_10bfloat16_tESH_Li256ELb0ELb0ELb0ELb1EEENS1_29StaticPersistentTileSchedulerILb0EEEEEEEEEvNT_6ParamsE,"",@"SHT_CUDA_INFO"
	.sectionflags	@""
	.align	4


	//----- nvinfo : EIATTR_CUDA_API_VERSION
	.align		4
        /*0000*/ 	.byte	0x04, 0x37
        /*0002*/ 	.short	(.L_111 - .L_110)
.L_110:
        /*0004*/ 	.word	0x00000082


	//----- nvinfo : EIATTR_KPARAM_INFO
	.align		4
.L_111:
        /*0008*/ 	.byte	0x04, 0x17
        /*000a*/ 	.short	(.L_113 - .L_112)
.L_112:
        /*000c*/ 	.word	0x00000000
        /*0010*/ 	.short	0x0000
        /*0012*/ 	.short	0x0070
        /*0014*/ 	.byte	0x00, 0xf0, 0x01, 0x2e


	//----- nvinfo : EIATTR_SPARSE_MMA_MASK
	.align		4
.L_113:
        /*0018*/ 	.byte	0x03, 0x50
        /*001a*/ 	.short	0x0000


	//----- nvinfo : EIATTR_MAXREG_COUNT
	.align		4
        /*001c*/ 	.byte	0x03, 0x1b
        /*001e*/ 	.short	0x00a8


	//----- nvinfo : EIATTR_NUM_BARRIERS
	.align		4
        /*0020*/ 	.byte	0x02, 0x4c
        /*0022*/ 	.byte	0x10
	.zero		1


	//----- nvinfo : EIATTR_EXTERNS
	.align		4
        /*0024*/ 	.byte	0x04, 0x0f
        /*0026*/ 	.short	(.L_115 - .L_114)


	//   ....[0]....
	.align		4
.L_114:
        /*0028*/ 	.word	index@(__assertfail)


	//----- nvinfo : EIATTR_ANNOTATIONS
	.align		4
.L_115:
        /*002c*/ 	.byte	0x04, 0x55
        /*002e*/ 	.short	(.L_117 - .L_116)


	//   ....[0]....
.L_116:
        /*0030*/ 	.word	0x00000001
        /*0034*/ 	.byte	0xa0, 0x0b, 0x00, 0x00, 0x01, 0x00, 0x00, 0x00, 0x00, 0x0e, 0x00, 0x00, 0x01, 0x00, 0x00, 0x00
        /* <DEDUP_REMOVED lines=8> */
        /*00c4*/ 	.byte	0xe0, 0xcf, 0x00, 0x00, 0x01, 0x00, 0x00, 0x00, 0xf0, 0xcf, 0x00, 0x00


	//----- nvinfo : EIATTR_MERCURY_ISA_VERSION
	.align		4
.L_117:
        /*00d0*/ 	.byte	0x03, 0x5f
        /*00d2*/ 	.short	0x0101


	//----- nvinfo : EIATTR_INT_WARP_WIDE_INSTR_OFFSETS
	.align		4
        /*00d4*/ 	.byte	0x04, 0x31
        /*00d6*/ 	.short	(.L_119 - .L_118)


	//   ....[0]....
.L_118:
        /*00d8*/ 	.word	0x00000190


	//   ....[1]....
        /*00dc*/ 	.word	0x000001d0


	//   ....[2]....
        /*00e0*/ 	.word	0x00000240


	//   ....[3]....
        /*00e4*/ 	.word	0x0000a8e0


	//----- nvinfo : EIATTR_COOP_GROUP_MASK_REGIDS
	.align		4
.L_119:
        /*00e8*/ 	.byte	0x04, 0x29
        /*00ea*/ 	.short	(.L_121 - .L_120)


	//   ....[0]....
.L_120:
        /*00ec*/ 	.word	0xffffffff


	//   ....[1]....
        /*00f0*/ 	.word	0xffffffff


	//   ....[2]....
        /*00f4*/ 	.word	0xffffffff


	//   ....[3]....
        /*00f8*/ 	.word	0xffffffff


	//   ....[4]....
        /*00fc*/ 	.word	0xffffffff


	//   ....[5]....
        /*0100*/ 	.word	0xffffffff


	//   ....[6]....
        /*0104*/ 	.word	0xffffffff


	//   ....[7]....
        /*0108*/ 	.word	0xffffffff


	//   ....[8]....
        /*010c*/ 	.word	0xffffffff


	//   ....[9]....
        /*0110*/ 	.word	0xffffffff


	//   ....[10]....
        /*0114*/ 	.word	0xffffffff


	//   ....[11]....
        /*0118*/ 	.word	0xffffffff


	//   ....[12]....
        /*011c*/ 	.word	0xffffffff


	//   ....[13]....
        /*0120*/ 	.word	0xffffffff


	//   ....[14]....
        /*0124*/ 	.word	0xffffffff


	//   ....[15]....
        /*0128*/ 	.word	0xffffffff


	//   ....[16]....
        /*012c*/ 	.word	0xffffffff


	//   ....[17]....
        /*0130*/ 	.word	0xffffffff


	//   ....[18]....
        /*0134*/ 	.word	0xffffffff


	//   ....[19]....
        /*0138*/ 	.word	0xffffffff


	//   ....[20]....
        /*013c*/ 	.word	0xffffffff


	//   ....[21]....
        /*0140*/ 	.word	0xffffffff


	//   ....[22]....
        /*0144*/ 	.word	0xffffffff


	//   ....[23]....
        /*0148*/ 	.word	0xffffffff


	//   ....[24]....
        /*014c*/ 	.word	0xffffffff


	//   ....[25]....
        /*0150*/ 	.word	0xffffffff


	//   ....[26]....
        /*0154*/ 	.word	0xffffffff


	//   ....[27]....
        /*0158*/ 	.word	0xffffffff


	//   ....[28]....
        /*015c*/ 	.word	0xffffffff


	//   ....[29]....
        /*0160*/ 	.word	0xffffffff


	//   ....[30]....
        /*0164*/ 	.word	0xffffffff


	//   ....[31]....
        /*0168*/ 	.word	0xffffffff


	//   ....[32]....
        /*016c*/ 	.word	0xffffffff


	//   ....[33]....
        /*0170*/ 	.word	0xffffffff


	//   ....[34]....
        /*0174*/ 	.word	0xffffffff


	//   ....[35]....
        /*0178*/ 	.word	0xffffffff


	//   ....[36]....
        /*017c*/ 	.word	0xffffffff


	//   ....[37]....
        /*0180*/ 	.word	0xffffffff


	//   ....[38]....
        /*0184*/ 	.word	0xffffffff


	//   ....[39]....
        /*0188*/ 	.word	0xffffffff


	//   ....[40]....
        /*018c*/ 	.word	0xffffffff


	//   ....[41]....
        /*0190*/ 	.word	0xffffffff


	//   ....[42]....
        /*0194*/ 	.word	0xffffffff


	//   ....[43]....
        /*0198*/ 	.word	0xffffffff


	//   ....[44]....
        /*019c*/ 	.word	0xffffffff


	//   ....[45]....
        /*01a0*/ 	.word	0xffffffff


	//   ....[46]....
        /*01a4*/ 	.word	0xffffffff


	//   ....[47]....
        /*01a8*/ 	.word	0xffffffff


	//   ....[48]....
        /*01ac*/ 	.word	0xffffffff


	//   ....[49]....
        /*01b0*/ 	.word	0xffffffff


	//   ....[50]....
        /*01b4*/ 	.word	0xffffffff


	//   ....[51]....
        /*01b8*/ 	.word	0xffffffff


	//   ....[52]....
        /*01bc*/ 	.word	0xffffffff


	//   ....[53]....
        /*01c0*/ 	.word	0xffffffff


	//   ....[54]....
        /*01c4*/ 	.word	0xffffffff


	//   ....[55]....
        /*01c8*/ 	.word	0xffffffff


	//   ....[56]....
        /*01cc*/ 	.word	0xffffffff


	//   ....[57]....
        /*01d0*/ 	.word	0xffffffff


	//   ....[58]....
        /*01d4*/ 	.word	0xffffffff


	//   ....[59]....
        /*01d8*/ 	.word	0xffffffff


	//   ....[60]....
        /*01dc*/ 	.word	0xffffffff


	//   ....[61]....
        /*01e0*/ 	.word	0xffffffff


	//   ....[62]....
        /*01e4*/ 	.word	0xffffffff


	//   ....[63]....
        /*01e8*/ 	.word	0xffffffff


	//   ....[64]....
        /*01ec*/ 	.word	0xffffffff


	//   ....[65]....
        /*01f0*/ 	.word	0xffffffff


	//   ....[66]....
        /*01f4*/ 	.word	0xffffffff


	//   ....[67]....
        /*01f8*/ 	.word	0xffffffff


	//   ....[68]....
        /*01fc*/ 	.word	0xffffffff


	//   ....[69]....
        /*0200*/ 	.word	0xffffffff


	//   ....[70]....
        /*0204*/ 	.word	0xffffffff


	//   ....[71]....
        /*0208*/ 	.word	0xffffffff


	//   ....[72]....
        /*020c*/ 	.word	0x0500000f


	//----- nvinfo : EIATTR_COOP_GROUP_INSTR_OFFSETS
	.align		4
.L_121:
        /*0210*/ 	.byte	0x04, 0x28
        /*0212*/ 	.short	(.L_123 - .L_122)


	//   ....[0]....
.L_122:
        /*0214*/ 	.word	0x00000070


	//   ....[1]....
        /*0218*/ 	.word	0x000001a0


	//   ....[2]....
        /*021c*/ 	.word	0x000001f0


	//   ....[3]....
        /*0220*/ 	.word	0x00000430


	//   ....[4]....
        /*0224*/ 	.word	0x00000650


	//   ....[5]....
        /*0228*/ 	.word	0x00000880


	//   ....[6]....
        /*022c*/ 	.word	0x00000b00


	//   ....[7]....
        /*0230*/ 	.word	0x00000e40


	//   ....[8]....
        /*0234*/ 	.word	0x00001370


	//   ....[9]....
        /*0238*/ 	.word	0x00003320


	//   ....[10]....
        /*023c*/ 	.word	0x000033f0


	//   ....[11]....
        /*0240*/ 	.word	0x00003850


	//   ....[12]....
        /*0244*/ 	.word	0x00003990


	//   ....[13]....
        /*0248*/ 	.word	0x00006060


	//   ....[14]....
        /*024c*/ 	.word	0x00006070


	//   ....[15]....
        /*0250*/ 	.word	0x000060a0


	//   ....[16]....
        /*0254*/ 	.word	0x000060b0


	//   ....[17]....
        /*0258*/ 	.word	0x00007de0


	//   ....[18]....
        /*025c*/ 	.word	0x00007df0


	//   ....[19]....
        /*0260*/ 	.word	0x00007e20


	//   ....[20]....
        /*0264*/ 	.word	0x00007e30


	//   ....[21]....
        /*0268*/ 	.word	0x00009150


	//   ....[22]....
        /*026c*/ 	.word	0x00009180


	//   ....[23]....
        /*0270*/ 	.word	0x000091b0


	//   ....[24]....
        /*0274*/ 	.word	0x000091e0


	//   ....[25]....
        /*0278*/ 	.word	0x00009210


	//   ....[26]....
        /*027c*/ 	.word	0x00009240


	//   ....[27]....
        /*0280*/ 	.word	0x00009280


	//   ....[28]....
        /*0284*/ 	.word	0x000092b0


	//   ....[29]....
        /*0288*/ 	.word	0x000092e0


	//   ....[30]....
        /*028c*/ 	.word	0x00009310


	//   ....[31]....
        /*0290*/ 	.word	0x00009340


	//   ....[32]....
        /*0294*/ 	.word	0x00009370


	//   ....[33]....
        /*0298*/ 	.word	0x000093f0


	//   ....[34]....
        /*029c*/ 	.word	0x00009420


	//   ....[35]....
        /*02a0*/ 	.word	0x00009450


	//   ....[36]....
        /*02a4*/ 	.word	0x00009480


	//   ....[37]....
        /*02a8*/ 	.word	0x000094b0


	//   ....[38]....
        /*02ac*/ 	.word	0x000094c0


	//   ....[39]....
        /*02b0*/ 	.word	0x000094d0


	//   ....[40]....
        /*02b4*/ 	.word	0x000094e0


	//   ....[41]....
        /*02b8*/ 	.word	0x000094f0


	//   ....[42]....
        /*02bc*/ 	.word	0x00009520


	//   ....[43]....
        /*02c0*/ 	.word	0x00009550


	//   ....[44]....
        /*02c4*/ 	.word	0x00009560


	//   ....[45]....
        /*02c8*/ 	.word	0x00009570


	//   ....[46]....
        /*02cc*/ 	.word	0x00009590


	//   ....[47]....
        /*02d0*/ 	.word	0x000095b0


	//   ....[48]....
        /*02d4*/ 	.word	0x000095c0


	//   ....[49]....
        /*02d8*/ 	.word	0x000095d0


	//   ....[50]....
        /*02dc*/ 	.word	0x000095e0


	//   ....[51]....
        /*02e0*/ 	.word	0x000095f0


	//   ....[52]....
        /*02e4*/ 	.word	0x00009600


	//   ....[53]....
        /*02e8*/ 	.word	0x00009610


	//   ....[54]....
        /*02ec*/ 	.word	0x00009620


	//   ....[55]....
        /*02f0*/ 	.word	0x00009630


	//   ....[56]....
        /*02f4*/ 	.word	0x00009640


	//   ....[57]....
        /*02f8*/ 	.word	0x00009650


	//   ....[58]....
        /*02fc*/ 	.word	0x00009660


	//   ....[59]....
        /*0300*/ 	.word	0x00009670


	//   ....[60]....
        /*0304*/ 	.word	0x00009680


	//   ....[61]....
        /*0308*/ 	.word	0x00009690


	//   ....[62]....
        /*030c*/ 	.word	0x000096a0


	//   ....[63]....
        /*0310*/ 	.word	0x000096b0


	//   ....[64]....
        /*0314*/ 	.word	0x000096c0


	//   ....[65]....
        /*0318*/ 	.word	0x000096d0


	//   ....[66]....
        /*031c*/ 	.word	0x000096e0


	//   ....[67]....
        /*0320*/ 	.word	0x000096f0


	//   ....[68]....
        /*0324*/ 	.word	0x00009700


	//   ....[69]....
        /*0328*/ 	.word	0x00009a40


	//   ....[70]....
        /*032c*/ 	.word	0x0000aa40


	//   ....[71]....
        /*0330*/ 	.word	0x0000d1a0


	//   ....[72]....
        /*0334*/ 	.word	0x0000d690


	//----- nvinfo : EIATTR_REG_RECONFIG
	.align		4
.L_123:
        /*0338*/ 	.byte	0x01, 0x54
	.zero		2


	//----- nvinfo : EIATTR_SYSCALL_OFFSETS
	.align		4
        /*033c*/ 	.byte	0x04, 0x46
        /*033e*/ 	.short	(.L_125 - .L_124)


	//   ....[0]....
.L_124:
        /*0340*/ 	.word	0x00001a00


	//   ....[1]....
        /*0344*/ 	.word	0x0000a310


	//   ....[2]....
        /*0348*/ 	.word	0x0000a490


	//   ....[3]....
        /*034c*/ 	.word	0x0000a5d0


	//   ....[4]....
        /*0350*/ 	.word	0x0000a6f0


	//----- nvinfo : EIATTR_MBARRIER_INSTR_OFFSETS
	.align		4
.L_125:
        /*0354*/ 	.byte	0x04, 0x39
        /*0356*/ 	.short	(.L_127 - .L_126)


	//   ....[0]....
.L_126:
        /*0358*/ 	.word	0x000002d0
        /*035c*/ 	.word	0x000000ff
        /*0360*/ 	.word	0x00033400
        /*0364*/ 	.short	0x0100
        /*0366*/ 	.byte	0x08
	.zero		1


	//   ....[1]....
        /*0368*/ 	.word	0x000002e0
        /*036c*/ 	.word	0x000000ff
        /*0370*/ 	.word	0x00033420
        /*0374*/ 	.short	0x0100
        /*0376*/ 	.byte	0x08
	.zero		1


	//   ....[2]....
        /*0378*/ 	.word	0x000003d0
        /*037c*/ 	.word	0x000000ff
        /*0380*/ 	.word	0x00033430
        /*0384*/ 	.short	0x0100
        /*0386*/ 	.byte	0x08
	.zero		1


	//   ....[3]....
        /*0388*/ 	.word	0x000003e0
        /*038c*/ 	.word	0x000000ff
        /*0390*/ 	.word	0x00033440
        /*0394*/ 	.short	0x0100
        /*0396*/ 	.byte	0x08
	.zero		1


	//   ....[4]....
        /*0398*/ 	.word	0x000003f0
        /*039c*/ 	.word	0x000000ff
        /*03a0*/ 	.word	0x00033438
        /*03a4*/ 	.short	0x0100
        /*03a6*/ 	.byte	0x08
	.zero		1


	//   ....[5]....
        /*03a8*/ 	.word	0x00000400
        /*03ac*/ 	.word	0x000000ff
        /*03b0*/ 	.word	0x00033448
        /*03b4*/ 	.short	0x0100
        /*03b6*/ 	.byte	0x08
	.zero		1


	//   ....[6]....
        /*03b8*/ 	.word	0x00000600
        /*03bc*/ 	.word	0x000000ff
        /*03c0*/ 	.word	0x00033450
        /*03c4*/ 	.short	0x0100
        /*03c6*/ 	.byte	0x08
	.zero		1


	//   ....[7]....
        /*03c8*/ 	.word	0x00000610
        /*03cc*/ 	.word	0x000000ff
        /*03d0*/ 	.word	0x00033460
        /*03d4*/ 	.short	0x0100
        /*03d6*/ 	.byte	0x08
	.zero		1


	//   ....[8]....
        /*03d8*/ 	.word	0x00000620
        /*03dc*/ 	.word	0x000000ff
        /*03e0*/ 	.word	0x00033458
        /*03e4*/ 	.short	0x0100
        /*03e6*/ 	.byte	0x08
	.zero		1


	//   ....[9]....
        /*03e8*/ 	.word	0x00000630
        /*03ec*/ 	.word	0x000000ff
        /*03f0*/ 	.word	0x00033468
        /*03f4*/ 	.short	0x0100
        /*03f6*/ 	.byte	0x08
	.zero		1


	//   ....[10]....
        /*03f8*/ 	.word	0x00000830
        /*03fc*/ 	.word	0x000000ff
        /*0400*/ 	.word	0x00033470
        /*0404*/ 	.short	0x0100
        /*0406*/ 	.byte	0x08
	.zero		1


	//   ....[11]....
        /*0408*/ 	.word	0x00000840
        /*040c*/ 	.word	0x000000ff
        /*0410*/ 	.word	0x00033480
        /*0414*/ 	.short	0x0100
        /*0416*/ 	.byte	0x08
	.zero		1


	//   ....[12]....
        /*0418*/ 	.word	0x00000850
        /*041c*/ 	.word	0x000000ff
        /*0420*/ 	.word	0x00033478
        /*0424*/ 	.short	0x0100
        /*0426*/ 	.byte	0x08
	.zero		1


	//   ....[13]....
        /*0428*/ 	.word	0x00000860
        /*042c*/ 	.word	0x000000ff
        /*0430*/ 	.word	0x00033488
        /*0434*/ 	.short	0x0100
        /*0436*/ 	.byte	0x08
	.zero		1


	//   ....[14]....
        /*0438*/ 	.word	0x00000ab0
        /*043c*/ 	.word	0x000000ff
        /*0440*/ 	.word	0x00033490
        /*0444*/ 	.short	0x0100
        /*0446*/ 	.byte	0x08
	.zero		1


	//   ....[15]....
        /*0448*/ 	.word	0x00000ac0
        /*044c*/ 	.word	0x000000ff
        /*0450*/ 	.word	0x000334a0
        /*0454*/ 	.short	0x0100
        /*0456*/ 	.byte	0x08
	.zero		1


	//   ....[16]....
        /*0458*/ 	.word	0x00000ad0
        /*045c*/ 	.word	0x000000ff
        /*0460*/ 	.word	0x00033498
        /*0464*/ 	.short	0x0100
        /*0466*/ 	.byte	0x08
	.zero		1


	//   ....[17]....
        /*0468*/ 	.word	0x00000ae0
        /*046c*/ 	.word	0x000000ff
        /*0470*/ 	.word	0x000334a8
        /*0474*/ 	.short	0x0100
        /*0476*/ 	.byte	0x08
	.zero		1


	//   ....[18]....
        /*0478*/ 	.word	0x00000d90
        /*047c*/ 	.word	0x000000ff
        /*0480*/ 	.word	0x000334b0
        /*0484*/ 	.short	0x0100
        /*0486*/ 	.byte	0x08
	.zero		1


	//   ....[19]....
        /*0488*/ 	.word	0x00000da0
        /*048c*/ 	.word	0x000000ff
        /*0490*/ 	.word	0x000334c0
        /*0494*/ 	.short	0x0100
        /*0496*/ 	.byte	0x08
	.zero		1


	//   ....[20]....
        /*0498*/ 	.word	0x00000db0
        /*049c*/ 	.word	0x000000ff
        /*04a0*/ 	.word	0x000334b8
        /*04a4*/ 	.short	0x0100
        /*04a6*/ 	.byte	0x08
	.zero		1


	//   ....[21]....
        /*04a8*/ 	.word	0x00000dc0
        /*04ac*/ 	.word	0x000000ff
        /*04b0*/ 	.word	0x000334c8
        /*04b4*/ 	.short	0x0100
        /*04b6*/ 	.byte	0x08
	.zero		1


	//   ....[22]....
        /*04b8*/ 	.word	0x00001a60
        /*04bc*/ 	.word	0x000000ff
        /*04c0*/ 	.word	0x00033400
        /*04c4*/ 	.short	0x010a
        /*04c6*/ 	.byte	0x26
	.zero		1


	//   ....[23]....
        /*04c8*/ 	.word	0x00001ae0
        /*04cc*/ 	.word	0x00000003
        /*04d0*/ 	.word	0x00033430
        /*04d4*/ 	.short	0x010a
        /*04d6*/ 	.byte	0x3f
	.zero		1


	//   ....[24]....
        /*04d8*/ 	.word	0x00001b20
        /*04dc*/ 	.word	0x00000003
        /*04e0*/ 	.word	0x00033430
        /*04e4*/ 	.short	0x010a
        /*04e6*/ 	.byte	0x3f
	.zero		1


	//   ....[25]....
        /*04e8*/ 	.word	0x00003be0
        /*04ec*/ 	.word	0x00000003
        /*04f0*/ 	.word	0x00000000
        /*04f4*/ 	.short	0x0101
        /*04f6*/ 	.byte	0x3f
	.zero		1


	//   ....[26]....
        /*04f8*/ 	.word	0x00004c60
        /*04fc*/ 	.word	0x000000ff
        /*0500*/ 	.word	0x00033430
        /*0504*/ 	.short	0x010a
        /*0506*/ 	.byte	0x06
	.zero		1


	//   ....[27]....
        /*0508*/ 	.word	0x00004ca0
        /*050c*/ 	.word	0x000000ff
        /*0510*/ 	.word	0x00033430
        /*0514*/ 	.short	0x010a
        /*0516*/ 	.byte	0x06
	.zero		1


	//   ....[28]....
        /*0518*/ 	.word	0x000058c0
        /*051c*/ 	.word	0x000000ff
        /*0520*/ 	.word	0x00033450
        /*0524*/ 	.short	0x010a
        /*0526*/ 	.byte	0x06
	.zero		1


	//   ....[29]....
        /*0528*/ 	.word	0x00005900
        /*052c*/ 	.word	0x000000ff
        /*0530*/ 	.word	0x00033450
        /*0534*/ 	.short	0x010a
        /*0536*/ 	.byte	0x06
	.zero		1


	//   ....[30]....
        /*0538*/ 	.word	0x00006f10
        /*053c*/ 	.word	0x00000003
        /*0540*/ 	.word	0x00000000
        /*0544*/ 	.short	0x0101
        /*0546*/ 	.byte	0x3f
	.zero		1


	//   ....[31]....
        /*0548*/ 	.word	0x00007200
        /*054c*/ 	.word	0x000000ff
        /*0550*/ 	.word	0x00000000
        /*0554*/ 	.short	0x0101
        /*0556*/ 	.byte	0x06
	.zero		1


	//   ....[32]....
        /*0558*/ 	.word	0x00007a80
        /*055c*/ 	.word	0x000000ff
        /*0560*/ 	.word	0x00033450
        /*0564*/ 	.short	0x010a
        /*0566*/ 	.byte	0x08
	.zero		1


	//   ....[33]....
        /*0568*/ 	.word	0x00007ac0
        /*056c*/ 	.word	0x000000ff
        /*0570*/ 	.word	0x00033450
        /*0574*/ 	.short	0x010a
        /*0576*/ 	.byte	0x08
	.zero		1


	//   ....[34]....
        /*0578*/ 	.word	0x00008a50
        /*057c*/ 	.word	0x000000ff
        /*0580*/ 	.word	0x00000000
        /*0584*/ 	.short	0x0101
        /*0586*/ 	.byte	0x08
	.zero		1


	//   ....[35]....
        /*0588*/ 	.word	0x00009c70
        /*058c*/ 	.word	0x000000ff
        /*0590*/ 	.word	0x00000000
        /*0594*/ 	.short	0x0101
        /*0596*/ 	.byte	0x07
	.zero		1


	//   ....[36]....
        /*0598*/ 	.word	0x00009c80
        /*059c*/ 	.word	0x000000ff
        /*05a0*/ 	.word	0x00000000
        /*05a4*/ 	.short	0x0101
        /*05a6*/ 	.byte	0x06
	.zero		1


	//   ....[37]....
        /*05a8*/ 	.word	0x0000ac20
        /*05ac*/ 	.word	0x00000000
        /*05b0*/ 	.word	0x00033480
        /*05b4*/ 	.short	0x010a
        /*05b6*/ 	.byte	0x3f
	.zero		1


	//   ....[38]....
        /*05b8*/ 	.word	0x0000af00
        /*05bc*/ 	.word	0x00000000
        /*05c0*/ 	.word	0x00033440
        /*05c4*/ 	.short	0x010a
        /*05c6*/ 	.byte	0x3f
	.zero		1


	//   ....[39]....
        /*05c8*/ 	.word	0x0000b390
        /*05cc*/ 	.word	0x000000ff
        /*05d0*/ 	.word	0x00033420
        /*05d4*/ 	.short	0x010a
        /*05d6*/ 	.byte	0x28
	.zero		1


	//   ....[40]....
        /*05d8*/ 	.word	0x0000b600
        /*05dc*/ 	.word	0x00000006
        /*05e0*/ 	.word	0x00033480
        /*05e4*/ 	.short	0x010a
        /*05e6*/ 	.byte	0x3f
	.zero		1


	//   ....[41]....
        /*05e8*/ 	.word	0x0000baf0
        /*05ec*/ 	.word	0x00000006
        /*05f0*/ 	.word	0x00033440
        /*05f4*/ 	.short	0x010a
        /*05f6*/ 	.byte	0x3f
	.zero		1


	//   ....[42]....
        /*05f8*/ 	.word	0x0000bfe0
        /*05fc*/ 	.word	0x0000000d
        /*0600*/ 	.word	0x00033470
        /*0604*/ 	.short	0x010a
        /*0606*/ 	.byte	0x3f
	.zero		1


	//   ....[43]....
        /*0608*/ 	.word	0x0000c050
        /*060c*/ 	.word	0x0000000d
        /*0610*/ 	.word	0x00033460
        /*0614*/ 	.short	0x010a
        /*0616*/ 	.byte	0x3f
	.zero		1


	//   ....[44]....
        /*0618*/ 	.word	0x0000c6f0
        /*061c*/ 	.word	0x0000000d
        /*0620*/ 	.word	0x00033450
        /*0624*/ 	.short	0x0101
        /*0626*/ 	.byte	0x3f
	.zero		1


	//   ....[45]....
        /*0628*/ 	.word	0x0000c780
        /*062c*/ 	.word	0x0000000d
        /*0630*/ 	.word	0x00000000
        /*0634*/ 	.short	0x0101
        /*0636*/ 	.byte	0x3f
	.zero		1


	//   ....[46]....
        /*0638*/ 	.word	0x0000c890
        /*063c*/ 	.word	0x00000003
        /*0640*/ 	.word	0x00033470
        /*0644*/ 	.short	0x010a
        /*0646*/ 	.byte	0x3f
	.zero		1


	//   ....[47]....
        /*0648*/ 	.word	0x0000c8f0
        /*064c*/ 	.word	0x00000003
        /*0650*/ 	.word	0x00033460
        /*0654*/ 	.short	0x010a
        /*0656*/ 	.byte	0x3f
	.zero		1


	//   ....[48]....
        /*0658*/ 	.word	0x0000cfa0
        /*065c*/ 	.word	0x00000003
        /*0660*/ 	.word	0x00033450
        /*0664*/ 	.short	0x0101
        /*0666*/ 	.byte	0x3f
	.zero		1


	//   ....[49]....
        /*0668*/ 	.word	0x0000d030
        /*066c*/ 	.word	0x00000003
        /*0670*/ 	.word	0x00000000
        /*0674*/ 	.short	0x0101
        /*0676*/ 	.byte	0x3f
	.zero		1


	//   ....[50]....
        /*0678*/ 	.word	0x0000d150
        /*067c*/ 	.word	0x00000006
        /*0680*/ 	.word	0x00033420
        /*0684*/ 	.short	0x010a
        /*0686*/ 	.byte	0x3f
	.zero		1


	//   ....[51]....
        /*0688*/ 	.word	0x0000d2a0
        /*068c*/ 	.word	0x00000005
        /*0690*/ 	.word	0x00000000
        /*0694*/ 	.short	0x010a
        /*0696*/ 	.byte	0x3f
	.zero		1


	//   ....[52]....
        /*0698*/ 	.word	0x0000d310
        /*069c*/ 	.word	0x00000007
        /*06a0*/ 	.word	0x00000000
        /*06a4*/ 	.short	0x010a
        /*06a6*/ 	.byte	0x3f
	.zero		1


	//   ....[53]....
        /*06a8*/ 	.word	0x0000d360
        /*06ac*/ 	.word	0x00000011
        /*06b0*/ 	.word	0x00033460
        /*06b4*/ 	.short	0x010a
        /*06b6*/ 	.byte	0x3f
	.zero		1


	//   ....[54]....
        /*06b8*/ 	.word	0x0000d3b0
        /*06bc*/ 	.word	0x00000003
        /*06c0*/ 	.word	0x00033460
        /*06c4*/ 	.short	0x010a
        /*06c6*/ 	.byte	0x3f
	.zero		1


	//   ....[55]....
        /*06c8*/ 	.word	0x0000d3f0
        /*06cc*/ 	.word	0x00000011
        /*06d0*/ 	.word	0x00033480
        /*06d4*/ 	.short	0x010a
        /*06d6*/ 	.byte	0x3f
	.zero		1


	//   ....[56]....
        /*06d8*/ 	.word	0x0000d410
        /*06dc*/ 	.word	0x00000003
        /*06e0*/ 	.word	0x00033480
        /*06e4*/ 	.short	0x010a
        /*06e6*/ 	.byte	0x3f
	.zero		1


	//   ....[57]....
        /*06e8*/ 	.word	0x0000d480
        /*06ec*/ 	.word	0x00000003
        /*06f0*/ 	.word	0x00033400
        /*06f4*/ 	.short	0x010a
        /*06f6*/ 	.byte	0x3f
	.zero		1


	//   ....[58]....
        /*06f8*/ 	.word	0x0000d4d0
        /*06fc*/ 	.word	0x00000003
        /*0700*/ 	.word	0x00033430
        /*0704*/ 	.short	0x010a
        /*0706*/ 	.byte	0x3f
	.zero		1


	//   ....[59]....
        /*0708*/ 	.word	0x0000d530
        /*070c*/ 	.word	0x00000005
        /*0710*/ 	.word	0x00033430
        /*0714*/ 	.short	0x010a
        /*0716*/ 	.byte	0x3f
	.zero		1


	//   ....[60]....
        /*0718*/ 	.word	0x0000d590
        /*071c*/ 	.word	0x00000005
        /*0720*/ 	.word	0x00033450
        /*0724*/ 	.short	0x010a
        /*0726*/ 	.byte	0x3f
	.zero		1


	//   ....[61]....
        /*0728*/ 	.word	0x0000d5f0
        /*072c*/ 	.word	0x00000007
        /*0730*/ 	.word	0x00033450
        /*0734*/ 	.short	0x010a
        /*0736*/ 	.byte	0x3f
	.zero		1


	//   ....[62]....
        /*0738*/ 	.word	0x0000d740
        /*073c*/ 	.word	0x00000000
        /*0740*/ 	.word	0x00033480
        /*0744*/ 	.short	0x010a
        /*0746*/ 	.byte	0x3f
	.zero		1


	//   ....[63]....
        /*0748*/ 	.word	0x0000d790
        /*074c*/ 	.word	0x00000000
        /*0750*/ 	.word	0x00033440
        /*0754*/ 	.short	0x010a
        /*0756*/ 	.byte	0x3f
	.zero		1


	//   ....[64]....
        /*0758*/ 	.word	0x0000d7f0
        /*075c*/ 	.word	0x00000003
        /*0760*/ 	.word	0x00033420
        /*0764*/ 	.short	0x010a
        /*0766*/ 	.byte	0x3f
	.zero		1


	//   ....[65]....
        /*0768*/ 	.word	0x0000d840
        /*076c*/ 	.word	0x00000006
        /*0770*/ 	.word	0x00033480
        /*0774*/ 	.short	0x010a
        /*0776*/ 	.byte	0x3f
	.zero		1


	//   ....[66]....
        /*0778*/ 	.word	0x0000d890
        /*077c*/ 	.word	0x00000006
        /*0780*/ 	.word	0x00033440
        /*0784*/ 	.short	0x010a
        /*0786*/ 	.byte	0x3f
	.zero		1


	//   ....[67]....
        /*0788*/ 	.word	0x0000d8e0
        /*078c*/ 	.word	0x0000000d
        /*0790*/ 	.word	0x00033470
        /*0794*/ 	.short	0x010a
        /*0796*/ 	.byte	0x3f
	.zero		1


	//   ....[68]....
        /*0798*/ 	.word	0x0000d930
        /*079c*/ 	.word	0x0000000d
        /*07a0*/ 	.word	0x00033460
        /*07a4*/ 	.short	0x010a
        /*07a6*/ 	.byte	0x3f
	.zero		1


	//   ....[69]....
        /*07a8*/ 	.word	0x0000d980
        /*07ac*/ 	.word	0x00000003
        /*07b0*/ 	.word	0x00033470
        /*07b4*/ 	.short	0x010a
        /*07b6*/ 	.byte	0x3f
	.zero		1


	//   ....[70]....
        /*07b8*/ 	.word	0x0000d9d0
        /*07bc*/ 	.word	0x00000003
        /*07c0*/ 	.word	0x00033460
        /*07c4*/ 	.short	0x010a
        /*07c6*/ 	.byte	0x3f
	.zero		1


	//   ....[71]....
        /*07c8*/ 	.word	0x0000da20
        /*07cc*/ 	.word	0x00000006
        /*07d0*/ 	.word	0x00033420
        /*07d4*/ 	.short	0x010a
        /*07d6*/ 	.byte	0x3f
	.zero		1


	//   ....[72]....
        /*07d8*/ 	.word	0x0000da70
        /*07dc*/ 	.word	0x00000005
        /*07e0*/ 	.word	0x00000000
        /*07e4*/ 	.short	0x010a
        /*07e6*/ 	.byte	0x3f
	.zero		1


	//   ....[73]....
        /*07e8*/ 	.word	0x0000dac0
        /*07ec*/ 	.word	0x00000007
        /*07f0*/ 	.word	0x00000000
        /*07f4*/ 	.short	0x010a
        /*07f6*/ 	.byte	0x3f
	.zero		1


	//   ....[74]....
        /*07f8*/ 	.word	0x0000db10
        /*07fc*/ 	.word	0x00000011
        /*0800*/ 	.word	0x00033460
        /*0804*/ 	.short	0x010a
        /*0806*/ 	.byte	0x3f
	.zero		1


	//   ....[75]....
        /*0808*/ 	.word	0x0000db60
        /*080c*/ 	.word	0x00000003
        /*0810*/ 	.word	0x00033460
        /*0814*/ 	.short	0x010a
        /*0816*/ 	.byte	0x3f
	.zero		1


	//   ....[76]....
        /*0818*/ 	.word	0x0000dbb0
        /*081c*/ 	.word	0x00000011
        /*0820*/ 	.word	0x00033480
        /*0824*/ 	.short	0x010a
        /*0826*/ 	.byte	0x3f
	.zero		1


	//----- nvinfo : EIATTR_NUM_MBARRIERS
	.align		4
.L_127:
        /*0828*/ 	.byte	0x03, 0x38
        /*082a*/ 	.short	0x0016


	//----- nvinfo : EIATTR_EXIT_INSTR_OFFSETS
	.align		4
        /*082c*/ 	.byte	0x04, 0x1c
        /*082e*/ 	.short	(.L_129 - .L_128)


	//   ....[0]....
.L_128:
        /*0830*/ 	.word	0x00000fb0


	//   ....[1]....
        /*0834*/ 	.word	0x00009d30


	//   ....[2]....
        /*0838*/ 	.word	0x0000d1c0


	//   ....[3]....
        /*083c*/ 	.word	0x0000d460


	//----- nvinfo : EIATTR_MAX_THREADS
	.align		4
.L_129:
        /*0840*/ 	.byte	0x04, 0x05
        /*0842*/ 	.short	(.L_131 - .L_130)
.L_130:
        /*0844*/ 	.word	0x00000180
        /*0848*/ 	.word	0x00000001
        /*084c*/ 	.word	0x00000001


	//----- nvinfo : EIATTR_CRS_STACK_SIZE
	.align		4
.L_131:
        /*0850*/ 	.byte	0x04, 0x1e
        /*0852*/ 	.short	(.L_133 - .L_132)
.L_132:
        /*0854*/ 	.word	0x00000000


	//----- nvinfo : EIATTR_CBANK_PARAM_SIZE
	.align		4
.L_133:
        /*0858*/ 	.byte	0x03, 0x19
        /*085a*/ 	.short	0x0bf0


	//----- nvinfo : EIATTR_PARAM_CBANK
	.align		4
        /*085c*/ 	.byte	0x04, 0x0a
        /*085e*/ 	.short	(.L_135 - .L_134)
	.align		4
.L_134:
        /*0860*/ 	.word	index@(.nv.constant0._ZN7cutlass13device_kernelIN5flash11enable_sm90INS1_16FlashAttnFwdSm90INS1_25CollectiveMainloopFwdSm90ILi2EN4cute5tupleIJNS5_1CILi2EEENS7_ILi1EEES9_EEENS6_IJNS7_ILi128EEENS7_ILi160EEENS7_ILi192EEEEEELi192ENS_12float_e4m3_tEfNS_4arch4Sm90ELb0ELb0ELb0ELb0ELb0ELb0ELb0ELb1ELb1ELb0ELb0ELb0EEENS1_21CollectiveEpilogueFwdINS6_IJSB_SD_SC_EEESA_NS_10bfloat16_tESH_Li256ELb0ELb0ELb0ELb1EEENS1_29StaticPersistentTileSchedulerILb0EEEEEEEEEvNT_6ParamsE)
        /*0864*/ 	.short	0x0210
        /*0866*/ 	.short	0x0bf0


	//----- nvinfo : EIATTR_SW_WAR
	.align		4
.L_135:
        /*0868*/ 	.byte	0x04, 0x36
        /*086a*/ 	.short	(.L_137 - .L_136)
.L_136:
        /*086c*/ 	.word	0x00000008
.L_137:


//--------------------- .nv.info._ZN7cutlass13device_kernelIN5flash11enable_sm90INS1_16FlashAttnFwdSm90INS1_25CollectiveMainloopFwdSm90ILi2EN4cute5tupleIJNS5_1CILi1EEES8_S8_EEENS6_IJNS7_ILi128EEENS7_ILi160EEENS7_ILi192EEEEEELi192ENS_12float_e4m3_tEfNS_4arch4Sm90ELb0ELb0ELb0ELb1ELb0ELb0ELb0ELb1ELb1ELb0ELb0ELb0EEENS1_21CollectiveEpilogueFwdINS6_IJSA_SC_SB_EEES9_NS_10bfloat16_tESG_Li256ELb1ELb0ELb0ELb1EEENS1_36VarlenDynamicPersistentTileSchedulerILi128ELi160ELi256ELi128ELb0ELb0ELb1ELb0ELb1ELb1EEEEEEEEEvNT_6ParamsE --------------------------
	.section	.nv.info._ZN7cutlass13device_kernelIN5flash11enable_sm90INS1_16FlashAttnFwdSm90INS1_25CollectiveMainloopFwdSm90ILi2EN4cute5tupleIJNS5_1CILi1EEES8_S8_EEENS6_IJNS7_ILi128EEENS7_ILi160EEENS7_ILi192EEEEEELi192ENS_12float_e4m3_tEfNS_4arch4Sm90ELb0ELb0ELb0ELb1ELb0ELb0ELb0ELb1ELb1ELb0ELb0ELb0EEENS1_21CollectiveEpilogueFwdINS6_IJSA_SC_SB_EEES9_NS_10bfloat16_tESG_Li256ELb1ELb0ELb0ELb1EEENS1_36VarlenDynamicPersistentTileSchedulerILi128ELi160ELi256ELi128ELb0ELb0ELb1ELb0ELb1ELb1EEEEEEEEEvNT_6ParamsE,"",@"SHT_CUDA_INFO"
	.sectionflags	@""
	.align	4


	//----- nvinfo : EIATTR_CUDA_API_VERSION
	.align		4
        /*0000*/ 	.byte	0x04, 0x37
        /*0002*/ 	.short	(.L_139 - .L_138)
.L_138:
        /*0004*/ 	.word	0x00000082


	//----- nvinfo : EIATTR_KPARAM_INFO
	.align		4
.L_139:
        /*0008*/ 	.byte	0x04, 0x17
        /*000a*/ 	.short	(.L_141 - .L_140)
.L_140:
        /*000c*/ 	.word	0x00000000
        /*0010*/ 	.short	0x0000
        /*0012*/ 	.short	0x0070
        /*0014*/ 	.byte	0x00, 0xf0, 0x01, 0x28


	//----- nvinfo : EIATTR_SPARSE_MMA_MASK
	.align		4
.L_141:
        /*0018*/ 	.byte	0x03, 0x50
        /*001a*/ 	.short	0x0000


	//----- nvinfo : EIATTR_MAXREG_COUNT
	.align		4
        /*001c*/ 	.byte	0x03, 0x1b
        /*001e*/ 	.short	0x00a8


	//----- nvinfo : EIATTR_NUM_BARRIERS
	.align		4
        /*0020*/ 	.byte	0x02, 0x4c
        /*0022*/ 	.byte	0x10
	.zero		1


	//----- nvinfo : EIATTR_EXTERNS
	.align		4
        /*0024*/ 	.byte	0x04, 0x0f
        /*0026*/ 	.short	(.L_143 - .L_142)


	//   ....[0]....
	.align		4
.L_142:
        /*0028*/ 	.word	index@(__assertfail)


	//----- nvinfo : EIATTR_ANNOTATIONS
	.align		4
.L_143:
        /*002c*/ 	.byte	0x04, 0x55
        /*002e*/ 	.short	(.L_145 - .L_144)


	//   ....[0]....
.L_144:
        /* <DEDUP_REMOVED lines=21> */


	//----- nvinfo : EIATTR_MERCURY_ISA_VERSION
	.align		4
.L_145:
        /*0170*/ 	.byte	0x03, 0x5f
        /*0172*/ 	.short	0x0101


	//----- nvinfo : EIATTR_UNUSED_LOAD_BYTE_OFFSET
	.align		4
        /*0174*/ 	.byte	0x04, 0x44
        /*0176*/ 	.short	(.L_147 - .L_146)


	//   ....[0]....
.L_146:
        /*0178*/ 	.word	0x00000a70
        /*017c*/ 	.word	0x0000fff0


	//   ....[1]....
        /*0180*/ 	.word	0x00008e70
        /*0184*/ 	.word	0x0000fff0


	//----- nvinfo : EIATTR_INT_WARP_WIDE_INSTR_OFFSETS
	.align		4
.L_147:
        /*0188*/ 	.byte	0x04, 0x31
        /*018a*/ 	.short	(.L_149 - .L_148)


	//   ....[0]....
.L_148:
        /*018c*/ 	.word	0x00000160


	//   ....[1]....
        /*0190*/ 	.word	0x000001a0


	//   ....[2]....
        /*0194*/ 	.word	0x00000210


	//   ....[3]....
        /*0198*/ 	.word	0x0000cdd0


	//   ....[4]....
        /*019c*/ 	.word	0x0000ce60


	//   ....[5]....
        /*01a0*/ 	.word	0x0000d5c0


	//   ....[6]....
        /*01a4*/ 	.word	0x0000f3f0


	//   ....[7]....
        /*01a8*/ 	.word	0x0000f480


	//----- nvinfo : EIATTR_COOP_GROUP_MASK_REGIDS
	.align		4
.L_149:
        /*01ac*/ 	.byte	0x04, 0x29
        /*01ae*/ 	.short	(.L_151 - .L_150)


	//   ....[0]....
.L_150:
        /*01b0*/ 	.word	0xffffffff


	//   ....[1]....
        /*01b4*/ 	.word	0xffffffff


	//   ....[2]....
        /*01b8*/ 	.word	0xffffffff


	//   ....[3]....
        /*01bc*/ 	.word	0xffffffff


	//   ....[4]....
        /*01c0*/ 	.word	0xffffffff


	//   ....[5]....
        /*01c4*/ 	.word	0xffffffff


	//   ....[6]....
        /*01c8*/ 	.word	0xffffffff


	//   ....[7]....
        /*01cc*/ 	.word	0xffffffff


	//   ....[8]....
        /*01d0*/ 	.word	0xffffffff


	//   ....[9]....
        /*01d4*/ 	.word	0xffffffff


	//   ....[10]....
        /*01d8*/ 	.word	0xffffffff


	//   ....[11]....
        /*01dc*/ 	.word	0xffffffff


	//   ....[12]....
        /*01e0*/ 	.word	0xffffffff


	//   ....[13]....
        /*01e4*/ 	.word	0xffffffff


	//   ....[14]....
        /*01e8*/ 	.word	0xffffffff


	//   ....[15]....
        /*01ec*/ 	.word	0xffffffff


	//   ....[16]....
        /*01f0*/ 	.word	0xffffffff


	//   ....[17]....
        /*01f4*/ 	.word	0xffffffff


	//   ....[18]....
        /*01f8*/ 	.word	0xffffffff


	//   ....[19]....
        /*01fc*/ 	.word	0xffffffff


	//   ....[20]....
        /*0200*/ 	.word	0xffffffff


	//   ....[21]....
        /*0204*/ 	.word	0xffffffff


	//   ....[22]....
        /*0208*/ 	.word	0xffffffff


	//   ....[23]....
        /*020c*/ 	.word	0xffffffff


	//   ....[24]....
        /*0210*/ 	.word	0xffffffff


	//   ....[25]....
        /*0214*/ 	.word	0xffffffff


	//   ....[26]....
        /*0218*/ 	.word	0xffffffff


	//   ....[27]....
        /*021c*/ 	.word	0xffffffff


	//   ....[28]....
        /*0220*/ 	.word	0xffffffff


	//   ....[29]....
        /*0224*/ 	.word	0xffffffff


	//   ....[30]....
        /*0228*/ 	.word	0xffffffff


	//   ....[31]....
        /*022c*/ 	.word	0xffffffff


	//   ....[32]....
        /*0230*/ 	.word	0xffffffff


	//   ....[33]....
        /*0234*/ 	.word	0xffffffff


	//   ....[34]....
        /*0238*/ 	.word	0xffffffff


	//   ....[35]....
        /*023c*/ 	.word	0xffffffff


	//   ....[36]....
        /*0240*/ 	.word	0xffffffff


	//   ....[37]....
        /*0244*/ 	.word	0xffffffff


	//   ....[38]....
        /*0248*/ 	.word	0xffffffff


	//   ....[39]....
        /*024c*/ 	.word	0xffffffff


	//   ....[40]....
        /*0250*/ 	.word	0xffffffff


	//   ....[41]....
        /*0254*/ 	.word	0xffffffff


	//   ....[42]....
        /*0258*/ 	.word	0xffffffff


	//   ....[43]....
        /*025c*/ 	.word	0xffffffff


	//   ....[44]....
        /*0260*/ 	.word	0xffffffff


	//   ....[45]....
        /*0264*/ 	.word	0xffffffff


	//   ....[46]....
        /*0268*/ 	.word	0xffffffff


	//   ....[47]....
        /*026c*/ 	.word	0xffffffff


	//   ....[48]....
        /*0270*/ 	.word	0xffffffff


	//   ....[49]....
        /*0274*/ 	.word	0xffffffff


	//   ....[50]....
        /*0278*/ 	.word	0xffffffff


	//   ....[51]....
        /*027c*/ 	.word	0xffffffff


	//   ....[52]....
        /*0280*/ 	.word	0xffffffff


	//   ....[53]....
        /*0284*/ 	.word	0xffffffff


	//   ....[54]....
        /*0288*/ 	.word	0xffffffff


	//   ....[55]....
        /*028c*/ 	.word	0xffffffff


	//   ....[56]....
        /*0290*/ 	.word	0xffffffff


	//   ....[57]....
        /*0294*/ 	.word	0xffffffff


	//   ....[58]....
        /*0298*/ 	.word	0xffffffff


	//   ....[59]....
        /*029c*/ 	.word	0xffffffff


	//   ....[60]....
        /*02a0*/ 	.word	0xffffffff


	//   ....[61]....
        /*02a4*/ 	.word	0xffffffff


	//   ....[62]....
        /*02a8*/ 	.word	0xffffffff


	//   ....[63]....
        /*02ac*/ 	.word	0xffffffff


	//   ....[64]....
        /*02b0*/ 	.word	0xffffffff


	//   ....[65]....
        /*02b4*/ 	.word	0xffffffff


	//   ....[66]....
        /*02b8*/ 	.word	0xffffffff


	//   ....[67]....
        /*02bc*/ 	.word	0xffffffff


	//   ....[68]....
        /*02c0*/ 	.word	0xffffffff


	//   ....[69]....
        /*02c4*/ 	.word	0xffffffff


	//   ....[70]....
        /*02c8*/ 	.word	0xffffffff


	//   ....[71]....
        /*02cc*/ 	.word	0xffffffff


	//   ....[72]....
        /*02d0*/ 	.word	0xffffffff


	//   ....[73]....
        /*02d4*/ 	.word	0xffffffff


	//   ....[74]....
        /*02d8*/ 	.word	0xffffffff


	//   ....[75]....
        /*02dc*/ 	.word	0xffffffff


	//   ....[76]....
        /*02e0*/ 	.word	0xffffffff


	//   ....[77]....
        /*02e4*/ 	.word	0xffffffff


	//   ....[78]....
        /*02e8*/ 	.word	0xffffffff


	//   ....[79]....
        /*02ec*/ 	.word	0xffffffff


	//   ....[80]....
        /*02f0*/ 	.word	0xffffffff


	//   ....[81]....
        /*02f4*/ 	.word	0xffffffff


	//   ....[82]....
        /*02f8*/ 	.word	0xffffffff


	//   ....[83]....
        /*02fc*/ 	.word	0xffffffff


	//   ....[84]....
        /*0300*/ 	.word	0xffffffff


	//   ....[85]....
        /*0304*/ 	.word	0xffffffff


	//   ....[86]....
        /*0308*/ 	.word	0xffffffff


	//   ....[87]....
        /*030c*/ 	.word	0xffffffff


	//   ....[88]....
        /*0310*/ 	.word	0xffffffff


	//   ....[89]....
        /*0314*/ 	.word	0xffffffff


	//   ....[90]....
        /*0318*/ 	.word	0xffffffff


	//   ....[91]....
        /*031c*/ 	.word	0xffffffff


	//   ....[92]....
        /*0320*/ 	.word	0xffffffff


	//   ....[93]....
        /*0324*/ 	.word	0xffffffff


	//   ....[94]....
        /*0328*/ 	.word	0xffffffff


	//   ....[95]....
        /*032c*/ 	.word	0xffffffff


	//   ....[96]....
        /*0330*/ 	.word	0xffffffff


	//   ....[97]....
        /*0334*/ 	.word	0xffffffff


	//   ....[98]....
        /*0338*/ 	.word	0xffffffff


	//   ....[99]....
        /*033c*/ 	.word	0xffffffff


	//   ....[100]....
        /*0340*/ 	.word	0xffffffff


	//   ....[101]....
        /*0344*/ 	.word	0xffffffff


	//   ....[102]....
        /*0348*/ 	.word	0xffffffff


	//   ....[103]....
        /*034c*/ 	.word	0x0500000f


	//   ....[104]....
        /*0350*/ 	.word	0x0500000f


	//----- nvinfo : EIATTR_COOP_GROUP_INSTR_OFFSETS
	.align		4
.L_151:
        /*0354*/ 	.byte	0x04, 0x28
        /*0356*/ 	.short	(.L_153 - .L_152)


	//   ....[0]....
.L_152:
        /*0358*/ 	.word	0x00000070


	//   ....[1]....
        /*035c*/ 	.word	0x00000170


	//   ....[2]....
        /*0360*/ 	.word	0x000001c0


	//   ....[3]....
        /*0364*/ 	.word	0x000003f0


	//   ....[4]....
        /*0368*/ 	.word	0x00000550


	//   ....[5]....
        /*036c*/ 	.word	0x00000670


	//   ....[6]....
        /*0370*/ 	.word	0x000007d0


	//   ....[7]....
        /*0374*/ 	.word	0x00001830


	//   ....[8]....
        /*0378*/ 	.word	0x00003280


	//   ....[9]....
        /*037c*/ 	.word	0x00003370


	//   ....[10]....
        /*0380*/ 	.word	0x00003a80


	//   ....[11]....
        /*0384*/ 	.word	0x00003b40


	//   ....[12]....
        /*0388*/ 	.word	0x00006570


	//   ....[13]....
        /*038c*/ 	.word	0x00006580


	//   ....[14]....
        /*0390*/ 	.word	0x000065c0


	//   ....[15]....
        /*0394*/ 	.word	0x000065d0


	//   ....[16]....
        /*0398*/ 	.word	0x00008520


	//   ....[17]....
        /*039c*/ 	.word	0x00008530


	//   ....[18]....
        /*03a0*/ 	.word	0x00008560


	//   ....[19]....
        /*03a4*/ 	.word	0x00008570


	//   ....[20]....
        /*03a8*/ 	.word	0x00009a00


	//   ....[21]....
        /*03ac*/ 	.word	0x00009a30


	//   ....[22]....
        /*03b0*/ 	.word	0x00009a60


	//   ....[23]....
        /*03b4*/ 	.word	0x00009a90


	//   ....[24]....
        /*03b8*/ 	.word	0x00009ab0


	//   ....[25]....
        /*03bc*/ 	.word	0x00009ac0


	//   ....[26]....
        /*03c0*/ 	.word	0x00009ad0


	//   ....[27]....
        /*03c4*/ 	.word	0x00009ae0


	//   ....[28]....
        /*03c8*/ 	.word	0x00009af0


	//   ....[29]....
        /*03cc*/ 	.word	0x00009b20


	//   ....[30]....
        /*03d0*/ 	.word	0x00009b30


	//   ....[31]....
        /*03d4*/ 	.word	0x00009b60


	//   ....[32]....
        /*03d8*/ 	.word	0x00009b90


	//   ....[33]....
        /*03dc*/ 	.word	0x00009ba0


	//   ....[34]....
        /*03e0*/ 	.word	0x00009bd0


	//   ....[35]....
        /*03e4*/ 	.word	0x00009be0


	//   ....[36]....
        /*03e8*/ 	.word	0x00009bf0


	//   ....[37]....
        /*03ec*/ 	.word	0x00009c20


	//   ....[38]....
        /*03f0*/ 	.word	0x00009c50


	//   ....[39]....
        /*03f4*/ 	.word	0x00009c60


	//   ....[40]....
        /*03f8*/ 	.word	0x00009c70


	//   ....[41]....
        /*03fc*/ 	.word	0x00009c80


	//   ....[42]....
        /*0400*/ 	.word	0x00009cb0


	//   ....[43]....
        /*0404*/ 	.word	0x00009ce0


	//   ....[44]....
        /*0408*/ 	.word	0x00009d10


	//   ....[45]....
        /*040c*/ 	.word	0x00009d20


	//   ....[46]....
        /*0410*/ 	.word	0x00009d30


	//   ....[47]....
        /*0414*/ 	.word	0x00009d50


	//   ....[48]....
        /*0418*/ 	.word	0x00009d90


	//   ....[49]....
        /*041c*/ 	.word	0x00009db0


	//   ....[50]....
        /*0420*/ 	.word	0x00009dc0


	//   ....[51]....
        /*0424*/ 	.word	0x00009dd0


	//   ....[52]....
        /*0428*/ 	.word	0x00009de0


	//   ....[53]....
        /*042c*/ 	.word	0x00009df0


	//   ....[54]....
        /*0430*/ 	.word	0x00009e00


	//   ....[55]....
        /*0434*/ 	.word	0x00009e10


	//   ....[56]....
        /*0438*/ 	.word	0x00009e20


	//   ....[57]....
        /*043c*/ 	.word	0x00009e30


	//   ....[58]....
        /*0440*/ 	.word	0x00009e40


	//   ....[59]....
        /*0444*/ 	.word	0x00009e50


	//   ....[60]....
        /*0448*/ 	.word	0x00009e60


	//   ....[61]....
        /*044c*/ 	.word	0x00009e70


	//   ....[62]....
        /*0450*/ 	.word	0x00009e90


	//   ....[63]....
        /*0454*/ 	.word	0x00009ec0


	//   ....[64]....
        /*0458*/ 	.word	0x00009ed0


	//   ....[65]....
        /*045c*/ 	.word	0x00009ef0


	//   ....[66]....
        /*0460*/ 	.word	0x00009f20


	//   ....[67]....
        /*0464*/ 	.word	0x00009f30


	//   ....[68]....
        /*0468*/ 	.word	0x0000bcf0


	//   ....[69]....
        /*046c*/ 	.word	0x0000bf00


	//   ....[70]....
        /*0470*/ 	.word	0x0000bf30


	//   ....[71]....
        /*0474*/ 	.word	0x0000bf60


	//   ....[72]....
        /*0478*/ 	.word	0x0000bfa0


	//   ....[73]....
        /*047c*/ 	.word	0x0000bfd0


	//   ....[74]....
        /*0480*/ 	.word	0x0000c000


	//   ....[75]....
        /*0484*/ 	.word	0x0000c190


	//   ....[76]....
        /*0488*/ 	.word	0x0000c1c0


	//   ....[77]....
        /*048c*/ 	.word	0x0000c1f0


	//   ....[78]....
        /*0490*/ 	.word	0x0000c220


	//   ....[79]....
        /*0494*/ 	.word	0x0000c250


	//   ....[80]....
        /*0498*/ 	.word	0x0000c290


	//   ....[81]....
        /*049c*/ 	.word	0x0000c320


	//   ....[82]....
        /*04a0*/ 	.word	0x0000c360


	//   ....[83]....
        /*04a4*/ 	.word	0x0000c3f0


	//   ....[84]....
        /*04a8*/ 	.word	0x0000d750


	//   ....[85]....
        /*04ac*/ 	.word	0x0000ff30


	//   ....[86]....
        /*04b0*/ 	.word	0x0000ff60


	//   ....[87]....
        /*04b4*/ 	.word	0x0000ff90


	//   ....[88]....
        /*04b8*/ 	.word	0x0000ffc0


	//   ....[89]....
        /*04bc*/ 	.word	0x0000fff0


	//   ....[90]....
        /*04c0*/ 	.word	0x00010000


	//   ....[91]....
        /*04c4*/ 	.word	0x00010040


	//   ....[92]....
        /*04c8*/ 	.word	0x00010050


	//   ....[93]....
        /*04cc*/ 	.word	0x00010190


	//   ....[94]....
        /*04d0*/ 	.word	0x000101c0


	//   ....[95]....
        /*04d4*/ 	.word	0x000101f0


	//   ....[96]....
        /*04d8*/ 	.word	0x00010220


	//   ....[97]....
        /*04dc*/ 	.word	0x00010250


	//   ....[98]....
        /*04e0*/ 	.word	0x00010290


	//   ....[99]....
        /*04e4*/ 	.word	0x00010320


	//   ....[100]....
        /*04e8*/ 	.word	0x00010360


	//   ....[101]....
        /*04ec*/ 	.word	0x000103f0


	//   ....[102]....
        /*04f0*/ 	.word	0x00010860


	//   ....[103]....
        /*04f4*/ 	.word	0x00010d50


	//   ....[104]....
        /*04f8*/ 	.word	0x000111c0


	//----- nvinfo : EIATTR_REG_RECONFIG
	.align		4
.L_153:
        /*04fc*/ 	.byte	0x01, 0x54
	.zero		2


	//----- nvinfo : EIATTR_SYSCALL_OFFSETS
	.align		4
        /*0500*/ 	.byte	0x04, 0x46
        /*0502*/ 	.short	(.L_155 - .L_154)


	//   ....[0]....
.L_154:
        /*0504*/ 	.word	0x00001a10


	//   ....[1]....
        /*0508*/ 	.word	0x0000d000


	//   ....[2]....
        /*050c*/ 	.word	0x0000d180


	//   ....[3]....
        /*0510*/ 	.word	0x0000d2c0


	//   ....[4]....
        /*0514*/ 	.word	0x0000d3e0


	//----- nvinfo : EIATTR_MBARRIER_INSTR_OFFSETS
	.align		4
.L_155:
        /*0518*/ 	.byte	0x04, 0x39
        /*051a*/ 	.short	(.L_157 - .L_156)


	//   ....[0]....
.L_156:
        /*051c*/ 	.word	0x000002a0
        /*0520*/ 	.word	0x000000ff
        /*0524*/ 	.word	0x00033400
        /*0528*/ 	.short	0x0100
        /*052a*/ 	.byte	0x08
	.zero		1


	//   ....[1]....
        /*052c*/ 	.word	0x000002b0
        /*0530*/ 	.word	0x000000ff
        /*0534*/ 	.word	0x00033420
        /*0538*/ 	.short	0x0100
        /*053a*/ 	.byte	0x08
	.zero		1


	//   ....[2]....
        /*053c*/ 	.word	0x000003a0
        /*0540*/ 	.word	0x000000ff
        /*0544*/ 	.word	0x00033430
        /*0548*/ 	.short	0x0100
        /*054a*/ 	.byte	0x08
	.zero		1


	//   ....[3]....
        /*054c*/ 	.word	0x000003b0
        /*0550*/ 	.word	0x000000ff
        /*0554*/ 	.word	0x00033440
        /*0558*/ 	.short	0x0100
        /*055a*/ 	.byte	0x08
	.zero		1


	//   ....[4]....
        /*055c*/ 	.word	0x000003c0
        /*0560*/ 	.word	0x000000ff
        /*0564*/ 	.word	0x00033438
        /*0568*/ 	.short	0x0100
        /*056a*/ 	.byte	0x08
	.zero		1


	//   ....[5]....
        /*056c*/ 	.word	0x000003d0
        /*0570*/ 	.word	0x000000ff
        /*0574*/ 	.word	0x00033448
        /*0578*/ 	.short	0x0100
        /*057a*/ 	.byte	0x08
	.zero		1


	//   ....[6]....
        /*057c*/ 	.word	0x00000500
        /*0580*/ 	.word	0x000000ff
        /*0584*/ 	.word	0x00033450
        /*0588*/ 	.short	0x0100
        /*058a*/ 	.byte	0x08
	.zero		1


	//   ....[7]....
        /*058c*/ 	.word	0x00000510
        /*0590*/ 	.word	0x000000ff
        /*0594*/ 	.word	0x00033460
        /*0598*/ 	.short	0x0100
        /*059a*/ 	.byte	0x08
	.zero		1


	//   ....[8]....
        /*059c*/ 	.word	0x00000520
        /*05a0*/ 	.word	0x000000ff
        /*05a4*/ 	.word	0x00033458
        /*05a8*/ 	.short	0x0100
        /*05aa*/ 	.byte	0x08
	.zero		1


	//   ....[9]....
        /*05ac*/ 	.word	0x00000530
        /*05b0*/ 	.word	0x000000ff
        /*05b4*/ 	.word	0x00033468
        /*05b8*/ 	.short	0x0100
        /*05ba*/ 	.byte	0x08
	.zero		1


	//   ....[10]....
        /*05bc*/ 	.word	0x00000620
        /*05c0*/ 	.word	0x000000ff
        /*05c4*/ 	.word	0x00033470
        /*05c8*/ 	.short	0x0100
        /*05ca*/ 	.byte	0x06
	.zero		1


	//   ....[11]....
        /*05cc*/ 	.word	0x00000630
        /*05d0*/ 	.word	0x000000ff
        /*05d4*/ 	.word	0x00033480
        /*05d8*/ 	.short	0x0100
        /*05da*/ 	.byte	0x06
	.zero		1


	//   ....[12]....
        /*05dc*/ 	.word	0x00000640
        /*05e0*/ 	.word	0x000000ff
        /*05e4*/ 	.word	0x00033478
        /*05e8*/ 	.short	0x0100
        /*05ea*/ 	.byte	0x06
	.zero		1


	//   ....[13]....
        /*05ec*/ 	.word	0x00000650
        /*05f0*/ 	.word	0x000000ff
        /*05f4*/ 	.word	0x00033488
        /*05f8*/ 	.short	0x0100
        /*05fa*/ 	.byte	0x06
	.zero		1


	//   ....[14]....
        /*05fc*/ 	.word	0x00000780
        /*0600*/ 	.word	0x000000ff
        /*0604*/ 	.word	0x00033490
        /*0608*/ 	.short	0x0100
        /*060a*/ 	.byte	0x08
	.zero		1


	//   ....[15]....
        /*060c*/ 	.word	0x00000790
        /*0610*/ 	.word	0x000000ff
        /*0614*/ 	.word	0x000334a0
        /*0618*/ 	.short	0x0100
        /*061a*/ 	.byte	0x08
	.zero		1


	//   ....[16]....
        /*061c*/ 	.word	0x000007a0
        /*0620*/ 	.word	0x000000ff
        /*0624*/ 	.word	0x00033498
        /*0628*/ 	.short	0x0100
        /*062a*/ 	.byte	0x08
	.zero		1


	//   ....[17]....
        /*062c*/ 	.word	0x000007b0
        /*0630*/ 	.word	0x000000ff
        /*0634*/ 	.word	0x000334a8
        /*0638*/ 	.short	0x0100
        /*063a*/ 	.byte	0x08
	.zero		1


	//   ....[18]....
        /*063c*/ 	.word	0x000008e0
        /*0640*/ 	.word	0x000000ff
        /*0644*/ 	.word	0x000334b0
        /*0648*/ 	.short	0x0100
        /*064a*/ 	.byte	0x08
	.zero		1


	//   ....[19]....
        /*064c*/ 	.word	0x000008f0
        /*0650*/ 	.word	0x000000ff
        /*0654*/ 	.word	0x000334c0
        /*0658*/ 	.short	0x0100
        /*065a*/ 	.byte	0x08
	.zero		1


	//   ....[20]....
        /*065c*/ 	.word	0x00000900
        /*0660*/ 	.word	0x000000ff
        /*0664*/ 	.word	0x000334b8
        /*0668*/ 	.short	0x0100
        /*066a*/ 	.byte	0x08
	.zero		1


	//   ....[21]....
        /*066c*/ 	.word	0x00000910
        /*0670*/ 	.word	0x000000ff
        /*0674*/ 	.word	0x000334c8
        /*0678*/ 	.short	0x0100
        /*067a*/ 	.byte	0x08
	.zero		1


	//   ....[22]....
        /*067c*/ 	.word	0x00001ac0
        /*0680*/ 	.word	0x00000000
        /*0684*/ 	.word	0x00033400
        /*0688*/ 	.short	0x010a
        /*068a*/ 	.byte	0x3f
	.zero		1


	//   ....[23]....
        /*068c*/ 	.word	0x00001b50
        /*0690*/ 	.word	0x00000004
        /*0694*/ 	.word	0x00033430
        /*0698*/ 	.short	0x010a
        /*069a*/ 	.byte	0x3f
	.zero		1


	//   ....[24]....
        /*069c*/ 	.word	0x00001bc0
        /*06a0*/ 	.word	0x00000004
        /*06a4*/ 	.word	0x00033430
        /*06a8*/ 	.short	0x010a
        /*06aa*/ 	.byte	0x3f
	.zero		1


	//   ....[25]....
        /*06ac*/ 	.word	0x00003ad0
        /*06b0*/ 	.word	0x00000004
        /*06b4*/ 	.word	0x00000000
        /*06b8*/ 	.short	0x0101
        /*06ba*/ 	.byte	0x3f
	.zero		1


	//   ....[26]....
        /*06bc*/ 	.word	0x00005260
        /*06c0*/ 	.word	0x000000ff
        /*06c4*/ 	.word	0x00033430
        /*06c8*/ 	.short	0x010a
        /*06ca*/ 	.byte	0x06
	.zero		1


	//   ....[27]....
        /*06cc*/ 	.word	0x000052a0
        /*06d0*/ 	.word	0x000000ff
        /*06d4*/ 	.word	0x00033430
        /*06d8*/ 	.short	0x010a
        /*06da*/ 	.byte	0x06
	.zero		1


	//   ....[28]....
        /*06dc*/ 	.word	0x00005ef0
        /*06e0*/ 	.word	0x000000ff
        /*06e4*/ 	.word	0x00033450
        /*06e8*/ 	.short	0x010a
        /*06ea*/ 	.byte	0x06
	.zero		1


	//   ....[29]....
        /*06ec*/ 	.word	0x00005f30
        /*06f0*/ 	.word	0x000000ff
        /*06f4*/ 	.word	0x00033450
        /*06f8*/ 	.short	0x010a
        /*06fa*/ 	.byte	0x06
	.zero		1


	//   ....[30]....
        /*06fc*/ 	.word	0x000076a0
        /*0700*/ 	.word	0x00000004
        /*0704*/ 	.word	0x00000000
        /*0708*/ 	.short	0x0101
        /*070a*/ 	.byte	0x3f
	.zero		1


	//   ....[31]....
        /*070c*/ 	.word	0x00007880
        /*0710*/ 	.word	0x00000009
        /*0714*/ 	.word	0x00000000
        /*0718*/ 	.short	0x0101
        /*071a*/ 	.byte	0x3f
	.zero		1


	//   ....[32]....
        /*071c*/ 	.word	0x00008110
        /*0720*/ 	.word	0x0000000e
        /*0724*/ 	.word	0x00033450
        /*0728*/ 	.short	0x010a
        /*072a*/ 	.byte	0x3f
	.zero		1


	//   ....[33]....
        /*072c*/ 	.word	0x000081a0
        /*0730*/ 	.word	0x0000000e
        /*0734*/ 	.word	0x00033450
        /*0738*/ 	.short	0x010a
        /*073a*/ 	.byte	0x3f
	.zero		1


	//   ....[34]....
        /*073c*/ 	.word	0x00008810
        /*0740*/ 	.word	0x00000003
        /*0744*/ 	.word	0x00000000
        /*0748*/ 	.short	0x0101
        /*074a*/ 	.byte	0x3f
	.zero		1


	//   ....[35]....
        /*074c*/ 	.word	0x0000aaf0
        /*0750*/ 	.word	0x00000002
        /*0754*/ 	.word	0x00000000
        /*0758*/ 	.short	0x0101
        /*075a*/ 	.byte	0x3f
	.zero		1


	//   ....[36]....
        /*075c*/ 	.word	0x0000d960
        /*0760*/ 	.word	0x00000004
        /*0764*/ 	.word	0x00033480
        /*0768*/ 	.short	0x010a
        /*076a*/ 	.byte	0x3f
	.zero		1


	//   ....[37]....
        /*076c*/ 	.word	0x0000dbb0
        /*0770*/ 	.word	0x00000004
        /*0774*/ 	.word	0x00033440
        /*0778*/ 	.short	0x010a
        /*077a*/ 	.byte	0x3f
	.zero		1


	//   ....[38]....
        /*077c*/ 	.word	0x0000e040
        /*0780*/ 	.word	0x000000ff
        /*0784*/ 	.word	0x00033420
        /*0788*/ 	.short	0x010a
        /*078a*/ 	.byte	0x29
	.zero		1


	//   ....[39]....
        /*078c*/ 	.word	0x0000e300
        /*0790*/ 	.word	0x00000006
        /*0794*/ 	.word	0x00033480
        /*0798*/ 	.short	0x010a
        /*079a*/ 	.byte	0x3f
	.zero		1


	//   ....[40]....
        /*079c*/ 	.word	0x0000e760
        /*07a0*/ 	.word	0x00000006
        /*07a4*/ 	.word	0x00033440
        /*07a8*/ 	.short	0x010a
        /*07aa*/ 	.byte	0x3f
	.zero		1


	//   ....[41]....
        /*07ac*/ 	.word	0x0000ec10
        /*07b0*/ 	.word	0x0000000d
        /*07b4*/ 	.word	0x00033470
        /*07b8*/ 	.short	0x010a
        /*07ba*/ 	.byte	0x3f
	.zero		1


	//   ....[42]....
        /*07bc*/ 	.word	0x0000ec80
        /*07c0*/ 	.word	0x0000000d
        /*07c4*/ 	.word	0x00033460
        /*07c8*/ 	.short	0x010a
        /*07ca*/ 	.byte	0x3f
	.zero		1


	//   ....[43]....
        /*07cc*/ 	.word	0x0000f320
        /*07d0*/ 	.word	0x0000000d
        /*07d4*/ 	.word	0x00033450
        /*07d8*/ 	.short	0x0101
        /*07da*/ 	.byte	0x3f
	.zero		1


	//   ....[44]....
        /*07dc*/ 	.word	0x0000f390
        /*07e0*/ 	.word	0x00000002
        /*07e4*/ 	.word	0x00000000
        /*07e8*/ 	.short	0x0101
        /*07ea*/ 	.byte	0x3f
	.zero		1


	//   ....[45]....
        /*07ec*/ 	.word	0x0000f560
        /*07f0*/ 	.word	0x00000003
        /*07f4*/ 	.word	0x00033470
        /*07f8*/ 	.short	0x010a
        /*07fa*/ 	.byte	0x3f
	.zero		1


	//   ....[46]....
        /*07fc*/ 	.word	0x0000f5c0
        /*0800*/ 	.word	0x00000003
        /*0804*/ 	.word	0x00033460
        /*0808*/ 	.short	0x010a
        /*080a*/ 	.byte	0x3f
	.zero		1


	//   ....[47]....
        /*080c*/ 	.word	0x0000fc70
        /*0810*/ 	.word	0x00000003
        /*0814*/ 	.word	0x00033450
        /*0818*/ 	.short	0x0101
        /*081a*/ 	.byte	0x3f
	.zero		1


	//   ....[48]....
        /*081c*/ 	.word	0x0000fd00
        /*0820*/ 	.word	0x00000000
        /*0824*/ 	.word	0x00000000
        /*0828*/ 	.short	0x0101
        /*082a*/ 	.byte	0x3f
	.zero		1


	//   ....[49]....
        /*082c*/ 	.word	0x000107e0
        /*0830*/ 	.word	0x00000000
        /*0834*/ 	.word	0x00033420
        /*0838*/ 	.short	0x010a
        /*083a*/ 	.byte	0x3f
	.zero		1


	//   ....[50]....
        /*083c*/ 	.word	0x00010980
        /*0840*/ 	.word	0x00000007
        /*0844*/ 	.word	0x00000000
        /*0848*/ 	.short	0x010a
        /*084a*/ 	.byte	0x3f
	.zero		1


	//   ....[51]....
        /*084c*/ 	.word	0x000109f0
        /*0850*/ 	.word	0x00000009
        /*0854*/ 	.word	0x00000000
        /*0858*/ 	.short	0x010a
        /*085a*/ 	.byte	0x3f
	.zero		1


	//   ....[52]....
        /*085c*/ 	.word	0x00010a40
        /*0860*/ 	.word	0x00000011
        /*0864*/ 	.word	0x00033460
        /*0868*/ 	.short	0x010a
        /*086a*/ 	.byte	0x3f
	.zero		1


	//   ....[53]....
        /*086c*/ 	.word	0x00010a90
        /*0870*/ 	.word	0x00000003
        /*0874*/ 	.word	0x00033460
        /*0878*/ 	.short	0x010a
        /*087a*/ 	.byte	0x3f
	.zero		1


	//   ....[54]....
        /*087c*/ 	.word	0x00010ad0
        /*0880*/ 	.word	0x00000011
        /*0884*/ 	.word	0x00033480
        /*0888*/ 	.short	0x010a
        /*088a*/ 	.byte	0x3f
	.zero		1


	//   ....[55]....
        /*088c*/ 	.word	0x00010af0
        /*0890*/ 	.word	0x00000003
        /*0894*/ 	.word	0x00033480
        /*0898*/ 	.short	0x010a
        /*089a*/ 	.byte	0x3f
	.zero		1


	//   ....[56]....
        /*089c*/ 	.word	0x00010b50
        /*08a0*/ 	.word	0x00000000
        /*08a4*/ 	.word	0x00033400
        /*08a8*/ 	.short	0x010a
        /*08aa*/ 	.byte	0x3f
	.zero		1


	//   ....[57]....
        /*08ac*/ 	.word	0x00010ba0
        /*08b0*/ 	.word	0x00000004
        /*08b4*/ 	.word	0x00033430
        /*08b8*/ 	.short	0x010a
        /*08ba*/ 	.byte	0x3f
	.zero		1


	//   ....[58]....
        /*08bc*/ 	.word	0x00010c00
        /*08c0*/ 	.word	0x00000003
        /*08c4*/ 	.word	0x00033430
        /*08c8*/ 	.short	0x010a
        /*08ca*/ 	.byte	0x3f
	.zero		1


	//   ....[59]....
        /*08cc*/ 	.word	0x00010c60
        /*08d0*/ 	.word	0x00000003
        /*08d4*/ 	.word	0x00033450
        /*08d8*/ 	.short	0x010a
        /*08da*/ 	.byte	0x3f
	.zero		1


	//   ....[60]....
        /*08dc*/ 	.word	0x00010cb0
        /*08e0*/ 	.word	0x0000000e
        /*08e4*/ 	.word	0x00033450
        /*08e8*/ 	.short	0x010a
        /*08ea*/ 	.byte	0x3f
	.zero		1


	//   ....[61]....
        /*08ec*/ 	.word	0x00010e00
        /*08f0*/ 	.word	0x00000004
        /*08f4*/ 	.word	0x00033480
        /*08f8*/ 	.short	0x010a
        /*08fa*/ 	.byte	0x3f
	.zero		1


	//   ....[62]....
        /*08fc*/ 	.word	0x00010e50
        /*0900*/ 	.word	0x00000004
        /*0904*/ 	.word	0x00033440
        /*0908*/ 	.short	0x010a
        /*090a*/ 	.byte	0x3f
	.zero		1


	//   ....[63]....
        /*090c*/ 	.word	0x00010eb0
        /*0910*/ 	.word	0x00000003
        /*0914*/ 	.word	0x00033420
        /*0918*/ 	.short	0x010a
        /*091a*/ 	.byte	0x3f
	.zero		1


	//   ....[64]....
        /*091c*/ 	.word	0x00010f00
        /*0920*/ 	.word	0x00000006
        /*0924*/ 	.word	0x00033480
        /*0928*/ 	.short	0x010a
        /*092a*/ 	.byte	0x3f
	.zero		1


	//   ....[65]....
        /*092c*/ 	.word	0x00010f50
        /*0930*/ 	.word	0x00000006
        /*0934*/ 	.word	0x00033440
        /*0938*/ 	.short	0x010a
        /*093a*/ 	.byte	0x3f
	.zero		1


	//   ....[66]....
        /*093c*/ 	.word	0x00010fa0
        /*0940*/ 	.word	0x0000000d
        /*0944*/ 	.word	0x00033470
        /*0948*/ 	.short	0x010a
        /*094a*/ 	.byte	0x3f
	.zero		1


	//   ....[67]....
        /*094c*/ 	.word	0x00010ff0
        /*0950*/ 	.word	0x0000000d
        /*0954*/ 	.word	0x00033460
        /*0958*/ 	.short	0x010a
        /*095a*/ 	.byte	0x3f
	.zero		1


	//   ....[68]....
        /*095c*/ 	.word	0x00011040
        /*0960*/ 	.word	0x00000003
        /*0964*/ 	.word	0x00033470
        /*0968*/ 	.short	0x010a
        /*096a*/ 	.byte	0x3f
	.zero		1


	//   ....[69]....
        /*096c*/ 	.word	0x00011090
        /*0970*/ 	.word	0x00000003
        /*0974*/ 	.word	0x00033460
        /*0978*/ 	.short	0x010a
        /*097a*/ 	.byte	0x3f
	.zero		1


	//   ....[70]....
        /*097c*/ 	.word	0x000110e0
        /*0980*/ 	.word	0x00000000
        /*0984*/ 	.word	0x00033420
        /*0988*/ 	.short	0x010a
        /*098a*/ 	.byte	0x3f
	.zero		1


	//   ....[71]....
        /*098c*/ 	.word	0x00011280
        /*0990*/ 	.word	0x00000007
        /*0994*/ 	.word	0x00000000
        /*0998*/ 	.short	0x010a
        /*099a*/ 	.byte	0x3f
	.zero		1


	//   ....[72]....
        /*099c*/ 	.word	0x000112d0
        /*09a0*/ 	.word	0x00000009
        /*09a4*/ 	.word	0x00000000
        /*09a8*/ 	.short	0x010a
        /*09aa*/ 	.byte	0x3f
	.zero		1


	//   ....[73]....
        /*09ac*/ 	.word	0x00011320
        /*09b0*/ 	.word	0x00000011
        /*09b4*/ 	.word	0x00033460
        /*09b8*/ 	.short	0x010a
        /*09ba*/ 	.byte	0x3f
	.zero		1


	//   ....[74]....
        /*09bc*/ 	.word	0x00011370
        /*09c0*/ 	.word	0x00000003
        /*09c4*/ 	.word	0x00033460
        /*09c8*/ 	.short	0x010a
        /*09ca*/ 	.byte	0x3f
	.zero		1


	//   ....[75]....
        /*09cc*/ 	.word	0x000113c0
        /*09d0*/ 	.word	0x00000011
        /*09d4*/ 	.word	0x00033480
        /*09d8*/ 	.short	0x010a
        /*09da*/ 	.byte	0x3f
	.zero		1


	//----- nvinfo : EIATTR_NUM_MBARRIERS
	.align		4
.L_157:
        /*09dc*/ 	.byte	0x03, 0x38
        /*09de*/ 	.short	0x0016


	//----- nvinfo : EIATTR_EXIT_INSTR_OFFSETS
	.align		4
        /*09e0*/ 	.byte	0x04, 0x1c
        /*09e2*/ 	.short	(.L_159 - .L_158)


	//   ....[0]....
.L_158:
        /*09e4*/ 	.word	0x00000ab0


	//   ....[1]....
        /*09e8*/ 	.word	0x0000bca0


	//   ....[2]....
        /*09ec*/ 	.word	0x00010b40


	//----- nvinfo : EIATTR_MAX_THREADS
	.align		4
.L_159:
        /*09f0*/ 	.byte	0x04, 0x05
        /*09f2*/ 	.short	(.L_161 - .L_160)
.L_160:
        /*09f4*/ 	.word	0x00000180
        /*09f8*/ 	.word	0x00000001
        /*09fc*/ 	.word	0x00000001


	//----- nvinfo : EIATTR_CRS_STACK_SIZE
	.align		4
.L_161:
        /*0a00*/ 	.byte	0x04, 0x1e
        /*0a02*/ 	.short	(.L_163 - .L_162)
.L_162:
        /*0a04*/ 	.word	0x00000000


	//----- nvinfo : EIATTR_CBANK_PARAM_SIZE
	.align		4
.L_163:
        /*0a08*/ 	.byte	0x03, 0x19
        /*0a0a*/ 	.short	0x0a70


	//----- nvinfo : EIATTR_PARAM_CBANK
	.align		4
        /*0a0c*/ 	.byte	0x04, 0x0a
        /*0a0e*/ 	.short	(.L_165 - .L_164)
	.align		4
.L_164:
        /*0a10*/ 	.word	index@(.nv.constant0._ZN7cutlass13device_kernelIN5flash11enable_sm90INS1_16FlashAttnFwdSm90INS1_25CollectiveMainloopFwdSm90ILi2EN4cute5tupleIJNS5_1CILi1EEES8_S8_EEENS6_IJNS7_ILi128EEENS7_ILi160EEENS7_ILi192EEEEEELi192ENS_12float_e4m3_tEfNS_4arch4Sm90ELb0ELb0ELb0ELb1ELb0ELb0ELb0ELb1ELb1ELb0ELb0ELb0EEENS1_21CollectiveEpilogueFwdINS6_IJSA_SC_SB_EEES9_NS_10bfloat16_tESG_Li256ELb1ELb0ELb0ELb1EEENS1_36VarlenDynamicPersistentTileSchedulerILi128ELi160ELi256ELi128ELb0ELb0ELb1ELb0ELb1ELb1EEEEEEEEEvNT_6ParamsE)
        /*0a14*/ 	.short	0x0210
        /*0a16*/ 	.short	0x0a70


	//----- nvinfo : EIATTR_SW_WAR
	.align		4
.L_165:
        /*0a18*/ 	.byte	0x04, 0x36
        /*0a1a*/ 	.short	(.L_167 - .L_166)
.L_166:
        /*0a1c*/ 	.word	0x00000008
.L_167:


//--------------------- .nv.info._ZN7cutlass13device_kernelIN5flash11enable_sm90INS1_16FlashAttnFwdSm90INS1_25CollectiveMainloopFwdSm90ILi2EN4cute5tupleIJNS5_1CILi1EEES8_S8_EEENS6_IJNS7_ILi128EEENS7_ILi160EEENS7_ILi192EEEEEELi192ENS_12float_e4m3_tEfNS_4arch4Sm90ELb0ELb0ELb0ELb1ELb0ELb1ELb0ELb1ELb1ELb0ELb0ELb0EEENS1_21CollectiveEpilogueFwdINS6_IJSA_SC_SB_EEES9_NS_10bfloat16_tESG_Li256ELb1ELb0ELb0ELb1EEENS1_36VarlenDynamicPersistentTileSchedulerILi128ELi160ELi256ELi128ELb0ELb0ELb1ELb0ELb1ELb1EEEEEEEEEvNT_6ParamsE --------------------------
	.section	.nv.info._ZN7cutlass13device_kernelIN5flash11enable_sm90INS1_16FlashAttnFwdSm90INS1_25CollectiveMainloopFwdSm90ILi2EN4cute5tupleIJNS5_1CILi1EEES8_S8_EEENS6_IJNS7_ILi128EEENS7_ILi160EEENS7_ILi192EEEEEELi192ENS_12float_e4m3_tEfNS_4arch4Sm90ELb0ELb0ELb0ELb1ELb0ELb1ELb0ELb1ELb1ELb0ELb0ELb0EEENS1_21CollectiveEpilogueFwdINS6_IJSA_SC_SB_EEES9_NS_10bfloat16_tESG_Li256ELb1ELb0ELb0ELb1EEENS1_36VarlenDynamicPersistentTileSchedulerILi128ELi160ELi256ELi128ELb0ELb0ELb1ELb0ELb1ELb1EEEEEEEEEvNT_6ParamsE,"",@"SHT_CUDA_INFO"
	.sectionflags	@""
	.align	4


	//----- nvinfo : EIATTR_CUDA_API_VERSION
	.align		4
        /*0000*/ 	.byte	0x04, 0x37
        /*0002*/ 	.short	(.L_169 - .L_168)
.L_168:
        /*0004*/ 	.word	0x00000082


	//----- nvinfo : EIATTR_KPARAM_INFO
	.align		4
.L_169:
        /*0008*/ 	.byte	0x04, 0x17
        /*000a*/ 	.short	(.L_171 - .L_170)
.L_170:
        /*000c*/ 	.word	0x00000000
        /*0010*/ 	.short	0x0000
        /*0012*/ 	.short	0x0070
        /*0014*/ 	.byte	0x00, 0xf0, 0x01, 0x28


	//----- nvinfo : EIATTR_SPARSE_MMA_MASK
	.align		4
.L_171:
        /*0018*/ 	.byte	0x03, 0x50
        /*001a*/ 	.short	0x0000


	//----- nvinfo : EIATTR_MAXREG_COUNT
	.align		4
        /*001c*/ 	.byte	0x03, 0x1b
        /*001e*/ 	.short	0x00a8


	//----- nvinfo : EIATTR_NUM_BARRIERS
	.align		4
        /*0020*/ 	.byte	0x02, 0x4c
        /*0022*/ 	.byte	0x10
	.zero		1


	//----- nvinfo : EIATTR_EXTERNS
	.align		4
        /*0024*/ 	.byte	0x04, 0x0f
        /*0026*/ 	.short	(.L_173 - .L_172)


	//   ....[0]....
	.align		4
.L_172:
        /*0028*/ 	.word	index@(__assertfail)


	//----- nvinfo : EIATTR_ANNOTATIONS
	.align		4
.L_173:
        /*002c*/ 	.byte	0x04, 0x55
        /*002e*/ 	.short	(.L_175 - .L_174)


	//   ....[0]....
.L_174:
        /* <DEDUP_REMOVED lines=61> */


	//----- nvinfo : EIATTR_MERCURY_ISA_VERSION
	.align		4
.L_175:
        /*03f0*/ 	.byte	0x03, 0x5f
        /*03f2*/ 	.short	0x0101


	//----- nvinfo : EIATTR_UNUSED_LOAD_BYTE_OFFSET
	.align		4
        /*03f4*/ 	.byte	0x04, 0x44
        /*03f6*/ 	.short	(.L_177 - .L_176)


	//   ....[0]....
.L_176:
        /*03f8*/ 	.word	0x00000b10
        /*03fc*/ 	.word	0x0000fff0


	//   ....[1]....
        /*0400*/ 	.word	0x0001ec50
        /*0404*/ 	.word	0x0000fff0


	//----- nvinfo : EIATTR_INT_WARP_WIDE_INSTR_OFFSETS
	.align		4
.L_177:
        /*0408*/ 	.byte	0x04, 0x31
        /*040a*/ 	.short	(.L_179 - .L_178)


	//   ....[0]....
.L_178:
        /*040c*/ 	.word	0x000001c0


	//   ....[1]....
        /*0410*/ 	.word	0x00000200


	//   ....[2]....
        /*0414*/ 	.word	0x00000270


	//   ....[3]....
        /*0418*/ 	.word	0x000241f0


	//   ....[4]....
        /*041c*/ 	.word	0x00024280


	//   ....[5]....
        /*0420*/ 	.word	0x00024960


	//   ....[6]....
        /*0424*/ 	.word	0x00024990


	//   ....[7]....
        /*0428*/ 	.word	0x00024ae0


	//   ....[8]....
        /*042c*/ 	.word	0x00024ba0


	//   ....[9]....
        /*0430*/ 	.word	0x00026be0


	//   ....[10]....
        /*0434*/ 	.word	0x00026c70


	//----- nvinfo : EIATTR_COOP_GROUP_MASK_REGIDS
	.align		4
.L_179:
        /*0438*/ 	.byte	0x04, 0x29
        /*043a*/ 	.short	(.L_181 - .L_180)


	//   ....[0]....
.L_180:
        /*043c*/ 	.word	0xffffffff


	//   ....[1]....
        /*0440*/ 	.word	0xffffffff


	//   ....[2]....
        /*0444*/ 	.word	0xffffffff


	//   ....[3]....
        /*0448*/ 	.word	0xffffffff


	//   ....[4]....
        /*044c*/ 	.word	0xffffffff


	//   ....[5]....
        /*0450*/ 	.word	0xffffffff


	//   ....[6]....
        /*0454*/ 	.word	0xffffffff


	//   ....[7]....
        /*0458*/ 	.word	0xffffffff


	//   ....[8]....
        /*045c*/ 	.word	0xffffffff


	//   ....[9]....
        /*0460*/ 	.word	0xffffffff


	//   ....[10]....
        /*0464*/ 	.word	0xffffffff


	//   ....[11]....
        /*0468*/ 	.word	0xffffffff


	//   ....[12]....
        /*046c*/ 	.word	0xffffffff


	//   ....[13]....
        /*0470*/ 	.word	0xffffffff


	//   ....[14]....
        /*0474*/ 	.word	0xffffffff


	//   ....[15]....
        /*0478*/ 	.word	0xffffffff


	//   ....[16]....
        /*047c*/ 	.word	0xffffffff


	//   ....[17]....
        /*0480*/ 	.word	0xffffffff


	//   ....[18]....
        /*0484*/ 	.word	0xffffffff


	//   ....[19]....
        /*0488*/ 	.word	0xffffffff


	//   ....[20]....
        /*048c*/ 	.word	0xffffffff


	//   ....[21]....
        /*0490*/ 	.word	0xffffffff


	//   ....[22]....
        /*0494*/ 	.word	0xffffffff


	//   ....[23]....
        /*0498*/ 	.word	0xffffffff


	//   ....[24]....
        /*049c*/ 	.word	0xffffffff


	//   ....[25]....
        /*04a0*/ 	.word	0xffffffff


	//   ....[26]....
        /*04a4*/ 	.word	0xffffffff


	//   ....[27]....
        /*04a8*/ 	.word	0xffffffff


	//   ....[28]....
        /*04ac*/ 	.word	0xffffffff


	//   ....[29]....
        /*04b0*/ 	.word	0xffffffff


	//   ....[30]....
        /*04b4*/ 	.word	0xffffffff


	//   ....[31]....
        /*04b8*/ 	.word	0xffffffff


	//   ....[32]....
        /*04bc*/ 	.word	0xffffffff


	//   ....[33]....
        /*04c0*/ 	.word	0xffffffff


	//   ....[34]....
        /*04c4*/ 	.word	0xffffffff


	//   ....[35]....
        /*04c8*/ 	.word	0xffffffff


	//   ....[36]....
        /*04cc*/ 	.word	0xffffffff


	//   ....[37]....
        /*04d0*/ 	.word	0xffffffff


	//   ....[38]....
        /*04d4*/ 	.word	0xffffffff


	//   ....[39]....
        /*04d8*/ 	.word	0xffffffff


	//   ....[40]....
        /*04dc*/ 	.word	0xffffffff


	//   ....[41]....
        /*04e0*/ 	.word	0xffffffff


	//   ....[42]....
        /*04e4*/ 	.word	0xffffffff


	//   ....[43]....
        /*04e8*/ 	.word	0xffffffff


	//   ....[44]....
        /*04ec*/ 	.word	0xffffffff


	//   ....[45]....
        /*04f0*/ 	.word	0xffffffff


	//   ....[46]....
        /*04f4*/ 	.word	0xffffffff


	//   ....[47]....
        /*04f8*/ 	.word	0xffffffff


	//   ....[48]....
        /*04fc*/ 	.word	0xffffffff


	//   ....[49]....
        /*0500*/ 	.word	0xffffffff


	//   ....[50]....
        /*0504*/ 	.word	0xffffffff


	//   ....[51]....
        /*0508*/ 	.word	0xffffffff


	//   ....[52]....
        /*050c*/ 	.word	0xffffffff


	//   ....[53]....
        /*0510*/ 	.word	0xffffffff


	//   ....[54]....
        /*0514*/ 	.word	0xffffffff


	//   ....[55]....
        /*0518*/ 	.word	0xffffffff


	//   ....[56]....
        /*051c*/ 	.word	0xffffffff


	//   ....[57]....
        /*0520*/ 	.word	0xffffffff


	//   ....[58]....
        /*0524*/ 	.word	0xffffffff


	//   ....[59]....
        /*0528*/ 	.word	0xffffffff


	//   ....[60]....
        /*052c*/ 	.word	0xffffffff


	//   ....[61]....
        /*0530*/ 	.word	0xffffffff


	//   ....[62]....
        /*0534*/ 	.word	0xffffffff


	//   ....[63]....
        /*0538*/ 	.word	0xffffffff


	//   ....[64]....
        /*053c*/ 	.word	0xffffffff


	//   ....[65]....
        /*0540*/ 	.word	0xffffffff


	//   ....[66]....
        /*0544*/ 	.word	0xffffffff


	//   ....[67]....
        /*0548*/ 	.word	0xffffffff


	//   ....[68]....
        /*054c*/ 	.word	0xffffffff


	//   ....[69]....
        /*0550*/ 	.word	0xffffffff


	//   ....[70]....
        /*0554*/ 	.word	0xffffffff


	//   ....[71]....
        /*0558*/ 	.word	0xffffffff


	//   ....[72]....
        /*055c*/ 	.word	0xffffffff


	//   ....[73]....
        /*0560*/ 	.word	0xffffffff


	//   ....[74]....
        /*0564*/ 	.word	0xffffffff


	//   ....[75]....
        /*0568*/ 	.word	0xffffffff


	//   ....[76]....
        /*056c*/ 	.word	0xffffffff


	//   ....[77]....
        /*0570*/ 	.word	0xffffffff


	//   ....[78]....
        /*0574*/ 	.word	0xffffffff


	//   ....[79]....
        /*0578*/ 	.word	0xffffffff


	//   ....[80]....
        /*057c*/ 	.word	0xffffffff


	//   ....[81]....
        /*0580*/ 	.word	0xffffffff


	//   ....[82]....
        /*0584*/ 	.word	0xffffffff


	//   ....[83]....
        /*0588*/ 	.word	0xffffffff


	//   ....[84]....
        /*058c*/ 	.word	0xffffffff


	//   ....[85]....
        /*0590*/ 	.word	0xffffffff


	//   ....[86]....
        /*0594*/ 	.word	0xffffffff


	//   ....[87]....
        /*0598*/ 	.word	0xffffffff


	//   ....[88]....
        /*059c*/ 	.word	0xffffffff


	//   ....[89]....
        /*05a0*/ 	.word	0xffffffff


	//   ....[90]....
        /*05a4*/ 	.word	0xffffffff


	//   ....[91]....
        /*05a8*/ 	.word	0xffffffff


	//   ....[92]....
        /*05ac*/ 	.word	0xffffffff


	//   ....[93]....
        /*05b0*/ 	.word	0xffffffff


	//   ....[94]....
        /*05b4*/ 	.word	0xffffffff


	//   ....[95]....
        /*05b8*/ 	.word	0xffffffff


	//   ....[96]....
        /*05bc*/ 	.word	0xffffffff


	//   ....[97]....
        /*05c0*/ 	.word	0xffffffff


	//   ....[98]....
        /*05c4*/ 	.word	0xffffffff


	//   ....[99]....
        /*05c8*/ 	.word	0xffffffff


	//   ....[100]....
        /*05cc*/ 	.word	0xffffffff


	//   ....[101]....
        /*05d0*/ 	.word	0xffffffff


	//   ....[102]....
        /*05d4*/ 	.word	0xffffffff


	//   ....[103]....
        /*05d8*/ 	.word	0xffffffff


	//   ....[104]....
        /*05dc*/ 	.word	0x0500000f


	//   ....[105]....
        /*05e0*/ 	.word	0x0500000f


	//   ....[106]....
        /*05e4*/ 	.word	0x0500000f


	//   ....[107]....
        /*05e8*/ 	.word	0x0500000f


	//   ....[108]....
        /*05ec*/ 	.word	0x0500000f


	//   ....[109]....
        /*05f0*/ 	.word	0x0500000f


	//   ....[110]....
        /*05f4*/ 	.word	0x0500000f


	//   ....[111]....
        /*05f8*/ 	.word	0x0500000f


	//   ....[112]....
        /*05fc*/ 	.word	0x0500000f


	//   ....[113]....
        /*0600*/ 	.word	0x0500000f


	//   ....[114]....
        /*0604*/ 	.word	0x0500000f


	//   ....[115]....
        /*0608*/ 	.word	0x0500000f


	//   ....[116]....
        /*060c*/ 	.word	0x0500000f


	//   ....[117]....
        /*0610*/ 	.word	0x0500000f


	//   ....[118]....
        /*0614*/ 	.word	0x0500000f


	//   ....[119]....
        /*0618*/ 	.word	0x0500000f


	//   ....[120]....
        /*061c*/ 	.word	0x0500000f


	//   ....[121]....
        /*0620*/ 	.word	0x0500000f


	//   ....[122]....
        /*0624*/ 	.word	0x0500000f


	//   ....[123]....
        /*0628*/ 	.word	0x0500000f


	//   ....[124]....
        /*062c*/ 	.word	0x0500000f


	//   ....[125]....
        /*0630*/ 	.word	0x0500000f


	//   ....[126]....
        /*0634*/ 	.word	0x0500000f


	//   ....[127]....
        /*0638*/ 	.word	0x0500000f


	//   ....[128]....
        /*063c*/ 	.word	0x0500000f


	//   ....[129]....
        /*0640*/ 	.word	0x0500000f


	//   ....[130]....
        /*0644*/ 	.word	0x0500000f


	//   ....[131]....
        /*0648*/ 	.word	0x0500000f


	//   ....[132]....
        /*064c*/ 	.word	0x0500000f


	//   ....[133]....
        /*0650*/ 	.word	0x0500000f


	//   ....[134]....
        /*0654*/ 	.word	0x0500000f


	//   ....[135]....
        /*0658*/ 	.word	0x0500000f


	//   ....[136]....
        /*065c*/ 	.word	0x0500000f


	//   ....[137]....
        /*0660*/ 	.word	0x0500000f


	//   ....[138]....
        /*0664*/ 	.word	0x0500000f


	//   ....[139]....
        /*0668*/ 	.word	0x0500000f


	//   ....[140]....
        /*066c*/ 	.word	0x0500000f


	//   ....[141]....
        /*0670*/ 	.word	0x0500000f


	//   ....[142]....
        /*0674*/ 	.word	0x0500000f


	//   ....[143]....
        /*0678*/ 	.word	0x0500000f


	//   ....[144]....
        /*067c*/ 	.word	0x0500000f


	//   ....[145]....
        /*0680*/ 	.word	0x0500000f


	//   ....[146]....
        /*0684*/ 	.word	0x0500000f


	//   ....[147]....
        /*0688*/ 	.word	0x0500000f


	//   ....[148]....
        /*068c*/ 	.word	0x0500000f


	//   ....[149]....
        /*0690*/ 	.word	0x0500000f


	//   ....[150]....
        /*0694*/ 	.word	0x0500000f


	//   ....[151]....
        /*0698*/ 	.word	0x0500000f


	//   ....[152]....
        /*069c*/ 	.word	0x0500000f


	//   ....[153]....
        /*06a0*/ 	.word	0x0500000f


	//   ....[154]....
        /*06a4*/ 	.word	0x0500000f


	//   ....[155]....
        /*06a8*/ 	.word	0x0500000f


	//   ....[156]....
        /*06ac*/ 	.word	0x0500000f


	//   ....[157]....
        /*06b0*/ 	.word	0x0500000f


	//   ....[158]....
        /*06b4*/ 	.word	0x0500000f


	//   ....[159]....
        /*06b8*/ 	.word	0x0500000f


	//   ....[160]....
        /*06bc*/ 	.word	0x0500000f


	//   ....[161]....
        /*06c0*/ 	.word	0x0500000f


	//   ....[162]....
        /*06c4*/ 	.word	0x0500000f


	//   ....[163]....
        /*06c8*/ 	.word	0x0500000f


	//   ....[164]....
        /*06cc*/ 	.word	0x0500000f


	//   ....[165]....
        /*06d0*/ 	.word	0x0500000f


	//   ....[166]....
        /*06d4*/ 	.word	0x0500000f


	//   ....[167]....
        /*06d8*/ 	.word	0x0500000f


	//   ....[168]....
        /*06dc*/ 	.word	0x0500000f


	//   ....[169]....
        /*06e0*/ 	.word	0x0500000f


	//   ....[170]....
        /*06e4*/ 	.word	0x0500000f


	//   ....[171]....
        /*06e8*/ 	.word	0x0500000f


	//   ....[172]....
        /*06ec*/ 	.word	0x0500000f


	//   ....[173]....
        /*06f0*/ 	.word	0x0500000f


	//   ....[174]....
        /*06f4*/ 	.word	0x0500000f


	//   ....[175]....
        /*06f8*/ 	.word	0x0500000f


	//   ....[176]....
        /*06fc*/ 	.word	0x0500000f


	//   ....[177]....
        /*0700*/ 	.word	0x0500000f


	//   ....[178]....
        /*0704*/ 	.word	0x0500000f


	//   ....[179]....
        /*0708*/ 	.word	0x0500000f


	//   ....[180]....
        /*070c*/ 	.word	0x0500000f


	//----- nvinfo : EIATTR_COOP_GROUP_INSTR_OFFSETS
	.align		4
.L_181:
        /*0710*/ 	.byte	0x04, 0x28
        /*0712*/ 	.short	(.L_183 - .L_182)


	//   ....[0]....
.L_182:
        /*0714*/ 	.word	0x00000070


	//   ....[1]....
        /*0718*/ 	.word	0x000001d0


	//   ....[2]....
        /*071c*/ 	.word	0x00000220


	//   ....[3]....
        /*0720*/ 	.word	0x00000450


	//   ....[4]....
        /*0724*/ 	.word	0x000005b0


	//   ....[5]....
        /*0728*/ 	.word	0x000006d0


	//   ....[6]....
        /*072c*/ 	.word	0x00000830


	//   ....[7]....
        /*0730*/ 	.word	0x00010280


	//   ....[8]....
        /*0734*/ 	.word	0x00018c80


	//   ....[9]....
        /*0738*/ 	.word	0x00018cb0


	//   ....[10]....
        /*073c*/ 	.word	0x000193a0


	//   ....[11]....
        /*0740*/ 	.word	0x00019420


	//   ....[12]....
        /*0744*/ 	.word	0x0001c0a0


	//   ....[13]....
        /*0748*/ 	.word	0x0001c470


	//   ....[14]....
        /*074c*/ 	.word	0x0001c4d0


	//   ....[15]....
        /*0750*/ 	.word	0x0001c4f0


	//   ....[16]....
        /*0754*/ 	.word	0x0001e2a0


	//   ....[17]....
        /*0758*/ 	.word	0x0001e300


	//   ....[18]....
        /*075c*/ 	.word	0x0001e320


	//   ....[19]....
        /*0760*/ 	.word	0x0001e340


	//   ....[20]....
        /*0764*/ 	.word	0x0001f520


	//   ....[21]....
        /*0768*/ 	.word	0x0001f5a0


	//   ....[22]....
        /*076c*/ 	.word	0x0001f5d0


	//   ....[23]....
        /*0770*/ 	.word	0x0001f600


	//   ....[24]....
        /*0774*/ 	.word	0x0001f630


	//   ....[25]....
        /*0778*/ 	.word	0x0001f660


	//   ....[26]....
        /*077c*/ 	.word	0x0001f690


	//   ....[27]....
        /*0780*/ 	.word	0x0001f6c0


	//   ....[28]....
        /*0784*/ 	.word	0x0001f6f0


	//   ....[29]....
        /*0788*/ 	.word	0x0001f720


	//   ....[30]....
        /*078c*/ 	.word	0x0001f750


	//   ....[31]....
        /*0790*/ 	.word	0x0001f780


	//   ....[32]....
        /*0794*/ 	.word	0x0001f7b0


	//   ....[33]....
        /*0798*/ 	.word	0x0001f7e0


	//   ....[34]....
        /*079c*/ 	.word	0x0001f810


	//   ....[35]....
        /*07a0*/ 	.word	0x0001f840


	//   ....[36]....
        /*07a4*/ 	.word	0x0001f870


	//   ....[37]....
        /*07a8*/ 	.word	0x0001f8a0


	//   ....[38]....
        /*07ac*/ 	.word	0x0001f8d0


	//   ....[39]....
        /*07b0*/ 	.word	0x0001f900


	//   ....[40]....
        /*07b4*/ 	.word	0x0001f930


	//   ....[41]....
        /*07b8*/ 	.word	0x0001f960


	//   ....[42]....
        /*07bc*/ 	.word	0x0001f990


	//   ....[43]....
        /*07c0*/ 	.word	0x0001f9c0


	//   ....[44]....
        /*07c4*/ 	.word	0x0001f9f0


	//   ....[45]....
        /*07c8*/ 	.word	0x0001fa20


	//   ....[46]....
        /*07cc*/ 	.word	0x0001fa50


	//   ....[47]....
        /*07d0*/ 	.word	0x0001fa80


	//   ....[48]....
        /*07d4*/ 	.word	0x0001fab0


	//   ....[49]....
        /*07d8*/ 	.word	0x0001fac0


	//   ....[50]....
        /*07dc*/ 	.word	0x0001fad0


	//   ....[51]....
        /*07e0*/ 	.word	0x0001faf0


	//   ....[52]....
        /*07e4*/ 	.word	0x0001fb10


	//   ....[53]....
        /*07e8*/ 	.word	0x0001fb20


	//   ....[54]....
        /*07ec*/ 	.word	0x0001fb50


	//   ....[55]....
        /*07f0*/ 	.word	0x0001fb70


	//   ....[56]....
        /*07f4*/ 	.word	0x0001fba0


	//   ....[57]....
        /*07f8*/ 	.word	0x0001fbc0


	//   ....[58]....
        /*07fc*/ 	.word	0x0001fbe0


	//   ....[59]....
        /*0800*/ 	.word	0x0001fc10


	//   ....[60]....
        /*0804*/ 	.word	0x0001fc40


	//   ....[61]....
        /*0808*/ 	.word	0x0001fc60


	//   ....[62]....
        /*080c*/ 	.word	0x0001fc90


	//   ....[63]....
        /*0810*/ 	.word	0x0001fcc0


	//   ....[64]....
        /*0814*/ 	.word	0x0001fcf0


	//   ....[65]....
        /*0818*/ 	.word	0x0001fd20


	//   ....[66]....
        /*081c*/ 	.word	0x0001fd50


	//   ....[67]....
        /*0820*/ 	.word	0x0001fd60


	//   ....[68]....
        /*0824*/ 	.word	0x00021aa0


	//   ....[69]....
        /*0828*/ 	.word	0x00021c90


	//   ....[70]....
        /*082c*/ 	.word	0x00021cc0


	//   ....[71]....
        /*0830*/ 	.word	0x00021cf0


	//   ....[72]....
        /*0834*/ 	.word	0x00021d20


	//   ....[73]....
        /*0838*/ 	.word	0x00021d50


	//   ....[74]....
        /*083c*/ 	.word	0x00021d80


	//   ....[75]....
        /*0840*/ 	.word	0x00021ef0


	//   ....[76]....
        /*0844*/ 	.word	0x00021f20


	//   ....[77]....
        /*0848*/ 	.word	0x00021f50


	//   ....[78]....
        /*084c*/ 	.word	0x00021f80


	//   ....[79]....
        /*0850*/ 	.word	0x00021fb0


	//   ....[80]....
        /*0854*/ 	.word	0x00021fe0


	//   ....[81]....
        /*0858*/ 	.word	0x00022080


	//   ....[82]....
        /*085c*/ 	.word	0x000220b0


	//   ....[83]....
        /*0860*/ 	.word	0x00022140


	//   ....[84]....
        /*0864*/ 	.word	0x00022c50


	//   ....[85]....
        /*0868*/ 	.word	0x00024d00


	//   ....[86]....
        /*086c*/ 	.word	0x00027770


	//   ....[87]....
        /*0870*/ 	.word	0x000277a0


	//   ....[88]....
        /*0874*/ 	.word	0x000277e0


	//   ....[89]....
        /*0878*/ 	.word	0x00027810


	//   ....[90]....
        /*087c*/ 	.word	0x00027840


	//   ....[91]....
        /*0880*/ 	.word	0x00027870


	//   ....[92]....
        /*0884*/ 	.word	0x000278a0


	//   ....[93]....
        /*0888*/ 	.word	0x000278d0


	//   ....[94]....
        /*088c*/ 	.word	0x00027a50


	//   ....[95]....
        /*0890*/ 	.word	0x00027a80


	//   ....[96]....
        /*0894*/ 	.word	0x00027ab0


	//   ....[97]....
        /*0898*/ 	.word	0x00027ae0


	//   ....[98]....
        /*089c*/ 	.word	0x00027b10


	//   ....[99]....
        /*08a0*/ 	.word	0x00027b40


	//   ....[100]....
        /*08a4*/ 	.word	0x00027c00


	//   ....[101]....
        /*08a8*/ 	.word	0x00027c20


	//   ....[102]....
        /*08ac*/ 	.word	0x00027c90


	//   ....[103]....
        /*08b0*/ 	.word	0x00028100


	//   ....[104]....
        /*08b4*/ 	.word	0x00028600


	//   ....[105]....
        /*08b8*/ 	.word	0x000286b0


	//   ....[106]....
        /*08bc*/ 	.word	0x00028750


	//   ....[107]....
        /*08c0*/ 	.word	0x000287f0


	//   ....[108]....
        /*08c4*/ 	.word	0x00028890


	//   ....[109]....
        /*08c8*/ 	.word	0x00028980


	//   ....[110]....
        /*08cc*/ 	.word	0x00028a20


	//   ....[111]....
        /*08d0*/ 	.word	0x00028ac0


	//   ....[112]....
        /*08d4*/ 	.word	0x00028b60


	//   ....[113]....
        /*08d8*/ 	.word	0x00028df0


	//   ....[114]....
        /*08dc*/ 	.word	0x00028f10


	//   ....[115]....
        /*08e0*/ 	.word	0x00029040


	//   ....[116]....
        /*08e4*/ 	.word	0x00029160


	//   ....[117]....
        /*08e8*/ 	.word	0x000291f0


	//   ....[118]....
        /*08ec*/ 	.word	0x00029270


	//   ....[119]....
        /*08f0*/ 	.word	0x000292d0


	//   ....[120]....
        /*08f4*/ 	.word	0x00029350


	//   ....[121]....
        /*08f8*/ 	.word	0x000293b0


	//   ....[122]....
        /*08fc*/ 	.word	0x00029430


	//   ....[123]....
        /*0900*/ 	.word	0x00029490


	//   ....[124]....
        /*0904*/ 	.word	0x00029510


	//   ....[125]....
        /*0908*/ 	.word	0x00029570


	//   ....[126]....
        /*090c*/ 	.word	0x000295f0


	//   ....[127]....
        /*0910*/ 	.word	0x00029650


	//   ....[128]....
        /*0914*/ 	.word	0x000296b0


	//   ....[129]....
        /*0918*/ 	.word	0x00029710


	//   ....[130]....
        /*091c*/ 	.word	0x00029770


	//   ....[131]....
        /*0920*/ 	.word	0x000297d0


	//   ....[132]....
        /*0924*/ 	.word	0x00029830


	//   ....[133]....
        /*0928*/ 	.word	0x00029890


	//   ....[134]....
        /*092c*/ 	.word	0x00029900


	//   ....[135]....
        /*0930*/ 	.word	0x00029960


	//   ....[136]....
        /*0934*/ 	.word	0x000299f0


	//   ....[137]....
        /*0938*/ 	.word	0x00029a50


	//   ....[138]....
        /*093c*/ 	.word	0x00029ab0


	//   ....[139]....
        /*0940*/ 	.word	0x00029b10


	//   ....[140]....
        /*0944*/ 	.word	0x00029bb0


	//   ....[141]....
        /*0948*/ 	.word	0x00029c10


	//   ....[142]....
        /*094c*/ 	.word	0x00029ca0


	//   ....[143]....
        /*0950*/ 	.word	0x00029d00


	//   ....[144]....
        /*0954*/ 	.word	0x00029d80


	//   ....[145]....
        /*0958*/ 	.word	0x00029de0


	//   ....[146]....
        /*095c*/ 	.word	0x00029e40


	//   ....[147]....
        /*0960*/ 	.word	0x00029ea0


	//   ....[148]....
        /*0964*/ 	.word	0x00029f20


	//   ....[149]....
        /*0968*/ 	.word	0x00029f80


	//   ....[150]....
        /*096c*/ 	.word	0x0002a000


	//   ....[151]....
        /*0970*/ 	.word	0x0002a060


	//   ....[152]....
        /*0974*/ 	.word	0x0002a0c0


	//   ....[153]....
        /*0978*/ 	.word	0x0002a120


	//   ....[154]....
        /*097c*/ 	.word	0x0002a190


	//   ....[155]....
        /*0980*/ 	.word	0x0002a1f0


	//   ....[156]....
        /*0984*/ 	.word	0x0002a270


	//   ....[157]....
        /*0988*/ 	.word	0x0002a2d0


	//   ....[158]....
        /*098c*/ 	.word	0x0002a340


	//   ....[159]....
        /*0990*/ 	.word	0x0002a3b0


	//   ....[160]....
        /*0994*/ 	.word	0x0002a420


	//   ....[161]....
        /*0998*/ 	.word	0x0002a5b0


	//   ....[162]....
        /*099c*/ 	.word	0x0002a890


	//   ....[163]....
        /*09a0*/ 	.word	0x0002acb0


	//   ....[164]....
        /*09a4*/ 	.word	0x0002ad50


	//   ....[165]....
        /*09a8*/ 	.word	0x0002ae70


	//   ....[166]....
        /*09ac*/ 	.word	0x0002aee0


	//   ....[167]....
        /*09b0*/ 	.word	0x0002af50


	//   ....[168]....
        /*09b4*/ 	.word	0x0002afc0


	//   ....[169]....
        /*09b8*/ 	.word	0x0002b030


	//   ....[170]....
        /*09bc*/ 	.word	0x0002b0b0


	//   ....[171]....
        /*09c0*/ 	.word	0x0002b140


	//   ....[172]....
        /*09c4*/ 	.word	0x0002b1d0


	//   ....[173]....
        /*09c8*/ 	.word	0x0002b240


	//   ....[174]....
        /*09cc*/ 	.word	0x0002b2b0


	//   ....[175]....
        /*09d0*/ 	.word	0x0002b320


	//   ....[176]....
        /*09d4*/ 	.word	0x0002b3a0


	//   ....[177]....
        /*09d8*/ 	.word	0x0002b410


	//   ....[178]....
        /*09dc*/ 	.word	0x0002b4b0


	//   ....[179]....
        /*09e0*/ 	.word	0x0002b540


	//   ....[180]....
        /*09e4*/ 	.word	0x0002b660


	//----- nvinfo : EIATTR_REG_RECONFIG
	.align		4
.L_183:
        /*09e8*/ 	.byte	0x01, 0x54
	.zero		2


	//----- nvinfo : EIATTR_SYSCALL_OFFSETS
	.align		4
        /*09ec*/ 	.byte	0x04, 0x46
        /*09ee*/ 	.short	(.L_185 - .L_184)


	//   ....[0]....
.L_184:
        /*09f0*/ 	.word	0x00001a80


	//   ....[1]....
        /*09f4*/ 	.word	0x00001bd0


	//   ....[2]....
        /*09f8*/ 	.word	0x00010410


	//   ....[3]....
        /*09fc*/ 	.word	0x00010860


	//   ....[4]....
        /*0a00*/ 	.word	0x00024410


	//   ....[5]....
        /*0a04*/ 	.word	0x000245c0


	//   ....[6]....
        /*0a08*/ 	.word	0x00024700


	//   ....[7]....
        /*0a0c*/ 	.word	0x00024830


	//----- nvinfo : EIATTR_MBARRIER_INSTR_OFFSETS
	.align		4
.L_185:
        /*0a10*/ 	.byte	0x04, 0x39
        /*0a12*/ 	.short	(.L_187 - .L_186)


	//   ....[0]....
.L_186:
        /*0a14*/ 	.word	0x00000300
        /*0a18*/ 	.word	0x000000ff
        /*0a1c*/ 	.word	0x00033400
        /*0a20*/ 	.short	0x0100
        /*0a22*/ 	.byte	0x08
	.zero		1


	//   ....[1]....
        /*0a24*/ 	.word	0x00000310
        /*0a28*/ 	.word	0x000000ff
        /*0a2c*/ 	.word	0x00033420
        /*0a30*/ 	.short	0x0100
        /*0a32*/ 	.byte	0x08
	.zero		1


	//   ....[2]....
        /*0a34*/ 	.word	0x00000400
        /*0a38*/ 	.word	0x000000ff
        /*0a3c*/ 	.word	0x00033430
        /*0a40*/ 	.short	0x0100
        /*0a42*/ 	.byte	0x08
	.zero		1


	//   ....[3]....
        /*0a44*/ 	.word	0x00000410
        /*0a48*/ 	.word	0x000000ff
        /*0a4c*/ 	.word	0x00033440
        /*0a50*/ 	.short	0x0100
        /*0a52*/ 	.byte	0x08
	.zero		1


	//   ....[4]....
        /*0a54*/ 	.word	0x00000420
        /*0a58*/ 	.word	0x000000ff
        /*0a5c*/ 	.word	0x00033438
        /*0a60*/ 	.short	0x0100
        /*0a62*/ 	.byte	0x08
	.zero		1


	//   ....[5]....
        /*0a64*/ 	.word	0x00000430
        /*0a68*/ 	.word	0x000000ff
        /*0a6c*/ 	.word	0x00033448
        /*0a70*/ 	.short	0x0100
        /*0a72*/ 	.byte	0x08
	.zero		1


	//   ....[6]....
        /*0a74*/ 	.word	0x00000560
        /*0a78*/ 	.word	0x000000ff
        /*0a7c*/ 	.word	0x00033450
        /*0a80*/ 	.short	0x0100
        /*0a82*/ 	.byte	0x08
	.zero		1


	//   ....[7]....
        /*0a84*/ 	.word	0x00000570
        /*0a88*/ 	.word	0x000000ff
        /*0a8c*/ 	.word	0x00033460
        /*0a90*/ 	.short	0x0100
        /*0a92*/ 	.byte	0x08
	.zero		1


	//   ....[8]....
        /*0a94*/ 	.word	0x00000580
        /*0a98*/ 	.word	0x000000ff
        /*0a9c*/ 	.word	0x00033458
        /*0aa0*/ 	.short	0x0100
        /*0aa2*/ 	.byte	0x08
	.zero		1


	//   ....[9]....
        /*0aa4*/ 	.word	0x00000590
        /*0aa8*/ 	.word	0x000000ff
        /*0aac*/ 	.word	0x00033468
        /*0ab0*/ 	.short	0x0100
        /*0ab2*/ 	.byte	0x08
	.zero		1


	//   ....[10]....
        /*0ab4*/ 	.word	0x00000680
        /*0ab8*/ 	.word	0x000000ff
        /*0abc*/ 	.word	0x00033470
        /*0ac0*/ 	.short	0x0100
        /*0ac2*/ 	.byte	0x06
	.zero		1


	//   ....[11]....
        /*0ac4*/ 	.word	0x00000690
        /*0ac8*/ 	.word	0x000000ff
        /*0acc*/ 	.word	0x00033480
        /*0ad0*/ 	.short	0x0100
        /*0ad2*/ 	.byte	0x06
	.zero		1


	//   ....[12]....
        /*0ad4*/ 	.word	0x000006a0
        /*0ad8*/ 	.word	0x000000ff
        /*0adc*/ 	.word	0x00033478
        /*0ae0*/ 	.short	0x0100
        /*0ae2*/ 	.byte	0x06
	.zero		1


	//   ....[13]....
        /*0ae4*/ 	.word	0x000006b0
        /*0ae8*/ 	.word	0x000000ff
        /*0aec*/ 	.word	0x00033488
        /*0af0*/ 	.short	0x0100
        /*0af2*/ 	.byte	0x06
	.zero		1


	//   ....[14]....
        /*0af4*/ 	.word	0x000007e0
        /*0af8*/ 	.word	0x000000ff
        /*0afc*/ 	.word	0x00033490
        /*0b00*/ 	.short	0x0100
        /*0b02*/ 	.byte	0x08
	.zero		1


	//   ....[15]....
        /*0b04*/ 	.word	0x000007f0
        /*0b08*/ 	.word	0x000000ff
        /*0b0c*/ 	.word	0x000334a0
        /*0b10*/ 	.short	0x0100
        /*0b12*/ 	.byte	0x08
	.zero		1


	//   ....[16]....
        /*0b14*/ 	.word	0x00000800
        /*0b18*/ 	.word	0x000000ff
        /*0b1c*/ 	.word	0x00033498
        /*0b20*/ 	.short	0x0100
        /*0b22*/ 	.byte	0x08
	.zero		1


	//   ....[17]....
        /*0b24*/ 	.word	0x00000810
        /*0b28*/ 	.word	0x000000ff
        /*0b2c*/ 	.word	0x000334a8
        /*0b30*/ 	.short	0x0100
        /*0b32*/ 	.byte	0x08
	.zero		1


	//   ....[18]....
        /*0b34*/ 	.word	0x00000940
        /*0b38*/ 	.word	0x000000ff
        /*0b3c*/ 	.word	0x000334b0
        /*0b40*/ 	.short	0x0100
        /*0b42*/ 	.byte	0x08
	.zero		1


	//   ....[19]....
        /*0b44*/ 	.word	0x00000950
        /*0b48*/ 	.word	0x000000ff
        /*0b4c*/ 	.word	0x000334c0
        /*0b50*/ 	.short	0x0100
        /*0b52*/ 	.byte	0x08
	.zero		1


	//   ....[20]....
        /*0b54*/ 	.word	0x00000960
        /*0b58*/ 	.word	0x000000ff
        /*0b5c*/ 	.word	0x000334b8
        /*0b60*/ 	.short	0x0100
        /*0b62*/ 	.byte	0x08
	.zero		1


	//   ....[21]....
        /*0b64*/ 	.word	0x00000970
        /*0b68*/ 	.word	0x000000ff
        /*0b6c*/ 	.word	0x000334c8
        /*0b70*/ 	.short	0x0100
        /*0b72*/ 	.byte	0x08
	.zero		1


	//   ....[22]....
        /*0b74*/ 	.word	0x00003470
        /*0b78*/ 	.word	0x0000002b
        /*0b7c*/ 	.word	0x00033490
        /*0b80*/ 	.short	0x010a
        /*0b82*/ 	.byte	0x3f
	.zero		1


	//   ....[23]....
        /*0b84*/ 	.word	0x00009250
        /*0b88*/ 	.word	0x0000002b
        /*0b8c*/ 	.word	0x00033490
        /*0b90*/ 	.short	0x010a
        /*0b92*/ 	.byte	0x3f
	.zero		1


	//   ....[24]....
        /*0b94*/ 	.word	0x0000f130
        /*0b98*/ 	.word	0x0000002b
        /*0b9c*/ 	.word	0x00033490
        /*0ba0*/ 	.short	0x010a
        /*0ba2*/ 	.byte	0x3f
	.zero		1


	//   ....[25]....
        /*0ba4*/ 	.word	0x0000f510
        /*0ba8*/ 	.word	0x0000002c
        /*0bac*/ 	.word	0x00000000
        /*0bb0*/ 	.short	0x0101
        /*0bb2*/ 	.byte	0x3f
	.zero		1


	//   ....[26]....
        /*0bb4*/ 	.word	0x0000f550
        /*0bb8*/ 	.word	0x0000002b
        /*0bbc*/ 	.word	0x000334b0
        /*0bc0*/ 	.short	0x010a
        /*0bc2*/ 	.byte	0x3f
	.zero		1


	//   ....[27]....
        /*0bc4*/ 	.word	0x0000fa70
        /*0bc8*/ 	.word	0x0000002b
        /*0bcc*/ 	.word	0x00000000
        /*0bd0*/ 	.short	0x0101
        /*0bd2*/ 	.byte	0x3f
	.zero		1


	//   ....[28]....
        /*0bd4*/ 	.word	0x000104a0
        /*0bd8*/ 	.word	0x00000012
        /*0bdc*/ 	.word	0x00033400
        /*0be0*/ 	.short	0x010a
        /*0be2*/ 	.byte	0x3f
	.zero		1


	//   ....[29]....
        /*0be4*/ 	.word	0x000104f0
        /*0be8*/ 	.word	0x00000012
        /*0bec*/ 	.word	0x00033400
        /*0bf0*/ 	.short	0x010a
        /*0bf2*/ 	.byte	0x3f
	.zero		1


	//   ....[30]....
        /*0bf4*/ 	.word	0x00010cf0
        /*0bf8*/ 	.word	0x00000012
        /*0bfc*/ 	.word	0x00033400
        /*0c00*/ 	.short	0x010a
        /*0c02*/ 	.byte	0x3f
	.zero		1


	//   ....[31]....
        /*0c04*/ 	.word	0x00013f80
        /*0c08*/ 	.word	0x00000012
        /*0c0c*/ 	.word	0x00033400
        /*0c10*/ 	.short	0x010a
        /*0c12*/ 	.byte	0x3f
	.zero		1


	//   ....[32]....
        /*0c14*/ 	.word	0x000170a0
        /*0c18*/ 	.word	0x00000000
        /*0c1c*/ 	.word	0x00033430
        /*0c20*/ 	.short	0x010a
        /*0c22*/ 	.byte	0x3f
	.zero		1


	//   ....[33]....
        /*0c24*/ 	.word	0x00017120
        /*0c28*/ 	.word	0x00000000
        /*0c2c*/ 	.word	0x00033430
        /*0c30*/ 	.short	0x010a
        /*0c32*/ 	.byte	0x3f
	.zero		1


	//   ....[34]....
        /*0c34*/ 	.word	0x000196e0
        /*0c38*/ 	.word	0x00000015
        /*0c3c*/ 	.word	0x00000000
        /*0c40*/ 	.short	0x0101
        /*0c42*/ 	.byte	0x3f
	.zero		1


	//   ....[35]....
        /*0c44*/ 	.word	0x0001ab60
        /*0c48*/ 	.word	0x00000009
        /*0c4c*/ 	.word	0x00033430
        /*0c50*/ 	.short	0x010a
        /*0c52*/ 	.byte	0x3f
	.zero		1


	//   ....[36]....
        /*0c54*/ 	.word	0x0001abb0
        /*0c58*/ 	.word	0x00000009
        /*0c5c*/ 	.word	0x00033430
        /*0c60*/ 	.short	0x010a
        /*0c62*/ 	.byte	0x3f
	.zero		1


	//   ....[37]....
        /*0c64*/ 	.word	0x0001bcb0
        /*0c68*/ 	.word	0x0000000a
        /*0c6c*/ 	.word	0x00033450
        /*0c70*/ 	.short	0x010a
        /*0c72*/ 	.byte	0x3f
	.zero		1


	//   ....[38]....
        /*0c74*/ 	.word	0x0001bcf0
        /*0c78*/ 	.word	0x0000000a
        /*0c7c*/ 	.word	0x00033450
        /*0c80*/ 	.short	0x010a
        /*0c82*/ 	.byte	0x3f
	.zero		1


	//   ....[39]....
        /*0c84*/ 	.word	0x0001d330
        /*0c88*/ 	.word	0x00000003
        /*0c8c*/ 	.word	0x00000000
        /*0c90*/ 	.short	0x0101
        /*0c92*/ 	.byte	0x3f
	.zero		1


	//   ....[40]....
        /*0c94*/ 	.word	0x0001d690
        /*0c98*/ 	.word	0x00000007
        /*0c9c*/ 	.word	0x00000000
        /*0ca0*/ 	.short	0x0101
        /*0ca2*/ 	.byte	0x3f
	.zero		1


	//   ....[41]....
        /*0ca4*/ 	.word	0x0001df10
        /*0ca8*/ 	.word	0x0000000f
        /*0cac*/ 	.word	0x00033450
        /*0cb0*/ 	.short	0x010a
        /*0cb2*/ 	.byte	0x3f
	.zero		1


	//   ....[42]....
        /*0cb4*/ 	.word	0x0001df90
        /*0cb8*/ 	.word	0x0000000f
        /*0cbc*/ 	.word	0x00033450
        /*0cc0*/ 	.short	0x010a
        /*0cc2*/ 	.byte	0x3f
	.zero		1


	//   ....[43]....
        /*0cc4*/ 	.word	0x0001e5e0
        /*0cc8*/ 	.word	0x00000002
        /*0ccc*/ 	.word	0x00000000
        /*0cd0*/ 	.short	0x0101
        /*0cd2*/ 	.byte	0x3f
	.zero		1


	//   ....[44]....
        /*0cd4*/ 	.word	0x00020900
        /*0cd8*/ 	.word	0x00000000
        /*0cdc*/ 	.word	0x00000000
        /*0ce0*/ 	.short	0x0101
        /*0ce2*/ 	.byte	0x3f
	.zero		1


	//   ....[45]....
        /*0ce4*/ 	.word	0x00022d60
        /*0ce8*/ 	.word	0x0000000b
        /*0cec*/ 	.word	0x00033420
        /*0cf0*/ 	.short	0x010a
        /*0cf2*/ 	.byte	0x3f
	.zero		1


	//   ....[46]....
        /*0cf4*/ 	.word	0x00022e30
        /*0cf8*/ 	.word	0x00000007
        /*0cfc*/ 	.word	0x000334a0
        /*0d00*/ 	.short	0x010a
        /*0d02*/ 	.byte	0x3f
	.zero		1


	//   ....[47]....
        /*0d04*/ 	.word	0x00023270
        /*0d08*/ 	.word	0x00000007
        /*0d0c*/ 	.word	0x000334c0
        /*0d10*/ 	.short	0x010a
        /*0d12*/ 	.byte	0x3f
	.zero		1


	//   ....[48]....
        /*0d14*/ 	.word	0x00023830
        /*0d18*/ 	.word	0x00000007
        /*0d1c*/ 	.word	0x000334a0
        /*0d20*/ 	.short	0x010a
        /*0d22*/ 	.byte	0x3f
	.zero		1


	//   ....[49]....
        /*0d24*/ 	.word	0x00023c50
        /*0d28*/ 	.word	0x00000007
        /*0d2c*/ 	.word	0x000334c0
        /*0d30*/ 	.short	0x010a
        /*0d32*/ 	.byte	0x3f
	.zero		1


	//   ....[50]....
        /*0d34*/ 	.word	0x00024f90
        /*0d38*/ 	.word	0x00000004
        /*0d3c*/ 	.word	0x00033480
        /*0d40*/ 	.short	0x010a
        /*0d42*/ 	.byte	0x3f
	.zero		1


	//   ....[51]....
        /*0d44*/ 	.word	0x00025210
        /*0d48*/ 	.word	0x00000004
        /*0d4c*/ 	.word	0x00033440
        /*0d50*/ 	.short	0x010a
        /*0d52*/ 	.byte	0x3f
	.zero		1


	//   ....[52]....
        /*0d54*/ 	.word	0x00025740
        /*0d58*/ 	.word	0x00000004
        /*0d5c*/ 	.word	0x00033420
        /*0d60*/ 	.short	0x010a
        /*0d62*/ 	.byte	0x3f
	.zero		1


	//   ....[53]....
        /*0d64*/ 	.word	0x00025a70
        /*0d68*/ 	.word	0x00000005
        /*0d6c*/ 	.word	0x00033480
        /*0d70*/ 	.short	0x010a
        /*0d72*/ 	.byte	0x3f
	.zero		1


	//   ....[54]....
        /*0d74*/ 	.word	0x00025ee0
        /*0d78*/ 	.word	0x00000005
        /*0d7c*/ 	.word	0x00033440
        /*0d80*/ 	.short	0x010a
        /*0d82*/ 	.byte	0x3f
	.zero		1


	//   ....[55]....
        /*0d84*/ 	.word	0x000263c0
        /*0d88*/ 	.word	0x0000000e
        /*0d8c*/ 	.word	0x00033470
        /*0d90*/ 	.short	0x010a
        /*0d92*/ 	.byte	0x3f
	.zero		1


	//   ....[56]....
        /*0d94*/ 	.word	0x00026430
        /*0d98*/ 	.word	0x0000000e
        /*0d9c*/ 	.word	0x00033460
        /*0da0*/ 	.short	0x010a
        /*0da2*/ 	.byte	0x3f
	.zero		1


	//   ....[57]....
        /*0da4*/ 	.word	0x00026b20
        /*0da8*/ 	.word	0x0000000e
        /*0dac*/ 	.word	0x00033450
        /*0db0*/ 	.short	0x0101
        /*0db2*/ 	.byte	0x3f
	.zero		1


	//   ....[58]....
        /*0db4*/ 	.word	0x00026b90
        /*0db8*/ 	.word	0x0000000e
        /*0dbc*/ 	.word	0x00000000
        /*0dc0*/ 	.short	0x0101
        /*0dc2*/ 	.byte	0x3f
	.zero		1


	//   ....[59]....
        /*0dc4*/ 	.word	0x00026d70
        /*0dc8*/ 	.word	0x00000003
        /*0dcc*/ 	.word	0x00033470
        /*0dd0*/ 	.short	0x010a
        /*0dd2*/ 	.byte	0x3f
	.zero		1


	//   ....[60]....
        /*0dd4*/ 	.word	0x00026e50
        /*0dd8*/ 	.word	0x00000003
        /*0ddc*/ 	.word	0x00033460
        /*0de0*/ 	.short	0x010a
        /*0de2*/ 	.byte	0x3f
	.zero		1


	//   ....[61]....
        /*0de4*/ 	.word	0x00027510
        /*0de8*/ 	.word	0x00000003
        /*0dec*/ 	.word	0x00033450
        /*0df0*/ 	.short	0x0101
        /*0df2*/ 	.byte	0x3f
	.zero		1


	//   ....[62]....
        /*0df4*/ 	.word	0x00027560
        /*0df8*/ 	.word	0x00000000
        /*0dfc*/ 	.word	0x00000000
        /*0e00*/ 	.short	0x0101
        /*0e02*/ 	.byte	0x3f
	.zero		1


	//   ....[63]....
        /*0e04*/ 	.word	0x00028080
        /*0e08*/ 	.word	0x00000000
        /*0e0c*/ 	.word	0x00033420
        /*0e10*/ 	.short	0x010a
        /*0e12*/ 	.byte	0x3f
	.zero		1


	//   ....[64]....
        /*0e14*/ 	.word	0x00028230
        /*0e18*/ 	.word	0x00000006
        /*0e1c*/ 	.word	0x00000000
        /*0e20*/ 	.short	0x010a
        /*0e22*/ 	.byte	0x3f
	.zero		1


	//   ....[65]....
        /*0e24*/ 	.word	0x000282a0
        /*0e28*/ 	.word	0x00000007
        /*0e2c*/ 	.word	0x00000000
        /*0e30*/ 	.short	0x010a
        /*0e32*/ 	.byte	0x3f
	.zero		1


	//   ....[66]....
        /*0e34*/ 	.word	0x00028300
        /*0e38*/ 	.word	0x00000004
        /*0e3c*/ 	.word	0x00033460
        /*0e40*/ 	.short	0x010a
        /*0e42*/ 	.byte	0x3f
	.zero		1


	//   ....[67]....
        /*0e44*/ 	.word	0x00028350
        /*0e48*/ 	.word	0x00000003
        /*0e4c*/ 	.word	0x00033460
        /*0e50*/ 	.short	0x010a
        /*0e52*/ 	.byte	0x3f
	.zero		1


	//   ....[68]....
        /*0e54*/ 	.word	0x00028390
        /*0e58*/ 	.word	0x00000004
        /*0e5c*/ 	.word	0x00033480
        /*0e60*/ 	.short	0x010a
        /*0e62*/ 	.byte	0x3f
	.zero		1


	//   ....[69]....
        /*0e64*/ 	.word	0x000283b0
        /*0e68*/ 	.word	0x00000003
        /*0e6c*/ 	.word	0x00033480
        /*0e70*/ 	.short	0x010a
        /*0e72*/ 	.byte	0x3f
	.zero		1


	//   ....[70]....
        /*0e74*/ 	.word	0x00028410
        /*0e78*/ 	.word	0x0000002b
        /*0e7c*/ 	.word	0x00033490
        /*0e80*/ 	.short	0x010a
        /*0e82*/ 	.byte	0x3f
	.zero		1


	//   ....[71]....
        /*0e84*/ 	.word	0x00028460
        /*0e88*/ 	.word	0x0000002b
        /*0e8c*/ 	.word	0x00033490
        /*0e90*/ 	.short	0x010a
        /*0e92*/ 	.byte	0x3f
	.zero		1


	//   ....[72]....
        /*0e94*/ 	.word	0x000284b0
        /*0e98*/ 	.word	0x0000002b
        /*0e9c*/ 	.word	0x00033490
        /*0ea0*/ 	.short	0x010a
        /*0ea2*/ 	.byte	0x3f
	.zero		1


	//   ....[73]....
        /*0ea4*/ 	.word	0x00028500
        /*0ea8*/ 	.word	0x0000002b
        /*0eac*/ 	.word	0x000334b0
        /*0eb0*/ 	.short	0x010a
        /*0eb2*/ 	.byte	0x3f
	.zero		1


	//   ....[74]....
        /*0eb4*/ 	.word	0x000288d0
        /*0eb8*/ 	.word	0x00000012
        /*0ebc*/ 	.word	0x00033400
        /*0ec0*/ 	.short	0x010a
        /*0ec2*/ 	.byte	0x3f
	.zero		1


	//   ....[75]....
        /*0ec4*/ 	.word	0x00028ba0
        /*0ec8*/ 	.word	0x00000012
        /*0ecc*/ 	.word	0x00033400
        /*0ed0*/ 	.short	0x010a
        /*0ed2*/ 	.byte	0x3f
	.zero		1


	//   ....[76]....
        /*0ed4*/ 	.word	0x00028bf0
        /*0ed8*/ 	.word	0x00000000
        /*0edc*/ 	.word	0x00033430
        /*0ee0*/ 	.short	0x010a
        /*0ee2*/ 	.byte	0x3f
	.zero		1


	//   ....[77]....
        /*0ee4*/ 	.word	0x00028c40
        /*0ee8*/ 	.word	0x00000009
        /*0eec*/ 	.word	0x00033430
        /*0ef0*/ 	.short	0x010a
        /*0ef2*/ 	.byte	0x3f
	.zero		1


	//   ....[78]....
        /*0ef4*/ 	.word	0x00028c90
        /*0ef8*/ 	.word	0x0000000a
        /*0efc*/ 	.word	0x00033450
        /*0f00*/ 	.short	0x010a
        /*0f02*/ 	.byte	0x3f
	.zero		1


	//   ....[79]....
        /*0f04*/ 	.word	0x00028ce0
        /*0f08*/ 	.word	0x0000000f
        /*0f0c*/ 	.word	0x00033450
        /*0f10*/ 	.short	0x010a
        /*0f12*/ 	.byte	0x3f
	.zero		1


	//   ....[80]....
        /*0f14*/ 	.word	0x0002a670
        /*0f18*/ 	.word	0x0000000b
        /*0f1c*/ 	.word	0x00033420
        /*0f20*/ 	.short	0x010a
        /*0f22*/ 	.byte	0x3f
	.zero		1


	//   ....[81]....
        /*0f24*/ 	.word	0x0002a6c0
        /*0f28*/ 	.word	0x00000007
        /*0f2c*/ 	.word	0x000334a0
        /*0f30*/ 	.short	0x010a
        /*0f32*/ 	.byte	0x3f
	.zero		1


	//   ....[82]....
        /*0f34*/ 	.word	0x0002a710
        /*0f38*/ 	.word	0x00000007
        /*0f3c*/ 	.word	0x000334c0
        /*0f40*/ 	.short	0x010a
        /*0f42*/ 	.byte	0x3f
	.zero		1


	//   ....[83]....
        /*0f44*/ 	.word	0x0002a760
        /*0f48*/ 	.word	0x00000007
        /*0f4c*/ 	.word	0x000334a0
        /*0f50*/ 	.short	0x010a
        /*0f52*/ 	.byte	0x3f
	.zero		1


	//   ....[84]....
        /*0f54*/ 	.word	0x0002a7b0
        /*0f58*/ 	.word	0x00000007
        /*0f5c*/ 	.word	0x000334c0
        /*0f60*/ 	.short	0x010a
        /*0f62*/ 	.byte	0x3f
	.zero		1


	//   ....[85]....
        /*0f64*/ 	.word	0x0002a950
        /*0f68*/ 	.word	0x00000004
        /*0f6c*/ 	.word	0x00033480
        /*0f70*/ 	.short	0x010a
        /*0f72*/ 	.byte	0x3f
	.zero		1


	//   ....[86]....
        /*0f74*/ 	.word	0x0002a9a0
        /*0f78*/ 	.word	0x00000004
        /*0f7c*/ 	.word	0x00033440
        /*0f80*/ 	.short	0x010a
        /*0f82*/ 	.byte	0x3f
	.zero		1


	//   ....[87]....
        /*0f84*/ 	.word	0x0002aa20
        /*0f88*/ 	.word	0x00000004
        /*0f8c*/ 	.word	0x00033420
        /*0f90*/ 	.short	0x010a
        /*0f92*/ 	.byte	0x3f
	.zero		1


	//   ....[88]....
        /*0f94*/ 	.word	0x0002aa70
        /*0f98*/ 	.word	0x00000005
        /*0f9c*/ 	.word	0x00033480
        /*0fa0*/ 	.short	0x010a
        /*0fa2*/ 	.byte	0x3f
	.zero		1


	//   ....[89]....
        /*0fa4*/ 	.word	0x0002aac0
        /*0fa8*/ 	.word	0x00000005
        /*0fac*/ 	.word	0x00033440
        /*0fb0*/ 	.short	0x010a
        /*0fb2*/ 	.byte	0x3f
	.zero		1


	//   ....[90]....
        /*0fb4*/ 	.word	0x0002ab10
        /*0fb8*/ 	.word	0x0000000e
        /*0fbc*/ 	.word	0x00033470
        /*0fc0*/ 	.short	0x010a
        /*0fc2*/ 	.byte	0x3f
	.zero		1


	//   ....[91]....
        /*0fc4*/ 	.word	0x0002ab60
        /*0fc8*/ 	.word	0x0000000e
        /*0fcc*/ 	.word	0x00033460
        /*0fd0*/ 	.short	0x010a
        /*0fd2*/ 	.byte	0x3f
	.zero		1


	//   ....[92]....
        /*0fd4*/ 	.word	0x0002abb0
        /*0fd8*/ 	.word	0x00000003
        /*0fdc*/ 	.word	0x00033470
        /*0fe0*/ 	.short	0x010a
        /*0fe2*/ 	.byte	0x3f
	.zero		1


	//   ....[93]....
        /*0fe4*/ 	.word	0x0002ac00
        /*0fe8*/ 	.word	0x00000003
        /*0fec*/ 	.word	0x00033460
        /*0ff0*/ 	.short	0x010a
        /*0ff2*/ 	.byte	0x3f
	.zero		1


	//   ....[94]....
        /*0ff4*/ 	.word	0x0002b580
        /*0ff8*/ 	.word	0x00000000
        /*0ffc*/ 	.word	0x00033420
        /*1000*/ 	.short	0x010a
        /*1002*/ 	.byte	0x3f
	.zero		1


	//   ....[95]....
        /*1004*/ 	.word	0x0002b720
        /*1008*/ 	.word	0x00000006
        /*100c*/ 	.word	0x00000000
        /*1010*/ 	.short	0x010a
        /*1012*/ 	.byte	0x3f
	.zero		1


	//   ....[96]....
        /*1014*/ 	.word	0x0002b770
        /*1018*/ 	.word	0x00000007
        /*101c*/ 	.word	0x00000000
        /*1020*/ 	.short	0x010a
        /*1022*/ 	.byte	0x3f
	.zero		1


	//   ....[97]....
        /*1024*/ 	.word	0x0002b7c0
        /*1028*/ 	.word	0x00000004
        /*102c*/ 	.word	0x00033460
        /*1030*/ 	.short	0x010a
        /*1032*/ 	.byte	0x3f
	.zero		1


	//   ....[98]....
        /*1034*/ 	.word	0x0002b810
        /*1038*/ 	.word	0x00000003
        /*103c*/ 	.word	0x00033460
        /*1040*/ 	.short	0x010a
        /*1042*/ 	.byte	0x3f
	.zero		1


	//   ....[99]....
        /*1044*/ 	.word	0x0002b860
        /*1048*/ 	.word	0x00000004
        /*104c*/ 	.word	0x00033480
        /*1050*/ 	.short	0x010a
        /*1052*/ 	.byte	0x3f
	.zero		1


	//----- nvinfo : EIATTR_NUM_MBARRIERS
	.align		4
.L_187:
        /*1054*/ 	.byte	0x03, 0x38
        /*1056*/ 	.short	0x0016


	//----- nvinfo : EIATTR_EXIT_INSTR_OFFSETS
	.align		4
        /*1058*/ 	.byte	0x04, 0x1c
        /*105a*/ 	.short	(.L_189 - .L_188)


	//   ....[0]....
.L_188:
        /*105c*/ 	.word	0x00028400


	//----- nvinfo : EIATTR_MAX_THREADS
	.align		4
.L_189:
        /*1060*/ 	.byte	0x04, 0x05
        /*1062*/ 	.short	(.L_191 - .L_190)
.L_190:
        /*1064*/ 	.word	0x00000180
        /*1068*/ 	.word	0x00000001
        /*106c*/ 	.word	0x00000001


	//----- nvinfo : EIATTR_CRS_STACK_SIZE
	.align		4
.L_191:
        /*1070*/ 	.byte	0x04, 0x1e
        /*1072*/ 	.short	(.L_193 - .L_192)
.L_192:
        /*1074*/ 	.word	0x00000000


	//----- nvinfo : EIATTR_CBANK_PARAM_SIZE
	.align		4
.L_193:
        /*1078*/ 	.byte	0x03, 0x19
        /*107a*/ 	.short	0x0a70


	//----- nvinfo : EIATTR_PARAM_CBANK
	.align		4
        /*107c*/ 	.byte	0x04, 0x0a
        /*107e*/ 	.short	(.L_195 - .L_194)
	.align		4
.L_194:
        /*1080*/ 	.word	index@(.nv.constant0._ZN7cutlass13device_kernelIN5flash11enable_sm90INS1_16FlashAttnFwdSm90INS1_25CollectiveMainloopFwdSm90ILi2EN4cute5tupleIJNS5_1CILi1EEES8_S8_EEENS6_IJNS7_ILi128EEENS7_ILi160EEENS7_ILi192EEEEEELi192ENS_12float_e4m3_tEfNS_4arch4Sm90ELb0ELb0ELb0ELb1ELb0ELb1ELb0ELb1ELb1ELb0ELb0ELb0EEENS1_21CollectiveEpilogueFwdINS6_IJSA_SC_SB_EEES9_NS_10bfloat16_tESG_Li256ELb1ELb0ELb0ELb1EEENS1_36VarlenDynamicPersistentTileSchedulerILi128ELi160ELi256ELi128ELb0ELb0ELb1ELb0ELb1ELb1EEEEEEEEEvNT_6ParamsE)
        /*1084*/ 	.short	0x0210
        /*1086*/ 	.short	0x0a70


	//----- nvinfo : EIATTR_SW_WAR
	.align		4
.L_195:
        /*1088*/ 	.byte	0x04, 0x36
        /*108a*/ 	.short	(.L_197 - .L_196)
.L_196:
        /*108c*/ 	.word	0x00000008
.L_197:


//--------------------- .nv.info._ZN7cutlass13device_kernelIN5flash11enable_sm90INS1_16FlashAttnFwdSm90INS1_25CollectiveMainloopFwdSm90ILi2EN4cute5tupleIJNS5_1CILi1EEES8_S8_EEENS6_IJNS7_ILi128EEENS7_ILi160EEENS7_ILi192EEEEEELi192ENS_12float_e4m3_tEfNS_4arch4Sm90ELb0ELb1ELb0ELb0ELb0ELb0ELb0ELb1ELb1ELb0ELb0ELb0EEENS1_21CollectiveEpilogueFwdINS6_IJSA_SC_SB_EEES9_NS_10bfloat16_tESG_Li256ELb0ELb0ELb0ELb1EEENS1_30DynamicPersistentTileSchedulerILi256ELi128ELb0ELb0ELb1EEEEEEEEEvNT_6ParamsE --------------------------
	.section	.nv.info._ZN7cutlass13device_kernelIN5flash11enable_sm90INS1_16FlashAttnFwdSm90INS1_25CollectiveMainloopFwdSm90ILi2EN4cute5tupleIJNS5_1CILi1EEES8_S8_EEENS6_IJNS7_ILi128EEENS7_ILi160EEENS7_ILi192EEEEEELi192ENS_12float_e4m3_tEfNS_4arch4Sm90ELb0ELb1ELb0ELb0ELb0ELb0ELb0ELb1ELb1ELb0ELb0ELb0EEENS1_21CollectiveEpilogueFwdINS6_IJSA_SC_SB_EEES9_NS_10bfloat16_tESG_Li256ELb0ELb0ELb0ELb1EEENS1_30DynamicPersistentTileSchedulerILi256ELi128ELb0ELb0ELb1EEEEEEEEEvNT_6ParamsE,"",@"SHT_CUDA_INFO"
	.sectionflags	@""
	.align	4


	//----- nvinfo : EIATTR_CUDA_API_VERSION
	.align		4
        /*0000*/ 	.byte	0x04, 0x37
        /*0002*/ 	.short	(.L_199 - .L_198)
.L_198:
        /*0004*/ 	.word	0x00000082


	//----- nvinfo : EIATTR_KPARAM_INFO
	.align		4
.L_199:
        /*0008*/ 	.byte	0x04, 0x17
        /*000a*/ 	.short	(.L_201 - .L_200)
.L_200:
        /*000c*/ 	.word	0x00000000
        /*0010*/ 	.short	0x0000
        /*0012*/ 	.short	0x0070
        /*0014*/ 	.byte	0x00, 0xf0, 0x01, 0x2e


	//----- nvinfo : EIATTR_SPARSE_MMA_MASK
	.align		4
.L_201:
        /*0018*/ 	.byte	0x03, 0x50
        /*001a*/ 	.short	0x0000


	//----- nvinfo : EIATTR_MAXREG_COUNT
	.align		4
        /*001c*/ 	.byte	0x03, 0x1b
        /*001e*/ 	.short	0x00a8


	//----- nvinfo : EIATTR_NUM_BARRIERS
	.align		4
        /*0020*/ 	.byte	0x02, 0x4c
        /*0022*/ 	.byte	0x10
	.zero		1


	//----- nvinfo : EIATTR_EXTERNS
	.align		4
        /*0024*/ 	.byte	0x04, 0x0f
        /*0026*/ 	.short	(.L_203 - .L_202)


	//   ....[0]....
	.align		4
.L_202:
        /*0028*/ 	.word	index@(__assertfail)


	//----- nvinfo : EIATTR_ANNOTATIONS
	.align		4
.L_203:
        /*002c*/ 	.byte	0x04, 0x55
        /*002e*/ 	.short	(.L_205 - .L_204)


	//   ....[0]....
.L_204:
        /* <DEDUP_REMOVED lines=12> */


	//----- nvinfo : EIATTR_MERCURY_ISA_VERSION
	.align		4
.L_205:
        /*00e0*/ 	.byte	0x03, 0x5f
        /*00e2*/ 	.short	0x0101


	//----- nvinfo : EIATTR_INT_WARP_WIDE_INSTR_OFFSETS
	.align		4
        /*00e4*/ 	.byte	0x04, 0x31
        /*00e6*/ 	.short	(.L_207 - .L_206)


	//   ....[0]....
.L_206:
        /*00e8*/ 	.word	0x00000190


	//   ....[1]....
        /*00ec*/ 	.word	0x000001c0


	//   ....[2]....
        /*00f0*/ 	.word	0x000001d0


	//   ....[3]....
        /*00f4*/ 	.word	0x00016220


	//   ....[4]....
        /*00f8*/ 	.word	0x000162b0


	//   ....[5]....
        /*00fc*/ 	.word	0x000169c0


	//   ....[6]....
        /*0100*/ 	.word	0x00018700


	//   ....[7]....
        /*0104*/ 	.word	0x00018790


	//----- nvinfo : EIATTR_COOP_GROUP_MASK_REGIDS
	.align		4
.L_207:
        /*0108*/ 	.byte	0x04, 0x29
        /*010a*/ 	.short	(.L_209 - .L_208)


	//   ....[0]....
.L_208:
        /*010c*/ 	.word	0xffffffff


	//   ....[1]....
        /*0110*/ 	.word	0xffffffff


	//   ....[2]....
        /*0114*/ 	.word	0xffffffff


	//   ....[3]....
        /*0118*/ 	.word	0xffffffff


	//   ....[4]....
        /*011c*/ 	.word	0xffffffff


	//   ....[5]....
        /*0120*/ 	.word	0xffffffff


	//   ....[6]....
        /*0124*/ 	.word	0xffffffff


	//   ....[7]....
        /*0128*/ 	.word	0xffffffff


	//   ....[8]....
        /*012c*/ 	.word	0xffffffff


	//   ....[9]....
        /*0130*/ 	.word	0xffffffff


	//   ....[10]....
        /*0134*/ 	.word	0xffffffff


	//   ....[11]....
        /*0138*/ 	.word	0xffffffff


	//   ....[12]....
        /*013c*/ 	.word	0xffffffff


	//   ....[13]....
        /*0140*/ 	.word	0xffffffff


	//   ....[14]....
        /*0144*/ 	.word	0xffffffff


	//   ....[15]....
        /*0148*/ 	.word	0xffffffff


	//   ....[16]....
        /*014c*/ 	.word	0xffffffff


	//   ....[17]....
        /*0150*/ 	.word	0xffffffff


	//   ....[18]....
        /*0154*/ 	.word	0xffffffff


	//   ....[19]....
        /*0158*/ 	.word	0xffffffff


	//   ....[20]....
        /*015c*/ 	.word	0xffffffff


	//   ....[21]....
        /*0160*/ 	.word	0xffffffff


	//   ....[22]....
        /*0164*/ 	.word	0xffffffff


	//   ....[23]....
        /*0168*/ 	.word	0xffffffff


	//   ....[24]....
        /*016c*/ 	.word	0xffffffff


	//   ....[25]....
        /*0170*/ 	.word	0xffffffff


	//   ....[26]....
        /*0174*/ 	.word	0xffffffff


	//   ....[27]....
        /*0178*/ 	.word	0xffffffff


	//   ....[28]....
        /*017c*/ 	.word	0xffffffff


	//   ....[29]....
        /*0180*/ 	.word	0xffffffff


	//   ....[30]....
        /*0184*/ 	.word	0xffffffff


	//   ....[31]....
        /*0188*/ 	.word	0xffffffff


	//   ....[32]....
        /*018c*/ 	.word	0xffffffff


	//   ....[33]....
        /*0190*/ 	.word	0xffffffff


	//   ....[34]....
        /*0194*/ 	.word	0xffffffff


	//   ....[35]....
        /*0198*/ 	.word	0xffffffff


	//   ....[36]....
        /*019c*/ 	.word	0xffffffff


	//   ....[37]....
        /*01a0*/ 	.word	0xffffffff


	//   ....[38]....
        /*01a4*/ 	.word	0xffffffff


	//   ....[39]....
        /*01a8*/ 	.word	0xffffffff


	//   ....[40]....
        /*01ac*/ 	.word	0xffffffff


	//   ....[41]....
        /*01b0*/ 	.word	0xffffffff


	//   ....[42]....
        /*01b4*/ 	.word	0xffffffff


	//   ....[43]....
        /*01b8*/ 	.word	0xffffffff


	//   ....[44]....
        /*01bc*/ 	.word	0xffffffff


	//   ....[45]....
        /*01c0*/ 	.word	0xffffffff


	//   ....[46]....
        /*01c4*/ 	.word	0xffffffff


	//   ....[47]....
        /*01c8*/ 	.word	0xffffffff


	//   ....[48]....
        /*01cc*/ 	.word	0xffffffff


	//   ....[49]....
        /*01d0*/ 	.word	0xffffffff


	//   ....[50]....
        /*01d4*/ 	.word	0xffffffff


	//   ....[51]....
        /*01d8*/ 	.word	0xffffffff


	//   ....[52]....
        /*01dc*/ 	.word	0xffffffff


	//   ....[53]....
        /*01e0*/ 	.word	0xffffffff


	//   ....[54]....
        /*01e4*/ 	.word	0xffffffff


	//   ....[55]....
        /*01e8*/ 	.word	0xffffffff


	//   ....[56]....
        /*01ec*/ 	.word	0xffffffff


	//   ....[57]....
        /*01f0*/ 	.word	0xffffffff


	//   ....[58]....
        /*01f4*/ 	.word	0xffffffff


	//   ....[59]....
        /*01f8*/ 	.word	0xffffffff


	//   ....[60]....
        /*01fc*/ 	.word	0xffffffff


	//   ....[61]....
        /*0200*/ 	.word	0xffffffff


	//   ....[62]....
        /*0204*/ 	.word	0xffffffff


	//   ....[63]....
        /*0208*/ 	.word	0xffffffff


	//   ....[64]....
        /*020c*/ 	.word	0xffffffff


	//   ....[65]....
        /*0210*/ 	.word	0xffffffff


	//   ....[66]....
        /*0214*/ 	.word	0xffffffff


	//   ....[67]....
        /*0218*/ 	.word	0xffffffff


	//   ....[68]....
        /*021c*/ 	.word	0xffffffff


	//   ....[69]....
        /*0220*/ 	.word	0xffffffff


	//   ....[70]....
        /*0224*/ 	.word	0xffffffff


	//   ....[71]....
        /*0228*/ 	.word	0xffffffff


	//   ....[72]....
        /*022c*/ 	.word	0xffffffff


	//   ....[73]....
        /*0230*/ 	.word	0xffffffff


	//   ....[74]....
        /*0234*/ 	.word	0xffffffff


	//   ....[75]....
        /*0238*/ 	.word	0xffffffff


	//   ....[76]....
        /*023c*/ 	.word	0xffffffff


	//   ....[77]....
        /*0240*/ 	.word	0xffffffff


	//   ....[78]....
        /*0244*/ 	.word	0xffffffff


	//   ....[79]....
        /*0248*/ 	.word	0xffffffff


	//   ....[80]....
        /*024c*/ 	.word	0xffffffff


	//   ....[81]....
        /*0250*/ 	.word	0x0500000f


	//   ....[82]....
        /*0254*/ 	.word	0x0500000f


	//----- nvinfo : EIATTR_COOP_GROUP_INSTR_OFFSETS
	.align		4
.L_209:
        /*0258*/ 	.byte	0x04, 0x28
        /*025a*/ 	.short	(.L_211 - .L_210)


	//   ....[0]....
.L_210:
        /*025c*/ 	.word	0x00000070


	//   ....[1]....
        /*0260*/ 	.word	0x000001a0


	//   ....[2]....
        /*0264*/ 	.word	0x000001f0


	//   ....[3]....
        /*0268*/ 	.word	0x000003e0


	//   ....[4]....
        /*026c*/ 	.word	0x00000540


	//   ....[5]....
        /*0270*/ 	.word	0x00000660


	//   ....[6]....
        /*0274*/ 	.word	0x000007c0


	//   ....[7]....
        /*0278*/ 	.word	0x00001c00


	//   ....[8]....
        /*027c*/ 	.word	0x000043a0


	//   ....[9]....
        /*0280*/ 	.word	0x000044b0


	//   ....[10]....
        /*0284*/ 	.word	0x00004f50


	//   ....[11]....
        /*0288*/ 	.word	0x00004fa0


	//   ....[12]....
        /*028c*/ 	.word	0x00008b50


	//   ....[13]....
        /*0290*/ 	.word	0x00008c60


	//   ....[14]....
        /*0294*/ 	.word	0x000097b0


	//   ....[15]....
        /*0298*/ 	.word	0x00009820


	//   ....[16]....
        /*029c*/ 	.word	0x0000c380


	//   ....[17]....
        /*02a0*/ 	.word	0x0000c390


	//   ....[18]....
        /*02a4*/ 	.word	0x0000c3d0


	//   ....[19]....
        /*02a8*/ 	.word	0x0000c3e0


	//   ....[20]....
        /*02ac*/ 	.word	0x00010800


	//   ....[21]....
        /*02b0*/ 	.word	0x00010910


	//   ....[22]....
        /*02b4*/ 	.word	0x00011440


	//   ....[23]....
        /*02b8*/ 	.word	0x000114d0


	//   ....[24]....
        /*02bc*/ 	.word	0x00012e40


	//   ....[25]....
        /*02c0*/ 	.word	0x00012e50


	//   ....[26]....
        /*02c4*/ 	.word	0x00012e80


	//   ....[27]....
        /*02c8*/ 	.word	0x00012e90


	//   ....[28]....
        /*02cc*/ 	.word	0x00014350


	//   ....[29]....
        /*02d0*/ 	.word	0x00014380


	//   ....[30]....
        /*02d4*/ 	.word	0x000143c0


	//   ....[31]....
        /*02d8*/ 	.word	0x000143f0


	//   ....[32]....
        /*02dc*/ 	.word	0x00014420


	//   ....[33]....
        /*02e0*/ 	.word	0x00014450


	//   ....[34]....
        /*02e4*/ 	.word	0x00014480


	//   ....[35]....
        /*02e8*/ 	.word	0x000144b0


	//   ....[36]....
        /*02ec*/ 	.word	0x000144c0


	//   ....[37]....
        /*02f0*/ 	.word	0x000144f0


	//   ....[38]....
        /*02f4*/ 	.word	0x00014520


	//   ....[39]....
        /*02f8*/ 	.word	0x00014570


	//   ....[40]....
        /*02fc*/ 	.word	0x000145a0


	//   ....[41]....
        /*0300*/ 	.word	0x000145b0


	//   ....[42]....
        /*0304*/ 	.word	0x000145d0


	//   ....[43]....
        /*0308*/ 	.word	0x00014600


	//   ....[44]....
        /*030c*/ 	.word	0x00014610


	//   ....[45]....
        /*0310*/ 	.word	0x00014620


	//   ....[46]....
        /*0314*/ 	.word	0x00014650


	//   ....[47]....
        /*0318*/ 	.word	0x00014660


	//   ....[48]....
        /*031c*/ 	.word	0x00014670


	//   ....[49]....
        /*0320*/ 	.word	0x000146a0


	//   ....[50]....
        /*0324*/ 	.word	0x000146d0


	//   ....[51]....
        /*0328*/ 	.word	0x000146e0


	//   ....[52]....
        /*032c*/ 	.word	0x000146f0


	//   ....[53]....
        /*0330*/ 	.word	0x00014700


	//   ....[54]....
        /*0334*/ 	.word	0x00014720


	//   ....[55]....
        /*0338*/ 	.word	0x00014730


	//   ....[56]....
        /*033c*/ 	.word	0x00014740


	//   ....[57]....
        /*0340*/ 	.word	0x00014750


	//   ....[58]....
        /*0344*/ 	.word	0x00014760


	//   ....[59]....
        /*0348*/ 	.word	0x00014770


	//   ....[60]....
        /*034c*/ 	.word	0x00014780


	//   ....[61]....
        /*0350*/ 	.word	0x000147a0


	//   ....[62]....
        /*0354*/ 	.word	0x000147b0


	//   ....[63]....
        /*0358*/ 	.word	0x000147c0


	//   ....[64]....
        /*035c*/ 	.word	0x000147d0


	//   ....[65]....
        /*0360*/ 	.word	0x000147e0


	//   ....[66]....
        /*0364*/ 	.word	0x000147f0


	//   ....[67]....
        /*0368*/ 	.word	0x00014800


	//   ....[68]....
        /*036c*/ 	.word	0x00014810


	//   ....[69]....
        /*0370*/ 	.word	0x00014830


	//   ....[70]....
        /*0374*/ 	.word	0x00014840


	//   ....[71]....
        /*0378*/ 	.word	0x00014850


	//   ....[72]....
        /*037c*/ 	.word	0x00014860


	//   ....[73]....
        /*0380*/ 	.word	0x00014870


	//   ....[74]....
        /*0384*/ 	.word	0x00014880


	//   ....[75]....
        /*0388*/ 	.word	0x00014890


	//   ....[76]....
        /*038c*/ 	.word	0x00014bd0


	//   ....[77]....
        /*0390*/ 	.word	0x00015830


	//   ....[78]....
        /*0394*/ 	.word	0x00016ac0


	//   ....[79]....
        /*0398*/ 	.word	0x00019150


	//   ....[80]....
        /*039c*/ 	.word	0x000192f0


	//   ....[81]....
        /*03a0*/ 	.word	0x00019980


	//   ....[82]....
        /*03a4*/ 	.word	0x00019df0


	//----- nvinfo : EIATTR_REG_RECONFIG
	.align		4
.L_211:
        /*03a8*/ 	.byte	0x01, 0x54
	.zero		2


	//----- nvinfo : EIATTR_SYSCALL_OFFSETS
	.align		4
        /*03ac*/ 	.byte	0x04, 0x46
        /*03ae*/ 	.short	(.L_213 - .L_212)


	//   ....[0]....
.L_212:
        /*03b0*/ 	.word	0x00001d80


	//   ....[1]....
        /*03b4*/ 	.word	0x00016450


	//   ....[2]....
        /*03b8*/ 	.word	0x000165b0


	//   ....[3]....
        /*03bc*/ 	.word	0x000166f0


	//   ....[4]....
        /*03c0*/ 	.word	0x00016810


	//----- nvinfo : EIATTR_MBARRIER_INSTR_OFFSETS
	.align		4
.L_213:
        /*03c4*/ 	.byte	0x04, 0x39
        /*03c6*/ 	.short	(.L_215 - .L_214)


	//   ....[0]....
.L_214:
        /*03c8*/ 	.word	0x00000290
        /*03cc*/ 	.word	0x000000ff
        /*03d0*/ 	.word	0x00033400
        /*03d4*/ 	.short	0x0100
        /*03d6*/ 	.byte	0x06
	.zero		1


	//   ....[1]....
        /*03d8*/ 	.word	0x000002a0
        /*03dc*/ 	.word	0x000000ff
        /*03e0*/ 	.word	0x00033420
        /*03e4*/ 	.short	0x0100
        /*03e6*/ 	.byte	0x06
	.zero		1


	//   ....[2]....
        /*03e8*/ 	.word	0x00000390
        /*03ec*/ 	.word	0x000000ff
        /*03f0*/ 	.word	0x00033430
        /*03f4*/ 	.short	0x0100
        /*03f6*/ 	.byte	0x08
	.zero		1


	//   ....[3]....
        /*03f8*/ 	.word	0x000003a0
        /*03fc*/ 	.word	0x000000ff
        /*0400*/ 	.word	0x00033440
        /*0404*/ 	.short	0x0100
        /*0406*/ 	.byte	0x08
	.zero		1


	//   ....[4]....
        /*0408*/ 	.word	0x000003b0
        /*040c*/ 	.word	0x000000ff
        /*0410*/ 	.word	0x00033438
        /*0414*/ 	.short	0x0100
        /*0416*/ 	.byte	0x08
	.zero		1


	//   ....[5]....
        /*0418*/ 	.word	0x000003c0
        /*041c*/ 	.word	0x000000ff
        /*0420*/ 	.word	0x00033448
        /*0424*/ 	.short	0x0100
        /*0426*/ 	.byte	0x08
	.zero		1


	//   ....[6]....
        /*0428*/ 	.word	0x000004f0
        /*042c*/ 	.word	0x000000ff
        /*0430*/ 	.word	0x00033450
        /*0434*/ 	.short	0x0100
        /*0436*/ 	.byte	0x08
	.zero		1


	//   ....[7]....
        /*0438*/ 	.word	0x00000500
        /*043c*/ 	.word	0x000000ff
        /*0440*/ 	.word	0x00033460
        /*0444*/ 	.short	0x0100
        /*0446*/ 	.byte	0x08
	.zero		1


	//   ....[8]....
        /*0448*/ 	.word	0x00000510
        /*044c*/ 	.word	0x000000ff
        /*0450*/ 	.word	0x00033458
        /*0454*/ 	.short	0x0100
        /*0456*/ 	.byte	0x08
	.zero		1


	//   ....[9]....
        /*0458*/ 	.word	0x00000520
        /*045c*/ 	.word	0x000000ff
        /*0460*/ 	.word	0x00033468
        /*0464*/ 	.short	0x0100
        /*0466*/ 	.byte	0x08
	.zero		1


	//   ....[10]....
        /*0468*/ 	.word	0x00000610
        /*046c*/ 	.word	0x000000ff
        /*0470*/ 	.word	0x00033470
        /*0474*/ 	.short	0x0100
        /*0476*/ 	.byte	0x06
	.zero		1


	//   ....[11]....
        /*0478*/ 	.word	0x00000620
        /*047c*/ 	.word	0x000000ff
        /*0480*/ 	.word	0x00033480
        /*0484*/ 	.short	0x0100
        /*0486*/ 	.byte	0x06
	.zero		1


	//   ....[12]....
        /*0488*/ 	.word	0x00000630
        /*048c*/ 	.word	0x000000ff
        /*0490*/ 	.word	0x00033478
        /*0494*/ 	.short	0x0100
        /*0496*/ 	.byte	0x06
	.zero		1


	//   ....[13]....
        /*0498*/ 	.word	0x00000640
        /*049c*/ 	.word	0x000000ff
        /*04a0*/ 	.word	0x00033488
        /*04a4*/ 	.short	0x0100
        /*04a6*/ 	.byte	0x06
	.zero		1


	//   ....[14]....
        /*04a8*/ 	.word	0x00000770
        /*04ac*/ 	.word	0x000000ff
        /*04b0*/ 	.word	0x00033490
        /*04b4*/ 	.short	0x0100
        /*04b6*/ 	.byte	0x08
	.zero		1


	//   ....[15]....
        /*04b8*/ 	.word	0x00000780
        /*04bc*/ 	.word	0x000000ff
        /*04c0*/ 	.word	0x000334a0
        /*04c4*/ 	.short	0x0100
        /*04c6*/ 	.byte	0x08
	.zero		1


	//   ....[16]....
        /*04c8*/ 	.word	0x00000790
        /*04cc*/ 	.word	0x000000ff
        /*04d0*/ 	.word	0x00033498
        /*04d4*/ 	.short	0x0100
        /*04d6*/ 	.byte	0x08
	.zero		1


	//   ....[17]....
        /*04d8*/ 	.word	0x000007a0
        /*04dc*/ 	.word	0x000000ff
        /*04e0*/ 	.word	0x000334a8
        /*04e4*/ 	.short	0x0100
        /*04e6*/ 	.byte	0x08
	.zero		1


	//   ....[18]....
        /*04e8*/ 	.word	0x000008d0
        /*04ec*/ 	.word	0x000000ff
        /*04f0*/ 	.word	0x000334b0
        /*04f4*/ 	.short	0x0100
        /*04f6*/ 	.byte	0x08
	.zero		1


	//   ....[19]....
        /*04f8*/ 	.word	0x000008e0
        /*04fc*/ 	.word	0x000000ff
        /*0500*/ 	.word	0x000334c0
        /*0504*/ 	.short	0x0100
        /*0506*/ 	.byte	0x08
	.zero		1


	//   ....[20]....
        /*0508*/ 	.word	0x000008f0
        /*050c*/ 	.word	0x000000ff
        /*0510*/ 	.word	0x000334b8
        /*0514*/ 	.short	0x0100
        /*0516*/ 	.byte	0x08
	.zero		1


	//   ....[21]....
        /*0518*/ 	.word	0x00000900
        /*051c*/ 	.word	0x000000ff
        /*0520*/ 	.word	0x000334c8
        /*0524*/ 	.short	0x0100
        /*0526*/ 	.byte	0x08
	.zero		1


	//   ....[22]....
        /*0528*/ 	.word	0x00001e00
        /*052c*/ 	.word	0x000000ff
        /*0530*/ 	.word	0x00033400
        /*0534*/ 	.short	0x010a
        /*0536*/ 	.byte	0x26
	.zero		1


	//   ....[23]....
        /*0538*/ 	.word	0x00001e80
        /*053c*/ 	.word	0x00000003
        /*0540*/ 	.word	0x00033430
        /*0544*/ 	.short	0x010a
        /*0546*/ 	.byte	0x3f
	.zero		1


	//   ....[24]....
        /*0548*/ 	.word	0x00001f00
        /*054c*/ 	.word	0x00000003
        /*0550*/ 	.word	0x00033430
        /*0554*/ 	.short	0x010a
        /*0556*/ 	.byte	0x3f
	.zero		1


	//   ....[25]....
        /*0558*/ 	.word	0x00002cb0
        /*055c*/ 	.word	0x00000000
        /*0560*/ 	.word	0x00000000
        /*0564*/ 	.short	0x0101
        /*0566*/ 	.byte	0x3f
	.zero		1


	//   ....[26]....
        /*0568*/ 	.word	0x000063b0
        /*056c*/ 	.word	0x000000ff
        /*0570*/ 	.word	0x00033430
        /*0574*/ 	.short	0x010a
        /*0576*/ 	.byte	0x06
	.zero		1


	//   ....[27]....
        /*0578*/ 	.word	0x000063f0
        /*057c*/ 	.word	0x000000ff
        /*0580*/ 	.word	0x00033430
        /*0584*/ 	.short	0x010a
        /*0586*/ 	.byte	0x06
	.zero		1


	//   ....[28]....
        /*0588*/ 	.word	0x00007000
        /*058c*/ 	.word	0x000000ff
        /*0590*/ 	.word	0x00033450
        /*0594*/ 	.short	0x010a
        /*0596*/ 	.byte	0x06
	.zero		1


	//   ....[29]....
        /*0598*/ 	.word	0x00007040
        /*059c*/ 	.word	0x000000ff
        /*05a0*/ 	.word	0x00033450
        /*05a4*/ 	.short	0x010a
        /*05a6*/ 	.byte	0x06
	.zero		1


	//   ....[30]....
        /*05a8*/ 	.word	0x00007360
        /*05ac*/ 	.word	0x0000000b
        /*05b0*/ 	.word	0x00000000
        /*05b4*/ 	.short	0x0101
        /*05b6*/ 	.byte	0x3f
	.zero		1


	//   ....[31]....
        /*05b8*/ 	.word	0x0000a570
        /*05bc*/ 	.word	0x000000ff
        /*05c0*/ 	.word	0x00000000
        /*05c4*/ 	.short	0x0101
        /*05c6*/ 	.byte	0x06
	.zero		1


	//   ....[32]....
        /*05c8*/ 	.word	0x0000b0d0
        /*05cc*/ 	.word	0x000000ff
        /*05d0*/ 	.word	0x00033430
        /*05d4*/ 	.short	0x010a
        /*05d6*/ 	.byte	0x06
	.zero		1


	//   ....[33]....
        /*05d8*/ 	.word	0x0000b110
        /*05dc*/ 	.word	0x000000ff
        /*05e0*/ 	.word	0x00033430
        /*05e4*/ 	.short	0x010a
        /*05e6*/ 	.byte	0x06
	.zero		1


	//   ....[34]....
        /*05e8*/ 	.word	0x0000bd50
        /*05ec*/ 	.word	0x000000ff
        /*05f0*/ 	.word	0x00033450
        /*05f4*/ 	.short	0x010a
        /*05f6*/ 	.byte	0x06
	.zero		1


	//   ....[35]....
        /*05f8*/ 	.word	0x0000bd90
        /*05fc*/ 	.word	0x000000ff
        /*0600*/ 	.word	0x00033450
        /*0604*/ 	.short	0x010a
        /*0606*/ 	.byte	0x06
	.zero		1


	//   ....[36]....
        /*0608*/ 	.word	0x0000d4c0
        /*060c*/ 	.word	0x00000005
        /*0610*/ 	.word	0x00000000
        /*0614*/ 	.short	0x0101
        /*0616*/ 	.byte	0x3f
	.zero		1


	//   ....[37]....
        /*0618*/ 	.word	0x0000d6a0
        /*061c*/ 	.word	0x000000ff
        /*0620*/ 	.word	0x00000000
        /*0624*/ 	.short	0x0101
        /*0626*/ 	.byte	0x06
	.zero		1


	//   ....[38]....
        /*0628*/ 	.word	0x0000e030
        /*062c*/ 	.word	0x000000ff
        /*0630*/ 	.word	0x00033430
        /*0634*/ 	.short	0x010a
        /*0636*/ 	.byte	0x06
	.zero		1


	//   ....[39]....
        /*0638*/ 	.word	0x0000e070
        /*063c*/ 	.word	0x000000ff
        /*0640*/ 	.word	0x00033430
        /*0644*/ 	.short	0x010a
        /*0646*/ 	.byte	0x06
	.zero		1


	//   ....[40]....
        /*0648*/ 	.word	0x0000ecb0
        /*064c*/ 	.word	0x000000ff
        /*0650*/ 	.word	0x00033450
        /*0654*/ 	.short	0x010a
        /*0656*/ 	.byte	0x06
	.zero		1


	//   ....[41]....
        /*0658*/ 	.word	0x0000ecf0
        /*065c*/ 	.word	0x000000ff
        /*0660*/ 	.word	0x00033450
        /*0664*/ 	.short	0x010a
        /*0666*/ 	.byte	0x06
	.zero		1


	//   ....[42]....
        /*0668*/ 	.word	0x0000efc0
        /*066c*/ 	.word	0x00000000
        /*0670*/ 	.word	0x00000000
        /*0674*/ 	.short	0x0101
        /*0676*/ 	.byte	0x3f
	.zero		1


	//   ....[43]....
        /*0678*/ 	.word	0x00012220
        /*067c*/ 	.word	0x000000ff
        /*0680*/ 	.word	0x00000000
        /*0684*/ 	.short	0x0101
        /*0686*/ 	.byte	0x06
	.zero		1


	//   ....[44]....
        /*0688*/ 	.word	0x00012aa0
        /*068c*/ 	.word	0x000000ff
        /*0690*/ 	.word	0x00033450
        /*0694*/ 	.short	0x010a
        /*0696*/ 	.byte	0x09
	.zero		1


	//   ....[45]....
        /*0698*/ 	.word	0x00012ae0
        /*069c*/ 	.word	0x000000ff
        /*06a0*/ 	.word	0x00033450
        /*06a4*/ 	.short	0x010a
        /*06a6*/ 	.byte	0x09
	.zero		1


	//   ....[46]....
        /*06a8*/ 	.word	0x00013260
        /*06ac*/ 	.word	0x000000ff
        /*06b0*/ 	.word	0x00000000
        /*06b4*/ 	.short	0x0101
        /*06b6*/ 	.byte	0x04
	.zero		1


	//   ....[47]....
        /*06b8*/ 	.word	0x00014dc0
        /*06bc*/ 	.word	0x000000ff
        /*06c0*/ 	.word	0x00000000
        /*06c4*/ 	.short	0x0101
        /*06c6*/ 	.byte	0x05
	.zero		1


	//   ....[48]....
        /*06c8*/ 	.word	0x00016cc0
        /*06cc*/ 	.word	0x00000002
        /*06d0*/ 	.word	0x00033480
        /*06d4*/ 	.short	0x010a
        /*06d6*/ 	.byte	0x3f
	.zero		1


	//   ....[49]....
        /*06d8*/ 	.word	0x00016f00
        /*06dc*/ 	.word	0x00000002
        /*06e0*/ 	.word	0x00033440
        /*06e4*/ 	.short	0x010a
        /*06e6*/ 	.byte	0x3f
	.zero		1


	//   ....[50]....
        /*06e8*/ 	.word	0x000173c0
        /*06ec*/ 	.word	0x000000ff
        /*06f0*/ 	.word	0x00033420
        /*06f4*/ 	.short	0x010a
        /*06f6*/ 	.byte	0x28
	.zero		1


	//   ....[51]....
        /*06f8*/ 	.word	0x00017640
        /*06fc*/ 	.word	0x00000006
        /*0700*/ 	.word	0x00033480
        /*0704*/ 	.short	0x010a
        /*0706*/ 	.byte	0x3f
	.zero		1


	//   ....[52]....
        /*0708*/ 	.word	0x00017a70
        /*070c*/ 	.word	0x00000006
        /*0710*/ 	.word	0x00033440
        /*0714*/ 	.short	0x010a
        /*0716*/ 	.byte	0x3f
	.zero		1


	//   ....[53]....
        /*0718*/ 	.word	0x00017f20
        /*071c*/ 	.word	0x0000000d
        /*0720*/ 	.word	0x00033470
        /*0724*/ 	.short	0x010a
        /*0726*/ 	.byte	0x3f
	.zero		1


	//   ....[54]....
        /*0728*/ 	.word	0x00017f90
        /*072c*/ 	.word	0x0000000d
        /*0730*/ 	.word	0x00033460
        /*0734*/ 	.short	0x010a
        /*0736*/ 	.byte	0x3f
	.zero		1


	//   ....[55]....
        /*0738*/ 	.word	0x00018630
        /*073c*/ 	.word	0x0000000d
        /*0740*/ 	.word	0x00033450
        /*0744*/ 	.short	0x0101
        /*0746*/ 	.byte	0x3f
	.zero		1


	//   ....[56]....
        /*0748*/ 	.word	0x000186a0
        /*074c*/ 	.word	0x00000002
        /*0750*/ 	.word	0x00000000
        /*0754*/ 	.short	0x0101
        /*0756*/ 	.byte	0x3f
	.zero		1


	//   ....[57]....
        /*0758*/ 	.word	0x00018870
        /*075c*/ 	.word	0x00000003
        /*0760*/ 	.word	0x00033470
        /*0764*/ 	.short	0x010a
        /*0766*/ 	.byte	0x3f
	.zero		1


	//   ....[58]....
        /*0768*/ 	.word	0x000188d0
        /*076c*/ 	.word	0x00000003
        /*0770*/ 	.word	0x00033460
        /*0774*/ 	.short	0x010a
        /*0776*/ 	.byte	0x3f
	.zero		1


	//   ....[59]....
        /*0778*/ 	.word	0x00018f80
        /*077c*/ 	.word	0x00000003
        /*0780*/ 	.word	0x00033450
        /*0784*/ 	.short	0x0101
        /*0786*/ 	.byte	0x3f
	.zero		1


	//   ....[60]....
        /*0788*/ 	.word	0x00018ff0
        /*078c*/ 	.word	0x00000000
        /*0790*/ 	.word	0x00000000
        /*0794*/ 	.short	0x0101
        /*0796*/ 	.byte	0x3f
	.zero		1


	//   ....[61]....
        /*0798*/ 	.word	0x00019270
        /*079c*/ 	.word	0x00000003
        /*07a0*/ 	.word	0x00033420
        /*07a4*/ 	.short	0x010a
        /*07a6*/ 	.byte	0x3f
	.zero		1


	//   ....[62]....
        /*07a8*/ 	.word	0x00019410
        /*07ac*/ 	.word	0x00000007
        /*07b0*/ 	.word	0x00000000
        /*07b4*/ 	.short	0x010a
        /*07b6*/ 	.byte	0x3f
	.zero		1


	//   ....[63]....
        /*07b8*/ 	.word	0x00019480
        /*07bc*/ 	.word	0x00000005
        /*07c0*/ 	.word	0x00000000
        /*07c4*/ 	.short	0x010a
        /*07c6*/ 	.byte	0x3f
	.zero		1


	//   ....[64]....
        /*07c8*/ 	.word	0x000194d0
        /*07cc*/ 	.word	0x00000005
        /*07d0*/ 	.word	0x00033460
        /*07d4*/ 	.short	0x010a
        /*07d6*/ 	.byte	0x3f
	.zero		1


	//   ....[65]....
        /*07d8*/ 	.word	0x00019520
        /*07dc*/ 	.word	0x00000003
        /*07e0*/ 	.word	0x00033460
        /*07e4*/ 	.short	0x010a
        /*07e6*/ 	.byte	0x3f
	.zero		1


	//   ....[66]....
        /*07e8*/ 	.word	0x00019560
        /*07ec*/ 	.word	0x00000005
        /*07f0*/ 	.word	0x00033480
        /*07f4*/ 	.short	0x010a
        /*07f6*/ 	.byte	0x3f
	.zero		1


	//   ....[67]....
        /*07f8*/ 	.word	0x00019580
        /*07fc*/ 	.word	0x00000003
        /*0800*/ 	.word	0x00033480
        /*0804*/ 	.short	0x010a
        /*0806*/ 	.byte	0x3f
	.zero		1


	//   ....[68]....
        /*0808*/ 	.word	0x000195f0
        /*080c*/ 	.word	0x00000003
        /*0810*/ 	.word	0x00033400
        /*0814*/ 	.short	0x010a
        /*0816*/ 	.byte	0x3f
	.zero		1


	//   ....[69]....
        /*0818*/ 	.word	0x00019640
        /*081c*/ 	.word	0x00000003
        /*0820*/ 	.word	0x00033430
        /*0824*/ 	.short	0x010a
        /*0826*/ 	.byte	0x3f
	.zero		1


	//   ....[70]....
        /*0828*/ 	.word	0x000196a0
        /*082c*/ 	.word	0x0000000b
        /*0830*/ 	.word	0x00033430
        /*0834*/ 	.short	0x010a
        /*0836*/ 	.byte	0x3f
	.zero		1


	//   ....[71]....
        /*0838*/ 	.word	0x00019700
        /*083c*/ 	.word	0x0000000b
        /*0840*/ 	.word	0x00033450
        /*0844*/ 	.short	0x010a
        /*0846*/ 	.byte	0x3f
	.zero		1


	//   ....[72]....
        /*0848*/ 	.word	0x00019760
        /*084c*/ 	.word	0x00000003
        /*0850*/ 	.word	0x00033430
        /*0854*/ 	.short	0x010a
        /*0856*/ 	.byte	0x3f
	.zero		1


	//   ....[73]....
        /*0858*/ 	.word	0x000197c0
        /*085c*/ 	.word	0x00000003
        /*0860*/ 	.word	0x00033450
        /*0864*/ 	.short	0x010a
        /*0866*/ 	.byte	0x3f
	.zero		1


	//   ....[74]....
        /*0868*/ 	.word	0x00019820
        /*086c*/ 	.word	0x00000003
        /*0870*/ 	.word	0x00033430
        /*0874*/ 	.short	0x010a
        /*0876*/ 	.byte	0x3f
	.zero		1


	//   ....[75]....
        /*0878*/ 	.word	0x00019880
        /*087c*/ 	.word	0x00000003
        /*0880*/ 	.word	0x00033450
        /*0884*/ 	.short	0x010a
        /*0886*/ 	.byte	0x3f
	.zero		1


	//   ....[76]....
        /*0888*/ 	.word	0x000198e0
        /*088c*/ 	.word	0x00000007
        /*0890*/ 	.word	0x00033450
        /*0894*/ 	.short	0x010a
        /*0896*/ 	.byte	0x3f
	.zero		1


	//   ....[77]....
        /*0898*/ 	.word	0x00019a30
        /*089c*/ 	.word	0x00000002
        /*08a0*/ 	.word	0x00033480
        /*08a4*/ 	.short	0x010a
        /*08a6*/ 	.byte	0x3f
	.zero		1


	//   ....[78]....
        /*08a8*/ 	.word	0x00019a80
        /*08ac*/ 	.word	0x00000002
        /*08b0*/ 	.word	0x00033440
        /*08b4*/ 	.short	0x010a
        /*08b6*/ 	.byte	0x3f
	.zero		1


	//   ....[79]....
        /*08b8*/ 	.word	0x00019ae0
        /*08bc*/ 	.word	0x00000005
        /*08c0*/ 	.word	0x00033420
        /*08c4*/ 	.short	0x010a
        /*08c6*/ 	.byte	0x3f
	.zero		1


	//   ....[80]....
        /*08c8*/ 	.word	0x00019b30
        /*08cc*/ 	.word	0x00000006
        /*08d0*/ 	.word	0x00033480
        /*08d4*/ 	.short	0x010a
        /*08d6*/ 	.byte	0x3f
	.zero		1


	//   ....[81]....
        /*08d8*/ 	.word	0x00019b80
        /*08dc*/ 	.word	0x00000006
        /*08e0*/ 	.word	0x00033440
        /*08e4*/ 	.short	0x010a
        /*08e6*/ 	.byte	0x3f
	.zero		1


	//   ....[82]....
        /*08e8*/ 	.word	0x00019bd0
        /*08ec*/ 	.word	0x0000000d
        /*08f0*/ 	.word	0x00033470
        /*08f4*/ 	.short	0x010a
        /*08f6*/ 	.byte	0x3f
	.zero		1


	//   ....[83]....
        /*08f8*/ 	.word	0x00019c20
        /*08fc*/ 	.word	0x0000000d
        /*0900*/ 	.word	0x00033460
        /*0904*/ 	.short	0x010a
        /*0906*/ 	.byte	0x3f
	.zero		1


	//   ....[84]....
        /*0908*/ 	.word	0x00019c70
        /*090c*/ 	.word	0x00000003
        /*0910*/ 	.word	0x00033470
        /*0914*/ 	.short	0x010a
        /*0916*/ 	.byte	0x3f
	.zero		1


	//   ....[85]....
        /*0918*/ 	.word	0x00019cc0
        /*091c*/ 	.word	0x00000003
        /*0920*/ 	.word	0x00033460
        /*0924*/ 	.short	0x010a
        /*0926*/ 	.byte	0x3f
	.zero		1


	//   ....[86]....
        /*0928*/ 	.word	0x00019d10
        /*092c*/ 	.word	0x00000003
        /*0930*/ 	.word	0x00033420
        /*0934*/ 	.short	0x010a
        /*0936*/ 	.byte	0x3f
	.zero		1


	//   ....[87]....
        /*0938*/ 	.word	0x00019eb0
        /*093c*/ 	.word	0x00000007
        /*0940*/ 	.word	0x00000000
        /*0944*/ 	.short	0x010a
        /*0946*/ 	.byte	0x3f
	.zero		1


	//   ....[88]....
        /*0948*/ 	.word	0x00019f00
        /*094c*/ 	.word	0x00000005
        /*0950*/ 	.word	0x00000000
        /*0954*/ 	.short	0x010a
        /*0956*/ 	.byte	0x3f
	.zero		1


	//   ....[89]....
        /*0958*/ 	.word	0x00019f50
        /*095c*/ 	.word	0x00000005
        /*0960*/ 	.word	0x00033460
        /*0964*/ 	.short	0x010a
        /*0966*/ 	.byte	0x3f
	.zero		1


	//   ....[90]....
        /*0968*/ 	.word	0x00019fa0
        /*096c*/ 	.word	0x00000003
        /*0970*/ 	.word	0x00033460
        /*0974*/ 	.short	0x010a
        /*0976*/ 	.byte	0x3f
	.zero		1


	//   ....[91]....
        /*0978*/ 	.word	0x00019ff0
        /*097c*/ 	.word	0x00000005
        /*0980*/ 	.word	0x00033480
        /*0984*/ 	.short	0x010a
        /*0986*/ 	.byte	0x3f
	.zero		1


	//----- nvinfo : EIATTR_NUM_MBARRIERS
	.align		4
.L_215:
        /*0988*/ 	.byte	0x03, 0x38
        /*098a*/ 	.short	0x0016


	//----- nvinfo : EIATTR_EXIT_INSTR_OFFSETS
	.align		4
        /*098c*/ 	.byte	0x04, 0x1c
        /*098e*/ 	.short	(.L_217 - .L_216)


	//   ....[0]....
.L_216:
        /*0990*/ 	.word	0x00000a60


	//   ....[1]....
        /*0994*/ 	.word	0x000157a0


	//   ....[2]....
        /*0998*/ 	.word	0x000195d0


	//----- nvinfo : EIATTR_MAX_THREADS
	.align		4
.L_217:
        /*099c*/ 	.byte	0x04, 0x05
        /*099e*/ 	.short	(.L_219 - .L_218)
.L_218:
        /*09a0*/ 	.word	0x00000180
        /*09a4*/ 	.word	0x00000001
        /*09a8*/ 	.word	0x00000001


	//----- nvinfo : EIATTR_CRS_STACK_SIZE
	.align		4
.L_219:
        /*09ac*/ 	.byte	0x04, 0x1e
        /*09ae*/ 	.short	(.L_221 - .L_220)
.L_220:
        /*09b0*/ 	.word	0x00000000


	//----- nvinfo : EIATTR_CBANK_PARAM_SIZE
	.align		4
.L_221:
        /*09b4*/ 	.byte	0x03, 0x19
        /*09b6*/ 	.short	0x0bf0


	//----- nvinfo : EIATTR_PARAM_CBANK
	.align		4
        /*09b8*/ 	.byte	0x04, 0x0a
        /*09ba*/ 	.short	(.L_223 - .L_222)
	.align		4
.L_222:
        /*09bc*/ 	.word	index@(.nv.constant0._ZN7cutlass13device_kernelIN5flash11enable_sm90INS1_16FlashAttnFwdSm90INS1_25CollectiveMainloopFwdSm90ILi2EN4cute5tupleIJNS5_1CILi1EEES8_S8_EEENS6_IJNS7_ILi128EEENS7_ILi160EEENS7_ILi192EEEEEELi192ENS_12float_e4m3_tEfNS_4arch4Sm90ELb0ELb1ELb0ELb0ELb0ELb0ELb0ELb1ELb1ELb0ELb0ELb0EEENS1_21CollectiveEpilogueFwdINS6_IJSA_SC_SB_EEES9_NS_10bfloat16_tESG_Li256ELb0ELb0ELb0ELb1EEENS1_30DynamicPersistentTileSchedulerILi256ELi128ELb0ELb0ELb1EEEEEEEEEvNT_6ParamsE)
        /*09c0*/ 	.short	0x0210
        /*09c2*/ 	.short	0x0bf0


	//----- nvinfo : EIATTR_SW_WAR
	.align		4
.L_223:
        /*09c4*/ 	.byte	0x04, 0x36
        /*09c6*/ 	.short	(.L_225 - .L_224)
.L_224:
        /*09c8*/ 	.word	0x00000008
.L_225:


//--------------------- .nv.info._ZN7cutlass13device_kernelIN5flash11enable_sm90INS1_16FlashAttnFwdSm90INS1_25CollectiveMainloopFwdSm90ILi2EN4cute5tupleIJNS5_1CILi1EEES8_S8_EEENS6_IJNS7_ILi128EEENS7_ILi160EEENS7_ILi192EEEEEELi192ENS_12float_e4m3_tEfNS_4arch4Sm90ELb0ELb1ELb0ELb1ELb0ELb0ELb0ELb1ELb1ELb0ELb0ELb0EEENS1_21CollectiveEpilogueFwdINS6_IJSA_SC_SB_EEES9_NS_10bfloat16_tESG_Li256ELb1ELb0ELb0ELb1EEENS1_36VarlenDynamicPersistentTileSchedulerILi128ELi160ELi256ELi128ELb0ELb0ELb1ELb1ELb0ELb1EEEEEEEEEvNT_6ParamsE --------------------------
	.section	.nv.info._ZN7cutlass13device_kernelIN5flash11enable_sm90INS1_16FlashAttnFwdSm90INS1_25CollectiveMainloopFwdSm90ILi2EN4cute5tupleIJNS5_1CILi1EEES8_S8_EEENS6_IJNS7_ILi128EEENS7_ILi160EEENS7_ILi192EEEEEELi192ENS_12float_e4m3_tEfNS_4arch4Sm90ELb0ELb1ELb0ELb1ELb0ELb0ELb0ELb1ELb1ELb0ELb0ELb0EEENS1_21CollectiveEpilogueFwdINS6_IJSA_SC_SB_EEES9_NS_10bfloat16_tESG_Li256ELb1ELb0ELb0ELb1EEENS1_36VarlenDynamicPersistentTileSchedulerILi128ELi160ELi256ELi128ELb0ELb0ELb1ELb1ELb0ELb1EEEEEEEEEvNT_6ParamsE,"",@"SHT_CUDA_INFO"
	.sectionflags	@""
	.align	4


	//----- nvinfo : EIATTR_CUDA_API_VERSION
	.align		4
        /*0000*/ 	.byte	0x04, 0x37
        /*0002*/ 	.short	(.L_227 - .L_226)
.L_226:
        /*0004*/ 	.word	0x00000082


	//----- nvinfo : EIATTR_KPARAM_INFO
	.align		4
.L_227:
        /*0008*/ 	.byte	0x04, 0x17
        /*000a*/ 	.short	(.L_229 - .L_228)
.L_228:
        /*000c*/ 	.word	0x00000000
        /*0010*/ 	.short	0x0000
        /*0012*/ 	.short	0x0070
        /*0014*/ 	.byte	0x00, 0xf0, 0x01, 0x28


	//----- nvinfo : EIATTR_SPARSE_MMA_MASK
	.align		4
.L_229:
        /*0018*/ 	.byte	0x03, 0x50
        /*001a*/ 	.short	0x0000


	//----- nvinfo : EIATTR_MAXREG_COUNT
	.align		4
        /*001c*/ 	.byte	0x03, 0x1b
        /*001e*/ 	.short	0x00a8


	//----- nvinfo : EIATTR_NUM_BARRIERS
	.align		4
        /*0020*/ 	.byte	0x02, 0x4c
        /*0022*/ 	.byte	0x10
	.zero		1


	//----- nvinfo : EIATTR_EXTERNS
	.align		4
        /*0024*/ 	.byte	0x04, 0x0f
        /*0026*/ 	.short	(.L_231 - .L_230)


	//   ....[0]....
	.align		4
.L_230:
        /*0028*/ 	.word	index@(__assertfail)


	//----- nvinfo : EIATTR_ANNOTATIONS
	.align		4
.L_231:
        /*002c*/ 	.byte	0x04, 0x55
        /*002e*/ 	.short	(.L_233 - .L_232)


	//   ....[0]....
.L_232:
        /* <DEDUP_REMOVED lines=22> */


	//----- nvinfo : EIATTR_MERCURY_ISA_VERSION
	.align		4
.L_233:
        /*0180*/ 	.byte	0x03, 0x5f
        /*0182*/ 	.short	0x0101


	//----- nvinfo : EIATTR_UNUSED_LOAD_BYTE_OFFSET
	.align		4
        /*0184*/ 	.byte	0x04, 0x44
        /*0186*/ 	.short	(.L_235 - .L_234)


	//   ....[0]....
.L_234:
        /*0188*/ 	.word	0x00000a70
        /*018c*/ 	.word	0x0000fff0


	//   ....[1]....
        /*0190*/ 	.word	0x00013840
        /*0194*/ 	.word	0x0000fff0


	//----- nvinfo : EIATTR_INT_WARP_WIDE_INSTR_OFFSETS
	.align		4
.L_235:
        /*0198*/ 	.byte	0x04, 0x31
        /*019a*/ 	.short	(.L_237 - .L_236)


	//   ....[0]....
.L_236:
        /*019c*/ 	.word	0x00000160


	//   ....[1]....
        /*01a0*/ 	.word	0x000001a0


	//   ....[2]....
        /*01a4*/ 	.word	0x00000210


	//   ....[3]....
        /*01a8*/ 	.word	0x00017e20


	//   ....[4]....
        /*01ac*/ 	.word	0x00017eb0


	//   ....[5]....
        /*01b0*/ 	.word	0x00018650


	//   ....[6]....
        /*01b4*/ 	.word	0x0001a440


	//   ....[7]....
        /*01b8*/ 	.word	0x0001a4d0


	//----- nvinfo : EIATTR_COOP_GROUP_MASK_REGIDS
	.align		4
.L_237:
        /*01bc*/ 	.byte	0x04, 0x29
        /*01be*/ 	.short	(.L_239 - .L_238)


	//   ....[0]....
.L_238:
        /*01c0*/ 	.word	0xffffffff


	//   ....[1]....
        /*01c4*/ 	.word	0xffffffff


	//   ....[2]....
        /*01c8*/ 	.word	0xffffffff


	//   ....[3]....
        /*01cc*/ 	.word	0xffffffff


	//   ....[4]....
        /*01d0*/ 	.word	0xffffffff


	//   ....[5]....
        /*01d4*/ 	.word	0xffffffff


	//   ....[6]....
        /*01d8*/ 	.word	0xffffffff


	//   ....[7]....
        /*01dc*/ 	.word	0xffffffff


	//   ....[8]....
        /*01e0*/ 	.word	0xffffffff


	//   ....[9]....
        /*01e4*/ 	.word	0xffffffff


	//   ....[10]....
        /*01e8*/ 	.word	0xffffffff


	//   ....[11]....
        /*01ec*/ 	.word	0xffffffff


	//   ....[12]....
        /*01f0*/ 	.word	0xffffffff


	//   ....[13]....
        /*01f4*/ 	.word	0xffffffff


	//   ....[14]....
        /*01f8*/ 	.word	0xffffffff


	//   ....[15]....
        /*01fc*/ 	.word	0xffffffff


	//   ....[16]....
        /*0200*/ 	.word	0xffffffff


	//   ....[17]....
        /*0204*/ 	.word	0xffffffff


	//   ....[18]....
        /*0208*/ 	.word	0xffffffff


	//   ....[19]....
        /*020c*/ 	.word	0xffffffff


	//   ....[20]....
        /*0210*/ 	.word	0xffffffff


	//   ....[21]....
        /*0214*/ 	.word	0xffffffff


	//   ....[22]....
        /*0218*/ 	.word	0xffffffff


	//   ....[23]....
        /*021c*/ 	.word	0xffffffff


	//   ....[24]....
        /*0220*/ 	.word	0xffffffff


	//   ....[25]....
        /*0224*/ 	.word	0xffffffff


	//   ....[26]....
        /*0228*/ 	.word	0xffffffff


	//   ....[27]....
        /*022c*/ 	.word	0xffffffff


	//   ....[28]....
        /*0230*/ 	.word	0xffffffff


	//   ....[29]....
        /*0234*/ 	.word	0xffffffff


	//   ....[30]....
        /*0238*/ 	.word	0xffffffff


	//   ....[31]....
        /*023c*/ 	.word	0xffffffff


	//   ....[32]....
        /*0240*/ 	.word	0xffffffff


	//   ....[33]....
        /*0244*/ 	.word	0xffffffff


	//   ....[34]....
        /*0248*/ 	.word	0xffffffff


	//   ....[35]....
        /*024c*/ 	.word	0xffffffff


	//   ....[36]....
        /*0250*/ 	.word	0xffffffff


	//   ....[37]....
        /*0254*/ 	.word	0xffffffff


	//   ....[38]....
        /*0258*/ 	.word	0xffffffff


	//   ....[39]....
        /*025c*/ 	.word	0xffffffff


	//   ....[40]....
        /*0260*/ 	.word	0xffffffff


	//   ....[41]....
        /*0264*/ 	.word	0xffffffff


	//   ....[42]....
        /*0268*/ 	.word	0xffffffff


	//   ....[43]....
        /*026c*/ 	.word	0xffffffff


	//   ....[44]....
        /*0270*/ 	.word	0xffffffff


	//   ....[45]....
        /*0274*/ 	.word	0xffffffff


	//   ....[46]....
        /*0278*/ 	.word	0xffffffff


	//   ....[47]....
        /*027c*/ 	.word	0xffffffff


	//   ....[48]....
        /*0280*/ 	.word	0xffffffff


	//   ....[49]....
        /*0284*/ 	.word	0xffffffff


	//   ....[50]....
        /*0288*/ 	.word	0xffffffff


	//   ....[51]....
        /*028c*/ 	.word	0xffffffff


	//   ....[52]....
        /*0290*/ 	.word	0xffffffff


	//   ....[53]....
        /*0294*/ 	.word	0xffffffff


	//   ....[54]....
        /*0298*/ 	.word	0xffffffff


	//   ....[55]....
        /*029c*/ 	.word	0xffffffff


	//   ....[56]....
        /*02a0*/ 	.word	0xffffffff


	//   ....[57]....
        /*02a4*/ 	.word	0xffffffff


	//   ....[58]....
        /*02a8*/ 	.word	0xffffffff


	//   ....[59]....
        /*02ac*/ 	.word	0xffffffff


	//   ....[60]....
        /*02b0*/ 	.word	0xffffffff


	//   ....[61]....
        /*02b4*/ 	.word	0xffffffff


	//   ....[62]....
        /*02b8*/ 	.word	0xffffffff


	//   ....[63]....
        /*02bc*/ 	.word	0xffffffff


	//   ....[64]....
        /*02c0*/ 	.word	0xffffffff


	//   ....[65]....
        /*02c4*/ 	.word	0xffffffff


	//   ....[66]....
        /*02c8*/ 	.word	0xffffffff


	//   ....[67]....
        /*02cc*/ 	.word	0xffffffff


	//   ....[68]....
        /*02d0*/ 	.word	0xffffffff


	//   ....[69]....
        /*02d4*/ 	.word	0xffffffff


	//   ....[70]....
        /*02d8*/ 	.word	0xffffffff


	//   ....[71]....
        /*02dc*/ 	.word	0xffffffff


	//   ....[72]....
        /*02e0*/ 	.word	0xffffffff


	//   ....[73]....
        /*02e4*/ 	.word	0xffffffff


	//   ....[74]....
        /*02e8*/ 	.word	0xffffffff


	//   ....[75]....
        /*02ec*/ 	.word	0xffffffff


	//   ....[76]....
        /*02f0*/ 	.word	0xffffffff


	//   ....[77]....
        /*02f4*/ 	.word	0xffffffff


	//   ....[78]....
        /*02f8*/ 	.word	0xffffffff


	//   ....[79]....
        /*02fc*/ 	.word	0xffffffff


	//   ....[80]....
        /*0300*/ 	.word	0xffffffff


	//   ....[81]....
        /*0304*/ 	.word	0xffffffff


	//   ....[82]....
        /*0308*/ 	.word	0xffffffff


	//   ....[83]....
        /*030c*/ 	.word	0xffffffff


	//   ....[84]....
        /*0310*/ 	.word	0xffffffff


	//   ....[85]....
        /*0314*/ 	.word	0xffffffff


	//   ....[86]....
        /*0318*/ 	.word	0xffffffff


	//   ....[87]....
        /*031c*/ 	.word	0xffffffff


	//   ....[88]....
        /*0320*/ 	.word	0xffffffff


	//   ....[89]....
        /*0324*/ 	.word	0xffffffff


	//   ....[90]....
        /*0328*/ 	.word	0xffffffff


	//   ....[91]....
        /*032c*/ 	.word	0xffffffff


	//   ....[92]....
        /*0330*/ 	.word	0xffffffff


	//   ....[93]....
        /*0334*/ 	.word	0xffffffff


	//   ....[94]....
        /*0338*/ 	.word	0xffffffff


	//   ....[95]....
        /*033c*/ 	.word	0xffffffff


	//   ....[96]....
        /*0340*/ 	.word	0xffffffff


	//   ....[97]....
        /*0344*/ 	.word	0xffffffff


	//   ....[98]....
        /*0348*/ 	.word	0xffffffff


	//   ....[99]....
        /*034c*/ 	.word	0xffffffff


	//   ....[100]....
        /*0350*/ 	.word	0xffffffff


	//   ....[101]....
        /*0354*/ 	.word	0xffffffff


	//   ....[102]....
        /*0358*/ 	.word	0xffffffff


	//   ....[103]....
        /*035c*/ 	.word	0xffffffff


	//   ....[104]....
        /*0360*/ 	.word	0xffffffff


	//   ....[105]....
        /*0364*/ 	.word	0xffffffff


	//   ....[106]....
        /*0368*/ 	.word	0xffffffff


	//   ....[107]....
        /*036c*/ 	.word	0xffffffff


	//   ....[108]....
        /*0370*/ 	.word	0xffffffff


	//   ....[109]....
        /*0374*/ 	.word	0xffffffff


	//   ....[110]....
        /*0378*/ 	.word	0xffffffff


	//   ....[111]....
        /*037c*/ 	.word	0x0500000f


	//   ....[112]....
        /*0380*/ 	.word	0x0500000f


	//----- nvinfo : EIATTR_COOP_GROUP_INSTR_OFFSETS
	.align		4
.L_239:
        /*0384*/ 	.byte	0x04, 0x28
        /*0386*/ 	.short	(.L_241 - .L_240)


	//   ....[0]....
.L_240:
        /*0388*/ 	.word	0x00000070


	//   ....[1]....
        /*038c*/ 	.word	0x00000170


	//   ....[2]....
        /*0390*/ 	.word	0x000001c0


	//   ....[3]....
        /*0394*/ 	.word	0x000003f0


	//   ....[4]....
        /*0398*/ 	.word	0x00000550


	//   ....[5]....
        /*039c*/ 	.word	0x00000670


	//   ....[6]....
        /*03a0*/ 	.word	0x000007d0


	//   ....[7]....
        /*03a4*/ 	.word	0x00001cc0


	//   ....[8]....
        /*03a8*/ 	.word	0x00004420


	//   ....[9]....
        /*03ac*/ 	.word	0x00004530


	//   ....[10]....
        /*03b0*/ 	.word	0x00005000


	//   ....[11]....
        /*03b4*/ 	.word	0x00005050


	//   ....[12]....
        /*03b8*/ 	.word	0x00008be0


	//   ....[13]....
        /*03bc*/ 	.word	0x00008cf0


	//   ....[14]....
        /*03c0*/ 	.word	0x00009840


	//   ....[15]....
        /*03c4*/ 	.word	0x000098c0


	//   ....[16]....
        /*03c8*/ 	.word	0x0000c410


	//   ....[17]....
        /*03cc*/ 	.word	0x0000c420


	//   ....[18]....
        /*03d0*/ 	.word	0x0000c460


	//   ....[19]....
        /*03d4*/ 	.word	0x0000c470


	//   ....[20]....
        /*03d8*/ 	.word	0x000108a0


	//   ....[21]....
        /*03dc*/ 	.word	0x000109b0


	//   ....[22]....
        /*03e0*/ 	.word	0x00011500


	//   ....[23]....
        /*03e4*/ 	.word	0x00011580


	//   ....[24]....
        /*03e8*/ 	.word	0x00012ee0


	//   ....[25]....
        /*03ec*/ 	.word	0x00012ef0


	//   ....[26]....
        /*03f0*/ 	.word	0x00012f20


	//   ....[27]....
        /*03f4*/ 	.word	0x00012f30


	//   ....[28]....
        /*03f8*/ 	.word	0x00014400


	//   ....[29]....
        /*03fc*/ 	.word	0x00014430


	//   ....[30]....
        /*0400*/ 	.word	0x00014460


	//   ....[31]....
        /*0404*/ 	.word	0x00014490


	//   ....[32]....
        /*0408*/ 	.word	0x000144c0


	//   ....[33]....
        /*040c*/ 	.word	0x000144e0


	//   ....[34]....
        /*0410*/ 	.word	0x000144f0


	//   ....[35]....
        /*0414*/ 	.word	0x00014500


	//   ....[36]....
        /*0418*/ 	.word	0x00014510


	//   ....[37]....
        /*041c*/ 	.word	0x00014540


	//   ....[38]....
        /*0420*/ 	.word	0x00014570


	//   ....[39]....
        /*0424*/ 	.word	0x00014580


	//   ....[40]....
        /*0428*/ 	.word	0x00014590


	//   ....[41]....
        /*042c*/ 	.word	0x000145c0


	//   ....[42]....
        /*0430*/ 	.word	0x000145f0


	//   ....[43]....
        /*0434*/ 	.word	0x00014600


	//   ....[44]....
        /*0438*/ 	.word	0x00014610


	//   ....[45]....
        /*043c*/ 	.word	0x00014640


	//   ....[46]....
        /*0440*/ 	.word	0x00014670


	//   ....[47]....
        /*0444*/ 	.word	0x00014680


	//   ....[48]....
        /*0448*/ 	.word	0x00014690


	//   ....[49]....
        /*044c*/ 	.word	0x000146c0


	//   ....[50]....
        /*0450*/ 	.word	0x000146f0


	//   ....[51]....
        /*0454*/ 	.word	0x00014700


	//   ....[52]....
        /*0458*/ 	.word	0x00014710


	//   ....[53]....
        /*045c*/ 	.word	0x00014770


	//   ....[54]....
        /*0460*/ 	.word	0x00014780


	//   ....[55]....
        /*0464*/ 	.word	0x00014790


	//   ....[56]....
        /*0468*/ 	.word	0x000147a0


	//   ....[57]....
        /*046c*/ 	.word	0x000147c0


	//   ....[58]....
        /*0470*/ 	.word	0x000147d0


	//   ....[59]....
        /*0474*/ 	.word	0x000147e0


	//   ....[60]....
        /*0478*/ 	.word	0x000147f0


	//   ....[61]....
        /*047c*/ 	.word	0x00014800


	//   ....[62]....
        /*0480*/ 	.word	0x00014810


	//   ....[63]....
        /*0484*/ 	.word	0x00014830


	//   ....[64]....
        /*0488*/ 	.word	0x00014850


	//   ....[65]....
        /*048c*/ 	.word	0x00014870


	//   ....[66]....
        /*0490*/ 	.word	0x00014880


	//   ....[67]....
        /*0494*/ 	.word	0x00014890


	//   ....[68]....
        /*0498*/ 	.word	0x000148a0


	//   ....[69]....
        /*049c*/ 	.word	0x000148b0


	//   ....[70]....
        /*04a0*/ 	.word	0x000148c0


	//   ....[71]....
        /*04a4*/ 	.word	0x000148d0


	//   ....[72]....
        /*04a8*/ 	.word	0x000148e0


	//   ....[73]....
        /*04ac*/ 	.word	0x00014910


	//   ....[74]....
        /*04b0*/ 	.word	0x00014920


	//   ....[75]....
        /*04b4*/ 	.word	0x00014930


	//   ....[76]....
        /*04b8*/ 	.word	0x00016760


	//   ....[77]....
        /*04bc*/ 	.word	0x00016930


	//   ....[78]....
        /*04c0*/ 	.word	0x00016960


	//   ....[79]....
        /*04c4*/ 	.word	0x00016990


	//   ....[80]....
        /*04c8*/ 	.word	0x000169d0


	//   ....[81]....
        /*04cc*/ 	.word	0x00016a00


	//   ....[82]....
        /*04d0*/ 	.word	0x00016a40


	//   ....[83]....
        /*04d4*/ 	.word	0x00016bd0


	//   ....[84]....
        /*04d8*/ 	.word	0x00016c00


	//   ....[85]....
        /*04dc*/ 	.word	0x00016c30


	//   ....[86]....
        /*04e0*/ 	.word	0x00016c60


	//   ....[87]....
        /*04e4*/ 	.word	0x00016c90


	//   ....[88]....
        /*04e8*/ 	.word	0x00016cd0


	//   ....[89]....
        /*04ec*/ 	.word	0x00016d70


	//   ....[90]....
        /*04f0*/ 	.word	0x00016e00


	//   ....[91]....
        /*04f4*/ 	.word	0x00016eb0


	//   ....[92]....
        /*04f8*/ 	.word	0x00018780


	//   ....[93]....
        /*04fc*/ 	.word	0x0001af70


	//   ....[94]....
        /*0500*/ 	.word	0x0001afa0


	//   ....[95]....
        /*0504*/ 	.word	0x0001afd0


	//   ....[96]....
        /*0508*/ 	.word	0x0001b000


	//   ....[97]....
        /*050c*/ 	.word	0x0001b030


	//   ....[98]....
        /*0510*/ 	.word	0x0001b040


	//   ....[99]....
        /*0514*/ 	.word	0x0001b080


	//   ....[100]....
        /*0518*/ 	.word	0x0001b090


	//   ....[101]....
        /*051c*/ 	.word	0x0001b1d0


	//   ....[102]....
        /*0520*/ 	.word	0x0001b200


	//   ....[103]....
        /*0524*/ 	.word	0x0001b230


	//   ....[104]....
        /*0528*/ 	.word	0x0001b260


	//   ....[105]....
        /*052c*/ 	.word	0x0001b290


	//   ....[106]....
        /*0530*/ 	.word	0x0001b2d0


	//   ....[107]....
        /*0534*/ 	.word	0x0001b370


	//   ....[108]....
        /*0538*/ 	.word	0x0001b400


	//   ....[109]....
        /*053c*/ 	.word	0x0001b4b0


	//   ....[110]....
        /*0540*/ 	.word	0x0001bb00


	//   ....[111]....
        /*0544*/ 	.word	0x0001c190


	//   ....[112]....
        /*0548*/ 	.word	0x0001c600


	//----- nvinfo : EIATTR_REG_RECONFIG
	.align		4
.L_241:
        /*054c*/ 	.byte	0x01, 0x54
	.zero		2


	//----- nvinfo : EIATTR_SYSCALL_OFFSETS
	.align		4
        /*0550*/ 	.byte	0x04, 0x46
        /*0552*/ 	.short	(.L_243 - .L_242)


	//   ....[0]....
.L_242:
        /*0554*/ 	.word	0x00001e40


	//   ....[1]....
        /*0558*/ 	.word	0x00018050


	//   ....[2]....
        /*055c*/ 	.word	0x000181b0


	//   ....[3]....
        /*0560*/ 	.word	0x000182f0


	//   ....[4]....
        /*0564*/ 	.word	0x00018410


	//----- nvinfo : EIATTR_MBARRIER_INSTR_OFFSETS
	.align		4
.L_243:
        /*0568*/ 	.byte	0x04, 0x39
        /*056a*/ 	.short	(.L_245 - .L_244)


	//   ....[0]....
.L_244:
        /*056c*/ 	.word	0x000002a0
        /*0570*/ 	.word	0x000000ff
        /*0574*/ 	.word	0x00033400
        /*0578*/ 	.short	0x0100
        /*057a*/ 	.byte	0x08
	.zero		1


	//   ....[1]....
        /*057c*/ 	.word	0x000002b0
        /*0580*/ 	.word	0x000000ff
        /*0584*/ 	.word	0x00033420
        /*0588*/ 	.short	0x0100
        /*058a*/ 	.byte	0x08
	.zero		1


	//   ....[2]....
        /*058c*/ 	.word	0x000003a0
        /*0590*/ 	.word	0x000000ff
        /*0594*/ 	.word	0x00033430
        /*0598*/ 	.short	0x0100
        /*059a*/ 	.byte	0x08
	.zero		1


	//   ....[3]....
        /*059c*/ 	.word	0x000003b0
        /*05a0*/ 	.word	0x000000ff
        /*05a4*/ 	.word	0x00033440
        /*05a8*/ 	.short	0x0100
        /*05aa*/ 	.byte	0x08
	.zero		1


	//   ....[4]....
        /*05ac*/ 	.word	0x000003c0
        /*05b0*/ 	.word	0x000000ff
        /*05b4*/ 	.word	0x00033438
        /*05b8*/ 	.short	0x0100
        /*05ba*/ 	.byte	0x08
	.zero		1


	//   ....[5]....
        /*05bc*/ 	.word	0x000003d0
        /*05c0*/ 	.word	0x000000ff
        /*05c4*/ 	.word	0x00033448
        /*05c8*/ 	.short	0x0100
        /*05ca*/ 	.byte	0x08
	.zero		1


	//   ....[6]....
        /*05cc*/ 	.word	0x00000500
        /*05d0*/ 	.word	0x000000ff
        /*05d4*/ 	.word	0x00033450
        /*05d8*/ 	.short	0x0100
        /*05da*/ 	.byte	0x08
	.zero		1


	//   ....[7]....
        /*05dc*/ 	.word	0x00000510
        /*05e0*/ 	.word	0x000000ff
        /*05e4*/ 	.word	0x00033460
        /*05e8*/ 	.short	0x0100
        /*05ea*/ 	.byte	0x08
	.zero		1


	//   ....[8]....
        /*05ec*/ 	.word	0x00000520
        /*05f0*/ 	.word	0x000000ff
        /*05f4*/ 	.word	0x00033458
        /*05f8*/ 	.short	0x0100
        /*05fa*/ 	.byte	0x08
	.zero		1


	//   ....[9]....
        /*05fc*/ 	.word	0x00000530
        /*0600*/ 	.word	0x000000ff
        /*0604*/ 	.word	0x00033468
        /*0608*/ 	.short	0x0100
        /*060a*/ 	.byte	0x08
	.zero		1


	//   ....[10]....
        /*060c*/ 	.word	0x00000620
        /*0610*/ 	.word	0x000000ff
        /*0614*/ 	.word	0x00033470
        /*0618*/ 	.short	0x0100
        /*061a*/ 	.byte	0x06
	.zero		1


	//   ....[11]....
        /*061c*/ 	.word	0x00000630
        /*0620*/ 	.word	0x000000ff
        /*0624*/ 	.word	0x00033480
        /*0628*/ 	.short	0x0100
        /*062a*/ 	.byte	0x06
	.zero		1


	//   ....[12]....
        /*062c*/ 	.word	0x00000640
        /*0630*/ 	.word	0x000000ff
        /*0634*/ 	.word	0x00033478
        /*0638*/ 	.short	0x0100
        /*063a*/ 	.byte	0x06
	.zero		1


	//   ....[13]....
        /*063c*/ 	.word	0x00000650
        /*0640*/ 	.word	0x000000ff
        /*0644*/ 	.word	0x00033488
        /*0648*/ 	.short	0x0100
        /*064a*/ 	.byte	0x06
	.zero		1


	//   ....[14]....
        /*064c*/ 	.word	0x00000780
        /*0650*/ 	.word	0x000000ff
        /*0654*/ 	.word	0x00033490
        /*0658*/ 	.short	0x0100
        /*065a*/ 	.byte	0x08
	.zero		1


	//   ....[15]....
        /*065c*/ 	.word	0x00000790
        /*0660*/ 	.word	0x000000ff
        /*0664*/ 	.word	0x000334a0
        /*0668*/ 	.short	0x0100
        /*066a*/ 	.byte	0x08
	.zero		1


	//   ....[16]....
        /*066c*/ 	.word	0x000007a0
        /*0670*/ 	.word	0x000000ff
        /*0674*/ 	.word	0x00033498
        /*0678*/ 	.short	0x0100
        /*067a*/ 	.byte	0x08
	.zero		1


	//   ....[17]....
        /*067c*/ 	.word	0x000007b0
        /*0680*/ 	.word	0x000000ff
        /*0684*/ 	.word	0x000334a8
        /*0688*/ 	.short	0x0100
        /*068a*/ 	.byte	0x08
	.zero		1


	//   ....[18]....
        /*068c*/ 	.word	0x000008e0
        /*0690*/ 	.word	0x000000ff
        /*0694*/ 	.word	0x000334b0
        /*0698*/ 	.short	0x0100
        /*069a*/ 	.byte	0x08
	.zero		1


	//   ....[19]....
        /*069c*/ 	.word	0x000008f0
        /*06a0*/ 	.word	0x000000ff
        /*06a4*/ 	.word	0x000334c0
        /*06a8*/ 	.short	0x0100
        /*06aa*/ 	.byte	0x08
	.zero		1


	//   ....[20]....
        /*06ac*/ 	.word	0x00000900
        /*06b0*/ 	.word	0x000000ff
        /*06b4*/ 	.word	0x000334b8
        /*06b8*/ 	.short	0x0100
        /*06ba*/ 	.byte	0x08
	.zero		1


	//   ....[21]....
        /*06bc*/ 	.word	0x00000910
        /*06c0*/ 	.word	0x000000ff
        /*06c4*/ 	.word	0x000334c8
        /*06c8*/ 	.short	0x0100
        /*06ca*/ 	.byte	0x08
	.zero		1


	//   ....[22]....
        /*06cc*/ 	.word	0x00001ec0
        /*06d0*/ 	.word	0x000000ff
        /*06d4*/ 	.word	0x00033400
        /*06d8*/ 	.short	0x010a
        /*06da*/ 	.byte	0x29
	.zero		1


	//   ....[23]....
        /*06dc*/ 	.word	0x00001f40
        /*06e0*/ 	.word	0x00000003
        /*06e4*/ 	.word	0x00033430
        /*06e8*/ 	.short	0x010a
        /*06ea*/ 	.byte	0x3f
	.zero		1


	//   ....[24]....
        /*06ec*/ 	.word	0x00001fc0
        /*06f0*/ 	.word	0x00000003
        /*06f4*/ 	.word	0x00033430
        /*06f8*/ 	.short	0x010a
        /*06fa*/ 	.byte	0x3f
	.zero		1


	//   ....[25]....
        /*06fc*/ 	.word	0x00002d60
        /*0700*/ 	.word	0x00000000
        /*0704*/ 	.word	0x00000000
        /*0708*/ 	.short	0x0101
        /*070a*/ 	.byte	0x3f
	.zero		1


	//   ....[26]....
        /*070c*/ 	.word	0x00006450
        /*0710*/ 	.word	0x000000ff
        /*0714*/ 	.word	0x00033430
        /*0718*/ 	.short	0x010a
        /*071a*/ 	.byte	0x06
	.zero		1


	//   ....[27]....
        /*071c*/ 	.word	0x00006490
        /*0720*/ 	.word	0x000000ff
        /*0724*/ 	.word	0x00033430
        /*0728*/ 	.short	0x010a
        /*072a*/ 	.byte	0x06
	.zero		1


	//   ....[28]....
        /*072c*/ 	.word	0x000070a0
        /*0730*/ 	.word	0x000000ff
        /*0734*/ 	.word	0x00033450
        /*0738*/ 	.short	0x010a
        /*073a*/ 	.byte	0x06
	.zero		1


	//   ....[29]....
        /*073c*/ 	.word	0x000070e0
        /*0740*/ 	.word	0x000000ff
        /*0744*/ 	.word	0x00033450
        /*0748*/ 	.short	0x010a
        /*074a*/ 	.byte	0x06
	.zero		1


	//   ....[30]....
        /*074c*/ 	.word	0x000073d0
        /*0750*/ 	.word	0x0000000a
        /*0754*/ 	.word	0x00000000
        /*0758*/ 	.short	0x0101
        /*075a*/ 	.byte	0x3f
	.zero		1


	//   ....[31]....
        /*075c*/ 	.word	0x0000a600
        /*0760*/ 	.word	0x000000ff
        /*0764*/ 	.word	0x00000000
        /*0768*/ 	.short	0x0101
        /*076a*/ 	.byte	0x06
	.zero		1


	//   ....[32]....
        /*076c*/ 	.word	0x0000b160
        /*0770*/ 	.word	0x000000ff
        /*0774*/ 	.word	0x00033430
        /*0778*/ 	.short	0x010a
        /*077a*/ 	.byte	0x06
	.zero		1


	//   ....[33]....
        /*077c*/ 	.word	0x0000b1a0
        /*0780*/ 	.word	0x000000ff
        /*0784*/ 	.word	0x00033430
        /*0788*/ 	.short	0x010a
        /*078a*/ 	.byte	0x06
	.zero		1


	//   ....[34]....
        /*078c*/ 	.word	0x0000bde0
        /*0790*/ 	.word	0x000000ff
        /*0794*/ 	.word	0x00033450
        /*0798*/ 	.short	0x010a
        /*079a*/ 	.byte	0x06
	.zero		1


	//   ....[35]....
        /*079c*/ 	.word	0x0000be20
        /*07a0*/ 	.word	0x000000ff
        /*07a4*/ 	.word	0x00033450
        /*07a8*/ 	.short	0x010a
        /*07aa*/ 	.byte	0x06
	.zero		1


	//   ....[36]....
        /*07ac*/ 	.word	0x0000d520
        /*07b0*/ 	.word	0x00000006
        /*07b4*/ 	.word	0x00000000
        /*07b8*/ 	.short	0x0101
        /*07ba*/ 	.byte	0x3f
	.zero		1


	//   ....[37]....
        /*07bc*/ 	.word	0x0000d730
        /*07c0*/ 	.word	0x000000ff
        /*07c4*/ 	.word	0x00000000
        /*07c8*/ 	.short	0x0101
        /*07ca*/ 	.byte	0x06
	.zero		1


	//   ....[38]....
        /*07cc*/ 	.word	0x0000e0e0
        /*07d0*/ 	.word	0x000000ff
        /*07d4*/ 	.word	0x00033430
        /*07d8*/ 	.short	0x010a
        /*07da*/ 	.byte	0x06
	.zero		1


	//   ....[39]....
        /*07dc*/ 	.word	0x0000e120
        /*07e0*/ 	.word	0x000000ff
        /*07e4*/ 	.word	0x00033430
        /*07e8*/ 	.short	0x010a
        /*07ea*/ 	.byte	0x06
	.zero		1


	//   ....[40]....
        /*07ec*/ 	.word	0x0000ed60
        /*07f0*/ 	.word	0x000000ff
        /*07f4*/ 	.word	0x00033450
        /*07f8*/ 	.short	0x010a
        /*07fa*/ 	.byte	0x06
	.zero		1


	//   ....[41]....
        /*07fc*/ 	.word	0x0000eda0
        /*0800*/ 	.word	0x000000ff
        /*0804*/ 	.word	0x00033450
        /*0808*/ 	.short	0x010a
        /*080a*/ 	.byte	0x06
	.zero		1


	//   ....[42]....
        /*080c*/ 	.word	0x0000f0c0
        /*0810*/ 	.word	0x00000000
        /*0814*/ 	.word	0x00000000
        /*0818*/ 	.short	0x0101
        /*081a*/ 	.byte	0x3f
	.zero		1


	//   ....[43]....
        /*081c*/ 	.word	0x000122c0
        /*0820*/ 	.word	0x000000ff
        /*0824*/ 	.word	0x00000000
        /*0828*/ 	.short	0x0101
        /*082a*/ 	.byte	0x06
	.zero		1


	//   ....[44]....
        /*082c*/ 	.word	0x00012b40
        /*0830*/ 	.word	0x000000ff
        /*0834*/ 	.word	0x00033450
        /*0838*/ 	.short	0x010a
        /*083a*/ 	.byte	0x09
	.zero		1


	//   ....[45]....
        /*083c*/ 	.word	0x00012b80
        /*0840*/ 	.word	0x000000ff
        /*0844*/ 	.word	0x00033450
        /*0848*/ 	.short	0x010a
        /*084a*/ 	.byte	0x09
	.zero		1


	//   ....[46]....
        /*084c*/ 	.word	0x00013310
        /*0850*/ 	.word	0x000000ff
        /*0854*/ 	.word	0x00000000
        /*0858*/ 	.short	0x0101
        /*085a*/ 	.byte	0x04
	.zero		1


	//   ....[47]....
        /*085c*/ 	.word	0x00015590
        /*0860*/ 	.word	0x00000003
        /*0864*/ 	.word	0x00000000
        /*0868*/ 	.short	0x0101
        /*086a*/ 	.byte	0x3f
	.zero		1


	//   ....[48]....
        /*086c*/ 	.word	0x000189a0
        /*0870*/ 	.word	0x00000004
        /*0874*/ 	.word	0x00033480
        /*0878*/ 	.short	0x010a
        /*087a*/ 	.byte	0x3f
	.zero		1


	//   ....[49]....
        /*087c*/ 	.word	0x00018bf0
        /*0880*/ 	.word	0x00000004
        /*0884*/ 	.word	0x00033440
        /*0888*/ 	.short	0x010a
        /*088a*/ 	.byte	0x3f
	.zero		1


	//   ....[50]....
        /*088c*/ 	.word	0x000190c0
        /*0890*/ 	.word	0x000000ff
        /*0894*/ 	.word	0x00033420
        /*0898*/ 	.short	0x010a
        /*089a*/ 	.byte	0x29
	.zero		1


	//   ....[51]....
        /*089c*/ 	.word	0x00019340
        /*08a0*/ 	.word	0x00000006
        /*08a4*/ 	.word	0x00033480
        /*08a8*/ 	.short	0x010a
        /*08aa*/ 	.byte	0x3f
	.zero		1


	//   ....[52]....
        /*08ac*/ 	.word	0x000197a0
        /*08b0*/ 	.word	0x00000006
        /*08b4*/ 	.word	0x00033440
        /*08b8*/ 	.short	0x010a
        /*08ba*/ 	.byte	0x3f
	.zero		1


	//   ....[53]....
        /*08bc*/ 	.word	0x00019c50
        /*08c0*/ 	.word	0x0000000d
        /*08c4*/ 	.word	0x00033470
        /*08c8*/ 	.short	0x010a
        /*08ca*/ 	.byte	0x3f
	.zero		1


	//   ....[54]....
        /*08cc*/ 	.word	0x00019cc0
        /*08d0*/ 	.word	0x0000000d
        /*08d4*/ 	.word	0x00033460
        /*08d8*/ 	.short	0x010a
        /*08da*/ 	.byte	0x3f
	.zero		1


	//   ....[55]....
        /*08dc*/ 	.word	0x0001a370
        /*08e0*/ 	.word	0x0000000d
        /*08e4*/ 	.word	0x00033450
        /*08e8*/ 	.short	0x0101
        /*08ea*/ 	.byte	0x3f
	.zero		1


	//   ....[56]....
        /*08ec*/ 	.word	0x0001a3c0
        /*08f0*/ 	.word	0x00000002
        /*08f4*/ 	.word	0x00000000
        /*08f8*/ 	.short	0x0101
        /*08fa*/ 	.byte	0x3f
	.zero		1


	//   ....[57]....
        /*08fc*/ 	.word	0x0001a5b0
        /*0900*/ 	.word	0x00000003
        /*0904*/ 	.word	0x00033470
        /*0908*/ 	.short	0x010a
        /*090a*/ 	.byte	0x3f
	.zero		1


	//   ....[58]....
        /*090c*/ 	.word	0x0001a610
        /*0910*/ 	.word	0x00000003
        /*0914*/ 	.word	0x00033460
        /*0918*/ 	.short	0x010a
        /*091a*/ 	.byte	0x3f
	.zero		1


	//   ....[59]....
        /*091c*/ 	.word	0x0001acc0
        /*0920*/ 	.word	0x00000003
        /*0924*/ 	.word	0x00033450
        /*0928*/ 	.short	0x0101
        /*092a*/ 	.byte	0x3f
	.zero		1


	//   ....[60]....
        /*092c*/ 	.word	0x0001ad30
        /*0930*/ 	.word	0x00000000
        /*0934*/ 	.word	0x00000000
        /*0938*/ 	.short	0x0101
        /*093a*/ 	.byte	0x3f
	.zero		1


	//   ....[61]....
        /*093c*/ 	.word	0x0001ba80
        /*0940*/ 	.word	0x00000003
        /*0944*/ 	.word	0x00033420
        /*0948*/ 	.short	0x010a
        /*094a*/ 	.byte	0x3f
	.zero		1


	//   ....[62]....
        /*094c*/ 	.word	0x0001bc20
        /*0950*/ 	.word	0x00000007
        /*0954*/ 	.word	0x00000000
        /*0958*/ 	.short	0x010a
        /*095a*/ 	.byte	0x3f
	.zero		1


	//   ....[63]....
        /*095c*/ 	.word	0x0001bc90
        /*0960*/ 	.word	0x00000005
        /*0964*/ 	.word	0x00000000
        /*0968*/ 	.short	0x010a
        /*096a*/ 	.byte	0x3f
	.zero		1


	//   ....[64]....
        /*096c*/ 	.word	0x0001bce0
        /*0970*/ 	.word	0x00000005
        /*0974*/ 	.word	0x00033460
        /*0978*/ 	.short	0x010a
        /*097a*/ 	.byte	0x3f
	.zero		1


	//   ....[65]....
        /*097c*/ 	.word	0x0001bd30
        /*0980*/ 	.word	0x00000003
        /*0984*/ 	.word	0x00033460
        /*0988*/ 	.short	0x010a
        /*098a*/ 	.byte	0x3f
	.zero		1


	//   ....[66]....
        /*098c*/ 	.word	0x0001bd70
        /*0990*/ 	.word	0x00000005
        /*0994*/ 	.word	0x00033480
        /*0998*/ 	.short	0x010a
        /*099a*/ 	.byte	0x3f
	.zero		1


	//   ....[67]....
        /*099c*/ 	.word	0x0001bd90
        /*09a0*/ 	.word	0x00000003
        /*09a4*/ 	.word	0x00033480
        /*09a8*/ 	.short	0x010a
        /*09aa*/ 	.byte	0x3f
	.zero		1


	//   ....[68]....
        /*09ac*/ 	.word	0x0001be00
        /*09b0*/ 	.word	0x00000003
        /*09b4*/ 	.word	0x00033400
        /*09b8*/ 	.short	0x010a
        /*09ba*/ 	.byte	0x3f
	.zero		1


	//   ....[69]....
        /*09bc*/ 	.word	0x0001be50
        /*09c0*/ 	.word	0x00000003
        /*09c4*/ 	.word	0x00033430
        /*09c8*/ 	.short	0x010a
        /*09ca*/ 	.byte	0x3f
	.zero		1


	//   ....[70]....
        /*09cc*/ 	.word	0x0001beb0
        /*09d0*/ 	.word	0x0000000f
        /*09d4*/ 	.word	0x00033430
        /*09d8*/ 	.short	0x010a
        /*09da*/ 	.byte	0x3f
	.zero		1


	//   ....[71]....
        /*09dc*/ 	.word	0x0001bf10
        /*09e0*/ 	.word	0x0000000f
        /*09e4*/ 	.word	0x00033450
        /*09e8*/ 	.short	0x010a
        /*09ea*/ 	.byte	0x3f
	.zero		1


	//   ....[72]....
        /*09ec*/ 	.word	0x0001bf70
        /*09f0*/ 	.word	0x00000003
        /*09f4*/ 	.word	0x00033430
        /*09f8*/ 	.short	0x010a
        /*09fa*/ 	.byte	0x3f
	.zero		1


	//   ....[73]....
        /*09fc*/ 	.word	0x0001bfd0
        /*0a00*/ 	.word	0x00000003
        /*0a04*/ 	.word	0x00033450
        /*0a08*/ 	.short	0x010a
        /*0a0a*/ 	.byte	0x3f
	.zero		1


	//   ....[74]....
        /*0a0c*/ 	.word	0x0001c030
        /*0a10*/ 	.word	0x00000003
        /*0a14*/ 	.word	0x00033430
        /*0a18*/ 	.short	0x010a
        /*0a1a*/ 	.byte	0x3f
	.zero		1


	//   ....[75]....
        /*0a1c*/ 	.word	0x0001c090
        /*0a20*/ 	.word	0x00000003
        /*0a24*/ 	.word	0x00033450
        /*0a28*/ 	.short	0x010a
        /*0a2a*/ 	.byte	0x3f
	.zero		1


	//   ....[76]....
        /*0a2c*/ 	.word	0x0001c0f0
        /*0a30*/ 	.word	0x00000005
        /*0a34*/ 	.word	0x00033450
        /*0a38*/ 	.short	0x010a
        /*0a3a*/ 	.byte	0x3f
	.zero		1


	//   ....[77]....
        /*0a3c*/ 	.word	0x0001c240
        /*0a40*/ 	.word	0x00000004
        /*0a44*/ 	.word	0x00033480
        /*0a48*/ 	.short	0x010a
        /*0a4a*/ 	.byte	0x3f
	.zero		1


	//   ....[78]....
        /*0a4c*/ 	.word	0x0001c290
        /*0a50*/ 	.word	0x00000004
        /*0a54*/ 	.word	0x00033440
        /*0a58*/ 	.short	0x010a
        /*0a5a*/ 	.byte	0x3f
	.zero		1


	//   ....[79]....
        /*0a5c*/ 	.word	0x0001c2f0
        /*0a60*/ 	.word	0x00000005
        /*0a64*/ 	.word	0x00033420
        /*0a68*/ 	.short	0x010a
        /*0a6a*/ 	.byte	0x3f
	.zero		1


	//   ....[80]....
        /*0a6c*/ 	.word	0x0001c340
        /*0a70*/ 	.word	0x00000006
        /*0a74*/ 	.word	0x00033480
        /*0a78*/ 	.short	0x010a
        /*0a7a*/ 	.byte	0x3f
	.zero		1


	//   ....[81]....
        /*0a7c*/ 	.word	0x0001c390
        /*0a80*/ 	.word	0x00000006
        /*0a84*/ 	.word	0x00033440
        /*0a88*/ 	.short	0x010a
        /*0a8a*/ 	.byte	0x3f
	.zero		1


	//   ....[82]....
        /*0a8c*/ 	.word	0x0001c3e0
        /*0a90*/ 	.word	0x0000000d
        /*0a94*/ 	.word	0x00033470
        /*0a98*/ 	.short	0x010a
        /*0a9a*/ 	.byte	0x3f
	.zero		1


	//   ....[83]....
        /*0a9c*/ 	.word	0x0001c430
        /*0aa0*/ 	.word	0x0000000d
        /*0aa4*/ 	.word	0x00033460
        /*0aa8*/ 	.short	0x010a
        /*0aaa*/ 	.byte	0x3f
	.zero		1


	//   ....[84]....
        /*0aac*/ 	.word	0x0001c480
        /*0ab0*/ 	.word	0x00000003
        /*0ab4*/ 	.word	0x00033470
        /*0ab8*/ 	.short	0x010a
        /*0aba*/ 	.byte	0x3f
	.zero		1


	//   ....[85]....
        /*0abc*/ 	.word	0x0001c4d0
        /*0ac0*/ 	.word	0x00000003
        /*0ac4*/ 	.word	0x00033460
        /*0ac8*/ 	.short	0x010a
        /*0aca*/ 	.byte	0x3f
	.zero		1


	//   ....[86]....
        /*0acc*/ 	.word	0x0001c520
        /*0ad0*/ 	.word	0x00000003
        /*0ad4*/ 	.word	0x00033420
        /*0ad8*/ 	.short	0x010a
        /*0ada*/ 	.byte	0x3f
	.zero		1


	//   ....[87]....
        /*0adc*/ 	.word	0x0001c6c0
        /*0ae0*/ 	.word	0x00000007
        /*0ae4*/ 	.word	0x00000000
        /*0ae8*/ 	.short	0x010a
        /*0aea*/ 	.byte	0x3f
	.zero		1


	//   ....[88]....
        /*0aec*/ 	.word	0x0001c710
        /*0af0*/ 	.word	0x00000005
        /*0af4*/ 	.word	0x00000000
        /*0af8*/ 	.short	0x010a
        /*0afa*/ 	.byte	0x3f
	.zero		1


	//   ....[89]....
        /*0afc*/ 	.word	0x0001c760
        /*0b00*/ 	.word	0x00000005
        /*0b04*/ 	.word	0x00033460
        /*0b08*/ 	.short	0x010a
        /*0b0a*/ 	.byte	0x3f
	.zero		1


	//   ....[90]....
        /*0b0c*/ 	.word	0x0001c7b0
        /*0b10*/ 	.word	0x00000003
        /*0b14*/ 	.word	0x00033460
        /*0b18*/ 	.short	0x010a
        /*0b1a*/ 	.byte	0x3f
	.zero		1


	//   ....[91]....
        /*0b1c*/ 	.word	0x0001c800
        /*0b20*/ 	.word	0x00000005
        /*0b24*/ 	.word	0x00033480
        /*0b28*/ 	.short	0x010a
        /*0b2a*/ 	.byte	0x3f
	.zero		1


	//----- nvinfo : EIATTR_NUM_MBARRIERS
	.align		4
.L_245:
        /*0b2c*/ 	.byte	0x03, 0x38
        /*0b2e*/ 	.short	0x0016


	//----- nvinfo : EIATTR_EXIT_INSTR_OFFSETS
	.align		4
        /*0b30*/ 	.byte	0x04, 0x1c
        /*0b32*/ 	.short	(.L_247 - .L_246)


	//   ....[0]....
.L_246:
        /*0b34*/ 	.word	0x00000ab0


	//   ....[1]....
        /*0b38*/ 	.word	0x00016700


	//   ....[2]....
        /*0b3c*/ 	.word	0x0001bde0


	//----- nvinfo : EIATTR_MAX_THREADS
	.align		4
.L_247:
        /*0b40*/ 	.byte	0x04, 0x05
        /*0b42*/ 	.short	(.L_249 - .L_248)
.L_248:
        /*0b44*/ 	.word	0x00000180
        /*0b48*/ 	.word	0x00000001
        /*0b4c*/ 	.word	0x00000001


	//----- nvinfo : EIATTR_CRS_STACK_SIZE
	.align		4
.L_249:
        /*0b50*/ 	.byte	0x04, 0x1e
        /*0b52*/ 	.short	(.L_251 - .L_250)
.L_250:
        /*0b54*/ 	.word	0x00000000


	//----- nvinfo : EIATTR_CBANK_PARAM_SIZE
	.align		4
.L_251:
        /*0b58*/ 	.byte	0x03, 0x19
        /*0b5a*/ 	.short	0x0a70


	//----- nvinfo : EIATTR_PARAM_CBANK
	.align		4
        /*0b5c*/ 	.byte	0x04, 0x0a
        /*0b5e*/ 	.short	(.L_253 - .L_252)
	.align		4
.L_252:
        /*0b60*/ 	.word	index@(.nv.constant0._ZN7cutlass13device_kernelIN5flash11enable_sm90INS1_16FlashAttnFwdSm90INS1_25CollectiveMainloopFwdSm90ILi2EN4cute5tupleIJNS5_1CILi1EEES8_S8_EEENS6_IJNS7_ILi128EEENS7_ILi160EEENS7_ILi192EEEEEELi192ENS_12float_e4m3_tEfNS_4arch4Sm90ELb0ELb1ELb0ELb1ELb0ELb0ELb0ELb1ELb1ELb0ELb0ELb0EEENS1_21CollectiveEpilogueFwdINS6_IJSA_SC_SB_EEES9_NS_10bfloat16_tESG_Li256ELb1ELb0ELb0ELb1EEENS1_36VarlenDynamicPersistentTileSchedulerILi128ELi160ELi256ELi128ELb0ELb0ELb1ELb1ELb0ELb1EEEEEEEEEvNT_6ParamsE)
        /*0b64*/ 	.short	0x0210
        /*0b66*/ 	.short	0x0a70


	//----- nvinfo : EIATTR_SW_WAR
	.align		4
.L_253:
        /*0b68*/ 	.byte	0x04, 0x36
        /*0b6a*/ 	.short	(.L_255 - .L_254)
.L_254:
        /*0b6c*/ 	.word	0x00000008
.L_255:


//--------------------- .nv.info._ZN7cutlass13device_kernelIN5flash11enable_sm90INS1_16FlashAttnFwdSm90INS1_25CollectiveMainloopFwdSm90ILi2EN4cute5tupleIJNS5_1CILi1EEES8_S8_EEENS6_IJNS7_ILi128EEENS7_ILi160EEENS7_ILi192EEEEEELi192ENS_12float_e4m3_tEfNS_4arch4Sm90ELb0ELb1ELb0ELb1ELb0ELb1ELb0ELb1ELb1ELb0ELb0ELb0EEENS1_21CollectiveEpilogueFwdINS6_IJSA_SC_SB_EEES9_NS_10bfloat16_tESG_Li256ELb1ELb0ELb0ELb1EEENS1_36VarlenDynamicPersistentTileSchedulerILi128ELi160ELi256ELi128ELb0ELb0ELb1ELb1ELb0ELb1EEEEEEEEEvNT_6ParamsE --------------------------
	.section	.nv.info._ZN7cutlass13device_kernelIN5flash11enable_sm90INS1_16FlashAttnFwdSm90INS1_25CollectiveMainloopFwdSm90ILi2EN4cute5tupleIJNS5_1CILi1EEES8_S8_EEENS6_IJNS7_ILi128EEENS7_ILi160EEENS7_ILi192EEEEEELi192ENS_12float_e4m3_tEfNS_4arch4Sm90ELb0ELb1ELb0ELb1ELb0ELb1ELb0ELb1ELb1ELb0ELb0ELb0EEENS1_21CollectiveEpilogueFwdINS6_IJSA_SC_SB_EEES9_NS_10bfloat16_tESG_Li256ELb1ELb0ELb0ELb1EEENS1_36VarlenDynamicPersistentTileSchedulerILi128ELi160ELi256ELi128ELb0ELb0ELb1ELb1ELb0ELb1EEEEEEEEEvNT_6ParamsE,"",@"SHT_CUDA_INFO"
	.sectionflags	@""
	.align	4


	//----- nvinfo : EIATTR_CUDA_API_VERSION
	.align		4
        /*0000*/ 	.byte	0x04, 0x37
        /*0002*/ 	.short	(.L_257 - .L_256)
.L_256:
        /*0004*/ 	.word	0x00000082


	//----- nvinfo : EIATTR_KPARAM_INFO
	.align		4
.L_257:
        /*0008*/ 	.byte	0x04, 0x17
        /*000a*/ 	.short	(.L_259 - .L_258)
.L_258:
        /*000c*/ 	.word	0x00000000
        /*0010*/ 	.short	0x0000
        /*0012*/ 	.short	0x0070
        /*0014*/ 	.byte	0x00, 0xf0, 0x01, 0x28


	//----- nvinfo : EIATTR_SPARSE_MMA_MASK
	.align		4
.L_259:
        /*0018*/ 	.byte	0x03, 0x50
        /*001a*/ 	.short	0x0000


	//----- nvinfo : EIATTR_MAXREG_COUNT
	.align		4
        /*001c*/ 	.byte	0x03, 0x1b
        /*001e*/ 	.short	0x00a8


	//----- nvinfo : EIATTR_NUM_BARRIERS
	.align		4
        /*0020*/ 	.byte	0x02, 0x4c
        /*0022*/ 	.byte	0x10
	.zero		1


	//----- nvinfo : EIATTR_EXTERNS
	.align		4
        /*0024*/ 	.byte	0x04, 0x0f
        /*0026*/ 	.short	(.L_261 - .L_260)


	//   ....[0]....
	.align		4
.L_260:
        /*0028*/ 	.word	index@(__assertfail)


	//----- nvinfo : EIATTR_ANNOTATIONS
	.align		4
.L_261:
        /*002c*/ 	.byte	0x04, 0x55
        /*002e*/ 	.short	(.L_263 - .L_262)


	//   ....[0]....
.L_262:
        /* <DEDUP_REMOVED lines=52> */
        /*0364*/ 	.byte	0xb0, 0x8d, 0x02, 0x00


	//----- nvinfo : EIATTR_MERCURY_ISA_VERSION
	.align		4
.L_263:
        /*0368*/ 	.byte	0x03, 0x5f
        /*036a*/ 	.short	0x0101


	//----- nvinfo : EIATTR_UNUSED_LOAD_BYTE_OFFSET
	.align		4
        /*036c*/ 	.byte	0x04, 0x44
        /*036e*/ 	.short	(.L_265 - .L_264)


	//   ....[0]....
.L_264:
        /*0370*/ 	.word	0x00000b70
        /*0374*/ 	.word	0x0000fff0


	//   ....[1]....
        /*0378*/ 	.word	0x0001d8e0
        /*037c*/ 	.word	0x0000fff0


	//----- nvinfo : EIATTR_INT_WARP_WIDE_INSTR_OFFSETS
	.align		4
.L_265:
        /*0380*/ 	.byte	0x04, 0x31
        /*0382*/ 	.short	(.L_267 - .L_266)


	//   ....[0]....
.L_266:
        /*0384*/ 	.word	0x00000210


	//   ....[1]....
        /*0388*/ 	.word	0x00000250


	//   ....[2]....
        /*038c*/ 	.word	0x000002c0


	//   ....[3]....
        /*0390*/ 	.word	0x000238a0


	//   ....[4]....
        /*0394*/ 	.word	0x00023930


	//   ....[5]....
        /*0398*/ 	.word	0x00024020


	//   ....[6]....
        /*039c*/ 	.word	0x00024090


	//   ....[7]....
        /*03a0*/ 	.word	0x00024170


	//   ....[8]....
        /*03a4*/ 	.word	0x00024240


	//   ....[9]....
        /*03a8*/ 	.word	0x00026230


	//   ....[10]....
        /*03ac*/ 	.word	0x000262c0


	//----- nvinfo : EIATTR_COOP_GROUP_MASK_REGIDS
	.align		4
.L_267:
        /*03b0*/ 	.byte	0x04, 0x29
        /*03b2*/ 	.short	(.L_269 - .L_268)


	//   ....[0]....
.L_268:
        /*03b4*/ 	.word	0xffffffff


	//   ....[1]....
        /*03b8*/ 	.word	0xffffffff


	//   ....[2]....
        /*03bc*/ 	.word	0xffffffff


	//   ....[3]....
        /*03c0*/ 	.word	0xffffffff


	//   ....[4]....
        /*03c4*/ 	.word	0xffffffff


	//   ....[5]....
        /*03c8*/ 	.word	0xffffffff


	//   ....[6]....
        /*03cc*/ 	.word	0xffffffff


	//   ....[7]....
        /*03d0*/ 	.word	0xffffffff


	//   ....[8]....
        /*03d4*/ 	.word	0xffffffff


	//   ....[9]....
        /*03d8*/ 	.word	0xffffffff


	//   ....[10]....
        /*03dc*/ 	.word	0xffffffff


	//   ....[11]....
        /*03e0*/ 	.word	0xffffffff


	//   ....[12]....
        /*03e4*/ 	.word	0xffffffff


	//   ....[13]....
        /*03e8*/ 	.word	0xffffffff


	//   ....[14]....
        /*03ec*/ 	.word	0xffffffff


	//   ....[15]....
        /*03f0*/ 	.word	0xffffffff


	//   ....[16]....
        /*03f4*/ 	.word	0xffffffff


	//   ....[17]....
        /*03f8*/ 	.word	0xffffffff


	//   ....[18]....
        /*03fc*/ 	.word	0xffffffff


	//   ....[19]....
        /*0400*/ 	.word	0xffffffff


	//   ....[20]....
        /*0404*/ 	.word	0xffffffff


	//   ....[21]....
        /*0408*/ 	.word	0xffffffff


	//   ....[22]....
        /*040c*/ 	.word	0xffffffff


	//   ....[23]....
        /*0410*/ 	.word	0xffffffff


	//   ....[24]....
        /*0414*/ 	.word	0xffffffff


	//   ....[25]....
        /*0418*/ 	.word	0xffffffff


	//   ....[26]....
        /*041c*/ 	.word	0xffffffff


	//   ....[27]....
        /*0420*/ 	.word	0xffffffff


	//   ....[28]....
        /*0424*/ 	.word	0xffffffff


	//   ....[29]....
        /*0428*/ 	.word	0xffffffff


	//   ....[30]....
        /*042c*/ 	.word	0xffffffff


	//   ....[31]....
        /*0430*/ 	.word	0xffffffff


	//   ....[32]....
        /*0434*/ 	.word	0xffffffff


	//   ....[33]....
        /*0438*/ 	.word	0xffffffff


	//   ....[34]....
        /*043c*/ 	.word	0xffffffff


	//   ....[35]....
        /*0440*/ 	.word	0xffffffff


	//   ....[36]....
        /*0444*/ 	.word	0xffffffff


	//   ....[37]....
        /*0448*/ 	.word	0xffffffff


	//   ....[38]....
        /*044c*/ 	.word	0xffffffff


	//   ....[39]....
        /*0450*/ 	.word	0xffffffff


	//   ....[40]....
        /*0454*/ 	.word	0xffffffff


	//   ....[41]....
        /*0458*/ 	.word	0xffffffff


	//   ....[42]....
        /*045c*/ 	.word	0xffffffff


	//   ....[43]....
        /*0460*/ 	.word	0xffffffff


	//   ....[44]....
        /*0464*/ 	.word	0xffffffff


	//   ....[45]....
        /*0468*/ 	.word	0xffffffff


	//   ....[46]....
        /*046c*/ 	.word	0xffffffff


	//   ....[47]....
        /*0470*/ 	.word	0xffffffff


	//   ....[48]....
        /*0474*/ 	.word	0xffffffff


	//   ....[49]....
        /*0478*/ 	.word	0xffffffff


	//   ....[50]....
        /*047c*/ 	.word	0xffffffff


	//   ....[51]....
        /*0480*/ 	.word	0xffffffff


	//   ....[52]....
        /*0484*/ 	.word	0xffffffff


	//   ....[53]....
        /*0488*/ 	.word	0xffffffff


	//   ....[54]....
        /*048c*/ 	.word	0xffffffff


	//   ....[55]....
        /*0490*/ 	.word	0xffffffff


	//   ....[56]....
        /*0494*/ 	.word	0xffffffff


	//   ....[57]....
        /*0498*/ 	.word	0xffffffff


	//   ....[58]....
        /*049c*/ 	.word	0xffffffff


	//   ....[59]....
        /*04a0*/ 	.word	0xffffffff


	//   ....[60]....
        /*04a4*/ 	.word	0xffffffff


	//   ....[61]....
        /*04a8*/ 	.word	0xffffffff


	//   ....[62]....
        /*04ac*/ 	.word	0xffffffff


	//   ....[63]....
        /*04b0*/ 	.word	0xffffffff


	//   ....[64]....
        /*04b4*/ 	.word	0xffffffff


	//   ....[65]....
        /*04b8*/ 	.word	0xffffffff


	//   ....[66]....
        /*04bc*/ 	.word	0xffffffff


	//   ....[67]....
        /*04c0*/ 	.word	0xffffffff


	//   ....[68]....
        /*04c4*/ 	.word	0xffffffff


	//   ....[69]....
        /*04c8*/ 	.word	0xffffffff


	//   ....[70]....
        /*04cc*/ 	.word	0xffffffff


	//   ....[71]....
        /*04d0*/ 	.word	0xffffffff


	//   ....[72]....
        /*04d4*/ 	.word	0xffffffff


	//   ....[73]....
        /*04d8*/ 	.word	0xffffffff


	//   ....[74]....
        /*04dc*/ 	.word	0xffffffff


	//   ....[75]....
        /*04e0*/ 	.word	0xffffffff


	//   ....[76]....
        /*04e4*/ 	.word	0xffffffff


	//   ....[77]....
        /*04e8*/ 	.word	0xffffffff


	//   ....[78]....
        /*04ec*/ 	.word	0xffffffff


	//   ....[79]....
        /*04f0*/ 	.word	0xffffffff


	//   ....[80]....
        /*04f4*/ 	.word	0xffffffff


	//   ....[81]....
        /*04f8*/ 	.word	0xffffffff


	//   ....[82]....
        /*04fc*/ 	.word	0xffffffff


	//   ....[83]....
        /*0500*/ 	.word	0xffffffff


	//   ....[84]....
        /*0504*/ 	.word	0xffffffff


	//   ....[85]....
        /*0508*/ 	.word	0xffffffff


	//   ....[86]....
        /*050c*/ 	.word	0xffffffff


	//   ....[87]....
        /*0510*/ 	.word	0xffffffff


	//   ....[88]....
        /*0514*/ 	.word	0xffffffff


	//   ....[89]....
        /*0518*/ 	.word	0xffffffff


	//   ....[90]....
        /*051c*/ 	.word	0xffffffff


	//   ....[91]....
        /*0520*/ 	.word	0xffffffff


	//   ....[92]....
        /*0524*/ 	.word	0xffffffff


	//   ....[93]....
        /*0528*/ 	.word	0xffffffff


	//   ....[94]....
        /*052c*/ 	.word	0xffffffff


	//   ....[95]....
        /*0530*/ 	.word	0xffffffff


	//   ....[96]....
        /*0534*/ 	.word	0xffffffff


	//   ....[97]....
        /*0538*/ 	.word	0xffffffff


	//   ....[98]....
        /*053c*/ 	.word	0xffffffff


	//   ....[99]....
        /*0540*/ 	.word	0xffffffff


	//   ....[100]....
        /*0544*/ 	.word	0xffffffff


	//   ....[101]....
        /*0548*/ 	.word	0xffffffff


	//   ....[102]....
        /*054c*/ 	.word	0xffffffff


	//   ....[103]....
        /*0550*/ 	.word	0xffffffff


	//   ....[104]....
        /*0554*/ 	.word	0xffffffff


	//   ....[105]....
        /*0558*/ 	.word	0xffffffff


	//   ....[106]....
        /*055c*/ 	.word	0xffffffff


	//   ....[107]....
        /*0560*/ 	.word	0xffffffff


	//   ....[108]....
        /*0564*/ 	.word	0xffffffff


	//   ....[109]....
        /*0568*/ 	.word	0xffffffff


	//   ....[110]....
        /*056c*/ 	.word	0xffffffff


	//   ....[111]....
        /*0570*/ 	.word	0xffffffff


	//   ....[112]....
        /*0574*/ 	.word	0x0500000f


	//   ....[113]....
        /*0578*/ 	.word	0x0500000f


	//   ....[114]....
        /*057c*/ 	.word	0x0500000f


	//   ....[115]....
        /*0580*/ 	.word	0x0500000f


	//   ....[116]....
        /*0584*/ 	.word	0x0500000f


	//   ....[117]....
        /*0588*/ 	.word	0x0500000f


	//   ....[118]....
        /*058c*/ 	.word	0x0500000f


	//   ....[119]....
        /*0590*/ 	.word	0x0500000f


	//   ....[120]....
        /*0594*/ 	.word	0x0500000f


	//   ....[121]....
        /*0598*/ 	.word	0x0500000f


	//   ....[122]....
        /*059c*/ 	.word	0x0500000f


	//   ....[123]....
        /*05a0*/ 	.word	0x0500000f


	//   ....[124]....
        /*05a4*/ 	.word	0x0500000f


	//   ....[125]....
        /*05a8*/ 	.word	0x0500000f


	//   ....[126]....
        /*05ac*/ 	.word	0x0500000f


	//   ....[127]....
        /*05b0*/ 	.word	0x0500000f


	//   ....[128]....
        /*05b4*/ 	.word	0x0500000f


	//   ....[129]....
        /*05b8*/ 	.word	0x0500000f


	//   ....[130]....
        /*05bc*/ 	.word	0x0500000f


	//   ....[131]....
        /*05c0*/ 	.word	0x0500000f


	//   ....[132]....
        /*05c4*/ 	.word	0x0500000f


	//   ....[133]....
        /*05c8*/ 	.word	0x0500000f


	//   ....[134]....
        /*05cc*/ 	.word	0x0500000f


	//   ....[135]....
        /*05d0*/ 	.word	0x0500000f


	//   ....[136]....
        /*05d4*/ 	.word	0x0500000f


	//   ....[137]....
        /*05d8*/ 	.word	0x0500000f


	//   ....[138]....
        /*05dc*/ 	.word	0x0500000f


	//   ....[139]....
        /*05e0*/ 	.word	0x0500000f


	//----- nvinfo : EIATTR_COOP_GROUP_INSTR_OFFSETS
	.align		4
.L_269:
        /*05e4*/ 	.byte	0x04, 0x28
        /*05e6*/ 	.short	(.L_271 - .L_270)


	//   ....[0]....
.L_270:
        /*05e8*/ 	.word	0x000000c0


	//   ....[1]....
        /*05ec*/ 	.word	0x00000220


	//   ....[2]....
        /*05f0*/ 	.word	0x00000270


	//   ....[3]....
        /*05f4*/ 	.word	0x000004a0


	//   ....[4]....
        /*05f8*/ 	.word	0x00000600


	//   ....[5]....
        /*05fc*/ 	.word	0x00000720


	//   ....[6]....
        /*0600*/ 	.word	0x00000880


	//   ....[7]....
        /*0604*/ 	.word	0x00004ca0


	//   ....[8]....
        /*0608*/ 	.word	0x0000e400


	//   ....[9]....
        /*060c*/ 	.word	0x0000e520


	//   ....[10]....
        /*0610*/ 	.word	0x0000f0a0


	//   ....[11]....
        /*0614*/ 	.word	0x0000f0f0


	//   ....[12]....
        /*0618*/ 	.word	0x00012cb0


	//   ....[13]....
        /*061c*/ 	.word	0x00012dc0


	//   ....[14]....
        /*0620*/ 	.word	0x000138d0


	//   ....[15]....
        /*0624*/ 	.word	0x00013960


	//   ....[16]....
        /*0628*/ 	.word	0x000164c0


	//   ....[17]....
        /*062c*/ 	.word	0x000164d0


	//   ....[18]....
        /*0630*/ 	.word	0x00016510


	//   ....[19]....
        /*0634*/ 	.word	0x00016520


	//   ....[20]....
        /*0638*/ 	.word	0x0001a980


	//   ....[21]....
        /*063c*/ 	.word	0x0001aa90


	//   ....[22]....
        /*0640*/ 	.word	0x0001b5b0


	//   ....[23]....
        /*0644*/ 	.word	0x0001b630


	//   ....[24]....
        /*0648*/ 	.word	0x0001cf90


	//   ....[25]....
        /*064c*/ 	.word	0x0001cfa0


	//   ....[26]....
        /*0650*/ 	.word	0x0001cfd0


	//   ....[27]....
        /*0654*/ 	.word	0x0001cfe0


	//   ....[28]....
        /*0658*/ 	.word	0x0001e400


	//   ....[29]....
        /*065c*/ 	.word	0x0001e430


	//   ....[30]....
        /*0660*/ 	.word	0x0001e460


	//   ....[31]....
        /*0664*/ 	.word	0x0001e490


	//   ....[32]....
        /*0668*/ 	.word	0x0001e4b0


	//   ....[33]....
        /*066c*/ 	.word	0x0001e4d0


	//   ....[34]....
        /*0670*/ 	.word	0x0001e4f0


	//   ....[35]....
        /*0674*/ 	.word	0x0001e510


	//   ....[36]....
        /*0678*/ 	.word	0x0001e520


	//   ....[37]....
        /*067c*/ 	.word	0x0001e530


	//   ....[38]....
        /*0680*/ 	.word	0x0001e540


	//   ....[39]....
        /*0684*/ 	.word	0x0001e550


	//   ....[40]....
        /*0688*/ 	.word	0x0001e560


	//   ....[41]....
        /*068c*/ 	.word	0x0001e570


	//   ....[42]....
        /*0690*/ 	.word	0x0001e580


	//   ....[43]....
        /*0694*/ 	.word	0x0001e590


	//   ....[44]....
        /*0698*/ 	.word	0x0001e5a0


	//   ....[45]....
        /*069c*/ 	.word	0x0001e5b0


	//   ....[46]....
        /*06a0*/ 	.word	0x0001e5c0


	//   ....[47]....
        /*06a4*/ 	.word	0x0001e5d0


	//   ....[48]....
        /*06a8*/ 	.word	0x0001e5e0


	//   ....[49]....
        /*06ac*/ 	.word	0x0001e5f0


	//   ....[50]....
        /*06b0*/ 	.word	0x0001e600


	//   ....[51]....
        /*06b4*/ 	.word	0x0001e610


	//   ....[52]....
        /*06b8*/ 	.word	0x0001e620


	//   ....[53]....
        /*06bc*/ 	.word	0x0001e630


	//   ....[54]....
        /*06c0*/ 	.word	0x0001e640


	//   ....[55]....
        /*06c4*/ 	.word	0x0001e650


	//   ....[56]....
        /*06c8*/ 	.word	0x0001e660


	//   ....[57]....
        /*06cc*/ 	.word	0x0001e670


	//   ....[58]....
        /*06d0*/ 	.word	0x0001e680


	//   ....[59]....
        /*06d4*/ 	.word	0x0001e690


	//   ....[60]....
        /*06d8*/ 	.word	0x0001e6a0


	//   ....[61]....
        /*06dc*/ 	.word	0x0001e6b0


	//   ....[62]....
        /*06e0*/ 	.word	0x0001e6c0


	//   ....[63]....
        /*06e4*/ 	.word	0x0001e6d0


	//   ....[64]....
        /*06e8*/ 	.word	0x0001e6e0


	//   ....[65]....
        /*06ec*/ 	.word	0x0001e6f0


	//   ....[66]....
        /*06f0*/ 	.word	0x0001e700


	//   ....[67]....
        /*06f4*/ 	.word	0x0001e710


	//   ....[68]....
        /*06f8*/ 	.word	0x0001e720


	//   ....[69]....
        /*06fc*/ 	.word	0x0001e730


	//   ....[70]....
        /*0700*/ 	.word	0x0001e740


	//   ....[71]....
        /*0704*/ 	.word	0x0001e750


	//   ....[72]....
        /*0708*/ 	.word	0x0001e760


	//   ....[73]....
        /*070c*/ 	.word	0x0001e770


	//   ....[74]....
        /*0710*/ 	.word	0x0001e780


	//   ....[75]....
        /*0714*/ 	.word	0x0001e790


	//   ....[76]....
        /*0718*/ 	.word	0x000207c0


	//   ....[77]....
        /*071c*/ 	.word	0x00020980


	//   ....[78]....
        /*0720*/ 	.word	0x000209b0


	//   ....[79]....
        /*0724*/ 	.word	0x000209e0


	//   ....[80]....
        /*0728*/ 	.word	0x00020a10


	//   ....[81]....
        /*072c*/ 	.word	0x00020a40


	//   ....[82]....
        /*0730*/ 	.word	0x00020a80


	//   ....[83]....
        /*0734*/ 	.word	0x00020c00


	//   ....[84]....
        /*0738*/ 	.word	0x00020c30


	//   ....[85]....
        /*073c*/ 	.word	0x00020c60


	//   ....[86]....
        /*0740*/ 	.word	0x00020c90


	//   ....[87]....
        /*0744*/ 	.word	0x00020cc0


	//   ....[88]....
        /*0748*/ 	.word	0x00020cf0


	//   ....[89]....
        /*074c*/ 	.word	0x00020d90


	//   ....[90]....
        /*0750*/ 	.word	0x00020dd0


	//   ....[91]....
        /*0754*/ 	.word	0x00020e90


	//   ....[92]....
        /*0758*/ 	.word	0x00022000


	//   ....[93]....
        /*075c*/ 	.word	0x000243b0


	//   ....[94]....
        /*0760*/ 	.word	0x00026db0


	//   ....[95]....
        /*0764*/ 	.word	0x00026dc0


	//   ....[96]....
        /*0768*/ 	.word	0x00026de0


	//   ....[97]....
        /*076c*/ 	.word	0x00026e20


	//   ....[98]....
        /*0770*/ 	.word	0x00026e50


	//   ....[99]....
        /*0774*/ 	.word	0x00026e80


	//   ....[100]....
        /*0778*/ 	.word	0x00026eb0


	//   ....[101]....
        /*077c*/ 	.word	0x00026ee0


	//   ....[102]....
        /*0780*/ 	.word	0x00027080


	//   ....[103]....
        /*0784*/ 	.word	0x000270b0


	//   ....[104]....
        /*0788*/ 	.word	0x000270e0


	//   ....[105]....
        /*078c*/ 	.word	0x00027110


	//   ....[106]....
        /*0790*/ 	.word	0x00027140


	//   ....[107]....
        /*0794*/ 	.word	0x00027170


	//   ....[108]....
        /*0798*/ 	.word	0x00027230


	//   ....[109]....
        /*079c*/ 	.word	0x00027250


	//   ....[110]....
        /*07a0*/ 	.word	0x000272c0


	//   ....[111]....
        /*07a4*/ 	.word	0x00027a50


	//   ....[112]....
        /*07a8*/ 	.word	0x00027dd0


	//   ....[113]....
        /*07ac*/ 	.word	0x00027e60


	//   ....[114]....
        /*07b0*/ 	.word	0x00027f00


	//   ....[115]....
        /*07b4*/ 	.word	0x00027fa0


	//   ....[116]....
        /*07b8*/ 	.word	0x00028080


	//   ....[117]....
        /*07bc*/ 	.word	0x00028110


	//   ....[118]....
        /*07c0*/ 	.word	0x000281b0


	//   ....[119]....
        /*07c4*/ 	.word	0x00028250


	//   ....[120]....
        /*07c8*/ 	.word	0x00028670


	//   ....[121]....
        /*07cc*/ 	.word	0x00028950


	//   ....[122]....
        /*07d0*/ 	.word	0x00028d80


	//   ....[123]....
        /*07d4*/ 	.word	0x00028e20


	//   ....[124]....
        /*07d8*/ 	.word	0x00028f50


	//   ....[125]....
        /*07dc*/ 	.word	0x00028fc0


	//   ....[126]....
        /*07e0*/ 	.word	0x00029030


	//   ....[127]....
        /*07e4*/ 	.word	0x000290a0


	//   ....[128]....
        /*07e8*/ 	.word	0x00029110


	//   ....[129]....
        /*07ec*/ 	.word	0x00029190


	//   ....[130]....
        /*07f0*/ 	.word	0x00029220


	//   ....[131]....
        /*07f4*/ 	.word	0x000292b0


	//   ....[132]....
        /*07f8*/ 	.word	0x00029320


	//   ....[133]....
        /*07fc*/ 	.word	0x00029390


	//   ....[134]....
        /*0800*/ 	.word	0x00029400


	//   ....[135]....
        /*0804*/ 	.word	0x00029480


	//   ....[136]....
        /*0808*/ 	.word	0x000294f0


	//   ....[137]....
        /*080c*/ 	.word	0x00029590


	//   ....[138]....
        /*0810*/ 	.word	0x00029620


	//   ....[139]....
        /*0814*/ 	.word	0x00029750


	//----- nvinfo : EIATTR_REG_RECONFIG
	.align		4
.L_271:
        /*0818*/ 	.byte	0x01, 0x54
	.zero		2


	//----- nvinfo : EIATTR_SYSCALL_OFFSETS
	.align		4
        /*081c*/ 	.byte	0x04, 0x46
        /*081e*/ 	.short	(.L_273 - .L_272)


	//   ....[0]....
.L_272:
        /*0820*/ 	.word	0x00001fc0


	//   ....[1]....
        /*0824*/ 	.word	0x000021b0


	//   ....[2]....
        /*0828*/ 	.word	0x00004e20


	//   ....[3]....
        /*082c*/ 	.word	0x00005160


	//   ....[4]....
        /*0830*/ 	.word	0x00023ad0


	//   ....[5]....
        /*0834*/ 	.word	0x00023c40


	//   ....[6]....
        /*0838*/ 	.word	0x00023d80


	//   ....[7]....
        /*083c*/ 	.word	0x00023eb0


	//----- nvinfo : EIATTR_MBARRIER_INSTR_OFFSETS
	.align		4
.L_273:
        /*0840*/ 	.byte	0x04, 0x39
        /*0842*/ 	.short	(.L_275 - .L_274)


	//   ....[0]....
.L_274:
        /*0844*/ 	.word	0x00000350
        /*0848*/ 	.word	0x000000ff
        /*084c*/ 	.word	0x00033400
        /*0850*/ 	.short	0x0100
        /*0852*/ 	.byte	0x08
	.zero		1


	//   ....[1]....
        /*0854*/ 	.word	0x00000360
        /*0858*/ 	.word	0x000000ff
        /*085c*/ 	.word	0x00033420
        /*0860*/ 	.short	0x0100
        /*0862*/ 	.byte	0x08
	.zero		1


	//   ....[2]....
        /*0864*/ 	.word	0x00000450
        /*0868*/ 	.word	0x000000ff
        /*086c*/ 	.word	0x00033430
        /*0870*/ 	.short	0x0100
        /*0872*/ 	.byte	0x08
	.zero		1


	//   ....[3]....
        /*0874*/ 	.word	0x00000460
        /*0878*/ 	.word	0x000000ff
        /*087c*/ 	.word	0x00033440
        /*0880*/ 	.short	0x0100
        /*0882*/ 	.byte	0x08
	.zero		1


	//   ....[4]....
        /*0884*/ 	.word	0x00000470
        /*0888*/ 	.word	0x000000ff
        /*088c*/ 	.word	0x00033438
        /*0890*/ 	.short	0x0100
        /*0892*/ 	.byte	0x08
	.zero		1


	//   ....[5]....
        /*0894*/ 	.word	0x00000480
        /*0898*/ 	.word	0x000000ff
        /*089c*/ 	.word	0x00033448
        /*08a0*/ 	.short	0x0100
        /*08a2*/ 	.byte	0x08
	.zero		1


	//   ....[6]....
        /*08a4*/ 	.word	0x000005b0
        /*08a8*/ 	.word	0x000000ff
        /*08ac*/ 	.word	0x00033450
        /*08b0*/ 	.short	0x0100
        /*08b2*/ 	.byte	0x08
	.zero		1


	//   ....[7]....
        /*08b4*/ 	.word	0x000005c0
        /*08b8*/ 	.word	0x000000ff
        /*08bc*/ 	.word	0x00033460
        /*08c0*/ 	.short	0x0100
        /*08c2*/ 	.byte	0x08
	.zero		1


	//   ....[8]....
        /*08c4*/ 	.word	0x000005d0
        /*08c8*/ 	.word	0x000000ff
        /*08cc*/ 	.word	0x00033458
        /*08d0*/ 	.short	0x0100
        /*08d2*/ 	.byte	0x08
	.zero		1


	//   ....[9]....
        /*08d4*/ 	.word	0x000005e0
        /*08d8*/ 	.word	0x000000ff
        /*08dc*/ 	.word	0x00033468
        /*08e0*/ 	.short	0x0100
        /*08e2*/ 	.byte	0x08
	.zero		1


	//   ....[10]....
        /*08e4*/ 	.word	0x000006d0
        /*08e8*/ 	.word	0x000000ff
        /*08ec*/ 	.word	0x00033470
        /*08f0*/ 	.short	0x0100
        /*08f2*/ 	.byte	0x06
	.zero		1


	//   ....[11]....
        /*08f4*/ 	.word	0x000006e0
        /*08f8*/ 	.word	0x000000ff
        /*08fc*/ 	.word	0x00033480
        /*0900*/ 	.short	0x0100
        /*0902*/ 	.byte	0x06
	.zero		1


	//   ....[12]....
        /*0904*/ 	.word	0x000006f0
        /*0908*/ 	.word	0x000000ff
        /*090c*/ 	.word	0x00033478
        /*0910*/ 	.short	0x0100
        /*0912*/ 	.byte	0x06
	.zero		1


	//   ....[13]....
        /*0914*/ 	.word	0x00000700
        /*0918*/ 	.word	0x000000ff
        /*091c*/ 	.word	0x00033488
        /*0920*/ 	.short	0x0100
        /*0922*/ 	.byte	0x06
	.zero		1


	//   ....[14]....
        /*0924*/ 	.word	0x00000830
        /*0928*/ 	.word	0x000000ff
        /*092c*/ 	.word	0x00033490
        /*0930*/ 	.short	0x0100
        /*0932*/ 	.byte	0x08
	.zero		1


	//   ....[15]....
        /*0934*/ 	.word	0x00000840
        /*0938*/ 	.word	0x000000ff
        /*093c*/ 	.word	0x000334a0
        /*0940*/ 	.short	0x0100
        /*0942*/ 	.byte	0x08
	.zero		1


	//   ....[16]....
        /*0944*/ 	.word	0x00000850
        /*0948*/ 	.word	0x000000ff
        /*094c*/ 	.word	0x00033498
        /*0950*/ 	.short	0x0100
        /*0952*/ 	.byte	0x08
	.zero		1


	//   ....[17]....
        /*0954*/ 	.word	0x00000860
        /*0958*/ 	.word	0x000000ff
        /*095c*/ 	.word	0x000334a8
        /*0960*/ 	.short	0x0100
        /*0962*/ 	.byte	0x08
	.zero		1


	//   ....[18]....
        /*0964*/ 	.word	0x00000990
        /*0968*/ 	.word	0x000000ff
        /*096c*/ 	.word	0x000334b0
        /*0970*/ 	.short	0x0100
        /*0972*/ 	.byte	0x08
	.zero		1


	//   ....[19]....
        /*0974*/ 	.word	0x000009a0
        /*0978*/ 	.word	0x000000ff
        /*097c*/ 	.word	0x000334c0
        /*0980*/ 	.short	0x0100
        /*0982*/ 	.byte	0x08
	.zero		1


	//   ....[20]....
        /*0984*/ 	.word	0x000009b0
        /*0988*/ 	.word	0x000000ff
        /*098c*/ 	.word	0x000334b8
        /*0990*/ 	.short	0x0100
        /*0992*/ 	.byte	0x08
	.zero		1


	//   ....[21]....
        /*0994*/ 	.word	0x000009c0
        /*0998*/ 	.word	0x000000ff
        /*099c*/ 	.word	0x000334c8
        /*09a0*/ 	.short	0x0100
        /*09a2*/ 	.byte	0x08
	.zero		1


	//   ....[22]....
        /*09a4*/ 	.word	0x00003b40
        /*09a8*/ 	.word	0x0000001b
        /*09ac*/ 	.word	0x000334b0
        /*09b0*/ 	.short	0x010a
        /*09b2*/ 	.byte	0x3f
	.zero		1


	//   ....[23]....
        /*09b4*/ 	.word	0x000040e0
        /*09b8*/ 	.word	0x00000000
        /*09bc*/ 	.word	0x00000000
        /*09c0*/ 	.short	0x0101
        /*09c2*/ 	.byte	0x3f
	.zero		1


	//   ....[24]....
        /*09c4*/ 	.word	0x00004ec0
        /*09c8*/ 	.word	0x00000003
        /*09cc*/ 	.word	0x00033400
        /*09d0*/ 	.short	0x010a
        /*09d2*/ 	.byte	0x3f
	.zero		1


	//   ....[25]....
        /*09d4*/ 	.word	0x00004f10
        /*09d8*/ 	.word	0x00000003
        /*09dc*/ 	.word	0x00033400
        /*09e0*/ 	.short	0x010a
        /*09e2*/ 	.byte	0x3f
	.zero		1


	//   ....[26]....
        /*09e4*/ 	.word	0x000059a0
        /*09e8*/ 	.word	0x000000ff
        /*09ec*/ 	.word	0x00033400
        /*09f0*/ 	.short	0x010a
        /*09f2*/ 	.byte	0x26
	.zero		1


	//   ....[27]....
        /*09f4*/ 	.word	0x00008ee0
        /*09f8*/ 	.word	0x000000ff
        /*09fc*/ 	.word	0x00033400
        /*0a00*/ 	.short	0x010a
        /*0a02*/ 	.byte	0x26
	.zero		1


	//   ....[28]....
        /*0a04*/ 	.word	0x0000bfe0
        /*0a08*/ 	.word	0x00000003
        /*0a0c*/ 	.word	0x00033430
        /*0a10*/ 	.short	0x010a
        /*0a12*/ 	.byte	0x3f
	.zero		1


	//   ....[29]....
        /*0a14*/ 	.word	0x0000c050
        /*0a18*/ 	.word	0x00000003
        /*0a1c*/ 	.word	0x00033430
        /*0a20*/ 	.short	0x010a
        /*0a22*/ 	.byte	0x3f
	.zero		1


	//   ....[30]....
        /*0a24*/ 	.word	0x0000cde0
        /*0a28*/ 	.word	0x00000000
        /*0a2c*/ 	.word	0x00000000
        /*0a30*/ 	.short	0x0101
        /*0a32*/ 	.byte	0x3f
	.zero		1


	//   ....[31]....
        /*0a34*/ 	.word	0x000104d0
        /*0a38*/ 	.word	0x000000ff
        /*0a3c*/ 	.word	0x00033430
        /*0a40*/ 	.short	0x010a
        /*0a42*/ 	.byte	0x06
	.zero		1


	//   ....[32]....
        /*0a44*/ 	.word	0x00010510
        /*0a48*/ 	.word	0x000000ff
        /*0a4c*/ 	.word	0x00033430
        /*0a50*/ 	.short	0x010a
        /*0a52*/ 	.byte	0x06
	.zero		1


	//   ....[33]....
        /*0a54*/ 	.word	0x00011120
        /*0a58*/ 	.word	0x000000ff
        /*0a5c*/ 	.word	0x00033450
        /*0a60*/ 	.short	0x010a
        /*0a62*/ 	.byte	0x06
	.zero		1


	//   ....[34]....
        /*0a64*/ 	.word	0x00011160
        /*0a68*/ 	.word	0x000000ff
        /*0a6c*/ 	.word	0x00033450
        /*0a70*/ 	.short	0x010a
        /*0a72*/ 	.byte	0x06
	.zero		1


	//   ....[35]....
        /*0a74*/ 	.word	0x00011430
        /*0a78*/ 	.word	0x00000009
        /*0a7c*/ 	.word	0x00000000
        /*0a80*/ 	.short	0x0101
        /*0a82*/ 	.byte	0x3f
	.zero		1


	//   ....[36]....
        /*0a84*/ 	.word	0x000146b0
        /*0a88*/ 	.word	0x000000ff
        /*0a8c*/ 	.word	0x00000000
        /*0a90*/ 	.short	0x0101
        /*0a92*/ 	.byte	0x06
	.zero		1


	//   ....[37]....
        /*0a94*/ 	.word	0x00015210
        /*0a98*/ 	.word	0x000000ff
        /*0a9c*/ 	.word	0x00033430
        /*0aa0*/ 	.short	0x010a
        /*0aa2*/ 	.byte	0x06
	.zero		1


	//   ....[38]....
        /*0aa4*/ 	.word	0x00015250
        /*0aa8*/ 	.word	0x000000ff
        /*0aac*/ 	.word	0x00033430
        /*0ab0*/ 	.short	0x010a
        /*0ab2*/ 	.byte	0x06
	.zero		1


	//   ....[39]....
        /*0ab4*/ 	.word	0x00015e90
        /*0ab8*/ 	.word	0x000000ff
        /*0abc*/ 	.word	0x00033450
        /*0ac0*/ 	.short	0x010a
        /*0ac2*/ 	.byte	0x06
	.zero		1


	//   ....[40]....
        /*0ac4*/ 	.word	0x00015ed0
        /*0ac8*/ 	.word	0x000000ff
        /*0acc*/ 	.word	0x00033450
        /*0ad0*/ 	.short	0x010a
        /*0ad2*/ 	.byte	0x06
	.zero		1


	//   ....[41]....
        /*0ad4*/ 	.word	0x00017620
        /*0ad8*/ 	.word	0x00000006
        /*0adc*/ 	.word	0x00000000
        /*0ae0*/ 	.short	0x0101
        /*0ae2*/ 	.byte	0x3f
	.zero		1


	//   ....[42]....
        /*0ae4*/ 	.word	0x000177c0
        /*0ae8*/ 	.word	0x000000ff
        /*0aec*/ 	.word	0x00000000
        /*0af0*/ 	.short	0x0101
        /*0af2*/ 	.byte	0x06
	.zero		1


	//   ....[43]....
        /*0af4*/ 	.word	0x00018160
        /*0af8*/ 	.word	0x000000ff
        /*0afc*/ 	.word	0x00033430
        /*0b00*/ 	.short	0x010a
        /*0b02*/ 	.byte	0x06
	.zero		1


	//   ....[44]....
        /*0b04*/ 	.word	0x000181a0
        /*0b08*/ 	.word	0x000000ff
        /*0b0c*/ 	.word	0x00033430
        /*0b10*/ 	.short	0x010a
        /*0b12*/ 	.byte	0x06
	.zero		1


	//   ....[45]....
        /*0b14*/ 	.word	0x00018de0
        /*0b18*/ 	.word	0x000000ff
        /*0b1c*/ 	.word	0x00033450
        /*0b20*/ 	.short	0x010a
        /*0b22*/ 	.byte	0x06
	.zero		1


	//   ....[46]....
        /*0b24*/ 	.word	0x00018e20
        /*0b28*/ 	.word	0x000000ff
        /*0b2c*/ 	.word	0x00033450
        /*0b30*/ 	.short	0x010a
        /*0b32*/ 	.byte	0x06
	.zero		1


	//   ....[47]....
        /*0b34*/ 	.word	0x00019130
        /*0b38*/ 	.word	0x00000000
        /*0b3c*/ 	.word	0x00000000
        /*0b40*/ 	.short	0x0101
        /*0b42*/ 	.byte	0x3f
	.zero		1


	//   ....[48]....
        /*0b44*/ 	.word	0x0001c390
        /*0b48*/ 	.word	0x000000ff
        /*0b4c*/ 	.word	0x00000000
        /*0b50*/ 	.short	0x0101
        /*0b52*/ 	.byte	0x06
	.zero		1


	//   ....[49]....
        /*0b54*/ 	.word	0x0001cc10
        /*0b58*/ 	.word	0x000000ff
        /*0b5c*/ 	.word	0x00033450
        /*0b60*/ 	.short	0x010a
        /*0b62*/ 	.byte	0x0e
	.zero		1


	//   ....[50]....
        /*0b64*/ 	.word	0x0001cc50
        /*0b68*/ 	.word	0x000000ff
        /*0b6c*/ 	.word	0x00033450
        /*0b70*/ 	.short	0x010a
        /*0b72*/ 	.byte	0x0e
	.zero		1


	//   ....[51]....
        /*0b74*/ 	.word	0x0001d350
        /*0b78*/ 	.word	0x000000ff
        /*0b7c*/ 	.word	0x00000000
        /*0b80*/ 	.short	0x0101
        /*0b82*/ 	.byte	0x04
	.zero		1


	//   ....[52]....
        /*0b84*/ 	.word	0x0001f5e0
        /*0b88*/ 	.word	0x000000ff
        /*0b8c*/ 	.word	0x00000000
        /*0b90*/ 	.short	0x0101
        /*0b92*/ 	.byte	0x04
	.zero		1


	//   ....[53]....
        /*0b94*/ 	.word	0x00022110
        /*0b98*/ 	.word	0x0000000c
        /*0b9c*/ 	.word	0x00033420
        /*0ba0*/ 	.short	0x010a
        /*0ba2*/ 	.byte	0x3f
	.zero		1


	//   ....[54]....
        /*0ba4*/ 	.word	0x000221d0
        /*0ba8*/ 	.word	0x00000009
        /*0bac*/ 	.word	0x000334a0
        /*0bb0*/ 	.short	0x010a
        /*0bb2*/ 	.byte	0x3f
	.zero		1


	//   ....[55]....
        /*0bb4*/ 	.word	0x00022600
        /*0bb8*/ 	.word	0x00000009
        /*0bbc*/ 	.word	0x000334c0
        /*0bc0*/ 	.short	0x010a
        /*0bc2*/ 	.byte	0x3f
	.zero		1


	//   ....[56]....
        /*0bc4*/ 	.word	0x00022bb0
        /*0bc8*/ 	.word	0x00000008
        /*0bcc*/ 	.word	0x000334a0
        /*0bd0*/ 	.short	0x010a
        /*0bd2*/ 	.byte	0x3f
	.zero		1


	//   ....[57]....
        /*0bd4*/ 	.word	0x00022fc0
        /*0bd8*/ 	.word	0x00000008
        /*0bdc*/ 	.word	0x000334c0
        /*0be0*/ 	.short	0x010a
        /*0be2*/ 	.byte	0x3f
	.zero		1


	//   ....[58]....
        /*0be4*/ 	.word	0x00024620
        /*0be8*/ 	.word	0x00000006
        /*0bec*/ 	.word	0x00033480
        /*0bf0*/ 	.short	0x010a
        /*0bf2*/ 	.byte	0x3f
	.zero		1


	//   ....[59]....
        /*0bf4*/ 	.word	0x00024890
        /*0bf8*/ 	.word	0x00000006
        /*0bfc*/ 	.word	0x00033440
        /*0c00*/ 	.short	0x010a
        /*0c02*/ 	.byte	0x3f
	.zero		1


	//   ....[60]....
        /*0c04*/ 	.word	0x00024dd0
        /*0c08*/ 	.word	0x00000004
        /*0c0c*/ 	.word	0x00033420
        /*0c10*/ 	.short	0x010a
        /*0c12*/ 	.byte	0x3f
	.zero		1


	//   ....[61]....
        /*0c14*/ 	.word	0x000250e0
        /*0c18*/ 	.word	0x00000005
        /*0c1c*/ 	.word	0x00033480
        /*0c20*/ 	.short	0x010a
        /*0c22*/ 	.byte	0x3f
	.zero		1


	//   ....[62]....
        /*0c24*/ 	.word	0x00025540
        /*0c28*/ 	.word	0x00000005
        /*0c2c*/ 	.word	0x00033440
        /*0c30*/ 	.short	0x010a
        /*0c32*/ 	.byte	0x3f
	.zero		1


	//   ....[63]....
        /*0c34*/ 	.word	0x00025a20
        /*0c38*/ 	.word	0x0000000e
        /*0c3c*/ 	.word	0x00033470
        /*0c40*/ 	.short	0x010a
        /*0c42*/ 	.byte	0x3f
	.zero		1


	//   ....[64]....
        /*0c44*/ 	.word	0x00025a90
        /*0c48*/ 	.word	0x0000000e
        /*0c4c*/ 	.word	0x00033460
        /*0c50*/ 	.short	0x010a
        /*0c52*/ 	.byte	0x3f
	.zero		1


	//   ....[65]....
        /*0c54*/ 	.word	0x00026160
        /*0c58*/ 	.word	0x0000000e
        /*0c5c*/ 	.word	0x00033450
        /*0c60*/ 	.short	0x0101
        /*0c62*/ 	.byte	0x3f
	.zero		1


	//   ....[66]....
        /*0c64*/ 	.word	0x000261c0
        /*0c68*/ 	.word	0x0000000e
        /*0c6c*/ 	.word	0x00000000
        /*0c70*/ 	.short	0x0101
        /*0c72*/ 	.byte	0x3f
	.zero		1


	//   ....[67]....
        /*0c74*/ 	.word	0x000263c0
        /*0c78*/ 	.word	0x00000003
        /*0c7c*/ 	.word	0x00033470
        /*0c80*/ 	.short	0x010a
        /*0c82*/ 	.byte	0x3f
	.zero		1


	//   ....[68]....
        /*0c84*/ 	.word	0x00026480
        /*0c88*/ 	.word	0x00000003
        /*0c8c*/ 	.word	0x00033460
        /*0c90*/ 	.short	0x010a
        /*0c92*/ 	.byte	0x3f
	.zero		1


	//   ....[69]....
        /*0c94*/ 	.word	0x00026b20
        /*0c98*/ 	.word	0x00000003
        /*0c9c*/ 	.word	0x00033450
        /*0ca0*/ 	.short	0x0101
        /*0ca2*/ 	.byte	0x3f
	.zero		1


	//   ....[70]....
        /*0ca4*/ 	.word	0x00026b90
        /*0ca8*/ 	.word	0x00000000
        /*0cac*/ 	.word	0x00000000
        /*0cb0*/ 	.short	0x0101
        /*0cb2*/ 	.byte	0x3f
	.zero		1


	//   ....[71]....
        /*0cb4*/ 	.word	0x000279d0
        /*0cb8*/ 	.word	0x00000000
        /*0cbc*/ 	.word	0x00033420
        /*0cc0*/ 	.short	0x010a
        /*0cc2*/ 	.byte	0x3f
	.zero		1


	//   ....[72]....
        /*0cc4*/ 	.word	0x00027b70
        /*0cc8*/ 	.word	0x00000006
        /*0ccc*/ 	.word	0x00000000
        /*0cd0*/ 	.short	0x010a
        /*0cd2*/ 	.byte	0x3f
	.zero		1


	//   ....[73]....
        /*0cd4*/ 	.word	0x00027be0
        /*0cd8*/ 	.word	0x00000007
        /*0cdc*/ 	.word	0x00000000
        /*0ce0*/ 	.short	0x010a
        /*0ce2*/ 	.byte	0x3f
	.zero		1


	//   ....[74]....
        /*0ce4*/ 	.word	0x00027c30
        /*0ce8*/ 	.word	0x00000004
        /*0cec*/ 	.word	0x00033460
        /*0cf0*/ 	.short	0x010a
        /*0cf2*/ 	.byte	0x3f
	.zero		1


	//   ....[75]....
        /*0cf4*/ 	.word	0x00027c80
        /*0cf8*/ 	.word	0x00000003
        /*0cfc*/ 	.word	0x00033460
        /*0d00*/ 	.short	0x010a
        /*0d02*/ 	.byte	0x3f
	.zero		1


	//   ....[76]....
        /*0d04*/ 	.word	0x00027cc0
        /*0d08*/ 	.word	0x00000004
        /*0d0c*/ 	.word	0x00033480
        /*0d10*/ 	.short	0x010a
        /*0d12*/ 	.byte	0x3f
	.zero		1


	//   ....[77]....
        /*0d14*/ 	.word	0x00027ce0
        /*0d18*/ 	.word	0x00000003
        /*0d1c*/ 	.word	0x00033480
        /*0d20*/ 	.short	0x010a
        /*0d22*/ 	.byte	0x3f
	.zero		1


	//   ....[78]....
        /*0d24*/ 	.word	0x00027d40
        /*0d28*/ 	.word	0x0000001b
        /*0d2c*/ 	.word	0x000334b0
        /*0d30*/ 	.short	0x010a
        /*0d32*/ 	.byte	0x3f
	.zero		1


	//   ....[79]....
        /*0d34*/ 	.word	0x00027ff0
        /*0d38*/ 	.word	0x00000003
        /*0d3c*/ 	.word	0x00033400
        /*0d40*/ 	.short	0x010a
        /*0d42*/ 	.byte	0x3f
	.zero		1


	//   ....[80]....
        /*0d44*/ 	.word	0x000282a0
        /*0d48*/ 	.word	0x00000003
        /*0d4c*/ 	.word	0x00033400
        /*0d50*/ 	.short	0x010a
        /*0d52*/ 	.byte	0x3f
	.zero		1


	//   ....[81]....
        /*0d54*/ 	.word	0x000282f0
        /*0d58*/ 	.word	0x00000003
        /*0d5c*/ 	.word	0x00033430
        /*0d60*/ 	.short	0x010a
        /*0d62*/ 	.byte	0x3f
	.zero		1


	//   ....[82]....
        /*0d64*/ 	.word	0x00028350
        /*0d68*/ 	.word	0x00000009
        /*0d6c*/ 	.word	0x00033430
        /*0d70*/ 	.short	0x010a
        /*0d72*/ 	.byte	0x3f
	.zero		1


	//   ....[83]....
        /*0d74*/ 	.word	0x000283b0
        /*0d78*/ 	.word	0x00000009
        /*0d7c*/ 	.word	0x00033450
        /*0d80*/ 	.short	0x010a
        /*0d82*/ 	.byte	0x3f
	.zero		1


	//   ....[84]....
        /*0d84*/ 	.word	0x00028410
        /*0d88*/ 	.word	0x00000003
        /*0d8c*/ 	.word	0x00033430
        /*0d90*/ 	.short	0x010a
        /*0d92*/ 	.byte	0x3f
	.zero		1


	//   ....[85]....
        /*0d94*/ 	.word	0x00028470
        /*0d98*/ 	.word	0x00000003
        /*0d9c*/ 	.word	0x00033450
        /*0da0*/ 	.short	0x010a
        /*0da2*/ 	.byte	0x3f
	.zero		1


	//   ....[86]....
        /*0da4*/ 	.word	0x000284d0
        /*0da8*/ 	.word	0x00000003
        /*0dac*/ 	.word	0x00033430
        /*0db0*/ 	.short	0x010a
        /*0db2*/ 	.byte	0x3f
	.zero		1


	//   ....[87]....
        /*0db4*/ 	.word	0x00028530
        /*0db8*/ 	.word	0x00000003
        /*0dbc*/ 	.word	0x00033450
        /*0dc0*/ 	.short	0x010a
        /*0dc2*/ 	.byte	0x3f
	.zero		1


	//   ....[88]....
        /*0dc4*/ 	.word	0x00028590
        /*0dc8*/ 	.word	0x00000005
        /*0dcc*/ 	.word	0x00033450
        /*0dd0*/ 	.short	0x010a
        /*0dd2*/ 	.byte	0x3f
	.zero		1


	//   ....[89]....
        /*0dd4*/ 	.word	0x00028730
        /*0dd8*/ 	.word	0x0000000c
        /*0ddc*/ 	.word	0x00033420
        /*0de0*/ 	.short	0x010a
        /*0de2*/ 	.byte	0x3f
	.zero		1


	//   ....[90]....
        /*0de4*/ 	.word	0x00028780
        /*0de8*/ 	.word	0x00000009
        /*0dec*/ 	.word	0x000334a0
        /*0df0*/ 	.short	0x010a
        /*0df2*/ 	.byte	0x3f
	.zero		1


	//   ....[91]....
        /*0df4*/ 	.word	0x000287d0
        /*0df8*/ 	.word	0x00000009
        /*0dfc*/ 	.word	0x000334c0
        /*0e00*/ 	.short	0x010a
        /*0e02*/ 	.byte	0x3f
	.zero		1


	//   ....[92]....
        /*0e04*/ 	.word	0x00028820
        /*0e08*/ 	.word	0x00000008
        /*0e0c*/ 	.word	0x000334a0
        /*0e10*/ 	.short	0x010a
        /*0e12*/ 	.byte	0x3f
	.zero		1


	//   ....[93]....
        /*0e14*/ 	.word	0x00028870
        /*0e18*/ 	.word	0x00000008
        /*0e1c*/ 	.word	0x000334c0
        /*0e20*/ 	.short	0x010a
        /*0e22*/ 	.byte	0x3f
	.zero		1


	//   ....[94]....
        /*0e24*/ 	.word	0x00028a10
        /*0e28*/ 	.word	0x00000006
        /*0e2c*/ 	.word	0x00033480
        /*0e30*/ 	.short	0x010a
        /*0e32*/ 	.byte	0x3f
	.zero		1


	//   ....[95]....
        /*0e34*/ 	.word	0x00028a60
        /*0e38*/ 	.word	0x00000006
        /*0e3c*/ 	.word	0x00033440
        /*0e40*/ 	.short	0x010a
        /*0e42*/ 	.byte	0x3f
	.zero		1


	//   ....[96]....
        /*0e44*/ 	.word	0x00028ae0
        /*0e48*/ 	.word	0x00000004
        /*0e4c*/ 	.word	0x00033420
        /*0e50*/ 	.short	0x010a
        /*0e52*/ 	.byte	0x3f
	.zero		1


	//   ....[97]....
        /*0e54*/ 	.word	0x00028b30
        /*0e58*/ 	.word	0x00000005
        /*0e5c*/ 	.word	0x00033480
        /*0e60*/ 	.short	0x010a
        /*0e62*/ 	.byte	0x3f
	.zero		1


	//   ....[98]....
        /*0e64*/ 	.word	0x00028b80
        /*0e68*/ 	.word	0x00000005
        /*0e6c*/ 	.word	0x00033440
        /*0e70*/ 	.short	0x010a
        /*0e72*/ 	.byte	0x3f
	.zero		1


	//   ....[99]....
        /*0e74*/ 	.word	0x00028bd0
        /*0e78*/ 	.word	0x0000000e
        /*0e7c*/ 	.word	0x00033470
        /*0e80*/ 	.short	0x010a
        /*0e82*/ 	.byte	0x3f
	.zero		1


	//   ....[100]....
        /*0e84*/ 	.word	0x00028c20
        /*0e88*/ 	.word	0x0000000e
        /*0e8c*/ 	.word	0x00033460
        /*0e90*/ 	.short	0x010a
        /*0e92*/ 	.byte	0x3f
	.zero		1


	//   ....[101]....
        /*0e94*/ 	.word	0x00028c70
        /*0e98*/ 	.word	0x00000003
        /*0e9c*/ 	.word	0x00033470
        /*0ea0*/ 	.short	0x010a
        /*0ea2*/ 	.byte	0x3f
	.zero		1


	//   ....[102]....
        /*0ea4*/ 	.word	0x00028cc0
        /*0ea8*/ 	.word	0x00000003
        /*0eac*/ 	.word	0x00033460
        /*0eb0*/ 	.short	0x010a
        /*0eb2*/ 	.byte	0x3f
	.zero		1


	//   ....[103]....
        /*0eb4*/ 	.word	0x00029670
        /*0eb8*/ 	.word	0x00000000
        /*0ebc*/ 	.word	0x00033420
        /*0ec0*/ 	.short	0x010a
        /*0ec2*/ 	.byte	0x3f
	.zero		1


	//   ....[104]....
        /*0ec4*/ 	.word	0x00029810
        /*0ec8*/ 	.word	0x00000006
        /*0ecc*/ 	.word	0x00000000
        /*0ed0*/ 	.short	0x010a
        /*0ed2*/ 	.byte	0x3f
	.zero		1


	//   ....[105]....
        /*0ed4*/ 	.word	0x00029860
        /*0ed8*/ 	.word	0x00000007
        /*0edc*/ 	.word	0x00000000
        /*0ee0*/ 	.short	0x010a
        /*0ee2*/ 	.byte	0x3f
	.zero		1


	//   ....[106]....
        /*0ee4*/ 	.word	0x000298b0
        /*0ee8*/ 	.word	0x00000004
        /*0eec*/ 	.word	0x00033460
        /*0ef0*/ 	.short	0x010a
        /*0ef2*/ 	.byte	0x3f
	.zero		1


	//   ....[107]....
        /*0ef4*/ 	.word	0x00029900
        /*0ef8*/ 	.word	0x00000003
        /*0efc*/ 	.word	0x00033460
        /*0f00*/ 	.short	0x010a
        /*0f02*/ 	.byte	0x3f
	.zero		1


	//   ....[108]....
        /*0f04*/ 	.word	0x00029950
        /*0f08*/ 	.word	0x00000004
        /*0f0c*/ 	.word	0x00033480
        /*0f10*/ 	.short	0x010a
        /*0f12*/ 	.byte	0x3f
	.zero		1


	//   ....[109]....
        /*0f14*/ 	.word	0x0002a780
        /*0f18*/ 	.word	0x00000007
        /*0f1c*/ 	.word	0x00000000
        /*0f20*/ 	.short	0x010a
        /*0f22*/ 	.byte	0x3f
	.zero		1


	//   ....[110]....
        /*0f24*/ 	.word	0x00032000
        /*0f28*/ 	.word	0x00000007
        /*0f2c*/ 	.word	0x00000000
        /*0f30*/ 	.short	0x010a
        /*0f32*/ 	.byte	0x3f
	.zero		1


	//   ....[111]....
        /*0f34*/ 	.word	0x00039a70
        /*0f38*/ 	.word	0x00000007
        /*0f3c*/ 	.word	0x00000000
        /*0f40*/ 	.short	0x010a
        /*0f42*/ 	.byte	0x3f
	.zero		1


	//   ....[112]....
        /*0f44*/ 	.word	0x0003a720
        /*0f48*/ 	.word	0x00000007
        /*0f4c*/ 	.word	0x00000000
        /*0f50*/ 	.short	0x0101
        /*0f52*/ 	.byte	0x3f
	.zero		1


	//   ....[113]....
        /*0f54*/ 	.word	0x0003a750
        /*0f58*/ 	.word	0x00000007
        /*0f5c*/ 	.word	0x00000000
        /*0f60*/ 	.short	0x010a
        /*0f62*/ 	.byte	0x3f
	.zero		1


	//   ....[114]....
        /*0f64*/ 	.word	0x0003a7a0
        /*0f68*/ 	.word	0x00000007
        /*0f6c*/ 	.word	0x00000000
        /*0f70*/ 	.short	0x010a
        /*0f72*/ 	.byte	0x3f
	.zero		1


	//   ....[115]....
        /*0f74*/ 	.word	0x0003a7f0
        /*0f78*/ 	.word	0x00000007
        /*0f7c*/ 	.word	0x00000000
        /*0f80*/ 	.short	0x010a
        /*0f82*/ 	.byte	0x3f
	.zero		1


	//----- nvinfo : EIATTR_NUM_MBARRIERS
	.align		4
.L_275:
        /*0f84*/ 	.byte	0x03, 0x38
        /*0f86*/ 	.short	0x0016


	//----- nvinfo : EIATTR_EXIT_INSTR_OFFSETS
	.align		4
        /*0f88*/ 	.byte	0x04, 0x1c
        /*0f8a*/ 	.short	(.L_277 - .L_276)


	//   ....[0]....
.L_276:
        /*0f8c*/ 	.word	0x00000ba0


	//   ....[1]....
        /*0f90*/ 	.word	0x00020760


	//   ....[2]....
        /*0f94*/ 	.word	0x00027d30


	//----- nvinfo : EIATTR_MAX_THREADS
	.align		4
.L_277:
        /*0f98*/ 	.byte	0x04, 0x05
        /*0f9a*/ 	.short	(.L_279 - .L_278)
.L_278:
        /*0f9c*/ 	.word	0x00000180
        /*0fa0*/ 	.word	0x00000001
        /*0fa4*/ 	.word	0x00000001


	//----- nvinfo : EIATTR_CRS_STACK_SIZE
	.align		4
.L_279:
        /*0fa8*/ 	.byte	0x04, 0x1e
        /*0faa*/ 	.short	(.L_281 - .L_280)
.L_280:
        /*0fac*/ 	.word	0x00000000


	//----- nvinfo : EIATTR_CBANK_PARAM_SIZE
	.align		4
.L_281:
        /*0fb0*/ 	.byte	0x03, 0x19
        /*0fb2*/ 	.short	0x0a70


	//----- nvinfo : EIATTR_PARAM_CBANK
	.align		4
        /*0fb4*/ 	.byte	0x04, 0x0a
        /*0fb6*/ 	.short	(.L_283 - .L_282)
	.align		4
.L_282:
        /*0fb8*/ 	.word	index@(.nv.constant0._ZN7cutlass13device_kernelIN5flash11enable_sm90INS1_16FlashAttnFwdSm90INS1_25CollectiveMainloopFwdSm90ILi2EN4cute5tupleIJNS5_1CILi1EEES8_S8_EEENS6_IJNS7_ILi128EEENS7_ILi160EEENS7_ILi192EEEEEELi192ENS_12float_e4m3_tEfNS_4arch4Sm90ELb0ELb1ELb0ELb1ELb0ELb1ELb0ELb1ELb1ELb0ELb0ELb0EEENS1_21CollectiveEpilogueFwdINS6_IJSA_SC_SB_EEES9_NS_10bfloat16_tESG_Li256ELb1ELb0ELb0ELb1EEENS1_36VarlenDynamicPersistentTileSchedulerILi128ELi160ELi256ELi128ELb0ELb0ELb1ELb1ELb0ELb1EEEEEEEEEvNT_6ParamsE)
        /*0fbc*/ 	.short	0x0210
        /*0fbe*/ 	.short	0x0a70


	//----- nvinfo : EIATTR_SW_WAR
	.align		4
.L_283:
        /*0fc0*/ 	.byte	0x04, 0x36
        /*0fc2*/ 	.short	(.L_285 - .L_284)
.L_284:
        /*0fc4*/ 	.word	0x00000008
.L_285:


//--------------------- .nv.info._ZN7cutlass13device_kernelIN5flash11enable_sm90INS1_16FlashAttnFwdSm90INS1_25CollectiveMainloopFwdSm90ILi2EN4cute5tupleIJNS5_1CILi1EEES8_S8_EEENS6_IJNS7_ILi128EEENS7_ILi160EEENS7_ILi192EEEEEELi192ENS_12float_e4m3_tEfNS_4arch4Sm90ELb1ELb0ELb0ELb0ELb0ELb0ELb0ELb1ELb1ELb0ELb0ELb0EEENS1_21CollectiveEpilogueFwdINS6_IJSA_SC_SB_EEES9_NS_10bfloat16_tESG_Li256ELb0ELb0ELb0ELb1EEENS1_30DynamicPersistentTileSchedulerILi256ELi128ELb0ELb0ELb1EEEEEEEEEvNT_6ParamsE --------------------------
	.section	.nv.info._ZN7cutlass13device_kernelIN5flash11enable_sm90INS1_16FlashAttnFwdSm90INS1_25CollectiveMainloopFwdSm90ILi2EN4cute5tupleIJNS5_1CILi1EEES8_S8_EEENS6_IJNS7_ILi128EEENS7_ILi160EEENS7_ILi192EEEEEELi192ENS_12float_e4m3_tEfNS_4arch4Sm90ELb1ELb0ELb0ELb0ELb0ELb0ELb0ELb1ELb1ELb0ELb0ELb0EEENS1_21CollectiveEpilogueFwdINS6_IJSA_SC_SB_EEES9_NS_10bfloat16_tESG_Li256ELb0ELb0ELb0ELb1EEENS1_30DynamicPersistentTileSchedulerILi256ELi128ELb0ELb0ELb1EEEEEEEEEvNT_6ParamsE,"",@"SHT_CUDA_INFO"
	.sectionflags	@""
	.align	4


	//----- nvinfo : EIATTR_CUDA_API_VERSION
	.align		4
        /*0000*/ 	.byte	0x04, 0x37
        /*0002*/ 	.short	(.L_287 - .L_286)
.L_286:
        /*0004*/ 	.word	0x00000082


	//----- nvinfo : EIATTR_KPARAM_INFO
	.align		4
.L_287:
        /*0008*/ 	.byte	0x04, 0x17
        /*000a*/ 	.short	(.L_289 - .L_288)
.L_288:
        /*000c*/ 	.word	0x00000000
        /*0010*/ 	.short	0x0000
        /*0012*/ 	.short	0x0070
        /*0014*/ 	.byte	0x00, 0xf0, 0x01, 0x2e


	//----- nvinfo : EIATTR_SPARSE_MMA_MASK
	.align		4
.L_289:
        /*0018*/ 	.byte	0x03, 0x50
        /*001a*/ 	.short	0x0000


	//----- nvinfo : EIATTR_MAXREG_COUNT
	.align		4
        /*001c*/ 	.byte	0x03, 0x1b
        /*001e*/ 	.short	0x00a8


	//----- nvinfo : EIATTR_NUM_BARRIERS
	.align		4
        /*0020*/ 	.byte	0x02, 0x4c
        /*0022*/ 	.byte	0x10
	.zero		1


	//----- nvinfo : EIATTR_EXTERNS
	.align		4
        /*0024*/ 	.byte	0x04, 0x0f
        /*0026*/ 	.short	(.L_291 - .L_290)


	//   ....[0]....
	.align		4
.L_290:
        /*0028*/ 	.word	index@(__assertfail)


	//----- nvinfo : EIATTR_ANNOTATIONS
	.align		4
.L_291:
        /*002c*/ 	.byte	0x04, 0x55
        /*002e*/ 	.short	(.L_293 - .L_292)


	//   ....[0]....
.L_292:
        /* <DEDUP_REMOVED lines=17> */


	//----- nvinfo : EIATTR_MERCURY_ISA_VERSION
	.align		4
.L_293:
        /*0128*/ 	.byte	0x03, 0x5f
        /*012a*/ 	.short	0x0101


	//----- nvinfo : EIATTR_INT_WARP_WIDE_INSTR_OFFSETS
	.align		4
        /*012c*/ 	.byte	0x04, 0x31
        /*012e*/ 	.short	(.L_295 - .L_294)


	//   ....[0]....
.L_294:
        /*0130*/ 	.word	0x00000180


	//   ....[1]....
        /*0134*/ 	.word	0x000001c0


	//   ....[2]....
        /*0138*/ 	.word	0x00000250


	//   ....[3]....
        /*013c*/ 	.word	0x0000efd0


	//   ....[4]....
        /*0140*/ 	.word	0x0000f060


	//   ....[5]....
        /*0144*/ 	.word	0x0000f750


	//   ....[6]....
        /*0148*/ 	.word	0x000114c0


	//   ....[7]....
        /*014c*/ 	.word	0x00011550


	//----- nvinfo : EIATTR_COOP_GROUP_MASK_REGIDS
	.align		4
.L_295:
        /*0150*/ 	.byte	0x04, 0x29
        /*0152*/ 	.short	(.L_297 - .L_296)


	//   ....[0]....
.L_296:
        /*0154*/ 	.word	0xffffffff


	//   ....[1]....
        /*0158*/ 	.word	0xffffffff


	//   ....[2]....
        /*015c*/ 	.word	0xffffffff


	//   ....[3]....
        /*0160*/ 	.word	0xffffffff


	//   ....[4]....
        /*0164*/ 	.word	0xffffffff


	//   ....[5]....
        /*0168*/ 	.word	0xffffffff


	//   ....[6]....
        /*016c*/ 	.word	0xffffffff


	//   ....[7]....
        /*0170*/ 	.word	0xffffffff


	//   ....[8]....
        /*0174*/ 	.word	0xffffffff


	//   ....[9]....
        /*0178*/ 	.word	0xffffffff


	//   ....[10]....
        /*017c*/ 	.word	0xffffffff


	//   ....[11]....
        /*0180*/ 	.word	0xffffffff


	//   ....[12]....
        /*0184*/ 	.word	0xffffffff


	//   ....[13]....
        /*0188*/ 	.word	0xffffffff


	//   ....[14]....
        /*018c*/ 	.word	0xffffffff


	//   ....[15]....
        /*0190*/ 	.word	0xffffffff


	//   ....[16]....
        /*0194*/ 	.word	0xffffffff


	//   ....[17]....
        /*0198*/ 	.word	0xffffffff


	//   ....[18]....
        /*019c*/ 	.word	0xffffffff


	//   ....[19]....
        /*01a0*/ 	.word	0xffffffff


	//   ....[20]....
        /*01a4*/ 	.word	0xffffffff


	//   ....[21]....
        /*01a8*/ 	.word	0xffffffff


	//   ....[22]....
        /*01ac*/ 	.word	0xffffffff


	//   ....[23]....
        /*01b0*/ 	.word	0xffffffff


	//   ....[24]....
        /*01b4*/ 	.word	0xffffffff


	//   ....[25]....
        /*01b8*/ 	.word	0xffffffff


	//   ....[26]....
        /*01bc*/ 	.word	0xffffffff


	//   ....[27]....
        /*01c0*/ 	.word	0xffffffff


	//   ....[28]....
        /*01c4*/ 	.word	0xffffffff


	//   ....[29]....
        /*01c8*/ 	.word	0xffffffff


	//   ....[30]....
        /*01cc*/ 	.word	0xffffffff


	//   ....[31]....
        /*01d0*/ 	.word	0xffffffff


	//   ....[32]....
        /*01d4*/ 	.word	0xffffffff


	//   ....[33]....
        /*01d8*/ 	.word	0xffffffff


	//   ....[34]....
        /*01dc*/ 	.word	0xffffffff


	//   ....[35]....
        /*01e0*/ 	.word	0xffffffff


	//   ....[36]....
        /*01e4*/ 	.word	0xffffffff


	//   ....[37]....
        /*01e8*/ 	.word	0xffffffff


	//   ....[38]....
        /*01ec*/ 	.word	0xffffffff


	//   ....[39]....
        /*01f0*/ 	.word	0xffffffff


	//   ....[40]....
        /*01f4*/ 	.word	0xffffffff


	//   ....[41]....
        /*01f8*/ 	.word	0xffffffff


	//   ....[42]....
        /*01fc*/ 	.word	0xffffffff


	//   ....[43]....
        /*0200*/ 	.word	0xffffffff


	//   ....[44]....
        /*0204*/ 	.word	0xffffffff


	//   ....[45]....
        /*0208*/ 	.word	0xffffffff


	//   ....[46]....
        /*020c*/ 	.word	0xffffffff


	//   ....[47]....
        /*0210*/ 	.word	0xffffffff


	//   ....[48]....
        /*0214*/ 	.word	0xffffffff


	//   ....[49]....
        /*0218*/ 	.word	0xffffffff


	//   ....[50]....
        /*021c*/ 	.word	0xffffffff


	//   ....[51]....
        /*0220*/ 	.word	0xffffffff


	//   ....[52]....
        /*0224*/ 	.word	0xffffffff


	//   ....[53]....
        /*0228*/ 	.word	0xffffffff


	//   ....[54]....
        /*022c*/ 	.word	0xffffffff


	//   ....[55]....
        /*0230*/ 	.word	0xffffffff


	//   ....[56]....
        /*0234*/ 	.word	0xffffffff


	//   ....[57]....
        /*0238*/ 	.word	0xffffffff


	//   ....[58]....
        /*023c*/ 	.word	0xffffffff


	//   ....[59]....
        /*0240*/ 	.word	0xffffffff


	//   ....[60]....
        /*0244*/ 	.word	0xffffffff


	//   ....[61]....
        /*0248*/ 	.word	0xffffffff


	//   ....[62]....
        /*024c*/ 	.word	0xffffffff


	//   ....[63]....
        /*0250*/ 	.word	0xffffffff


	//   ....[64]....
        /*0254*/ 	.word	0xffffffff


	//   ....[65]....
        /*0258*/ 	.word	0xffffffff


	//   ....[66]....
        /*025c*/ 	.word	0xffffffff


	//   ....[67]....
        /*0260*/ 	.word	0xffffffff


	//   ....[68]....
        /*0264*/ 	.word	0xffffffff


	//   ....[69]....
        /*0268*/ 	.word	0xffffffff


	//   ....[70]....
        /*026c*/ 	.word	0xffffffff


	//   ....[71]....
        /*0270*/ 	.word	0xffffffff


	//   ....[72]....
        /*0274*/ 	.word	0xffffffff


	//   ....[73]....
        /*0278*/ 	.word	0xffffffff


	//   ....[74]....
        /*027c*/ 	.word	0xffffffff


	//   ....[75]....
        /*0280*/ 	.word	0xffffffff


	//   ....[76]....
        /*0284*/ 	.word	0xffffffff


	//   ....[77]....
        /*0288*/ 	.word	0x0500000f


	//   ....[78]....
        /*028c*/ 	.word	0x0500000f


	//----- nvinfo : EIATTR_COOP_GROUP_INSTR_OFFSETS
	.align		4
.L_297:
        /*0290*/ 	.byte	0x04, 0x28
        /*0292*/ 	.short	(.L_299 - .L_298)


	//   ....[0]....
.L_298:
        /*0294*/ 	.word	0x00000060


	//   ....[1]....
        /*0298*/ 	.word	0x00000190


	//   ....[2]....
        /*029c*/ 	.word	0x00000230


	//   ....[3]....
        /*02a0*/ 	.word	0x000003c0


	//   ....[4]....
        /*02a4*/ 	.word	0x00000520


	//   ....[5]....
        /*02a8*/ 	.word	0x00000640


	//   ....[6]....
        /*02ac*/ 	.word	0x000007a0


	//   ....[7]....
        /*02b0*/ 	.word	0x00001860


	//   ....[8]....
        /*02b4*/ 	.word	0x00003080


	//   ....[9]....
        /*02b8*/ 	.word	0x000030a0


	//   ....[10]....
        /*02bc*/ 	.word	0x00003dd0


	//   ....[11]....
        /*02c0*/ 	.word	0x00003e90


	//   ....[12]....
        /*02c4*/ 	.word	0x00006b60


	//   ....[13]....
        /*02c8*/ 	.word	0x00006b80


	//   ....[14]....
        /*02cc*/ 	.word	0x00007820


	//   ....[15]....
        /*02d0*/ 	.word	0x000078a0


	//   ....[16]....
        /*02d4*/ 	.word	0x0000a130


	//   ....[17]....
        /*02d8*/ 	.word	0x0000a140


	//   ....[18]....
        /*02dc*/ 	.word	0x0000a170


	//   ....[19]....
        /*02e0*/ 	.word	0x0000a180


	//   ....[20]....
        /*02e4*/ 	.word	0x0000bf70


	//   ....[21]....
        /*02e8*/ 	.word	0x0000bf80


	//   ....[22]....
        /*02ec*/ 	.word	0x0000c000


	//   ....[23]....
        /*02f0*/ 	.word	0x0000c010


	//   ....[24]....
        /*02f4*/ 	.word	0x0000d480


	//   ....[25]....
        /*02f8*/ 	.word	0x0000d4b0


	//   ....[26]....
        /*02fc*/ 	.word	0x0000d4e0


	//   ....[27]....
        /*0300*/ 	.word	0x0000d510


	//   ....[28]....
        /*0304*/ 	.word	0x0000d530


	//   ....[29]....
        /*0308*/ 	.word	0x0000d560


	//   ....[30]....
        /*030c*/ 	.word	0x0000d5a0


	//   ....[31]....
        /*0310*/ 	.word	0x0000d5b0


	//   ....[32]....
        /*0314*/ 	.word	0x0000d5c0


	//   ....[33]....
        /*0318*/ 	.word	0x0000d5f0


	//   ....[34]....
        /*031c*/ 	.word	0x0000d620


	//   ....[35]....
        /*0320*/ 	.word	0x0000d640


	//   ....[36]....
        /*0324*/ 	.word	0x0000d670


	//   ....[37]....
        /*0328*/ 	.word	0x0000d690


	//   ....[38]....
        /*032c*/ 	.word	0x0000d6c0


	//   ....[39]....
        /*0330*/ 	.word	0x0000d6d0


	//   ....[40]....
        /*0334*/ 	.word	0x0000d740


	//   ....[41]....
        /*0338*/ 	.word	0x0000d750


	//   ....[42]....
        /*033c*/ 	.word	0x0000d760


	//   ....[43]....
        /*0340*/ 	.word	0x0000d790


	//   ....[44]....
        /*0344*/ 	.word	0x0000d7c0


	//   ....[45]....
        /*0348*/ 	.word	0x0000d7d0


	//   ....[46]....
        /*034c*/ 	.word	0x0000d7e0


	//   ....[47]....
        /*0350*/ 	.word	0x0000d7f0


	//   ....[48]....
        /*0354*/ 	.word	0x0000d820


	//   ....[49]....
        /*0358*/ 	.word	0x0000d830


	//   ....[50]....
        /*035c*/ 	.word	0x0000d840


	//   ....[51]....
        /*0360*/ 	.word	0x0000d850


	//   ....[52]....
        /*0364*/ 	.word	0x0000d860


	//   ....[53]....
        /*0368*/ 	.word	0x0000d870


	//   ....[54]....
        /*036c*/ 	.word	0x0000d880


	//   ....[55]....
        /*0370*/ 	.word	0x0000d890


	//   ....[56]....
        /*0374*/ 	.word	0x0000d8a0


	//   ....[57]....
        /*0378*/ 	.word	0x0000d8b0


	//   ....[58]....
        /*037c*/ 	.word	0x0000d8c0


	//   ....[59]....
        /*0380*/ 	.word	0x0000d8d0


	//   ....[60]....
        /*0384*/ 	.word	0x0000d8e0


	//   ....[61]....
        /*0388*/ 	.word	0x0000d8f0


	//   ....[62]....
        /*038c*/ 	.word	0x0000d900


	//   ....[63]....
        /*0390*/ 	.word	0x0000d910


	//   ....[64]....
        /*0394*/ 	.word	0x0000d920


	//   ....[65]....
        /*0398*/ 	.word	0x0000d930


	//   ....[66]....
        /*039c*/ 	.word	0x0000d940


	//   ....[67]....
        /*03a0*/ 	.word	0x0000d950


	//   ....[68]....
        /*03a4*/ 	.word	0x0000d960


	//   ....[69]....
        /*03a8*/ 	.word	0x0000d970


	//   ....[70]....
        /*03ac*/ 	.word	0x0000d980


	//   ....[71]....
        /*03b0*/ 	.word	0x0000d990


	//   ....[72]....
        /*03b4*/ 	.word	0x0000dcc0


	//   ....[73]....
        /*03b8*/ 	.word	0x0000e8a0


	//   ....[74]....
        /*03bc*/ 	.word	0x0000f850


	//   ....[75]....
        /*03c0*/ 	.word	0x00011f00


	//   ....[76]....
        /*03c4*/ 	.word	0x000120a0


	//   ....[77]....
        /*03c8*/ 	.word	0x00012670


	//   ....[78]....
        /*03cc*/ 	.word	0x00012ae0


	//----- nvinfo : EIATTR_REG_RECONFIG
	.align		4
.L_299:
        /*03d0*/ 	.byte	0x01, 0x54
	.zero		2


	//----- nvinfo : EIATTR_SYSCALL_OFFSETS
	.align		4
        /*03d4*/ 	.byte	0x04, 0x46
        /*03d6*/ 	.short	(.L_301 - .L_300)


	//   ....[0]....
.L_300:
        /*03d8*/ 	.word	0x00001a10


	//   ....[1]....
        /*03dc*/ 	.word	0x0000f200


	//   ....[2]....
        /*03e0*/ 	.word	0x0000f340


	//   ....[3]....
        /*03e4*/ 	.word	0x0000f480


	//   ....[4]....
        /*03e8*/ 	.word	0x0000f5a0


	//----- nvinfo : EIATTR_MBARRIER_INSTR_OFFSETS
	.align		4
.L_301:
        /*03ec*/ 	.byte	0x04, 0x39
        /*03ee*/ 	.short	(.L_303 - .L_302)


	//   ....[0]....
.L_302:
        /*03f0*/ 	.word	0x00000270
        /*03f4*/ 	.word	0x000000ff
        /*03f8*/ 	.word	0x00033400
        /*03fc*/ 	.short	0x0100
        /*03fe*/ 	.byte	0x06
	.zero		1


	//   ....[1]....
        /*0400*/ 	.word	0x00000280
        /*0404*/ 	.word	0x000000ff
        /*0408*/ 	.word	0x00033420
        /*040c*/ 	.short	0x0100
        /*040e*/ 	.byte	0x06
	.zero		1


	//   ....[2]....
        /*0410*/ 	.word	0x00000370
        /*0414*/ 	.word	0x000000ff
        /*0418*/ 	.word	0x00033430
        /*041c*/ 	.short	0x0100
        /*041e*/ 	.byte	0x08
	.zero		1


	//   ....[3]....
        /*0420*/ 	.word	0x00000380
        /*0424*/ 	.word	0x000000ff
        /*0428*/ 	.word	0x00033440
        /*042c*/ 	.short	0x0100
        /*042e*/ 	.byte	0x08
	.zero		1


	//   ....[4]....
        /*0430*/ 	.word	0x00000390
        /*0434*/ 	.word	0x000000ff
        /*0438*/ 	.word	0x00033438
        /*043c*/ 	.short	0x0100
        /*043e*/ 	.byte	0x08
	.zero		1


	//   ....[5]....
        /*0440*/ 	.word	0x000003a0
        /*0444*/ 	.word	0x000000ff
        /*0448*/ 	.word	0x00033448
        /*044c*/ 	.short	0x0100
        /*044e*/ 	.byte	0x08
	.zero		1


	//   ....[6]....
        /*0450*/ 	.word	0x000004d0
        /*0454*/ 	.word	0x000000ff
        /*0458*/ 	.word	0x00033450
        /*045c*/ 	.short	0x0100
        /*045e*/ 	.byte	0x08
	.zero		1


	//   ....[7]....
        /*0460*/ 	.word	0x000004e0
        /*0464*/ 	.word	0x000000ff
        /*0468*/ 	.word	0x00033460
        /*046c*/ 	.short	0x0100
        /*046e*/ 	.byte	0x08
	.zero		1


	//   ....[8]....
        /*0470*/ 	.word	0x000004f0
        /*0474*/ 	.word	0x000000ff
        /*0478*/ 	.word	0x00033458
        /*047c*/ 	.short	0x0100
        /*047e*/ 	.byte	0x08
	.zero		1


	//   ....[9]....
        /*0480*/ 	.word	0x00000500
        /*0484*/ 	.word	0x000000ff
        /*0488*/ 	.word	0x00033468
        /*048c*/ 	.short	0x0100
        /*048e*/ 	.byte	0x08
	.zero		1


	//   ....[10]....
        /*0490*/ 	.word	0x000005f0
        /*0494*/ 	.word	0x000000ff
        /*0498*/ 	.word	0x00033470
        /*049c*/ 	.short	0x0100
        /*049e*/ 	.byte	0x06
	.zero		1


	//   ....[11]....
        /*04a0*/ 	.word	0x00000600
        /*04a4*/ 	.word	0x000000ff
        /*04a8*/ 	.word	0x00033480
        /*04ac*/ 	.short	0x0100
        /*04ae*/ 	.byte	0x06
	.zero		1


	//   ....[12]....
        /*04b0*/ 	.word	0x00000610
        /*04b4*/ 	.word	0x000000ff
        /*04b8*/ 	.word	0x00033478
        /*04bc*/ 	.short	0x0100
        /*04be*/ 	.byte	0x06
	.zero		1


	//   ....[13]....
        /*04c0*/ 	.word	0x00000620
        /*04c4*/ 	.word	0x000000ff
        /*04c8*/ 	.word	0x00033488
        /*04cc*/ 	.short	0x0100
        /*04ce*/ 	.byte	0x06
	.zero		1


	//   ....[14]....
        /*04d0*/ 	.word	0x00000750
        /*04d4*/ 	.word	0x000000ff
        /*04d8*/ 	.word	0x00033490
        /*04dc*/ 	.short	0x0100
        /*04de*/ 	.byte	0x08
	.zero		1


	//   ....[15]....
        /*04e0*/ 	.word	0x00000760
        /*04e4*/ 	.word	0x000000ff
        /*04e8*/ 	.word	0x000334a0
        /*04ec*/ 	.short	0x0100
        /*04ee*/ 	.byte	0x08
	.zero		1


	//   ....[16]....
        /*04f0*/ 	.word	0x00000770
        /*04f4*/ 	.word	0x000000ff
        /*04f8*/ 	.word	0x00033498
        /*04fc*/ 	.short	0x0100
        /*04fe*/ 	.byte	0x08
	.zero		1


	//   ....[17]....
        /*0500*/ 	.word	0x00000780
        /*0504*/ 	.word	0x000000ff
        /*0508*/ 	.word	0x000334a8
        /*050c*/ 	.short	0x0100
        /*050e*/ 	.byte	0x08
	.zero		1


	//   ....[18]....
        /*0510*/ 	.word	0x000008b0
        /*0514*/ 	.word	0x000000ff
        /*0518*/ 	.word	0x000334b0
        /*051c*/ 	.short	0x0100
        /*051e*/ 	.byte	0x08
	.zero		1


	//   ....[19]....
        /*0520*/ 	.word	0x000008c0
        /*0524*/ 	.word	0x000000ff
        /*0528*/ 	.word	0x000334c0
        /*052c*/ 	.short	0x0100
        /*052e*/ 	.byte	0x08
	.zero		1


	//   ....[20]....
        /*0530*/ 	.word	0x000008d0
        /*0534*/ 	.word	0x000000ff
        /*0538*/ 	.word	0x000334b8
        /*053c*/ 	.short	0x0100
        /*053e*/ 	.byte	0x08
	.zero		1


	//   ....[21]....
        /*0540*/ 	.word	0x000008e0
        /*0544*/ 	.word	0x000000ff
        /*0548*/ 	.word	0x000334c8
        /*054c*/ 	.short	0x0100
        /*054e*/ 	.byte	0x08
	.zero		1


	//   ....[22]....
        /*0550*/ 	.word	0x00001a70
        /*0554*/ 	.word	0x000000ff
        /*0558*/ 	.word	0x00033400
        /*055c*/ 	.short	0x010a
        /*055e*/ 	.byte	0x25
	.zero		1


	//   ....[23]....
        /*0560*/ 	.word	0x00001ae0
        /*0564*/ 	.word	0x00000004
        /*0568*/ 	.word	0x00033430
        /*056c*/ 	.short	0x010a
        /*056e*/ 	.byte	0x3f
	.zero		1


	//   ....[24]....
        /*0570*/ 	.word	0x00001b50
        /*0574*/ 	.word	0x00000004
        /*0578*/ 	.word	0x00033430
        /*057c*/ 	.short	0x010a
        /*057e*/ 	.byte	0x3f
	.zero		1


	//   ....[25]....
        /*0580*/ 	.word	0x00002f10
        /*0584*/ 	.word	0x00000003
        /*0588*/ 	.word	0x00000000
        /*058c*/ 	.short	0x0101
        /*058e*/ 	.byte	0x3f
	.zero		1


	//   ....[26]....
        /*0590*/ 	.word	0x00005480
        /*0594*/ 	.word	0x000000ff
        /*0598*/ 	.word	0x00033430
        /*059c*/ 	.short	0x010a
        /*059e*/ 	.byte	0x0a
	.zero		1


	//   ....[27]....
        /*05a0*/ 	.word	0x000054c0
        /*05a4*/ 	.word	0x000000ff
        /*05a8*/ 	.word	0x00033430
        /*05ac*/ 	.short	0x010a
        /*05ae*/ 	.byte	0x0a
	.zero		1


	//   ....[28]....
        /*05b0*/ 	.word	0x00006150
        /*05b4*/ 	.word	0x000000ff
        /*05b8*/ 	.word	0x00033450
        /*05bc*/ 	.short	0x010a
        /*05be*/ 	.byte	0x0a
	.zero		1


	//   ....[29]....
        /*05c0*/ 	.word	0x00006190
        /*05c4*/ 	.word	0x000000ff
        /*05c8*/ 	.word	0x00033450
        /*05cc*/ 	.short	0x010a
        /*05ce*/ 	.byte	0x0a
	.zero		1


	//   ....[30]....
        /*05d0*/ 	.word	0x000082a0
        /*05d4*/ 	.word	0x00000003
        /*05d8*/ 	.word	0x00000000
        /*05dc*/ 	.short	0x0101
        /*05de*/ 	.byte	0x3f
	.zero		1


	//   ....[31]....
        /*05e0*/ 	.word	0x00008570
        /*05e4*/ 	.word	0x000000ff
        /*05e8*/ 	.word	0x00000000
        /*05ec*/ 	.short	0x0101
        /*05ee*/ 	.byte	0x0a
	.zero		1


	//   ....[32]....
        /*05f0*/ 	.word	0x00008ec0
        /*05f4*/ 	.word	0x000000ff
        /*05f8*/ 	.word	0x00033430
        /*05fc*/ 	.short	0x010a
        /*05fe*/ 	.byte	0x06
	.zero		1


	//   ....[33]....
        /*0600*/ 	.word	0x00008f00
        /*0604*/ 	.word	0x000000ff
        /*0608*/ 	.word	0x00033430
        /*060c*/ 	.short	0x010a
        /*060e*/ 	.byte	0x06
	.zero		1


	//   ....[34]....
        /*0610*/ 	.word	0x00009b00
        /*0614*/ 	.word	0x000000ff
        /*0618*/ 	.word	0x00033450
        /*061c*/ 	.short	0x010a
        /*061e*/ 	.byte	0x06
	.zero		1


	//   ....[35]....
        /*0620*/ 	.word	0x00009b40
        /*0624*/ 	.word	0x000000ff
        /*0628*/ 	.word	0x00033450
        /*062c*/ 	.short	0x010a
        /*062e*/ 	.byte	0x06
	.zero		1


	//   ....[36]....
        /*0630*/ 	.word	0x0000b250
        /*0634*/ 	.word	0x00000003
        /*0638*/ 	.word	0x00000000
        /*063c*/ 	.short	0x0101
        /*063e*/ 	.byte	0x3f
	.zero		1


	//   ....[37]....
        /*0640*/ 	.word	0x0000b400
        /*0644*/ 	.word	0x000000ff
        /*0648*/ 	.word	0x00000000
        /*064c*/ 	.short	0x0101
        /*064e*/ 	.byte	0x06
	.zero		1


	//   ....[38]....
        /*0650*/ 	.word	0x0000bc70
        /*0654*/ 	.word	0x000000ff
        /*0658*/ 	.word	0x00033450
        /*065c*/ 	.short	0x010a
        /*065e*/ 	.byte	0x05
	.zero		1


	//   ....[39]....
        /*0660*/ 	.word	0x0000bcb0
        /*0664*/ 	.word	0x000000ff
        /*0668*/ 	.word	0x00033450
        /*066c*/ 	.short	0x010a
        /*066e*/ 	.byte	0x05
	.zero		1


	//   ....[40]....
        /*0670*/ 	.word	0x0000c2d0
        /*0674*/ 	.word	0x000000ff
        /*0678*/ 	.word	0x00000000
        /*067c*/ 	.short	0x0101
        /*067e*/ 	.byte	0x04
	.zero		1


	//   ....[41]....
        /*0680*/ 	.word	0x0000dea0
        /*0684*/ 	.word	0x000000ff
        /*0688*/ 	.word	0x00000000
        /*068c*/ 	.short	0x0101
        /*068e*/ 	.byte	0x05
	.zero		1


	//   ....[42]....
        /*0690*/ 	.word	0x0000fa50
        /*0694*/ 	.word	0x00000004
        /*0698*/ 	.word	0x00033480
        /*069c*/ 	.short	0x010a
        /*069e*/ 	.byte	0x3f
	.zero		1


	//   ....[43]....
        /*06a0*/ 	.word	0x0000fc90
        /*06a4*/ 	.word	0x00000004
        /*06a8*/ 	.word	0x00033440
        /*06ac*/ 	.short	0x010a
        /*06ae*/ 	.byte	0x3f
	.zero		1


	//   ....[44]....
        /*06b0*/ 	.word	0x00010120
        /*06b4*/ 	.word	0x000000ff
        /*06b8*/ 	.word	0x00033420
        /*06bc*/ 	.short	0x010a
        /*06be*/ 	.byte	0x28
	.zero		1


	//   ....[45]....
        /*06c0*/ 	.word	0x000103c0
        /*06c4*/ 	.word	0x00000006
        /*06c8*/ 	.word	0x00033480
        /*06cc*/ 	.short	0x010a
        /*06ce*/ 	.byte	0x3f
	.zero		1


	//   ....[46]....
        /*06d0*/ 	.word	0x00010810
        /*06d4*/ 	.word	0x00000006
        /*06d8*/ 	.word	0x00033440
        /*06dc*/ 	.short	0x010a
        /*06de*/ 	.byte	0x3f
	.zero		1


	//   ....[47]....
        /*06e0*/ 	.word	0x00010cb0
        /*06e4*/ 	.word	0x0000000d
        /*06e8*/ 	.word	0x00033470
        /*06ec*/ 	.short	0x010a
        /*06ee*/ 	.byte	0x3f
	.zero		1


	//   ....[48]....
        /*06f0*/ 	.word	0x00010d30
        /*06f4*/ 	.word	0x0000000d
        /*06f8*/ 	.word	0x00033460
        /*06fc*/ 	.short	0x010a
        /*06fe*/ 	.byte	0x3f
	.zero		1


	//   ....[49]....
        /*0700*/ 	.word	0x000113d0
        /*0704*/ 	.word	0x0000000d
        /*0708*/ 	.word	0x00033450
        /*070c*/ 	.short	0x0101
        /*070e*/ 	.byte	0x3f
	.zero		1


	//   ....[50]....
        /*0710*/ 	.word	0x00011450
        /*0714*/ 	.word	0x0000000d
        /*0718*/ 	.word	0x00000000
        /*071c*/ 	.short	0x0101
        /*071e*/ 	.byte	0x3f
	.zero		1


	//   ....[51]....
        /*0720*/ 	.word	0x00011600
        /*0724*/ 	.word	0x00000003
        /*0728*/ 	.word	0x00033470
        /*072c*/ 	.short	0x010a
        /*072e*/ 	.byte	0x3f
	.zero		1


	//   ....[52]....
        /*0730*/ 	.word	0x00011670
        /*0734*/ 	.word	0x00000003
        /*0738*/ 	.word	0x00033460
        /*073c*/ 	.short	0x010a
        /*073e*/ 	.byte	0x3f
	.zero		1


	//   ....[53]....
        /*0740*/ 	.word	0x00011d20
        /*0744*/ 	.word	0x00000003
        /*0748*/ 	.word	0x00033450
        /*074c*/ 	.short	0x0101
        /*074e*/ 	.byte	0x3f
	.zero		1


	//   ....[54]....
        /*0750*/ 	.word	0x00011db0
        /*0754*/ 	.word	0x00000000
        /*0758*/ 	.word	0x00000000
        /*075c*/ 	.short	0x0101
        /*075e*/ 	.byte	0x3f
	.zero		1


	//   ....[55]....
        /*0760*/ 	.word	0x00012020
        /*0764*/ 	.word	0x00000000
        /*0768*/ 	.word	0x00033420
        /*076c*/ 	.short	0x010a
        /*076e*/ 	.byte	0x3f
	.zero		1


	//   ....[56]....
        /*0770*/ 	.word	0x000121c0
        /*0774*/ 	.word	0x00000007
        /*0778*/ 	.word	0x00000000
        /*077c*/ 	.short	0x010a
        /*077e*/ 	.byte	0x3f
	.zero		1


	//   ....[57]....
        /*0780*/ 	.word	0x00012230
        /*0784*/ 	.word	0x00000009
        /*0788*/ 	.word	0x00000000
        /*078c*/ 	.short	0x010a
        /*078e*/ 	.byte	0x3f
	.zero		1


	//   ....[58]....
        /*0790*/ 	.word	0x00012280
        /*0794*/ 	.word	0x00000011
        /*0798*/ 	.word	0x00033460
        /*079c*/ 	.short	0x010a
        /*079e*/ 	.byte	0x3f
	.zero		1


	//   ....[59]....
        /*07a0*/ 	.word	0x000122d0
        /*07a4*/ 	.word	0x00000003
        /*07a8*/ 	.word	0x00033460
        /*07ac*/ 	.short	0x010a
        /*07ae*/ 	.byte	0x3f
	.zero		1


	//   ....[60]....
        /*07b0*/ 	.word	0x00012310
        /*07b4*/ 	.word	0x00000011
        /*07b8*/ 	.word	0x00033480
        /*07bc*/ 	.short	0x010a
        /*07be*/ 	.byte	0x3f
	.zero		1


	//   ....[61]....
        /*07c0*/ 	.word	0x00012330
        /*07c4*/ 	.word	0x00000003
        /*07c8*/ 	.word	0x00033480
        /*07cc*/ 	.short	0x010a
        /*07ce*/ 	.byte	0x3f
	.zero		1


	//   ....[62]....
        /*07d0*/ 	.word	0x000123a0
        /*07d4*/ 	.word	0x00000003
        /*07d8*/ 	.word	0x00033400
        /*07dc*/ 	.short	0x010a
        /*07de*/ 	.byte	0x3f
	.zero		1


	//   ....[63]....
        /*07e0*/ 	.word	0x000123f0
        /*07e4*/ 	.word	0x00000004
        /*07e8*/ 	.word	0x00033430
        /*07ec*/ 	.short	0x010a
        /*07ee*/ 	.byte	0x3f
	.zero		1


	//   ....[64]....
        /*07f0*/ 	.word	0x00012450
        /*07f4*/ 	.word	0x00000009
        /*07f8*/ 	.word	0x00033430
        /*07fc*/ 	.short	0x010a
        /*07fe*/ 	.byte	0x3f
	.zero		1


	//   ....[65]....
        /*0800*/ 	.word	0x000124b0
        /*0804*/ 	.word	0x00000009
        /*0808*/ 	.word	0x00033450
        /*080c*/ 	.short	0x010a
        /*080e*/ 	.byte	0x3f
	.zero		1


	//   ....[66]....
        /*0810*/ 	.word	0x00012510
        /*0814*/ 	.word	0x00000009
        /*0818*/ 	.word	0x00033430
        /*081c*/ 	.short	0x010a
        /*081e*/ 	.byte	0x3f
	.zero		1


	//   ....[67]....
        /*0820*/ 	.word	0x00012570
        /*0824*/ 	.word	0x00000007
        /*0828*/ 	.word	0x00033450
        /*082c*/ 	.short	0x010a
        /*082e*/ 	.byte	0x3f
	.zero		1


	//   ....[68]....
        /*0830*/ 	.word	0x000125d0
        /*0834*/ 	.word	0x00000006
        /*0838*/ 	.word	0x00033450
        /*083c*/ 	.short	0x010a
        /*083e*/ 	.byte	0x3f
	.zero		1


	//   ....[69]....
        /*0840*/ 	.word	0x00012720
        /*0844*/ 	.word	0x00000004
        /*0848*/ 	.word	0x00033480
        /*084c*/ 	.short	0x010a
        /*084e*/ 	.byte	0x3f
	.zero		1


	//   ....[70]....
        /*0850*/ 	.word	0x00012770
        /*0854*/ 	.word	0x00000004
        /*0858*/ 	.word	0x00033440
        /*085c*/ 	.short	0x010a
        /*085e*/ 	.byte	0x3f
	.zero		1


	//   ....[71]....
        /*0860*/ 	.word	0x000127d0
        /*0864*/ 	.word	0x00000003
        /*0868*/ 	.word	0x00033420
        /*086c*/ 	.short	0x010a
        /*086e*/ 	.byte	0x3f
	.zero		1


	//   ....[72]....
        /*0870*/ 	.word	0x00012820
        /*0874*/ 	.word	0x00000006
        /*0878*/ 	.word	0x00033480
        /*087c*/ 	.short	0x010a
        /*087e*/ 	.byte	0x3f
	.zero		1


	//   ....[73]....
        /*0880*/ 	.word	0x00012870
        /*0884*/ 	.word	0x00000006
        /*0888*/ 	.word	0x00033440
        /*088c*/ 	.short	0x010a
        /*088e*/ 	.byte	0x3f
	.zero		1


	//   ....[74]....
        /*0890*/ 	.word	0x000128c0
        /*0894*/ 	.word	0x0000000d
        /*0898*/ 	.word	0x00033470
        /*089c*/ 	.short	0x010a
        /*089e*/ 	.byte	0x3f
	.zero		1


	//   ....[75]....
        /*08a0*/ 	.word	0x00012910
        /*08a4*/ 	.word	0x0000000d
        /*08a8*/ 	.word	0x00033460
        /*08ac*/ 	.short	0x010a
        /*08ae*/ 	.byte	0x3f
	.zero		1


	//   ....[76]....
        /*08b0*/ 	.word	0x00012960
        /*08b4*/ 	.word	0x00000003
        /*08b8*/ 	.word	0x00033470
        /*08bc*/ 	.short	0x010a
        /*08be*/ 	.byte	0x3f
	.zero		1


	//   ....[77]....
        /*08c0*/ 	.word	0x000129b0
        /*08c4*/ 	.word	0x00000003
        /*08c8*/ 	.word	0x00033460
        /*08cc*/ 	.short	0x010a
        /*08ce*/ 	.byte	0x3f
	.zero		1


	//   ....[78]....
        /*08d0*/ 	.word	0x00012a00
        /*08d4*/ 	.word	0x00000000
        /*08d8*/ 	.word	0x00033420
        /*08dc*/ 	.short	0x010a
        /*08de*/ 	.byte	0x3f
	.zero		1


	//   ....[79]....
        /*08e0*/ 	.word	0x00012ba0
        /*08e4*/ 	.word	0x00000007
        /*08e8*/ 	.word	0x00000000
        /*08ec*/ 	.short	0x010a
        /*08ee*/ 	.byte	0x3f
	.zero		1


	//   ....[80]....
        /*08f0*/ 	.word	0x00012bf0
        /*08f4*/ 	.word	0x00000009
        /*08f8*/ 	.word	0x00000000
        /*08fc*/ 	.short	0x010a
        /*08fe*/ 	.byte	0x3f
	.zero		1


	//   ....[81]....
        /*0900*/ 	.word	0x00012c40
        /*0904*/ 	.word	0x00000011
        /*0908*/ 	.word	0x00033460
        /*090c*/ 	.short	0x010a
        /*090e*/ 	.byte	0x3f
	.zero		1


	//   ....[82]....
        /*0910*/ 	.word	0x00012c90
        /*0914*/ 	.word	0x00000003
        /*0918*/ 	.word	0x00033460
        /*091c*/ 	.short	0x010a
        /*091e*/ 	.byte	0x3f
	.zero		1


	//   ....[83]....
        /*0920*/ 	.word	0x00012ce0
        /*0924*/ 	.word	0x00000011
        /*0928*/ 	.word	0x00033480
        /*092c*/ 	.short	0x010a
        /*092e*/ 	.byte	0x3f
	.zero		1


	//----- nvinfo : EIATTR_NUM_MBARRIERS
	.align		4
.L_303:
        /*0930*/ 	.byte	0x03, 0x38
        /*0932*/ 	.short	0x0016


	//----- nvinfo : EIATTR_EXIT_INSTR_OFFSETS
	.align		4
        /*0934*/ 	.byte	0x04, 0x1c
        /*0936*/ 	.short	(.L_305 - .L_304)


	//   ....[0]....
.L_304:
        /*0938*/ 	.word	0x00000a50


	//   ....[1]....
        /*093c*/ 	.word	0x0000e830


	//   ....[2]....
        /*0940*/ 	.word	0x00012380


	//----- nvinfo : EIATTR_MAX_THREADS
	.align		4
.L_305:
        /*0944*/ 	.byte	0x04, 0x05
        /*0946*/ 	.short	(.L_307 - .L_306)
.L_306:
        /*0948*/ 	.word	0x00000180
        /*094c*/ 	.word	0x00000001
        /*0950*/ 	.word	0x00000001


	//----- nvinfo : EIATTR_CRS_STACK_SIZE
	.align		4
.L_307:
        /*0954*/ 	.byte	0x04, 0x1e
        /*0956*/ 	.short	(.L_309 - .L_308)
.L_308:
        /*0958*/ 	.word	0x00000000


	//----- nvinfo : EIATTR_CBANK_PARAM_SIZE
	.align		4
.L_309:
        /*095c*/ 	.byte	0x03, 0x19
        /*095e*/ 	.short	0x0bf0


	//----- nvinfo : EIATTR_PARAM_CBANK
	.align		4
        /*0960*/ 	.byte	0x04, 0x0a
        /*0962*/ 	.short	(.L_311 - .L_310)
	.align		4
.L_310:
        /*0964*/ 	.word	index@(.nv.constant0._ZN7cutlass13device_kernelIN5flash11enable_sm90INS1_16FlashAttnFwdSm90INS1_25CollectiveMainloopFwdSm90ILi2EN4cute5tupleIJNS5_1CILi1EEES8_S8_EEENS6_IJNS7_ILi128EEENS7_ILi160EEENS7_ILi192EEEEEELi192ENS_12float_e4m3_tEfNS_4arch4Sm90ELb1ELb0ELb0ELb0ELb0ELb0ELb0ELb1ELb1ELb0ELb0ELb0EEENS1_21CollectiveEpilogueFwdINS6_IJSA_SC_SB_EEES9_NS_10bfloat16_tESG_Li256ELb0ELb0ELb0ELb1EEENS1_30DynamicPersistentTileSchedulerILi256ELi128ELb0ELb0ELb1EEEEEEEEEvNT_6ParamsE)
        /*0968*/ 	.short	0x0210
        /*096a*/ 	.short	0x0bf0


	//----- nvinfo : EIATTR_SW_WAR
	.align		4
.L_311:
        /*096c*/ 	.byte	0x04, 0x36
        /*096e*/ 	.short	(.L_313 - .L_312)
.L_312:
        /*0970*/ 	.word	0x00000008
.L_313:


//--------------------- .nv.info._ZN7cutlass13device_kernelIN5flash11enable_sm90INS1_16FlashAttnFwdSm90INS1_25CollectiveMainloopFwdSm90ILi2EN4cute5tupleIJNS5_1CILi1EEES8_S8_EEENS6_IJNS7_ILi128EEENS7_ILi160EEENS7_ILi192EEEEEELi192ENS_12float_e4m3_tEfNS_4arch4Sm90ELb1ELb0ELb0ELb1ELb0ELb0ELb0ELb1ELb1ELb0ELb0ELb0EEENS1_21CollectiveEpilogueFwdINS6_IJSA_SC_SB_EEES9_NS_10bfloat16_tESG_Li256ELb1ELb0ELb0ELb1EEENS1_36VarlenDynamicPersistentTileSchedulerILi128ELi160ELi256ELi128ELb0ELb0ELb1ELb1ELb1ELb1EEEEEEEEEvNT_6ParamsE --------------------------
	.section	.nv.info._ZN7cutlass13device_kernelIN5flash11enable_sm90INS1_16FlashAttnFwdSm90INS1_25CollectiveMainloopFwdSm90ILi2EN4cute5tupleIJNS5_1CILi1EEES8_S8_EEENS6_IJNS7_ILi128EEENS7_ILi160EEENS7_ILi192EEEEEELi192ENS_12float_e4m3_tEfNS_4arch4Sm90ELb1ELb0ELb0ELb1ELb0ELb0ELb0ELb1ELb1ELb0ELb0ELb0EEENS1_21CollectiveEpilogueFwdINS6_IJSA_SC_SB_EEES9_NS_10bfloat16_tESG_Li256ELb1ELb0ELb0ELb1EEENS1_36VarlenDynamicPersistentTileSchedulerILi128ELi160ELi256ELi128ELb0ELb0ELb1ELb1ELb1ELb1EEEEEEEEEvNT_6ParamsE,"",@"SHT_CUDA_INFO"
	.sectionflags	@""
	.align	4


	//----- nvinfo : EIATTR_CUDA_API_VERSION
	.align		4
        /*0000*/ 	.byte	0x04, 0x37
        /*0002*/ 	.short	(.L_315 - .L_314)
.L_314:
        /*0004*/ 	.word	0x00000082


	//----- nvinfo : EIATTR_KPARAM_INFO
	.align		4
.L_315:
        /*0008*/ 	.byte	0x04, 0x17
        /*000a*/ 	.short	(.L_317 - .L_316)
.L_316:
        /*000c*/ 	.word	0x00000000
        /*0010*/ 	.short	0x0000
        /*0012*/ 	.short	0x0070
        /*0014*/ 	.byte	0x00, 0xf0, 0x01, 0x28


	//----- nvinfo : EIATTR_SPARSE_MMA_MASK
	.align		4
.L_317:
        /*0018*/ 	.byte	0x03, 0x50
        /*001a*/ 	.short	0x0000


	//----- nvinfo : EIATTR_MAXREG_COUNT
	.align		4
        /*001c*/ 	.byte	0x03, 0x1b
        /*001e*/ 	.short	0x00a8


	//----- nvinfo : EIATTR_NUM_BARRIERS
	.align		4
        /*0020*/ 	.byte	0x02, 0x4c
        /*0022*/ 	.byte	0x10
	.zero		1


	//----- nvinfo : EIATTR_EXTERNS
	.align		4
        /*0024*/ 	.byte	0x04, 0x0f
        /*0026*/ 	.short	(.L_319 - .L_318)


	//   ....[0]....
	.align		4
.L_318:
        /*0028*/ 	.word	index@(__assertfail)


	//----- nvinfo : EIATTR_ANNOTATIONS
	.align		4
.L_319:
        /*002c*/ 	.byte	0x04, 0x55
        /*002e*/ 	.short	(.L_321 - .L_320)


	//   ....[0]....
.L_320:
        /* <DEDUP_REMOVED lines=22> */


	//----- nvinfo : EIATTR_MERCURY_ISA_VERSION
	.align		4
.L_321:
        /*0180*/ 	.byte	0x03, 0x5f
        /*0182*/ 	.short	0x0101


	//----- nvinfo : EIATTR_UNUSED_LOAD_BYTE_OFFSET
	.align		4
        /*0184*/ 	.byte	0x04, 0x44
        /*0186*/ 	.short	(.L_323 - .L_322)


	//   ....[0]....
.L_322:
        /*0188*/ 	.word	0x00000a70
        /*018c*/ 	.word	0x0000fff0


	//   ....[1]....
        /*0190*/ 	.word	0x0000caa0
        /*0194*/ 	.word	0x0000fff0


	//----- nvinfo : EIATTR_INT_WARP_WIDE_INSTR_OFFSETS
	.align		4
.L_323:
        /*0198*/ 	.byte	0x04, 0x31
        /*019a*/ 	.short	(.L_325 - .L_324)


	//   ....[0]....
.L_324:
        /*019c*/ 	.word	0x00000160


	//   ....[1]....
        /*01a0*/ 	.word	0x000001a0


	//   ....[2]....
        /*01a4*/ 	.word	0x00000210


	//   ....[3]....
        /*01a8*/ 	.word	0x00010e30


	//   ....[4]....
        /*01ac*/ 	.word	0x00010ec0


	//   ....[5]....
        /*01b0*/ 	.word	0x00011640


	//   ....[6]....
        /*01b4*/ 	.word	0x00013410


	//   ....[7]....
        /*01b8*/ 	.word	0x000134a0


	//----- nvinfo : EIATTR_COOP_GROUP_MASK_REGIDS
	.align		4
.L_325:
        /*01bc*/ 	.byte	0x04, 0x29
        /*01be*/ 	.short	(.L_327 - .L_326)


	//   ....[0]....
.L_326:
        /*01c0*/ 	.word	0xffffffff


	//   ....[1]....
        /*01c4*/ 	.word	0xffffffff


	//   ....[2]....
        /*01c8*/ 	.word	0xffffffff


	//   ....[3]....
        /*01cc*/ 	.word	0xffffffff


	//   ....[4]....
        /*01d0*/ 	.word	0xffffffff


	//   ....[5]....
        /*01d4*/ 	.word	0xffffffff


	//   ....[6]....
        /*01d8*/ 	.word	0xffffffff


	//   ....[7]....
        /*01dc*/ 	.word	0xffffffff


	//   ....[8]....
        /*01e0*/ 	.word	0xffffffff


	//   ....[9]....
        /*01e4*/ 	.word	0xffffffff


	//   ....[10]....
        /*01e8*/ 	.word	0xffffffff


	//   ....[11]....
        /*01ec*/ 	.word	0xffffffff


	//   ....[12]....
        /*01f0*/ 	.word	0xffffffff


	//   ....[13]....
        /*01f4*/ 	.word	0xffffffff


	//   ....[14]....
        /*01f8*/ 	.word	0xffffffff


	//   ....[15]....
        /*01fc*/ 	.word	0xffffffff


	//   ....[16]....
        /*0200*/ 	.word	0xffffffff


	//   ....[17]....
        /*0204*/ 	.word	0xffffffff


	//   ....[18]....
        /*0208*/ 	.word	0xffffffff


	//   ....[19]....
        /*020c*/ 	.word	0xffffffff


	//   ....[20]....
        /*0210*/ 	.word	0xffffffff


	//   ....[21]....
        /*0214*/ 	.word	0xffffffff


	//   ....[22]....
        /*0218*/ 	.word	0xffffffff


	//   ....[23]....
        /*021c*/ 	.word	0xffffffff


	//   ....[24]....
        /*0220*/ 	.word	0xffffffff


	//   ....[25]....
        /*0224*/ 	.word	0xffffffff


	//   ....[26]....
        /*0228*/ 	.word	0xffffffff


	//   ....[27]....
        /*022c*/ 	.word	0xffffffff


	//   ....[28]....
        /*0230*/ 	.word	0xffffffff


	//   ....[29]....
        /*0234*/ 	.word	0xffffffff


	//   ....[30]....
        /*0238*/ 	.word	0xffffffff


	//   ....[31]....
        /*023c*/ 	.word	0xffffffff


	//   ....[32]....
        /*0240*/ 	.word	0xffffffff


	//   ....[33]....
        /*0244*/ 	.word	0xffffffff


	//   ....[34]....
        /*0248*/ 	.word	0xffffffff


	//   ....[35]....
        /*024c*/ 	.word	0xffffffff


	//   ....[36]....
        /*0250*/ 	.word	0xffffffff


	//   ....[37]....
        /*0254*/ 	.word	0xffffffff


	//   ....[38]....
        /*0258*/ 	.word	0xffffffff


	//   ....[39]....
        /*025c*/ 	.word	0xffffffff


	//   ....[40]....
        /*0260*/ 	.word	0xffffffff


	//   ....[41]....
        /*0264*/ 	.word	0xffffffff


	//   ....[42]....
        /*0268*/ 	.word	0xffffffff


	//   ....[43]....
        /*026c*/ 	.word	0xffffffff


	//   ....[44]....
        /*0270*/ 	.word	0xffffffff


	//   ....[45]....
        /*0274*/ 	.word	0xffffffff


	//   ....[46]....
        /*0278*/ 	.word	0xffffffff


	//   ....[47]....
        /*027c*/ 	.word	0xffffffff


	//   ....[48]....
        /*0280*/ 	.word	0xffffffff


	//   ....[49]....
        /*0284*/ 	.word	0xffffffff


	//   ....[50]....
        /*0288*/ 	.word	0xffffffff


	//   ....[51]....
        /*028c*/ 	.word	0xffffffff


	//   ....[52]....
        /*0290*/ 	.word	0xffffffff


	//   ....[53]....
        /*0294*/ 	.word	0xffffffff


	//   ....[54]....
        /*0298*/ 	.word	0xffffffff


	//   ....[55]....
        /*029c*/ 	.word	0xffffffff


	//   ....[56]....
        /*02a0*/ 	.word	0xffffffff


	//   ....[57]....
        /*02a4*/ 	.word	0xffffffff


	//   ....[58]....
        /*02a8*/ 	.word	0xffffffff


	//   ....[59]....
        /*02ac*/ 	.word	0xffffffff


	//   ....[60]....
        /*02b0*/ 	.word	0xffffffff


	//   ....[61]....
        /*02b4*/ 	.word	0xffffffff


	//   ....[62]....
        /*02b8*/ 	.word	0xffffffff


	//   ....[63]....
        /*02bc*/ 	.word	0xffffffff


	//   ....[64]....
        /*02c0*/ 	.word	0xffffffff


	//   ....[65]....
        /*02c4*/ 	.word	0xffffffff


	//   ....[66]....
        /*02c8*/ 	.word	0xffffffff


	//   ....[67]....
        /*02cc*/ 	.word	0xffffffff


	//   ....[68]....
        /*02d0*/ 	.word	0xffffffff


	//   ....[69]....
        /*02d4*/ 	.word	0xffffffff


	//   ....[70]....
        /*02d8*/ 	.word	0xffffffff


	//   ....[71]....
        /*02dc*/ 	.word	0xffffffff


	//   ....[72]....
        /*02e0*/ 	.word	0xffffffff


	//   ....[73]....
        /*02e4*/ 	.word	0xffffffff


	//   ....[74]....
        /*02e8*/ 	.word	0xffffffff


	//   ....[75]....
        /*02ec*/ 	.word	0xffffffff


	//   ....[76]....
        /*02f0*/ 	.word	0xffffffff


	//   ....[77]....
        /*02f4*/ 	.word	0xffffffff


	//   ....[78]....
        /*02f8*/ 	.word	0xffffffff


	//   ....[79]....
        /*02fc*/ 	.word	0xffffffff


	//   ....[80]....
        /*0300*/ 	.word	0xffffffff


	//   ....[81]....
        /*0304*/ 	.word	0xffffffff


	//   ....[82]....
        /*0308*/ 	.word	0xffffffff


	//   ....[83]....
        /*030c*/ 	.word	0xffffffff


	//   ....[84]....
        /*0310*/ 	.word	0xffffffff


	//   ....[85]....
        /*0314*/ 	.word	0xffffffff


	//   ....[86]....
        /*0318*/ 	.word	0xffffffff


	//   ....[87]....
        /*031c*/ 	.word	0xffffffff


	//   ....[88]....
        /*0320*/ 	.word	0xffffffff


	//   ....[89]....
        /*0324*/ 	.word	0xffffffff


	//   ....[90]....
        /*0328*/ 	.word	0xffffffff


	//   ....[91]....
        /*032c*/ 	.word	0xffffffff


	//   ....[92]....
        /*0330*/ 	.word	0xffffffff


	//   ....[93]....
        /*0334*/ 	.word	0xffffffff


	//   ....[94]....
        /*0338*/ 	.word	0xffffffff


	//   ....[95]....
        /*033c*/ 	.word	0xffffffff


	//   ....[96]....
        /*0340*/ 	.word	0xffffffff


	//   ....[97]....
        /*0344*/ 	.word	0xffffffff


	//   ....[98]....
        /*0348*/ 	.word	0xffffffff


	//   ....[99]....
        /*034c*/ 	.word	0xffffffff


	//   ....[100]....
        /*0350*/ 	.word	0xffffffff


	//   ....[101]....
        /*0354*/ 	.word	0xffffffff


	//   ....[102]....
        /*0358*/ 	.word	0xffffffff


	//   ....[103]....
        /*035c*/ 	.word	0xffffffff


	//   ....[104]....
        /*0360*/ 	.word	0xffffffff


	//   ....[105]....
        /*0364*/ 	.word	0xffffffff


	//   ....[106]....
        /*0368*/ 	.word	0xffffffff


	//   ....[107]....
        /*036c*/ 	.word	0x0500000f


	//   ....[108]....
        /*0370*/ 	.word	0x0500000f


	//----- nvinfo : EIATTR_COOP_GROUP_INSTR_OFFSETS
	.align		4
.L_327:
        /*0374*/ 	.byte	0x04, 0x28
        /*0376*/ 	.short	(.L_329 - .L_328)


	//   ....[0]....
.L_328:
        /*0378*/ 	.word	0x00000070


	//   ....[1]....
        /*037c*/ 	.word	0x00000170


	//   ....[2]....
        /*0380*/ 	.word	0x000001c0


	//   ....[3]....
        /*0384*/ 	.word	0x000003f0


	//   ....[4]....
        /*0388*/ 	.word	0x00000550


	//   ....[5]....
        /*038c*/ 	.word	0x00000670


	//   ....[6]....
        /*0390*/ 	.word	0x000007d0


	//   ....[7]....
        /*0394*/ 	.word	0x000019e0


	//   ....[8]....
        /*0398*/ 	.word	0x00003320


	//   ....[9]....
        /*039c*/ 	.word	0x00003340


	//   ....[10]....
        /*03a0*/ 	.word	0x00004010


	//   ....[11]....
        /*03a4*/ 	.word	0x00004080


	//   ....[12]....
        /*03a8*/ 	.word	0x00006c50


	//   ....[13]....
        /*03ac*/ 	.word	0x00006d50


	//   ....[14]....
        /*03b0*/ 	.word	0x00007850


	//   ....[15]....
        /*03b4*/ 	.word	0x000078b0


	//   ....[16]....
        /*03b8*/ 	.word	0x0000a270


	//   ....[17]....
        /*03bc*/ 	.word	0x0000a280


	//   ....[18]....
        /*03c0*/ 	.word	0x0000a2b0


	//   ....[19]....
        /*03c4*/ 	.word	0x0000a2c0


	//   ....[20]....
        /*03c8*/ 	.word	0x0000c150


	//   ....[21]....
        /*03cc*/ 	.word	0x0000c160


	//   ....[22]....
        /*03d0*/ 	.word	0x0000c190


	//   ....[23]....
        /*03d4*/ 	.word	0x0000c1a0


	//   ....[24]....
        /*03d8*/ 	.word	0x0000d680


	//   ....[25]....
        /*03dc*/ 	.word	0x0000d6b0


	//   ....[26]....
        /*03e0*/ 	.word	0x0000d6e0


	//   ....[27]....
        /*03e4*/ 	.word	0x0000d710


	//   ....[28]....
        /*03e8*/ 	.word	0x0000d740


	//   ....[29]....
        /*03ec*/ 	.word	0x0000d750


	//   ....[30]....
        /*03f0*/ 	.word	0x0000d760


	//   ....[31]....
        /*03f4*/ 	.word	0x0000d770


	//   ....[32]....
        /*03f8*/ 	.word	0x0000d7a0


	//   ....[33]....
        /*03fc*/ 	.word	0x0000d7b0


	//   ....[34]....
        /*0400*/ 	.word	0x0000d7e0


	//   ....[35]....
        /*0404*/ 	.word	0x0000d7f0


	//   ....[36]....
        /*0408*/ 	.word	0x0000d800


	//   ....[37]....
        /*040c*/ 	.word	0x0000d830


	//   ....[38]....
        /*0410*/ 	.word	0x0000d860


	//   ....[39]....
        /*0414*/ 	.word	0x0000d870


	//   ....[40]....
        /*0418*/ 	.word	0x0000d8d0


	//   ....[41]....
        /*041c*/ 	.word	0x0000d8e0


	//   ....[42]....
        /*0420*/ 	.word	0x0000d8f0


	//   ....[43]....
        /*0424*/ 	.word	0x0000d920


	//   ....[44]....
        /*0428*/ 	.word	0x0000d950


	//   ....[45]....
        /*042c*/ 	.word	0x0000d960


	//   ....[46]....
        /*0430*/ 	.word	0x0000d970


	//   ....[47]....
        /*0434*/ 	.word	0x0000d980


	//   ....[48]....
        /*0438*/ 	.word	0x0000d990


	//   ....[49]....
        /*043c*/ 	.word	0x0000d9a0


	//   ....[50]....
        /*0440*/ 	.word	0x0000d9b0


	//   ....[51]....
        /*0444*/ 	.word	0x0000d9c0


	//   ....[52]....
        /*0448*/ 	.word	0x0000d9d0


	//   ....[53]....
        /*044c*/ 	.word	0x0000da00


	//   ....[54]....
        /*0450*/ 	.word	0x0000da30


	//   ....[55]....
        /*0454*/ 	.word	0x0000da40


	//   ....[56]....
        /*0458*/ 	.word	0x0000da50


	//   ....[57]....
        /*045c*/ 	.word	0x0000da60


	//   ....[58]....
        /*0460*/ 	.word	0x0000da80


	//   ....[59]....
        /*0464*/ 	.word	0x0000da90


	//   ....[60]....
        /*0468*/ 	.word	0x0000dac0


	//   ....[61]....
        /*046c*/ 	.word	0x0000dad0


	//   ....[62]....
        /*0470*/ 	.word	0x0000dae0


	//   ....[63]....
        /*0474*/ 	.word	0x0000daf0


	//   ....[64]....
        /*0478*/ 	.word	0x0000db00


	//   ....[65]....
        /*047c*/ 	.word	0x0000db10


	//   ....[66]....
        /*0480*/ 	.word	0x0000db20


	//   ....[67]....
        /*0484*/ 	.word	0x0000db30


	//   ....[68]....
        /*0488*/ 	.word	0x0000db40


	//   ....[69]....
        /*048c*/ 	.word	0x0000db60


	//   ....[70]....
        /*0490*/ 	.word	0x0000db70


	//   ....[71]....
        /*0494*/ 	.word	0x0000db80


	//   ....[72]....
        /*0498*/ 	.word	0x0000f9d0


	//   ....[73]....
        /*049c*/ 	.word	0x0000fbb0


	//   ....[74]....
        /*04a0*/ 	.word	0x0000fbe0


	//   ....[75]....
        /*04a4*/ 	.word	0x0000fc10


	//   ....[76]....
        /*04a8*/ 	.word	0x0000fc50


	//   ....[77]....
        /*04ac*/ 	.word	0x0000fc80


	//   ....[78]....
        /*04b0*/ 	.word	0x0000fcc0


	//   ....[79]....
        /*04b4*/ 	.word	0x0000fe50


	//   ....[80]....
        /*04b8*/ 	.word	0x0000fe80


	//   ....[81]....
        /*04bc*/ 	.word	0x0000feb0


	//   ....[82]....
        /*04c0*/ 	.word	0x0000fee0


	//   ....[83]....
        /*04c4*/ 	.word	0x0000ff10


	//   ....[84]....
        /*04c8*/ 	.word	0x0000ff50


	//   ....[85]....
        /*04cc*/ 	.word	0x0000fff0


	//   ....[86]....
        /*04d0*/ 	.word	0x00010080


	//   ....[87]....
        /*04d4*/ 	.word	0x00010130


	//   ....[88]....
        /*04d8*/ 	.word	0x00011770


	//   ....[89]....
        /*04dc*/ 	.word	0x00013f50


	//   ....[90]....
        /*04e0*/ 	.word	0x00013f80


	//   ....[91]....
        /*04e4*/ 	.word	0x00013fb0


	//   ....[92]....
        /*04e8*/ 	.word	0x00013fe0


	//   ....[93]....
        /*04ec*/ 	.word	0x00014010


	//   ....[94]....
        /*04f0*/ 	.word	0x00014020


	//   ....[95]....
        /*04f4*/ 	.word	0x00014060


	//   ....[96]....
        /*04f8*/ 	.word	0x00014070


	//   ....[97]....
        /*04fc*/ 	.word	0x000141b0


	//   ....[98]....
        /*0500*/ 	.word	0x000141e0


	//   ....[99]....
        /*0504*/ 	.word	0x00014210


	//   ....[100]....
        /*0508*/ 	.word	0x00014240


	//   ....[101]....
        /*050c*/ 	.word	0x00014270


	//   ....[102]....
        /*0510*/ 	.word	0x000142b0


	//   ....[103]....
        /*0514*/ 	.word	0x00014350


	//   ....[104]....
        /*0518*/ 	.word	0x000143e0


	//   ....[105]....
        /*051c*/ 	.word	0x00014490


	//   ....[106]....
        /*0520*/ 	.word	0x00014ae0


	//   ....[107]....
        /*0524*/ 	.word	0x000150b0


	//   ....[108]....
        /*0528*/ 	.word	0x00015520


	//----- nvinfo : EIATTR_REG_RECONFIG
	.align		4
.L_329:
        /*052c*/ 	.byte	0x01, 0x54
	.zero		2


	//----- nvinfo : EIATTR_SYSCALL_OFFSETS
	.align		4
        /*0530*/ 	.byte	0x04, 0x46
        /*0532*/ 	.short	(.L_331 - .L_330)


	//   ....[0]....
.L_330:
        /*0534*/ 	.word	0x00001bc0


	//   ....[1]....
        /*0538*/ 	.word	0x00011060


	//   ....[2]....
        /*053c*/ 	.word	0x000111a0


	//   ....[3]....
        /*0540*/ 	.word	0x000112e0


	//   ....[4]....
        /*0544*/ 	.word	0x00011400


	//----- nvinfo : EIATTR_MBARRIER_INSTR_OFFSETS
	.align		4
.L_331:
        /*0548*/ 	.byte	0x04, 0x39
        /*054a*/ 	.short	(.L_333 - .L_332)


	//   ....[0]....
.L_332:
        /*054c*/ 	.word	0x000002a0
        /*0550*/ 	.word	0x000000ff
        /*0554*/ 	.word	0x00033400
        /*0558*/ 	.short	0x0100
        /*055a*/ 	.byte	0x08
	.zero		1


	//   ....[1]....
        /*055c*/ 	.word	0x000002b0
        /*0560*/ 	.word	0x000000ff
        /*0564*/ 	.word	0x00033420
        /*0568*/ 	.short	0x0100
        /*056a*/ 	.byte	0x08
	.zero		1


	//   ....[2]....
        /*056c*/ 	.word	0x000003a0
        /*0570*/ 	.word	0x000000ff
        /*0574*/ 	.word	0x00033430
        /*0578*/ 	.short	0x0100
        /*057a*/ 	.byte	0x08
	.zero		1


	//   ....[3]....
        /*057c*/ 	.word	0x000003b0
        /*0580*/ 	.word	0x000000ff
        /*0584*/ 	.word	0x00033440
        /*0588*/ 	.short	0x0100
        /*058a*/ 	.byte	0x08
	.zero		1


	//   ....[4]....
        /*058c*/ 	.word	0x000003c0
        /*0590*/ 	.word	0x000000ff
        /*0594*/ 	.word	0x00033438
        /*0598*/ 	.short	0x0100
        /*059a*/ 	.byte	0x08
	.zero		1


	//   ....[5]....
        /*059c*/ 	.word	0x000003d0
        /*05a0*/ 	.word	0x000000ff
        /*05a4*/ 	.word	0x00033448
        /*05a8*/ 	.short	0x0100
        /*05aa*/ 	.byte	0x08
	.zero		1


	//   ....[6]....
        /*05ac*/ 	.word	0x00000500
        /*05b0*/ 	.word	0x000000ff
        /*05b4*/ 	.word	0x00033450
        /*05b8*/ 	.short	0x0100
        /*05ba*/ 	.byte	0x08
	.zero		1


	//   ....[7]....
        /*05bc*/ 	.word	0x00000510
        /*05c0*/ 	.word	0x000000ff
        /*05c4*/ 	.word	0x00033460
        /*05c8*/ 	.short	0x0100
        /*05ca*/ 	.byte	0x08
	.zero		1


	//   ....[8]....
        /*05cc*/ 	.word	0x00000520
        /*05d0*/ 	.word	0x000000ff
        /*05d4*/ 	.word	0x00033458
        /*05d8*/ 	.short	0x0100
        /*05da*/ 	.byte	0x08
	.zero		1


	//   ....[9]....
        /*05dc*/ 	.word	0x00000530
        /*05e0*/ 	.word	0x000000ff
        /*05e4*/ 	.word	0x00033468
        /*05e8*/ 	.short	0x0100
        /*05ea*/ 	.byte	0x08
	.zero		1


	//   ....[10]....
        /*05ec*/ 	.word	0x00000620
        /*05f0*/ 	.word	0x000000ff
        /*05f4*/ 	.word	0x00033470
        /*05f8*/ 	.short	0x0100
        /*05fa*/ 	.byte	0x06
	.zero		1


	//   ....[11]....
        /*05fc*/ 	.word	0x00000630
        /*0600*/ 	.word	0x000000ff
        /*0604*/ 	.word	0x00033480
        /*0608*/ 	.short	0x0100
        /*060a*/ 	.byte	0x06
	.zero		1


	//   ....[12]....
        /*060c*/ 	.word	0x00000640
        /*0610*/ 	.word	0x000000ff
        /*0614*/ 	.word	0x00033478
        /*0618*/ 	.short	0x0100
        /*061a*/ 	.byte	0x06
	.zero		1


	//   ....[13]....
        /*061c*/ 	.word	0x00000650
        /*0620*/ 	.word	0x000000ff
        /*0624*/ 	.word	0x00033488
        /*0628*/ 	.short	0x0100
        /*062a*/ 	.byte	0x06
	.zero		1


	//   ....[14]....
        /*062c*/ 	.word	0x00000780
        /*0630*/ 	.word	0x000000ff
        /*0634*/ 	.word	0x00033490
        /*0638*/ 	.short	0x0100
        /*063a*/ 	.byte	0x08
	.zero		1


	//   ....[15]....
        /*063c*/ 	.word	0x00000790
        /*0640*/ 	.word	0x000000ff
        /*0644*/ 	.word	0x000334a0
        /*0648*/ 	.short	0x0100
        /*064a*/ 	.byte	0x08
	.zero		1


	//   ....[16]....
        /*064c*/ 	.word	0x000007a0
        /*0650*/ 	.word	0x000000ff
        /*0654*/ 	.word	0x00033498
        /*0658*/ 	.short	0x0100
        /*065a*/ 	.byte	0x08
	.zero		1


	//   ....[17]....
        /*065c*/ 	.word	0x000007b0
        /*0660*/ 	.word	0x000000ff
        /*0664*/ 	.word	0x000334a8
        /*0668*/ 	.short	0x0100
        /*066a*/ 	.byte	0x08
	.zero		1


	//   ....[18]....
        /*066c*/ 	.word	0x000008e0
        /*0670*/ 	.word	0x000000ff
        /*0674*/ 	.word	0x000334b0
        /*0678*/ 	.short	0x0100
        /*067a*/ 	.byte	0x08
	.zero		1


	//   ....[19]....
        /*067c*/ 	.word	0x000008f0
        /*0680*/ 	.word	0x000000ff
        /*0684*/ 	.word	0x000334c0
        /*0688*/ 	.short	0x0100
        /*068a*/ 	.byte	0x08
	.zero		1


	//   ....[20]....
        /*068c*/ 	.word	0x00000900
        /*0690*/ 	.word	0x000000ff
        /*0694*/ 	.word	0x000334b8
        /*0698*/ 	.short	0x0100
        /*069a*/ 	.byte	0x08
	.zero		1


	//   ....[21]....
        /*069c*/ 	.word	0x00000910
        /*06a0*/ 	.word	0x000000ff
        /*06a4*/ 	.word	0x000334c8
        /*06a8*/ 	.short	0x0100
        /*06aa*/ 	.byte	0x08
	.zero		1


	//   ....[22]....
        /*06ac*/ 	.word	0x00001c40
        /*06b0*/ 	.word	0x000000ff
        /*06b4*/ 	.word	0x00033400
        /*06b8*/ 	.short	0x010a
        /*06ba*/ 	.byte	0x29
	.zero		1


	//   ....[23]....
        /*06bc*/ 	.word	0x00001cc0
        /*06c0*/ 	.word	0x00000002
        /*06c4*/ 	.word	0x00033430
        /*06c8*/ 	.short	0x010a
        /*06ca*/ 	.byte	0x3f
	.zero		1


	//   ....[24]....
        /*06cc*/ 	.word	0x00001d30
        /*06d0*/ 	.word	0x00000002
        /*06d4*/ 	.word	0x00033430
        /*06d8*/ 	.short	0x010a
        /*06da*/ 	.byte	0x3f
	.zero		1


	//   ....[25]....
        /*06dc*/ 	.word	0x000031c0
        /*06e0*/ 	.word	0x00000002
        /*06e4*/ 	.word	0x00000000
        /*06e8*/ 	.short	0x0101
        /*06ea*/ 	.byte	0x3f
	.zero		1


	//   ....[26]....
        /*06ec*/ 	.word	0x00005650
        /*06f0*/ 	.word	0x000000ff
        /*06f4*/ 	.word	0x00033430
        /*06f8*/ 	.short	0x010a
        /*06fa*/ 	.byte	0x06
	.zero		1


	//   ....[27]....
        /*06fc*/ 	.word	0x00005690
        /*0700*/ 	.word	0x000000ff
        /*0704*/ 	.word	0x00033430
        /*0708*/ 	.short	0x010a
        /*070a*/ 	.byte	0x06
	.zero		1


	//   ....[28]....
        /*070c*/ 	.word	0x000062b0
        /*0710*/ 	.word	0x000000ff
        /*0714*/ 	.word	0x00033450
        /*0718*/ 	.short	0x010a
        /*071a*/ 	.byte	0x06
	.zero		1


	//   ....[29]....
        /*071c*/ 	.word	0x000062f0
        /*0720*/ 	.word	0x000000ff
        /*0724*/ 	.word	0x00033450
        /*0728*/ 	.short	0x010a
        /*072a*/ 	.byte	0x06
	.zero		1


	//   ....[30]....
        /*072c*/ 	.word	0x00008500
        /*0730*/ 	.word	0x00000002
        /*0734*/ 	.word	0x00000000
        /*0738*/ 	.short	0x0101
        /*073a*/ 	.byte	0x3f
	.zero		1


	//   ....[31]....
        /*073c*/ 	.word	0x000086c0
        /*0740*/ 	.word	0x000000ff
        /*0744*/ 	.word	0x00000000
        /*0748*/ 	.short	0x0101
        /*074a*/ 	.byte	0x06
	.zero		1


	//   ....[32]....
        /*074c*/ 	.word	0x00008ff0
        /*0750*/ 	.word	0x000000ff
        /*0754*/ 	.word	0x00033430
        /*0758*/ 	.short	0x010a
        /*075a*/ 	.byte	0x06
	.zero		1


	//   ....[33]....
        /*075c*/ 	.word	0x00009030
        /*0760*/ 	.word	0x000000ff
        /*0764*/ 	.word	0x00033430
        /*0768*/ 	.short	0x010a
        /*076a*/ 	.byte	0x06
	.zero		1


	//   ....[34]....
        /*076c*/ 	.word	0x00009c50
        /*0770*/ 	.word	0x000000ff
        /*0774*/ 	.word	0x00033450
        /*0778*/ 	.short	0x010a
        /*077a*/ 	.byte	0x06
	.zero		1


	//   ....[35]....
        /*077c*/ 	.word	0x00009c90
        /*0780*/ 	.word	0x000000ff
        /*0784*/ 	.word	0x00033450
        /*0788*/ 	.short	0x010a
        /*078a*/ 	.byte	0x06
	.zero		1


	//   ....[36]....
        /*078c*/ 	.word	0x0000b350
        /*0790*/ 	.word	0x00000002
        /*0794*/ 	.word	0x00000000
        /*0798*/ 	.short	0x0101
        /*079a*/ 	.byte	0x3f
	.zero		1


	//   ....[37]....
        /*079c*/ 	.word	0x0000b560
        /*07a0*/ 	.word	0x000000ff
        /*07a4*/ 	.word	0x00000000
        /*07a8*/ 	.short	0x0101
        /*07aa*/ 	.byte	0x06
	.zero		1


	//   ....[38]....
        /*07ac*/ 	.word	0x0000bde0
        /*07b0*/ 	.word	0x000000ff
        /*07b4*/ 	.word	0x00033450
        /*07b8*/ 	.short	0x010a
        /*07ba*/ 	.byte	0x09
	.zero		1


	//   ....[39]....
        /*07bc*/ 	.word	0x0000be20
        /*07c0*/ 	.word	0x000000ff
        /*07c4*/ 	.word	0x00033450
        /*07c8*/ 	.short	0x010a
        /*07ca*/ 	.byte	0x09
	.zero		1


	//   ....[40]....
        /*07cc*/ 	.word	0x0000c650
        /*07d0*/ 	.word	0x000000ff
        /*07d4*/ 	.word	0x00000000
        /*07d8*/ 	.short	0x0101
        /*07da*/ 	.byte	0x04
	.zero		1


	//   ....[41]....
        /*07dc*/ 	.word	0x0000e790
        /*07e0*/ 	.word	0x00000000
        /*07e4*/ 	.word	0x00000000
        /*07e8*/ 	.short	0x0101
        /*07ea*/ 	.byte	0x3f
	.zero		1


	//   ....[42]....
        /*07ec*/ 	.word	0x00011980
        /*07f0*/ 	.word	0x00000004
        /*07f4*/ 	.word	0x00033480
        /*07f8*/ 	.short	0x010a
        /*07fa*/ 	.byte	0x3f
	.zero		1


	//   ....[43]....
        /*07fc*/ 	.word	0x00011bd0
        /*0800*/ 	.word	0x00000004
        /*0804*/ 	.word	0x00033440
        /*0808*/ 	.short	0x010a
        /*080a*/ 	.byte	0x3f
	.zero		1


	//   ....[44]....
        /*080c*/ 	.word	0x00012080
        /*0810*/ 	.word	0x000000ff
        /*0814*/ 	.word	0x00033420
        /*0818*/ 	.short	0x010a
        /*081a*/ 	.byte	0x29
	.zero		1


	//   ....[45]....
        /*081c*/ 	.word	0x00012340
        /*0820*/ 	.word	0x00000006
        /*0824*/ 	.word	0x00033480
        /*0828*/ 	.short	0x010a
        /*082a*/ 	.byte	0x3f
	.zero		1


	//   ....[46]....
        /*082c*/ 	.word	0x00012780
        /*0830*/ 	.word	0x00000006
        /*0834*/ 	.word	0x00033440
        /*0838*/ 	.short	0x010a
        /*083a*/ 	.byte	0x3f
	.zero		1


	//   ....[47]....
        /*083c*/ 	.word	0x00012c30
        /*0840*/ 	.word	0x0000000d
        /*0844*/ 	.word	0x00033470
        /*0848*/ 	.short	0x010a
        /*084a*/ 	.byte	0x3f
	.zero		1


	//   ....[48]....
        /*084c*/ 	.word	0x00012ca0
        /*0850*/ 	.word	0x0000000d
        /*0854*/ 	.word	0x00033460
        /*0858*/ 	.short	0x010a
        /*085a*/ 	.byte	0x3f
	.zero		1


	//   ....[49]....
        /*085c*/ 	.word	0x00013340
        /*0860*/ 	.word	0x0000000d
        /*0864*/ 	.word	0x00033450
        /*0868*/ 	.short	0x0101
        /*086a*/ 	.byte	0x3f
	.zero		1


	//   ....[50]....
        /*086c*/ 	.word	0x000133b0
        /*0870*/ 	.word	0x00000002
        /*0874*/ 	.word	0x00000000
        /*0878*/ 	.short	0x0101
        /*087a*/ 	.byte	0x3f
	.zero		1


	//   ....[51]....
        /*087c*/ 	.word	0x00013580
        /*0880*/ 	.word	0x00000003
        /*0884*/ 	.word	0x00033470
        /*0888*/ 	.short	0x010a
        /*088a*/ 	.byte	0x3f
	.zero		1


	//   ....[52]....
        /*088c*/ 	.word	0x000135e0
        /*0890*/ 	.word	0x00000003
        /*0894*/ 	.word	0x00033460
        /*0898*/ 	.short	0x010a
        /*089a*/ 	.byte	0x3f
	.zero		1


	//   ....[53]....
        /*089c*/ 	.word	0x00013c90
        /*08a0*/ 	.word	0x00000003
        /*08a4*/ 	.word	0x00033450
        /*08a8*/ 	.short	0x0101
        /*08aa*/ 	.byte	0x3f
	.zero		1


	//   ....[54]....
        /*08ac*/ 	.word	0x00013d20
        /*08b0*/ 	.word	0x00000000
        /*08b4*/ 	.word	0x00000000
        /*08b8*/ 	.short	0x0101
        /*08ba*/ 	.byte	0x3f
	.zero		1


	//   ....[55]....
        /*08bc*/ 	.word	0x00014a60
        /*08c0*/ 	.word	0x00000000
        /*08c4*/ 	.word	0x00033420
        /*08c8*/ 	.short	0x010a
        /*08ca*/ 	.byte	0x3f
	.zero		1


	//   ....[56]....
        /*08cc*/ 	.word	0x00014c00
        /*08d0*/ 	.word	0x00000007
        /*08d4*/ 	.word	0x00000000
        /*08d8*/ 	.short	0x010a
        /*08da*/ 	.byte	0x3f
	.zero		1


	//   ....[57]....
        /*08dc*/ 	.word	0x00014c70
        /*08e0*/ 	.word	0x00000009
        /*08e4*/ 	.word	0x00000000
        /*08e8*/ 	.short	0x010a
        /*08ea*/ 	.byte	0x3f
	.zero		1


	//   ....[58]....
        /*08ec*/ 	.word	0x00014cc0
        /*08f0*/ 	.word	0x00000011
        /*08f4*/ 	.word	0x00033460
        /*08f8*/ 	.short	0x010a
        /*08fa*/ 	.byte	0x3f
	.zero		1


	//   ....[59]....
        /*08fc*/ 	.word	0x00014d10
        /*0900*/ 	.word	0x00000003
        /*0904*/ 	.word	0x00033460
        /*0908*/ 	.short	0x010a
        /*090a*/ 	.byte	0x3f
	.zero		1


	//   ....[60]....
        /*090c*/ 	.word	0x00014d50
        /*0910*/ 	.word	0x00000011
        /*0914*/ 	.word	0x00033480
        /*0918*/ 	.short	0x010a
        /*091a*/ 	.byte	0x3f
	.zero		1


	//   ....[61]....
        /*091c*/ 	.word	0x00014d70
        /*0920*/ 	.word	0x00000003
        /*0924*/ 	.word	0x00033480
        /*0928*/ 	.short	0x010a
        /*092a*/ 	.byte	0x3f
	.zero		1


	//   ....[62]....
        /*092c*/ 	.word	0x00014de0
        /*0930*/ 	.word	0x00000003
        /*0934*/ 	.word	0x00033400
        /*0938*/ 	.short	0x010a
        /*093a*/ 	.byte	0x3f
	.zero		1


	//   ....[63]....
        /*093c*/ 	.word	0x00014e30
        /*0940*/ 	.word	0x00000002
        /*0944*/ 	.word	0x00033430
        /*0948*/ 	.short	0x010a
        /*094a*/ 	.byte	0x3f
	.zero		1


	//   ....[64]....
        /*094c*/ 	.word	0x00014e90
        /*0950*/ 	.word	0x00000007
        /*0954*/ 	.word	0x00033430
        /*0958*/ 	.short	0x010a
        /*095a*/ 	.byte	0x3f
	.zero		1


	//   ....[65]....
        /*095c*/ 	.word	0x00014ef0
        /*0960*/ 	.word	0x00000007
        /*0964*/ 	.word	0x00033450
        /*0968*/ 	.short	0x010a
        /*096a*/ 	.byte	0x3f
	.zero		1


	//   ....[66]....
        /*096c*/ 	.word	0x00014f50
        /*0970*/ 	.word	0x00000009
        /*0974*/ 	.word	0x00033430
        /*0978*/ 	.short	0x010a
        /*097a*/ 	.byte	0x3f
	.zero		1


	//   ....[67]....
        /*097c*/ 	.word	0x00014fb0
        /*0980*/ 	.word	0x00000009
        /*0984*/ 	.word	0x00033450
        /*0988*/ 	.short	0x010a
        /*098a*/ 	.byte	0x3f
	.zero		1


	//   ....[68]....
        /*098c*/ 	.word	0x00015010
        /*0990*/ 	.word	0x00000006
        /*0994*/ 	.word	0x00033450
        /*0998*/ 	.short	0x010a
        /*099a*/ 	.byte	0x3f
	.zero		1


	//   ....[69]....
        /*099c*/ 	.word	0x00015160
        /*09a0*/ 	.word	0x00000004
        /*09a4*/ 	.word	0x00033480
        /*09a8*/ 	.short	0x010a
        /*09aa*/ 	.byte	0x3f
	.zero		1


	//   ....[70]....
        /*09ac*/ 	.word	0x000151b0
        /*09b0*/ 	.word	0x00000004
        /*09b4*/ 	.word	0x00033440
        /*09b8*/ 	.short	0x010a
        /*09ba*/ 	.byte	0x3f
	.zero		1


	//   ....[71]....
        /*09bc*/ 	.word	0x00015210
        /*09c0*/ 	.word	0x00000003
        /*09c4*/ 	.word	0x00033420
        /*09c8*/ 	.short	0x010a
        /*09ca*/ 	.byte	0x3f
	.zero		1


	//   ....[72]....
        /*09cc*/ 	.word	0x00015260
        /*09d0*/ 	.word	0x00000006
        /*09d4*/ 	.word	0x00033480
        /*09d8*/ 	.short	0x010a
        /*09da*/ 	.byte	0x3f
	.zero		1


	//   ....[73]....
        /*09dc*/ 	.word	0x000152b0
        /*09e0*/ 	.word	0x00000006
        /*09e4*/ 	.word	0x00033440
        /*09e8*/ 	.short	0x010a
        /*09ea*/ 	.byte	0x3f
	.zero		1


	//   ....[74]....
        /*09ec*/ 	.word	0x00015300
        /*09f0*/ 	.word	0x0000000d
        /*09f4*/ 	.word	0x00033470
        /*09f8*/ 	.short	0x010a
        /*09fa*/ 	.byte	0x3f
	.zero		1


	//   ....[75]....
        /*09fc*/ 	.word	0x00015350
        /*0a00*/ 	.word	0x0000000d
        /*0a04*/ 	.word	0x00033460
        /*0a08*/ 	.short	0x010a
        /*0a0a*/ 	.byte	0x3f
	.zero		1


	//   ....[76]....
        /*0a0c*/ 	.word	0x000153a0
        /*0a10*/ 	.word	0x00000003
        /*0a14*/ 	.word	0x00033470
        /*0a18*/ 	.short	0x010a
        /*0a1a*/ 	.byte	0x3f
	.zero		1


	//   ....[77]....
        /*0a1c*/ 	.word	0x000153f0
        /*0a20*/ 	.word	0x00000003
        /*0a24*/ 	.word	0x00033460
        /*0a28*/ 	.short	0x010a
        /*0a2a*/ 	.byte	0x3f
	.zero		1


	//   ....[78]....
        /*0a2c*/ 	.word	0x00015440
        /*0a30*/ 	.word	0x00000000
        /*0a34*/ 	.word	0x00033420
        /*0a38*/ 	.short	0x010a
        /*0a3a*/ 	.byte	0x3f
	.zero		1


	//   ....[79]....
        /*0a3c*/ 	.word	0x000155e0
        /*0a40*/ 	.word	0x00000007
        /*0a44*/ 	.word	0x00000000
        /*0a48*/ 	.short	0x010a
        /*0a4a*/ 	.byte	0x3f
	.zero		1


	//   ....[80]....
        /*0a4c*/ 	.word	0x00015630
        /*0a50*/ 	.word	0x00000009
        /*0a54*/ 	.word	0x00000000
        /*0a58*/ 	.short	0x010a
        /*0a5a*/ 	.byte	0x3f
	.zero		1


	//   ....[81]....
        /*0a5c*/ 	.word	0x00015680
        /*0a60*/ 	.word	0x00000011
        /*0a64*/ 	.word	0x00033460
        /*0a68*/ 	.short	0x010a
        /*0a6a*/ 	.byte	0x3f
	.zero		1


	//   ....[82]....
        /*0a6c*/ 	.word	0x000156d0
        /*0a70*/ 	.word	0x00000003
        /*0a74*/ 	.word	0x00033460
        /*0a78*/ 	.short	0x010a
        /*0a7a*/ 	.byte	0x3f
	.zero		1


	//   ....[83]....
        /*0a7c*/ 	.word	0x00015720
        /*0a80*/ 	.word	0x00000011
        /*0a84*/ 	.word	0x00033480
        /*0a88*/ 	.short	0x010a
        /*0a8a*/ 	.byte	0x3f
	.zero		1


	//----- nvinfo : EIATTR_NUM_MBARRIERS
	.align		4
.L_333:
        /*0a8c*/ 	.byte	0x03, 0x38
        /*0a8e*/ 	.short	0x0016


	//----- nvinfo : EIATTR_EXIT_INSTR_OFFSETS
	.align		4
        /*0a90*/ 	.byte	0x04, 0x1c
        /*0a92*/ 	.short	(.L_335 - .L_334)


	//   ....[0]....
.L_334:
        /*0a94*/ 	.word	0x00000ab0


	//   ....[1]....
        /*0a98*/ 	.word	0x0000f980


	//   ....[2]....
        /*0a9c*/ 	.word	0x00014dc0


	//----- nvinfo : EIATTR_MAX_THREADS
	.align		4
.L_335:
        /*0aa0*/ 	.byte	0x04, 0x05
        /*0aa2*/ 	.short	(.L_337 - .L_336)
.L_336:
        /*0aa4*/ 	.word	0x00000180
        /*0aa8*/ 	.word	0x00000001
        /*0aac*/ 	.word	0x00000001


	//----- nvinfo : EIATTR_CRS_STACK_SIZE
	.align		4
.L_337:
        /*0ab0*/ 	.byte	0x04, 0x1e
        /*0ab2*/ 	.short	(.L_339 - .L_338)
.L_338:
        /*0ab4*/ 	.word	0x00000000


	//----- nvinfo : EIATTR_CBANK_PARAM_SIZE
	.align		4
.L_339:
        /*0ab8*/ 	.byte	0x03, 0x19
        /*0aba*/ 	.short	0x0a70


	//----- nvinfo : EIATTR_PARAM_CBANK
	.align		4
        /*0abc*/ 	.byte	0x04, 0x0a
        /*0abe*/ 	.short	(.L_341 - .L_340)
	.align		4
.L_340:
        /*0ac0*/ 	.word	index@(.nv.constant0._ZN7cutlass13device_kernelIN5flash11enable_sm90INS1_16FlashAttnFwdSm90INS1_25CollectiveMainloopFwdSm90ILi2EN4cute5tupleIJNS5_1CILi1EEES8_S8_EEENS6_IJNS7_ILi128EEENS7_ILi160EEENS7_ILi192EEEEEELi192ENS_12float_e4m3_tEfNS_4arch4Sm90ELb1ELb0ELb0ELb1ELb0ELb0ELb0ELb1ELb1ELb0ELb0ELb0EEENS1_21CollectiveEpilogueFwdINS6_IJSA_SC_SB_EEES9_NS_10bfloat16_tESG_Li256ELb1ELb0ELb0ELb1EEENS1_36VarlenDynamicPersistentTileSchedulerILi128ELi160ELi256ELi128ELb0ELb0ELb1ELb1ELb1ELb1EEEEEEEEEvNT_6ParamsE)
        /*0ac4*/ 	.short	0x0210
        /*0ac6*/ 	.short	0x0a70


	//----- nvinfo : EIATTR_SW_WAR
	.align		4
.L_341:
        /*0ac8*/ 	.byte	0x04, 0x36
        /*0aca*/ 	.short	(.L_343 - .L_342)
.L_342:
        /*0acc*/ 	.word	0x00000008
.L_343:


//--------------------- .nv.info._ZN7cutlass13device_kernelIN5flash11enable_sm90INS1_16FlashAttnFwdSm90INS1_25CollectiveMainloopFwdSm90ILi2EN4cute5tupleIJNS5_1CILi1EEES8_S8_EEENS6_IJNS7_ILi128EEENS7_ILi160EEENS7_ILi192EEEEEELi192ENS_12float_e4m3_tEfNS_4arch4Sm90ELb1ELb0ELb0ELb1ELb0ELb1ELb0ELb1ELb1ELb0ELb0ELb0EEENS1_21CollectiveEpilogueFwdINS6_IJSA_SC_SB_EEES9_NS_10bfloat16_tESG_Li256ELb1ELb0ELb0ELb1EEENS1_36VarlenDynamicPersistentTileSchedulerILi128ELi160ELi256ELi128ELb0ELb0ELb1ELb1ELb1ELb1EEEEEEEEEvNT_6ParamsE --------------------------
	.section	.nv.info._ZN7cutlass13device_kernelIN5flash11enable_sm90INS1_16FlashAttnFwdSm90INS1_25CollectiveMainloopFwdSm90ILi2EN4cute5tupleIJNS5_1CILi1EEES8_S8_EEENS6_IJNS7_ILi128EEENS7_ILi160EEENS7_ILi192EEEEEELi192ENS_12float_e4m3_tEfNS_4arch4Sm90ELb1ELb0ELb0ELb1ELb0ELb1ELb0ELb1ELb1ELb0ELb0ELb0EEENS1_21CollectiveEpilogueFwdINS6_IJSA_SC_SB_EEES9_NS_10bfloat16_tESG_Li256ELb1ELb0ELb0ELb1EEENS1_36VarlenDynamicPersistentTileSchedulerILi128ELi160ELi256ELi128ELb0ELb0ELb1ELb1ELb1ELb1EEEEEEEEEvNT_6ParamsE,"",@"SHT_CUDA_INFO"
	.sectionflags	@""
	.align	4


	//----- nvinfo : EIATTR_CUDA_API_VERSION
	.align		4
        /*0000*/ 	.byte	0x04, 0x37
        /*0002*/ 	.short	(.L_345 - .L_344)
.L_344:
        /*0004*/ 	.word	0x00000082


	//----- nvinfo : EIATTR_KPARAM_INFO
	.align		4
.L_345:
        /*0008*/ 	.byte	0x04, 0x17
        /*000a*/ 	.short	(.L_347 - .L_346)
.L_346:
        /*000c*/ 	.word	0x00000000
        /*0010*/ 	.short	0x0000
        /*0012*/ 	.short	0x0070
        /*0014*/ 	.byte	0x00, 0xf0, 0x01, 0x28


	//----- nvinfo : EIATTR_SPARSE_MMA_MASK
	.align		4
.L_347:
        /*0018*/ 	.byte	0x03, 0x50
        /*001a*/ 	.short	0x0000


	//----- nvinfo : EIATTR_MAXREG_COUNT
	.align		4
        /*001c*/ 	.byte	0x03, 0x1b
        /*001e*/ 	.short	0x00a8


	//----- nvinfo : EIATTR_NUM_BARRIERS
	.align		4
        /*0020*/ 	.byte	0x02, 0x4c
        /*0022*/ 	.byte	0x10
	.zero		1


	//----- nvinfo : EIATTR_EXTERNS
	.align		4
        /*0024*/ 	.byte	0x04, 0x0f
        /*0026*/ 	.short	(.L_349 - .L_348)


	//   ....[0]....
	.align		4
.L_348:
        /*0028*/ 	.word	index@(__assertfail)


	//----- nvinfo : EIATTR_ANNOTATIONS
	.align		4
.L_349:
        /*002c*/ 	.byte	0x04, 0x55
        /*002e*/ 	.short	(.L_351 - .L_350)


	//   ....[0]....
.L_350:
        /* <DEDUP_REMOVED lines=61> */


	//----- nvinfo : EIATTR_MERCURY_ISA_VERSION
	.align		4
.L_351:
        /*03e8*/ 	.byte	0x03, 0x5f
        /*03ea*/ 	.short	0x0101


	//----- nvinfo : EIATTR_UNUSED_LOAD_BYTE_OFFSET
	.align		4
        /*03ec*/ 	.byte	0x04, 0x44
        /*03ee*/ 	.short	(.L_353 - .L_352)


	//   ....[0]....
.L_352:
        /*03f0*/ 	.word	0x00000b10
        /*03f4*/ 	.word	0x0000fff0


	//   ....[1]....
        /*03f8*/ 	.word	0x000234e0
        /*03fc*/ 	.word	0x0000fff0


	//----- nvinfo : EIATTR_INT_WARP_WIDE_INSTR_OFFSETS
	.align		4
.L_353:
        /*0400*/ 	.byte	0x04, 0x31
        /*0402*/ 	.short	(.L_355 - .L_354)


	//   ....[0]....
.L_354:
        /*0404*/ 	.word	0x000001c0


	//   ....[1]....
        /*0408*/ 	.word	0x00000200


	//   ....[2]....
        /*040c*/ 	.word	0x00000270


	//   ....[3]....
        /*0410*/ 	.word	0x00028d80


	//   ....[4]....
        /*0414*/ 	.word	0x00028e10


	//   ....[5]....
        /*0418*/ 	.word	0x000294f0


	//   ....[6]....
        /*041c*/ 	.word	0x00029520


	//   ....[7]....
        /*0420*/ 	.word	0x00029670


	//   ....[8]....
        /*0424*/ 	.word	0x00029730


	//   ....[9]....
        /*0428*/ 	.word	0x0002b760


	//   ....[10]....
        /*042c*/ 	.word	0x0002b7f0


	//----- nvinfo : EIATTR_COOP_GROUP_MASK_REGIDS
	.align		4
.L_355:
        /*0430*/ 	.byte	0x04, 0x29
        /*0432*/ 	.short	(.L_357 - .L_356)


	//   ....[0]....
.L_356:
        /*0434*/ 	.word	0xffffffff


	//   ....[1]....
        /*0438*/ 	.word	0xffffffff


	//   ....[2]....
        /*043c*/ 	.word	0xffffffff


	//   ....[3]....
        /*0440*/ 	.word	0xffffffff


	//   ....[4]....
        /*0444*/ 	.word	0xffffffff


	//   ....[5]....
        /*0448*/ 	.word	0xffffffff


	//   ....[6]....
        /*044c*/ 	.word	0xffffffff


	//   ....[7]....
        /*0450*/ 	.word	0xffffffff


	//   ....[8]....
        /*0454*/ 	.word	0xffffffff


	//   ....[9]....
        /*0458*/ 	.word	0xffffffff


	//   ....[10]....
        /*045c*/ 	.word	0xffffffff


	//   ....[11]....
        /*0460*/ 	.word	0xffffffff


	//   ....[12]....
        /*0464*/ 	.word	0xffffffff


	//   ....[13]....
        /*0468*/ 	.word	0xffffffff


	//   ....[14]....
        /*046c*/ 	.word	0xffffffff


	//   ....[15]....
        /*0470*/ 	.word	0xffffffff


	//   ....[16]....
        /*0474*/ 	.word	0xffffffff


	//   ....[17]....
        /*0478*/ 	.word	0xffffffff


	//   ....[18]....
        /*047c*/ 	.word	0xffffffff


	//   ....[19]....
        /*0480*/ 	.word	0xffffffff


	//   ....[20]....
        /*0484*/ 	.word	0xffffffff


	//   ....[21]....
        /*0488*/ 	.word	0xffffffff


	//   ....[22]....
        /*048c*/ 	.word	0xffffffff


	//   ....[23]....
        /*0490*/ 	.word	0xffffffff


	//   ....[24]....
        /*0494*/ 	.word	0xffffffff


	//   ....[25]....
        /*0498*/ 	.word	0xffffffff


	//   ....[26]....
        /*049c*/ 	.word	0xffffffff


	//   ....[27]....
        /*04a0*/ 	.word	0xffffffff


	//   ....[28]....
        /*04a4*/ 	.word	0xffffffff


	//   ....[29]....
        /*04a8*/ 	.word	0xffffffff


	//   ....[30]....
        /*04ac*/ 	.word	0xffffffff


	//   ....[31]....
        /*04b0*/ 	.word	0xffffffff


	//   ....[32]....
        /*04b4*/ 	.word	0xffffffff


	//   ....[33]....
        /*04b8*/ 	.word	0xffffffff


	//   ....[34]....
        /*04bc*/ 	.word	0xffffffff


	//   ....[35]....
        /*04c0*/ 	.word	0xffffffff


	//   ....[36]....
        /*04c4*/ 	.word	0xffffffff


	//   ....[37]....
        /*04c8*/ 	.word	0xffffffff


	//   ....[38]....
        /*04cc*/ 	.word	0xffffffff


	//   ....[39]....
        /*04d0*/ 	.word	0xffffffff


	//   ....[40]....
        /*04d4*/ 	.word	0xffffffff


	//   ....[41]....
        /*04d8*/ 	.word	0xffffffff


	//   ....[42]....
        /*04dc*/ 	.word	0xffffffff


	//   ....[43]....
        /*04e0*/ 	.word	0xffffffff


	//   ....[44]....
        /*04e4*/ 	.word	0xffffffff


	//   ....[45]....
        /*04e8*/ 	.word	0xffffffff


	//   ....[46]....
        /*04ec*/ 	.word	0xffffffff


	//   ....[47]....
        /*04f0*/ 	.word	0xffffffff


	//   ....[48]....
        /*04f4*/ 	.word	0xffffffff


	//   ....[49]....
        /*04f8*/ 	.word	0xffffffff


	//   ....[50]....
        /*04fc*/ 	.word	0xffffffff


	//   ....[51]....
        /*0500*/ 	.word	0xffffffff


	//   ....[52]....
        /*0504*/ 	.word	0xffffffff


	//   ....[53]....
        /*0508*/ 	.word	0xffffffff


	//   ....[54]....
        /*050c*/ 	.word	0xffffffff


	//   ....[55]....
        /*0510*/ 	.word	0xffffffff


	//   ....[56]....
        /*0514*/ 	.word	0xffffffff


	//   ....[57]....
        /*0518*/ 	.word	0xffffffff


	//   ....[58]....
        /*051c*/ 	.word	0xffffffff


	//   ....[59]....
        /*0520*/ 	.word	0xffffffff


	//   ....[60]....
        /*0524*/ 	.word	0xffffffff


	//   ....[61]....
        /*0528*/ 	.word	0xffffffff


	//   ....[62]....
        /*052c*/ 	.word	0xffffffff


	//   ....[63]....
        /*0530*/ 	.word	0xffffffff


	//   ....[64]....
        /*0534*/ 	.word	0xffffffff


	//   ....[65]....
        /*0538*/ 	.word	0xffffffff


	//   ....[66]....
        /*053c*/ 	.word	0xffffffff


	//   ....[67]....
        /*0540*/ 	.word	0xffffffff


	//   ....[68]....
        /*0544*/ 	.word	0xffffffff


	//   ....[69]....
        /*0548*/ 	.word	0xffffffff


	//   ....[70]....
        /*054c*/ 	.word	0xffffffff


	//   ....[71]....
        /*0550*/ 	.word	0xffffffff


	//   ....[72]....
        /*0554*/ 	.word	0xffffffff


	//   ....[73]....
        /*0558*/ 	.word	0xffffffff


	//   ....[74]....
        /*055c*/ 	.word	0xffffffff


	//   ....[75]....
        /*0560*/ 	.word	0xffffffff


	//   ....[76]....
        /*0564*/ 	.word	0xffffffff


	//   ....[77]....
        /*0568*/ 	.word	0xffffffff


	//   ....[78]....
        /*056c*/ 	.word	0xffffffff


	//   ....[79]....
        /*0570*/ 	.word	0xffffffff


	//   ....[80]....
        /*0574*/ 	.word	0xffffffff


	//   ....[81]....
        /*0578*/ 	.word	0xffffffff


	//   ....[82]....
        /*057c*/ 	.word	0xffffffff


	//   ....[83]....
        /*0580*/ 	.word	0xffffffff


	//   ....[84]....
        /*0584*/ 	.word	0xffffffff


	//   ....[85]....
        /*0588*/ 	.word	0xffffffff


	//   ....[86]....
        /*058c*/ 	.word	0xffffffff


	//   ....[87]....
        /*0590*/ 	.word	0xffffffff


	//   ....[88]....
        /*0594*/ 	.word	0xffffffff


	//   ....[89]....
        /*0598*/ 	.word	0xffffffff


	//   ....[90]....
        /*059c*/ 	.word	0xffffffff


	//   ....[91]....
        /*05a0*/ 	.word	0xffffffff


	//   ....[92]....
        /*05a4*/ 	.word	0xffffffff


	//   ....[93]....
        /*05a8*/ 	.word	0xffffffff


	//   ....[94]....
        /*05ac*/ 	.word	0xffffffff


	//   ....[95]....
        /*05b0*/ 	.word	0xffffffff


	//   ....[96]....
        /*05b4*/ 	.word	0xffffffff


	//   ....[97]....
        /*05b8*/ 	.word	0xffffffff


	//   ....[98]....
        /*05bc*/ 	.word	0xffffffff


	//   ....[99]....
        /*05c0*/ 	.word	0xffffffff


	//   ....[100]....
        /*05c4*/ 	.word	0xffffffff


	//   ....[101]....
        /*05c8*/ 	.word	0xffffffff


	//   ....[102]....
        /*05cc*/ 	.word	0xffffffff


	//   ....[103]....
        /*05d0*/ 	.word	0xffffffff


	//   ....[104]....
        /*05d4*/ 	.word	0xffffffff


	//   ....[105]....
        /*05d8*/ 	.word	0xffffffff


	//   ....[106]....
        /*05dc*/ 	.word	0xffffffff


	//   ....[107]....
        /*05e0*/ 	.word	0xffffffff


	//   ....[108]....
        /*05e4*/ 	.word	0x0500000f


	//   ....[109]....
        /*05e8*/ 	.word	0x0500000f


	//   ....[110]....
        /*05ec*/ 	.word	0x0500000f


	//   ....[111]....
        /*05f0*/ 	.word	0x0500000f


	//   ....[112]....
        /*05f4*/ 	.word	0x0500000f


	//   ....[113]....
        /*05f8*/ 	.word	0x0500000f


	//   ....[114]....
        /*05fc*/ 	.word	0x0500000f


	//   ....[115]....
        /*0600*/ 	.word	0x0500000f


	//   ....[116]....
        /*0604*/ 	.word	0x0500000f


	//   ....[117]....
        /*0608*/ 	.word	0x0500000f


	//   ....[118]....
        /*060c*/ 	.word	0x0500000f


	//   ....[119]....
        /*0610*/ 	.word	0x0500000f


	//   ....[120]....
        /*0614*/ 	.word	0x0500000f


	//   ....[121]....
        /*0618*/ 	.word	0x0500000f


	//   ....[122]....
        /*061c*/ 	.word	0x0500000f


	//   ....[123]....
        /*0620*/ 	.word	0x0500000f


	//   ....[124]....
        /*0624*/ 	.word	0x0500000f


	//   ....[125]....
        /*0628*/ 	.word	0x0500000f


	//   ....[126]....
        /*062c*/ 	.word	0x0500000f


	//   ....[127]....
        /*0630*/ 	.word	0x0500000f


	//   ....[128]....
        /*0634*/ 	.word	0x0500000f


	//   ....[129]....
        /*0638*/ 	.word	0x0500000f


	//   ....[130]....
        /*063c*/ 	.word	0x0500000f


	//   ....[131]....
        /*0640*/ 	.word	0x0500000f


	//   ....[132]....
        /*0644*/ 	.word	0x0500000f


	//   ....[133]....
        /*0648*/ 	.word	0x0500000f


	//   ....[134]....
        /*064c*/ 	.word	0x0500000f


	//   ....[135]....
        /*0650*/ 	.word	0x0500000f


	//   ....[136]....
        /*0654*/ 	.word	0x0500000f


	//   ....[137]....
        /*0658*/ 	.word	0x0500000f


	//   ....[138]....
        /*065c*/ 	.word	0x0500000f


	//   ....[139]....
        /*0660*/ 	.word	0x0500000f


	//   ....[140]....
        /*0664*/ 	.word	0x0500000f


	//   ....[141]....
        /*0668*/ 	.word	0x0500000f


	//   ....[142]....
        /*066c*/ 	.word	0x0500000f


	//   ....[143]....
        /*0670*/ 	.word	0x0500000f


	//   ....[144]....
        /*0674*/ 	.word	0x0500000f


	//   ....[145]....
        /*0678*/ 	.word	0x0500000f


	//   ....[146]....
        /*067c*/ 	.word	0x0500000f


	//   ....[147]....
        /*0680*/ 	.word	0x0500000f


	//   ....[148]....
        /*0684*/ 	.word	0x0500000f


	//   ....[149]....
        /*0688*/ 	.word	0x0500000f


	//   ....[150]....
        /*068c*/ 	.word	0x0500000f


	//   ....[151]....
        /*0690*/ 	.word	0x0500000f


	//   ....[152]....
        /*0694*/ 	.word	0x0500000f


	//   ....[153]....
        /*0698*/ 	.word	0x0500000f


	//   ....[154]....
        /*069c*/ 	.word	0x0500000f


	//   ....[155]....
        /*06a0*/ 	.word	0x0500000f


	//   ....[156]....
        /*06a4*/ 	.word	0x0500000f


	//   ....[157]....
        /*06a8*/ 	.word	0x0500000f


	//   ....[158]....
        /*06ac*/ 	.word	0x0500000f


	//   ....[159]....
        /*06b0*/ 	.word	0x0500000f


	//   ....[160]....
        /*06b4*/ 	.word	0x0500000f


	//   ....[161]....
        /*06b8*/ 	.word	0x0500000f


	//   ....[162]....
        /*06bc*/ 	.word	0x0500000f


	//   ....[163]....
        /*06c0*/ 	.word	0x0500000f


	//   ....[164]....
        /*06c4*/ 	.word	0x0500000f


	//   ....[165]....
        /*06c8*/ 	.word	0x0500000f


	//   ....[166]....
        /*06cc*/ 	.word	0x0500000f


	//   ....[167]....
        /*06d0*/ 	.word	0x0500000f


	//   ....[168]....
        /*06d4*/ 	.word	0x0500000f


	//   ....[169]....
        /*06d8*/ 	.word	0x0500000f


	//   ....[170]....
        /*06dc*/ 	.word	0x0500000f


	//   ....[171]....
        /*06e0*/ 	.word	0x0500000f


	//   ....[172]....
        /*06e4*/ 	.word	0x0500000f


	//   ....[173]....
        /*06e8*/ 	.word	0x0500000f


	//   ....[174]....
        /*06ec*/ 	.word	0x0500000f


	//   ....[175]....
        /*06f0*/ 	.word	0x0500000f


	//   ....[176]....
        /*06f4*/ 	.word	0x0500000f


	//   ....[177]....
        /*06f8*/ 	.word	0x0500000f


	//   ....[178]....
        /*06fc*/ 	.word	0x0500000f


	//   ....[179]....
        /*0700*/ 	.word	0x0500000f


	//   ....[180]....
        /*0704*/ 	.word	0x0500000f


	//   ....[181]....
        /*0708*/ 	.word	0x0500000f


	//   ....[182]....
        /*070c*/ 	.word	0x0500000f


	//   ....[183]....
        /*0710*/ 	.word	0x0500000f


	//   ....[184]....
        /*0714*/ 	.word	0x0500000f


	//----- nvinfo : EIATTR_COOP_GROUP_INSTR_OFFSETS
	.align		4
.L_357:
        /*0718*/ 	.byte	0x04, 0x28
        /*071a*/ 	.short	(.L_359 - .L_358)


	//   ....[0]....
.L_358:
        /*071c*/ 	.word	0x00000070


	//   ....[1]....
        /*0720*/ 	.word	0x000001d0


	//   ....[2]....
        /*0724*/ 	.word	0x00000220


	//   ....[3]....
        /*0728*/ 	.word	0x00000450


	//   ....[4]....
        /*072c*/ 	.word	0x000005b0


	//   ....[5]....
        /*0730*/ 	.word	0x000006d0


	//   ....[6]....
        /*0734*/ 	.word	0x00000830


	//   ....[7]....
        /*0738*/ 	.word	0x000103c0


	//   ....[8]....
        /*073c*/ 	.word	0x00019030


	//   ....[9]....
        /*0740*/ 	.word	0x00019050


	//   ....[10]....
        /*0744*/ 	.word	0x00019cd0


	//   ....[11]....
        /*0748*/ 	.word	0x00019de0


	//   ....[12]....
        /*074c*/ 	.word	0x0001cff0


	//   ....[13]....
        /*0750*/ 	.word	0x0001d020


	//   ....[14]....
        /*0754*/ 	.word	0x0001ddb0


	//   ....[15]....
        /*0758*/ 	.word	0x0001ddd0


	//   ....[16]....
        /*075c*/ 	.word	0x00020ca0


	//   ....[17]....
        /*0760*/ 	.word	0x00020cb0


	//   ....[18]....
        /*0764*/ 	.word	0x00020d30


	//   ....[19]....
        /*0768*/ 	.word	0x00020d50


	//   ....[20]....
        /*076c*/ 	.word	0x00022b00


	//   ....[21]....
        /*0770*/ 	.word	0x00022b60


	//   ....[22]....
        /*0774*/ 	.word	0x00022b80


	//   ....[23]....
        /*0778*/ 	.word	0x00022ba0


	//   ....[24]....
        /*077c*/ 	.word	0x00023db0


	//   ....[25]....
        /*0780*/ 	.word	0x00023e00


	//   ....[26]....
        /*0784*/ 	.word	0x00023e30


	//   ....[27]....
        /*0788*/ 	.word	0x00023e60


	//   ....[28]....
        /*078c*/ 	.word	0x00023e90


	//   ....[29]....
        /*0790*/ 	.word	0x00023ec0


	//   ....[30]....
        /*0794*/ 	.word	0x00023ef0


	//   ....[31]....
        /*0798*/ 	.word	0x00023f20


	//   ....[32]....
        /*079c*/ 	.word	0x00023f50


	//   ....[33]....
        /*07a0*/ 	.word	0x00023f80


	//   ....[34]....
        /*07a4*/ 	.word	0x00023fb0


	//   ....[35]....
        /*07a8*/ 	.word	0x00023fe0


	//   ....[36]....
        /*07ac*/ 	.word	0x00024010


	//   ....[37]....
        /*07b0*/ 	.word	0x00024040


	//   ....[38]....
        /*07b4*/ 	.word	0x00024070


	//   ....[39]....
        /*07b8*/ 	.word	0x000240a0


	//   ....[40]....
        /*07bc*/ 	.word	0x000240d0


	//   ....[41]....
        /*07c0*/ 	.word	0x00024100


	//   ....[42]....
        /*07c4*/ 	.word	0x00024130


	//   ....[43]....
        /*07c8*/ 	.word	0x00024160


	//   ....[44]....
        /*07cc*/ 	.word	0x00024190


	//   ....[45]....
        /*07d0*/ 	.word	0x000241c0


	//   ....[46]....
        /*07d4*/ 	.word	0x000241f0


	//   ....[47]....
        /*07d8*/ 	.word	0x00024220


	//   ....[48]....
        /*07dc*/ 	.word	0x00024250


	//   ....[49]....
        /*07e0*/ 	.word	0x00024280


	//   ....[50]....
        /*07e4*/ 	.word	0x000242b0


	//   ....[51]....
        /*07e8*/ 	.word	0x000242e0


	//   ....[52]....
        /*07ec*/ 	.word	0x00024310


	//   ....[53]....
        /*07f0*/ 	.word	0x00024340


	//   ....[54]....
        /*07f4*/ 	.word	0x00024370


	//   ....[55]....
        /*07f8*/ 	.word	0x00024390


	//   ....[56]....
        /*07fc*/ 	.word	0x000243a0


	//   ....[57]....
        /*0800*/ 	.word	0x000243b0


	//   ....[58]....
        /*0804*/ 	.word	0x000243e0


	//   ....[59]....
        /*0808*/ 	.word	0x00024400


	//   ....[60]....
        /*080c*/ 	.word	0x00024430


	//   ....[61]....
        /*0810*/ 	.word	0x00024450


	//   ....[62]....
        /*0814*/ 	.word	0x00024470


	//   ....[63]....
        /*0818*/ 	.word	0x000244a0


	//   ....[64]....
        /*081c*/ 	.word	0x000244d0


	//   ....[65]....
        /*0820*/ 	.word	0x000244f0


	//   ....[66]....
        /*0824*/ 	.word	0x00024520


	//   ....[67]....
        /*0828*/ 	.word	0x00024550


	//   ....[68]....
        /*082c*/ 	.word	0x00024580


	//   ....[69]....
        /*0830*/ 	.word	0x000245b0


	//   ....[70]....
        /*0834*/ 	.word	0x000245e0


	//   ....[71]....
        /*0838*/ 	.word	0x000245f0


	//   ....[72]....
        /*083c*/ 	.word	0x000262f0


	//   ....[73]....
        /*0840*/ 	.word	0x000264d0


	//   ....[74]....
        /*0844*/ 	.word	0x00026500


	//   ....[75]....
        /*0848*/ 	.word	0x00026530


	//   ....[76]....
        /*084c*/ 	.word	0x00026560


	//   ....[77]....
        /*0850*/ 	.word	0x00026590


	//   ....[78]....
        /*0854*/ 	.word	0x000265c0


	//   ....[79]....
        /*0858*/ 	.word	0x00026730


	//   ....[80]....
        /*085c*/ 	.word	0x00026760


	//   ....[81]....
        /*0860*/ 	.word	0x00026790


	//   ....[82]....
        /*0864*/ 	.word	0x000267c0


	//   ....[83]....
        /*0868*/ 	.word	0x000267f0


	//   ....[84]....
        /*086c*/ 	.word	0x00026820


	//   ....[85]....
        /*0870*/ 	.word	0x000268c0


	//   ....[86]....
        /*0874*/ 	.word	0x00026920


	//   ....[87]....
        /*0878*/ 	.word	0x000269b0


	//   ....[88]....
        /*087c*/ 	.word	0x000277e0


	//   ....[89]....
        /*0880*/ 	.word	0x00029890


	//   ....[90]....
        /*0884*/ 	.word	0x0002c2f0


	//   ....[91]....
        /*0888*/ 	.word	0x0002c320


	//   ....[92]....
        /*088c*/ 	.word	0x0002c360


	//   ....[93]....
        /*0890*/ 	.word	0x0002c390


	//   ....[94]....
        /*0894*/ 	.word	0x0002c3c0


	//   ....[95]....
        /*0898*/ 	.word	0x0002c3f0


	//   ....[96]....
        /*089c*/ 	.word	0x0002c420


	//   ....[97]....
        /*08a0*/ 	.word	0x0002c450


	//   ....[98]....
        /*08a4*/ 	.word	0x0002c5d0


	//   ....[99]....
        /*08a8*/ 	.word	0x0002c600


	//   ....[100]....
        /*08ac*/ 	.word	0x0002c630


	//   ....[101]....
        /*08b0*/ 	.word	0x0002c660


	//   ....[102]....
        /*08b4*/ 	.word	0x0002c690


	//   ....[103]....
        /*08b8*/ 	.word	0x0002c6c0


	//   ....[104]....
        /*08bc*/ 	.word	0x0002c780


	//   ....[105]....
        /*08c0*/ 	.word	0x0002c7a0


	//   ....[106]....
        /*08c4*/ 	.word	0x0002c810


	//   ....[107]....
        /*08c8*/ 	.word	0x0002ceb0


	//   ....[108]....
        /*08cc*/ 	.word	0x0002d3c0


	//   ....[109]....
        /*08d0*/ 	.word	0x0002d460


	//   ....[110]....
        /*08d4*/ 	.word	0x0002d500


	//   ....[111]....
        /*08d8*/ 	.word	0x0002d5a0


	//   ....[112]....
        /*08dc*/ 	.word	0x0002d640


	//   ....[113]....
        /*08e0*/ 	.word	0x0002d720


	//   ....[114]....
        /*08e4*/ 	.word	0x0002d7c0


	//   ....[115]....
        /*08e8*/ 	.word	0x0002d860


	//   ....[116]....
        /*08ec*/ 	.word	0x0002d900


	//   ....[117]....
        /*08f0*/ 	.word	0x0002dc10


	//   ....[118]....
        /*08f4*/ 	.word	0x0002dd30


	//   ....[119]....
        /*08f8*/ 	.word	0x0002de60


	//   ....[120]....
        /*08fc*/ 	.word	0x0002df80


	//   ....[121]....
        /*0900*/ 	.word	0x0002e030


	//   ....[122]....
        /*0904*/ 	.word	0x0002e0b0


	//   ....[123]....
        /*0908*/ 	.word	0x0002e110


	//   ....[124]....
        /*090c*/ 	.word	0x0002e190


	//   ....[125]....
        /*0910*/ 	.word	0x0002e1f0


	//   ....[126]....
        /*0914*/ 	.word	0x0002e270


	//   ....[127]....
        /*0918*/ 	.word	0x0002e2d0


	//   ....[128]....
        /*091c*/ 	.word	0x0002e350


	//   ....[129]....
        /*0920*/ 	.word	0x0002e3b0


	//   ....[130]....
        /*0924*/ 	.word	0x0002e430


	//   ....[131]....
        /*0928*/ 	.word	0x0002e490


	//   ....[132]....
        /*092c*/ 	.word	0x0002e4f0


	//   ....[133]....
        /*0930*/ 	.word	0x0002e550


	//   ....[134]....
        /*0934*/ 	.word	0x0002e5b0


	//   ....[135]....
        /*0938*/ 	.word	0x0002e610


	//   ....[136]....
        /*093c*/ 	.word	0x0002e670


	//   ....[137]....
        /*0940*/ 	.word	0x0002e6d0


	//   ....[138]....
        /*0944*/ 	.word	0x0002e740


	//   ....[139]....
        /*0948*/ 	.word	0x0002e7a0


	//   ....[140]....
        /*094c*/ 	.word	0x0002e830


	//   ....[141]....
        /*0950*/ 	.word	0x0002e890


	//   ....[142]....
        /*0954*/ 	.word	0x0002e900


	//   ....[143]....
        /*0958*/ 	.word	0x0002e960


	//   ....[144]....
        /*095c*/ 	.word	0x0002e9f0


	//   ....[145]....
        /*0960*/ 	.word	0x0002ea50


	//   ....[146]....
        /*0964*/ 	.word	0x0002eae0


	//   ....[147]....
        /*0968*/ 	.word	0x0002eb40


	//   ....[148]....
        /*096c*/ 	.word	0x0002ebc0


	//   ....[149]....
        /*0970*/ 	.word	0x0002ec20


	//   ....[150]....
        /*0974*/ 	.word	0x0002ec80


	//   ....[151]....
        /*0978*/ 	.word	0x0002ece0


	//   ....[152]....
        /*097c*/ 	.word	0x0002ed60


	//   ....[153]....
        /*0980*/ 	.word	0x0002edc0


	//   ....[154]....
        /*0984*/ 	.word	0x0002ee40


	//   ....[155]....
        /*0988*/ 	.word	0x0002eea0


	//   ....[156]....
        /*098c*/ 	.word	0x0002ef00


	//   ....[157]....
        /*0990*/ 	.word	0x0002ef60


	//   ....[158]....
        /*0994*/ 	.word	0x0002efd0


	//   ....[159]....
        /*0998*/ 	.word	0x0002f030


	//   ....[160]....
        /*099c*/ 	.word	0x0002f0b0


	//   ....[161]....
        /*09a0*/ 	.word	0x0002f110


	//   ....[162]....
        /*09a4*/ 	.word	0x0002f180


	//   ....[163]....
        /*09a8*/ 	.word	0x0002f1f0


	//   ....[164]....
        /*09ac*/ 	.word	0x0002f260


	//   ....[165]....
        /*09b0*/ 	.word	0x0002f3f0


	//   ....[166]....
        /*09b4*/ 	.word	0x0002f6d0


	//   ....[167]....
        /*09b8*/ 	.word	0x0002faf0


	//   ....[168]....
        /*09bc*/ 	.word	0x0002fb90


	//   ....[169]....
        /*09c0*/ 	.word	0x0002fcb0


	//   ....[170]....
        /*09c4*/ 	.word	0x0002fd20


	//   ....[171]....
        /*09c8*/ 	.word	0x0002fd90


	//   ....[172]....
        /*09cc*/ 	.word	0x0002fe00


	//   ....[173]....
        /*09d0*/ 	.word	0x0002fe70


	//   ....[174]....
        /*09d4*/ 	.word	0x0002fef0


	//   ....[175]....
        /*09d8*/ 	.word	0x0002ff80


	//   ....[176]....
        /*09dc*/ 	.word	0x00030010


	//   ....[177]....
        /*09e0*/ 	.word	0x00030080


	//   ....[178]....
        /*09e4*/ 	.word	0x000300f0


	//   ....[179]....
        /*09e8*/ 	.word	0x00030160


	//   ....[180]....
        /*09ec*/ 	.word	0x000301e0


	//   ....[181]....
        /*09f0*/ 	.word	0x00030250


	//   ....[182]....
        /*09f4*/ 	.word	0x000302f0


	//   ....[183]....
        /*09f8*/ 	.word	0x00030380


	//   ....[184]....
        /*09fc*/ 	.word	0x000304b0


	//----- nvinfo : EIATTR_REG_RECONFIG
	.align		4
.L_359:
        /*0a00*/ 	.byte	0x01, 0x54
	.zero		2


	//----- nvinfo : EIATTR_SYSCALL_OFFSETS
	.align		4
        /*0a04*/ 	.byte	0x04, 0x46
        /*0a06*/ 	.short	(.L_361 - .L_360)


	//   ....[0]....
.L_360:
        /*0a08*/ 	.word	0x00001ac0


	//   ....[1]....
        /*0a0c*/ 	.word	0x00001c10


	//   ....[2]....
        /*0a10*/ 	.word	0x00010550


	//   ....[3]....
        /*0a14*/ 	.word	0x00010880


	//   ....[4]....
        /*0a18*/ 	.word	0x00028fa0


	//   ....[5]....
        /*0a1c*/ 	.word	0x00029150


	//   ....[6]....
        /*0a20*/ 	.word	0x00029290


	//   ....[7]....
        /*0a24*/ 	.word	0x000293c0


	//----- nvinfo : EIATTR_MBARRIER_INSTR_OFFSETS
	.align		4
.L_361:
        /*0a28*/ 	.byte	0x04, 0x39
        /*0a2a*/ 	.short	(.L_363 - .L_362)


	//   ....[0]....
.L_362:
        /*0a2c*/ 	.word	0x00000300
        /*0a30*/ 	.word	0x000000ff
        /*0a34*/ 	.word	0x00033400
        /*0a38*/ 	.short	0x0100
        /*0a3a*/ 	.byte	0x08
	.zero		1


	//   ....[1]....
        /*0a3c*/ 	.word	0x00000310
        /*0a40*/ 	.word	0x000000ff
        /*0a44*/ 	.word	0x00033420
        /*0a48*/ 	.short	0x0100
        /*0a4a*/ 	.byte	0x08
	.zero		1


	//   ....[2]....
        /*0a4c*/ 	.word	0x00000400
        /*0a50*/ 	.word	0x000000ff
        /*0a54*/ 	.word	0x00033430
        /*0a58*/ 	.short	0x0100
        /*0a5a*/ 	.byte	0x08
	.zero		1


	//   ....[3]....
        /*0a5c*/ 	.word	0x00000410
        /*0a60*/ 	.word	0x000000ff
        /*0a64*/ 	.word	0x00033440
        /*0a68*/ 	.short	0x0100
        /*0a6a*/ 	.byte	0x08
	.zero		1


	//   ....[4]....
        /*0a6c*/ 	.word	0x00000420
        /*0a70*/ 	.word	0x000000ff
        /*0a74*/ 	.word	0x00033438
        /*0a78*/ 	.short	0x0100
        /*0a7a*/ 	.byte	0x08
	.zero		1


	//   ....[5]....
        /*0a7c*/ 	.word	0x00000430
        /*0a80*/ 	.word	0x000000ff
        /*0a84*/ 	.word	0x00033448
        /*0a88*/ 	.short	0x0100
        /*0a8a*/ 	.byte	0x08
	.zero		1


	//   ....[6]....
        /*0a8c*/ 	.word	0x00000560
        /*0a90*/ 	.word	0x000000ff
        /*0a94*/ 	.word	0x00033450
        /*0a98*/ 	.short	0x0100
        /*0a9a*/ 	.byte	0x08
	.zero		1


	//   ....[7]....
        /*0a9c*/ 	.word	0x00000570
        /*0aa0*/ 	.word	0x000000ff
        /*0aa4*/ 	.word	0x00033460
        /*0aa8*/ 	.short	0x0100
        /*0aaa*/ 	.byte	0x08
	.zero		1


	//   ....[8]....
        /*0aac*/ 	.word	0x00000580
        /*0ab0*/ 	.word	0x000000ff
        /*0ab4*/ 	.word	0x00033458
        /*0ab8*/ 	.short	0x0100
        /*0aba*/ 	.byte	0x08
	.zero		1


	//   ....[9]....
        /*0abc*/ 	.word	0x00000590
        /*0ac0*/ 	.word	0x000000ff
        /*0ac4*/ 	.word	0x00033468
        /*0ac8*/ 	.short	0x0100
        /*0aca*/ 	.byte	0x08
	.zero		1


	//   ....[10]....
        /*0acc*/ 	.word	0x00000680
        /*0ad0*/ 	.word	0x000000ff
        /*0ad4*/ 	.word	0x00033470
        /*0ad8*/ 	.short	0x0100
        /*0ada*/ 	.byte	0x06
	.zero		1


	//   ....[11]....
        /*0adc*/ 	.word	0x00000690
        /*0ae0*/ 	.word	0x000000ff
        /*0ae4*/ 	.word	0x00033480
        /*0ae8*/ 	.short	0x0100
        /*0aea*/ 	.byte	0x06
	.zero		1


	//   ....[12]....
        /*0aec*/ 	.word	0x000006a0
        /*0af0*/ 	.word	0x000000ff
        /*0af4*/ 	.word	0x00033478
        /*0af8*/ 	.short	0x0100
        /*0afa*/ 	.byte	0x06
	.zero		1


	//   ....[13]....
        /*0afc*/ 	.word	0x000006b0
        /*0b00*/ 	.word	0x000000ff
        /*0b04*/ 	.word	0x00033488
        /*0b08*/ 	.short	0x0100
        /*0b0a*/ 	.byte	0x06
	.zero		1


	//   ....[14]....
        /*0b0c*/ 	.word	0x000007e0
        /*0b10*/ 	.word	0x000000ff
        /*0b14*/ 	.word	0x00033490
        /*0b18*/ 	.short	0x0100
        /*0b1a*/ 	.byte	0x08
	.zero		1


	//   ....[15]....
        /*0b1c*/ 	.word	0x000007f0
        /*0b20*/ 	.word	0x000000ff
        /*0b24*/ 	.word	0x000334a0
        /*0b28*/ 	.short	0x0100
        /*0b2a*/ 	.byte	0x08
	.zero		1


	//   ....[16]....
        /*0b2c*/ 	.word	0x00000800
        /*0b30*/ 	.word	0x000000ff
        /*0b34*/ 	.word	0x00033498
        /*0b38*/ 	.short	0x0100
        /*0b3a*/ 	.byte	0x08
	.zero		1


	//   ....[17]....
        /*0b3c*/ 	.word	0x00000810
        /*0b40*/ 	.word	0x000000ff
        /*0b44*/ 	.word	0x000334a8
        /*0b48*/ 	.short	0x0100
        /*0b4a*/ 	.byte	0x08
	.zero		1


	//   ....[18]....
        /*0b4c*/ 	.word	0x00000940
        /*0b50*/ 	.word	0x000000ff
        /*0b54*/ 	.word	0x000334b0
        /*0b58*/ 	.short	0x0100
        /*0b5a*/ 	.byte	0x08
	.zero		1


	//   ....[19]....
        /*0b5c*/ 	.word	0x00000950
        /*0b60*/ 	.word	0x000000ff
        /*0b64*/ 	.word	0x000334c0
        /*0b68*/ 	.short	0x0100
        /*0b6a*/ 	.byte	0x08
	.zero		1


	//   ....[20]....
        /*0b6c*/ 	.word	0x00000960
        /*0b70*/ 	.word	0x000000ff
        /*0b74*/ 	.word	0x000334b8
        /*0b78*/ 	.short	0x0100
        /*0b7a*/ 	.byte	0x08
	.zero		1


	//   ....[21]....
        /*0b7c*/ 	.word	0x00000970
        /*0b80*/ 	.word	0x000000ff
        /*0b84*/ 	.word	0x000334c8
        /*0b88*/ 	.short	0x0100
        /*0b8a*/ 	.byte	0x08
	.zero		1


	//   ....[22]....
        /*0b8c*/ 	.word	0x00003500
        /*0b90*/ 	.word	0x0000002a
        /*0b94*/ 	.word	0x00033490
        /*0b98*/ 	.short	0x010a
        /*0b9a*/ 	.byte	0x3f
	.zero		1


	//   ....[23]....
        /*0b9c*/ 	.word	0x00009300
        /*0ba0*/ 	.word	0x0000002a
        /*0ba4*/ 	.word	0x00033490
        /*0ba8*/ 	.short	0x010a
        /*0baa*/ 	.byte	0x3f
	.zero		1


	//   ....[24]....
        /*0bac*/ 	.word	0x0000f200
        /*0bb0*/ 	.word	0x0000002a
        /*0bb4*/ 	.word	0x00033490
        /*0bb8*/ 	.short	0x010a
        /*0bba*/ 	.byte	0x3f
	.zero		1


	//   ....[25]....
        /*0bbc*/ 	.word	0x0000f5e0
        /*0bc0*/ 	.word	0x0000002c
        /*0bc4*/ 	.word	0x00000000
        /*0bc8*/ 	.short	0x0101
        /*0bca*/ 	.byte	0x3f
	.zero		1


	//   ....[26]....
        /*0bcc*/ 	.word	0x0000f620
        /*0bd0*/ 	.word	0x0000002a
        /*0bd4*/ 	.word	0x000334b0
        /*0bd8*/ 	.short	0x010a
        /*0bda*/ 	.byte	0x3f
	.zero		1


	//   ....[27]....
        /*0bdc*/ 	.word	0x0000fb60
        /*0be0*/ 	.word	0x0000002a
        /*0be4*/ 	.word	0x00000000
        /*0be8*/ 	.short	0x0101
        /*0bea*/ 	.byte	0x3f
	.zero		1


	//   ....[28]....
        /*0bec*/ 	.word	0x000105e0
        /*0bf0*/ 	.word	0x00000010
        /*0bf4*/ 	.word	0x00033400
        /*0bf8*/ 	.short	0x010a
        /*0bfa*/ 	.byte	0x3f
	.zero		1


	//   ....[29]....
        /*0bfc*/ 	.word	0x00010630
        /*0c00*/ 	.word	0x00000010
        /*0c04*/ 	.word	0x00033400
        /*0c08*/ 	.short	0x010a
        /*0c0a*/ 	.byte	0x3f
	.zero		1


	//   ....[30]....
        /*0c0c*/ 	.word	0x000110d0
        /*0c10*/ 	.word	0x00000010
        /*0c14*/ 	.word	0x00033400
        /*0c18*/ 	.short	0x010a
        /*0c1a*/ 	.byte	0x3f
	.zero		1


	//   ....[31]....
        /*0c1c*/ 	.word	0x00014650
        /*0c20*/ 	.word	0x00000010
        /*0c24*/ 	.word	0x00033400
        /*0c28*/ 	.short	0x010a
        /*0c2a*/ 	.byte	0x3f
	.zero		1


	//   ....[32]....
        /*0c2c*/ 	.word	0x00017760
        /*0c30*/ 	.word	0x00000003
        /*0c34*/ 	.word	0x00033430
        /*0c38*/ 	.short	0x010a
        /*0c3a*/ 	.byte	0x3f
	.zero		1


	//   ....[33]....
        /*0c3c*/ 	.word	0x000177e0
        /*0c40*/ 	.word	0x00000003
        /*0c44*/ 	.word	0x00033430
        /*0c48*/ 	.short	0x010a
        /*0c4a*/ 	.byte	0x3f
	.zero		1


	//   ....[34]....
        /*0c4c*/ 	.word	0x0001a2c0
        /*0c50*/ 	.word	0x0000003c
        /*0c54*/ 	.word	0x00000000
        /*0c58*/ 	.short	0x0101
        /*0c5a*/ 	.byte	0x3f
	.zero		1


	//   ....[35]....
        /*0c5c*/ 	.word	0x0001b450
        /*0c60*/ 	.word	0x0000000d
        /*0c64*/ 	.word	0x00033430
        /*0c68*/ 	.short	0x010a
        /*0c6a*/ 	.byte	0x3f
	.zero		1


	//   ....[36]....
        /*0c6c*/ 	.word	0x0001b4a0
        /*0c70*/ 	.word	0x0000000d
        /*0c74*/ 	.word	0x00033430
        /*0c78*/ 	.short	0x010a
        /*0c7a*/ 	.byte	0x3f
	.zero		1


	//   ....[37]....
        /*0c7c*/ 	.word	0x0001c5a0
        /*0c80*/ 	.word	0x00000008
        /*0c84*/ 	.word	0x00033450
        /*0c88*/ 	.short	0x010a
        /*0c8a*/ 	.byte	0x3f
	.zero		1


	//   ....[38]....
        /*0c8c*/ 	.word	0x0001c5e0
        /*0c90*/ 	.word	0x00000008
        /*0c94*/ 	.word	0x00033450
        /*0c98*/ 	.short	0x010a
        /*0c9a*/ 	.byte	0x3f
	.zero		1


	//   ....[39]....
        /*0c9c*/ 	.word	0x0001e800
        /*0ca0*/ 	.word	0x00000004
        /*0ca4*/ 	.word	0x00000000
        /*0ca8*/ 	.short	0x0101
        /*0caa*/ 	.byte	0x3f
	.zero		1


	//   ....[40]....
        /*0cac*/ 	.word	0x0001ea70
        /*0cb0*/ 	.word	0x00000008
        /*0cb4*/ 	.word	0x00000000
        /*0cb8*/ 	.short	0x0101
        /*0cba*/ 	.byte	0x3f
	.zero		1


	//   ....[41]....
        /*0cbc*/ 	.word	0x0001f3c0
        /*0cc0*/ 	.word	0x0000000d
        /*0cc4*/ 	.word	0x00033430
        /*0cc8*/ 	.short	0x010a
        /*0cca*/ 	.byte	0x3f
	.zero		1


	//   ....[42]....
        /*0ccc*/ 	.word	0x0001f410
        /*0cd0*/ 	.word	0x0000000d
        /*0cd4*/ 	.word	0x00033430
        /*0cd8*/ 	.short	0x010a
        /*0cda*/ 	.byte	0x3f
	.zero		1


	//   ....[43]....
        /*0cdc*/ 	.word	0x00020510
        /*0ce0*/ 	.word	0x00000008
        /*0ce4*/ 	.word	0x00033450
        /*0ce8*/ 	.short	0x010a
        /*0cea*/ 	.byte	0x3f
	.zero		1


	//   ....[44]....
        /*0cec*/ 	.word	0x00020550
        /*0cf0*/ 	.word	0x00000008
        /*0cf4*/ 	.word	0x00033450
        /*0cf8*/ 	.short	0x010a
        /*0cfa*/ 	.byte	0x3f
	.zero		1


	//   ....[45]....
        /*0cfc*/ 	.word	0x00021bd0
        /*0d00*/ 	.word	0x00000004
        /*0d04*/ 	.word	0x00000000
        /*0d08*/ 	.short	0x0101
        /*0d0a*/ 	.byte	0x3f
	.zero		1


	//   ....[46]....
        /*0d0c*/ 	.word	0x00021ef0
        /*0d10*/ 	.word	0x00000008
        /*0d14*/ 	.word	0x00000000
        /*0d18*/ 	.short	0x0101
        /*0d1a*/ 	.byte	0x3f
	.zero		1


	//   ....[47]....
        /*0d1c*/ 	.word	0x00022770
        /*0d20*/ 	.word	0x00000014
        /*0d24*/ 	.word	0x00033450
        /*0d28*/ 	.short	0x010a
        /*0d2a*/ 	.byte	0x3f
	.zero		1


	//   ....[48]....
        /*0d2c*/ 	.word	0x000227f0
        /*0d30*/ 	.word	0x00000014
        /*0d34*/ 	.word	0x00033450
        /*0d38*/ 	.short	0x010a
        /*0d3a*/ 	.byte	0x3f
	.zero		1


	//   ....[49]....
        /*0d3c*/ 	.word	0x00022e40
        /*0d40*/ 	.word	0x00000002
        /*0d44*/ 	.word	0x00000000
        /*0d48*/ 	.short	0x0101
        /*0d4a*/ 	.byte	0x3f
	.zero		1


	//   ....[50]....
        /*0d4c*/ 	.word	0x00025140
        /*0d50*/ 	.word	0x00000000
        /*0d54*/ 	.word	0x00000000
        /*0d58*/ 	.short	0x0101
        /*0d5a*/ 	.byte	0x3f
	.zero		1


	//   ....[51]....
        /*0d5c*/ 	.word	0x000278f0
        /*0d60*/ 	.word	0x0000000b
        /*0d64*/ 	.word	0x00033420
        /*0d68*/ 	.short	0x010a
        /*0d6a*/ 	.byte	0x3f
	.zero		1


	//   ....[52]....
        /*0d6c*/ 	.word	0x000279c0
        /*0d70*/ 	.word	0x00000007
        /*0d74*/ 	.word	0x000334a0
        /*0d78*/ 	.short	0x010a
        /*0d7a*/ 	.byte	0x3f
	.zero		1


	//   ....[53]....
        /*0d7c*/ 	.word	0x00027e00
        /*0d80*/ 	.word	0x00000007
        /*0d84*/ 	.word	0x000334c0
        /*0d88*/ 	.short	0x010a
        /*0d8a*/ 	.byte	0x3f
	.zero		1


	//   ....[54]....
        /*0d8c*/ 	.word	0x000283c0
        /*0d90*/ 	.word	0x00000007
        /*0d94*/ 	.word	0x000334a0
        /*0d98*/ 	.short	0x010a
        /*0d9a*/ 	.byte	0x3f
	.zero		1


	//   ....[55]....
        /*0d9c*/ 	.word	0x000287e0
        /*0da0*/ 	.word	0x00000007
        /*0da4*/ 	.word	0x000334c0
        /*0da8*/ 	.short	0x010a
        /*0daa*/ 	.byte	0x3f
	.zero		1


	//   ....[56]....
        /*0dac*/ 	.word	0x00029b20
        /*0db0*/ 	.word	0x00000004
        /*0db4*/ 	.word	0x00033480
        /*0db8*/ 	.short	0x010a
        /*0dba*/ 	.byte	0x3f
	.zero		1


	//   ....[57]....
        /*0dbc*/ 	.word	0x00029da0
        /*0dc0*/ 	.word	0x00000004
        /*0dc4*/ 	.word	0x00033440
        /*0dc8*/ 	.short	0x010a
        /*0dca*/ 	.byte	0x3f
	.zero		1


	//   ....[58]....
        /*0dcc*/ 	.word	0x0002a2d0
        /*0dd0*/ 	.word	0x00000004
        /*0dd4*/ 	.word	0x00033420
        /*0dd8*/ 	.short	0x010a
        /*0dda*/ 	.byte	0x3f
	.zero		1


	//   ....[59]....
        /*0ddc*/ 	.word	0x0002a5f0
        /*0de0*/ 	.word	0x00000005
        /*0de4*/ 	.word	0x00033480
        /*0de8*/ 	.short	0x010a
        /*0dea*/ 	.byte	0x3f
	.zero		1


	//   ....[60]....
        /*0dec*/ 	.word	0x0002aa60
        /*0df0*/ 	.word	0x00000005
        /*0df4*/ 	.word	0x00033440
        /*0df8*/ 	.short	0x010a
        /*0dfa*/ 	.byte	0x3f
	.zero		1


	//   ....[61]....
        /*0dfc*/ 	.word	0x0002af40
        /*0e00*/ 	.word	0x0000000e
        /*0e04*/ 	.word	0x00033470
        /*0e08*/ 	.short	0x010a
        /*0e0a*/ 	.byte	0x3f
	.zero		1


	//   ....[62]....
        /*0e0c*/ 	.word	0x0002afb0
        /*0e10*/ 	.word	0x0000000e
        /*0e14*/ 	.word	0x00033460
        /*0e18*/ 	.short	0x010a
        /*0e1a*/ 	.byte	0x3f
	.zero		1


	//   ....[63]....
        /*0e1c*/ 	.word	0x0002b6a0
        /*0e20*/ 	.word	0x0000000e
        /*0e24*/ 	.word	0x00033450
        /*0e28*/ 	.short	0x0101
        /*0e2a*/ 	.byte	0x3f
	.zero		1


	//   ....[64]....
        /*0e2c*/ 	.word	0x0002b710
        /*0e30*/ 	.word	0x0000000e
        /*0e34*/ 	.word	0x00000000
        /*0e38*/ 	.short	0x0101
        /*0e3a*/ 	.byte	0x3f
	.zero		1


	//   ....[65]....
        /*0e3c*/ 	.word	0x0002b8f0
        /*0e40*/ 	.word	0x00000003
        /*0e44*/ 	.word	0x00033470
        /*0e48*/ 	.short	0x010a
        /*0e4a*/ 	.byte	0x3f
	.zero		1


	//   ....[66]....
        /*0e4c*/ 	.word	0x0002b9d0
        /*0e50*/ 	.word	0x00000003
        /*0e54*/ 	.word	0x00033460
        /*0e58*/ 	.short	0x010a
        /*0e5a*/ 	.byte	0x3f
	.zero		1


	//   ....[67]....
        /*0e5c*/ 	.word	0x0002c090
        /*0e60*/ 	.word	0x00000003
        /*0e64*/ 	.word	0x00033450
        /*0e68*/ 	.short	0x0101
        /*0e6a*/ 	.byte	0x3f
	.zero		1


	//   ....[68]....
        /*0e6c*/ 	.word	0x0002c0e0
        /*0e70*/ 	.word	0x00000000
        /*0e74*/ 	.word	0x00000000
        /*0e78*/ 	.short	0x0101
        /*0e7a*/ 	.byte	0x3f
	.zero		1


	//   ....[69]....
        /*0e7c*/ 	.word	0x0002ce30
        /*0e80*/ 	.word	0x00000000
        /*0e84*/ 	.word	0x00033420
        /*0e88*/ 	.short	0x010a
        /*0e8a*/ 	.byte	0x3f
	.zero		1


	//   ....[70]....
        /*0e8c*/ 	.word	0x0002cfe0
        /*0e90*/ 	.word	0x00000006
        /*0e94*/ 	.word	0x00000000
        /*0e98*/ 	.short	0x010a
        /*0e9a*/ 	.byte	0x3f
	.zero		1


	//   ....[71]....
        /*0e9c*/ 	.word	0x0002d050
        /*0ea0*/ 	.word	0x00000007
        /*0ea4*/ 	.word	0x00000000
        /*0ea8*/ 	.short	0x010a
        /*0eaa*/ 	.byte	0x3f
	.zero		1


	//   ....[72]....
        /*0eac*/ 	.word	0x0002d0b0
        /*0eb0*/ 	.word	0x00000004
        /*0eb4*/ 	.word	0x00033460
        /*0eb8*/ 	.short	0x010a
        /*0eba*/ 	.byte	0x3f
	.zero		1


	//   ....[73]....
        /*0ebc*/ 	.word	0x0002d100
        /*0ec0*/ 	.word	0x00000003
        /*0ec4*/ 	.word	0x00033460
        /*0ec8*/ 	.short	0x010a
        /*0eca*/ 	.byte	0x3f
	.zero		1


	//   ....[74]....
        /*0ecc*/ 	.word	0x0002d140
        /*0ed0*/ 	.word	0x00000004
        /*0ed4*/ 	.word	0x00033480
        /*0ed8*/ 	.short	0x010a
        /*0eda*/ 	.byte	0x3f
	.zero		1


	//   ....[75]....
        /*0edc*/ 	.word	0x0002d160
        /*0ee0*/ 	.word	0x00000003
        /*0ee4*/ 	.word	0x00033480
        /*0ee8*/ 	.short	0x010a
        /*0eea*/ 	.byte	0x3f
	.zero		1


	//   ....[76]....
        /*0eec*/ 	.word	0x0002d1c0
        /*0ef0*/ 	.word	0x0000002a
        /*0ef4*/ 	.word	0x00033490
        /*0ef8*/ 	.short	0x010a
        /*0efa*/ 	.byte	0x3f
	.zero		1


	//   ....[77]....
        /*0efc*/ 	.word	0x0002d210
        /*0f00*/ 	.word	0x0000002a
        /*0f04*/ 	.word	0x00033490
        /*0f08*/ 	.short	0x010a
        /*0f0a*/ 	.byte	0x3f
	.zero		1


	//   ....[78]....
        /*0f0c*/ 	.word	0x0002d260
        /*0f10*/ 	.word	0x0000002a
        /*0f14*/ 	.word	0x00033490
        /*0f18*/ 	.short	0x010a
        /*0f1a*/ 	.byte	0x3f
	.zero		1


	//   ....[79]....
        /*0f1c*/ 	.word	0x0002d2b0
        /*0f20*/ 	.word	0x0000002a
        /*0f24*/ 	.word	0x000334b0
        /*0f28*/ 	.short	0x010a
        /*0f2a*/ 	.byte	0x3f
	.zero		1


	//   ....[80]....
        /*0f2c*/ 	.word	0x0002d680
        /*0f30*/ 	.word	0x00000010
        /*0f34*/ 	.word	0x00033400
        /*0f38*/ 	.short	0x010a
        /*0f3a*/ 	.byte	0x3f
	.zero		1


	//   ....[81]....
        /*0f3c*/ 	.word	0x0002d940
        /*0f40*/ 	.word	0x00000010
        /*0f44*/ 	.word	0x00033400
        /*0f48*/ 	.short	0x010a
        /*0f4a*/ 	.byte	0x3f
	.zero		1


	//   ....[82]....
        /*0f4c*/ 	.word	0x0002d990
        /*0f50*/ 	.word	0x00000003
        /*0f54*/ 	.word	0x00033430
        /*0f58*/ 	.short	0x010a
        /*0f5a*/ 	.byte	0x3f
	.zero		1


	//   ....[83]....
        /*0f5c*/ 	.word	0x0002d9e0
        /*0f60*/ 	.word	0x0000000d
        /*0f64*/ 	.word	0x00033430
        /*0f68*/ 	.short	0x010a
        /*0f6a*/ 	.byte	0x3f
	.zero		1


	//   ....[84]....
        /*0f6c*/ 	.word	0x0002da30
        /*0f70*/ 	.word	0x00000008
        /*0f74*/ 	.word	0x00033450
        /*0f78*/ 	.short	0x010a
        /*0f7a*/ 	.byte	0x3f
	.zero		1


	//   ....[85]....
        /*0f7c*/ 	.word	0x0002da80
        /*0f80*/ 	.word	0x0000000d
        /*0f84*/ 	.word	0x00033430
        /*0f88*/ 	.short	0x010a
        /*0f8a*/ 	.byte	0x3f
	.zero		1


	//   ....[86]....
        /*0f8c*/ 	.word	0x0002dad0
        /*0f90*/ 	.word	0x00000008
        /*0f94*/ 	.word	0x00033450
        /*0f98*/ 	.short	0x010a
        /*0f9a*/ 	.byte	0x3f
	.zero		1


	//   ....[87]....
        /*0f9c*/ 	.word	0x0002db20
        /*0fa0*/ 	.word	0x00000014
        /*0fa4*/ 	.word	0x00033450
        /*0fa8*/ 	.short	0x010a
        /*0faa*/ 	.byte	0x3f
	.zero		1


	//   ....[88]....
        /*0fac*/ 	.word	0x0002f4b0
        /*0fb0*/ 	.word	0x0000000b
        /*0fb4*/ 	.word	0x00033420
        /*0fb8*/ 	.short	0x010a
        /*0fba*/ 	.byte	0x3f
	.zero		1


	//   ....[89]....
        /*0fbc*/ 	.word	0x0002f500
        /*0fc0*/ 	.word	0x00000007
        /*0fc4*/ 	.word	0x000334a0
        /*0fc8*/ 	.short	0x010a
        /*0fca*/ 	.byte	0x3f
	.zero		1


	//   ....[90]....
        /*0fcc*/ 	.word	0x0002f550
        /*0fd0*/ 	.word	0x00000007
        /*0fd4*/ 	.word	0x000334c0
        /*0fd8*/ 	.short	0x010a
        /*0fda*/ 	.byte	0x3f
	.zero		1


	//   ....[91]....
        /*0fdc*/ 	.word	0x0002f5a0
        /*0fe0*/ 	.word	0x00000007
        /*0fe4*/ 	.word	0x000334a0
        /*0fe8*/ 	.short	0x010a
        /*0fea*/ 	.byte	0x3f
	.zero		1


	//   ....[92]....
        /*0fec*/ 	.word	0x0002f5f0
        /*0ff0*/ 	.word	0x00000007
        /*0ff4*/ 	.word	0x000334c0
        /*0ff8*/ 	.short	0x010a
        /*0ffa*/ 	.byte	0x3f
	.zero		1


	//   ....[93]....
        /*0ffc*/ 	.word	0x0002f790
        /*1000*/ 	.word	0x00000004
        /*1004*/ 	.word	0x00033480
        /*1008*/ 	.short	0x010a
        /*100a*/ 	.byte	0x3f
	.zero		1


	//   ....[94]....
        /*100c*/ 	.word	0x0002f7e0
        /*1010*/ 	.word	0x00000004
        /*1014*/ 	.word	0x00033440
        /*1018*/ 	.short	0x010a
        /*101a*/ 	.byte	0x3f
	.zero		1


	//   ....[95]....
        /*101c*/ 	.word	0x0002f860
        /*1020*/ 	.word	0x00000004
        /*1024*/ 	.word	0x00033420
        /*1028*/ 	.short	0x010a
        /*102a*/ 	.byte	0x3f
	.zero		1


	//   ....[96]....
        /*102c*/ 	.word	0x0002f8b0
        /*1030*/ 	.word	0x00000005
        /*1034*/ 	.word	0x00033480
        /*1038*/ 	.short	0x010a
        /*103a*/ 	.byte	0x3f
	.zero		1


	//   ....[97]....
        /*103c*/ 	.word	0x0002f900
        /*1040*/ 	.word	0x00000005
        /*1044*/ 	.word	0x00033440
        /*1048*/ 	.short	0x010a
        /*104a*/ 	.byte	0x3f
	.zero		1


	//   ....[98]....
        /*104c*/ 	.word	0x0002f950
        /*1050*/ 	.word	0x0000000e
        /*1054*/ 	.word	0x00033470
        /*1058*/ 	.short	0x010a
        /*105a*/ 	.byte	0x3f
	.zero		1


	//   ....[99]....
        /*105c*/ 	.word	0x0002f9a0
        /*1060*/ 	.word	0x0000000e
        /*1064*/ 	.word	0x00033460
        /*1068*/ 	.short	0x010a
        /*106a*/ 	.byte	0x3f
	.zero		1


	//   ....[100]....
        /*106c*/ 	.word	0x0002f9f0
        /*1070*/ 	.word	0x00000003
        /*1074*/ 	.word	0x00033470
        /*1078*/ 	.short	0x010a
        /*107a*/ 	.byte	0x3f
	.zero		1


	//   ....[101]....
        /*107c*/ 	.word	0x0002fa40
        /*1080*/ 	.word	0x00000003
        /*1084*/ 	.word	0x00033460
        /*1088*/ 	.short	0x010a
        /*108a*/ 	.byte	0x3f
	.zero		1


	//   ....[102]....
        /*108c*/ 	.word	0x000303d0
        /*1090*/ 	.word	0x00000000
        /*1094*/ 	.word	0x00033420
        /*1098*/ 	.short	0x010a
        /*109a*/ 	.byte	0x3f
	.zero		1


	//   ....[103]....
        /*109c*/ 	.word	0x00030570
        /*10a0*/ 	.word	0x00000006
        /*10a4*/ 	.word	0x00000000
        /*10a8*/ 	.short	0x010a
        /*10aa*/ 	.byte	0x3f
	.zero		1


	//   ....[104]....
        /*10ac*/ 	.word	0x000305c0
        /*10b0*/ 	.word	0x00000007
        /*10b4*/ 	.word	0x00000000
        /*10b8*/ 	.short	0x010a
        /*10ba*/ 	.byte	0x3f
	.zero		1


	//   ....[105]....
        /*10bc*/ 	.word	0x00030610
        /*10c0*/ 	.word	0x00000004
        /*10c4*/ 	.word	0x00033460
        /*10c8*/ 	.short	0x010a
        /*10ca*/ 	.byte	0x3f
	.zero		1


	//   ....[106]....
        /*10cc*/ 	.word	0x00030660
        /*10d0*/ 	.word	0x00000003
        /*10d4*/ 	.word	0x00033460
        /*10d8*/ 	.short	0x010a
        /*10da*/ 	.byte	0x3f
	.zero		1


	//   ....[107]....
        /*10dc*/ 	.word	0x000306b0
        /*10e0*/ 	.word	0x00000004
        /*10e4*/ 	.word	0x00033480
        /*10e8*/ 	.short	0x010a
        /*10ea*/ 	.byte	0x3f
	.zero		1


	//----- nvinfo : EIATTR_NUM_MBARRIERS
	.align		4
.L_363:
        /*10ec*/ 	.byte	0x03, 0x38
        /*10ee*/ 	.short	0x0016


	//----- nvinfo : EIATTR_EXIT_INSTR_OFFSETS
	.align		4
        /*10f0*/ 	.byte	0x04, 0x1c
        /*10f2*/ 	.short	(.L_365 - .L_364)


	//   ....[0]....
.L_364:
        /*10f4*/ 	.word	0x0002d1b0


	//----- nvinfo : EIATTR_MAX_THREADS
	.align		4
.L_365:
        /*10f8*/ 	.byte	0x04, 0x05
        /*10fa*/ 	.short	(.L_367 - .L_366)
.L_366:
        /*10fc*/ 	.word	0x00000180
        /*1100*/ 	.word	0x00000001
        /*1104*/ 	.word	0x00000001


	//----- nvinfo : EIATTR_CRS_STACK_SIZE
	.align		4
.L_367:
        /*1108*/ 	.byte	0x04, 0x1e
        /*110a*/ 	.short	(.L_369 - .L_368)
.L_368:
        /*110c*/ 	.word	0x00000000


	//----- nvinfo : EIATTR_CBANK_PARAM_SIZE
	.align		4
.L_369:
        /*1110*/ 	.byte	0x03, 0x19
        /*1112*/ 	.short	0x0a70


	//----- nvinfo : EIATTR_PARAM_CBANK
	.align		4
        /*1114*/ 	.byte	0x04, 0x0a
        /*1116*/ 	.short	(.L_371 - .L_370)
	.align		4
.L_370:
        /*1118*/ 	.word	index@(.nv.constant0._ZN7cutlass13device_kernelIN5flash11enable_sm90INS1_16FlashAttnFwdSm90INS1_25CollectiveMainloopFwdSm90ILi2EN4cute5tupleIJNS5_1CILi1EEES8_S8_EEENS6_IJNS7_ILi128EEENS7_ILi160EEENS7_ILi192EEEEEELi192ENS_12float_e4m3_tEfNS_4arch4Sm90ELb1ELb0ELb0ELb1ELb0ELb1ELb0ELb1ELb1ELb0ELb0ELb0EEENS1_21CollectiveEpilogueFwdINS6_IJSA_SC_SB_EEES9_NS_10bfloat16_tESG_Li256ELb1ELb0ELb0ELb1EEENS1_36VarlenDynamicPersistentTileSchedulerILi128ELi160ELi256ELi128ELb0ELb0ELb1ELb1ELb1ELb1EEEEEEEEEvNT_6ParamsE)
        /*111c*/ 	.short	0x0210
        /*111e*/ 	.short	0x0a70


	//----- nvinfo : EIATTR_SW_WAR
	.align		4
.L_371:
        /*1120*/ 	.byte	0x04, 0x36
        /*1122*/ 	.short	(.L_373 - .L_372)
.L_372:
        /*1124*/ 	.word	0x00000008
.L_373:


//--------------------- .nv.callgraph             --------------------------
	.section	.nv.callgraph,"",@"SHT_CUDA_CALLGRAPH"
	.align	4
	.sectionentsize	8
	.align		4
        /*0000*/ 	.word	0x00000000
	.align		4
        /*0004*/ 	.word	0xffffffff
	.align		4
        /*0008*/ 	.word	index@(_ZN7cutlass13device_kernelIN5flash11enable_sm90INS1_16FlashAttnFwdSm90INS1_25CollectiveMainloopFwdSm90ILi2EN4cute5tupleIJNS5_1CILi1EEES8_S8_EEENS6_IJNS7_ILi128EEENS7_ILi160EEENS7_ILi192EEEEEELi192ENS_12float_e4m3_tEfNS_4arch4Sm90ELb0ELb0ELb0ELb0ELb0ELb0ELb0ELb1ELb1ELb0ELb0ELb0EEENS1_21CollectiveEpilogueFwdINS6_IJSA_SC_SB_EEES9_NS_10bfloat16_tESG_Li256ELb0ELb0ELb0ELb1EEENS1_29StaticPersistentTileSchedulerILb0EEEEEEEEEvNT_6ParamsE)
	.align		4
        /*000c*/ 	.word	index@(__assertfail)
	.align		4
        /*0010*/ 	.word	index@(_ZN7cutlass13device_kernelIN5flash11enable_sm90INS1_16FlashAttnFwdSm90INS1_25CollectiveMainloopFwdSm90ILi2EN4cute5tupleIJNS5_1CILi2EEENS7_ILi1EEES9_EEENS6_IJNS7_ILi128EEENS7_ILi160EEENS7_ILi192EEEEEELi192ENS_12float_e4m3_tEfNS_4arch4Sm90ELb0ELb0ELb0ELb0ELb0ELb0ELb0ELb1ELb1ELb0ELb0ELb0EEENS1_21CollectiveEpilogueFwdINS6_IJSB_SD_SC_EEESA_NS_10bfloat16_tESH_Li256ELb0ELb0ELb0ELb1EEENS1_29StaticPersistentTileSchedulerILb0EEEEEEEEEvNT_6ParamsE)
	.align		4
        /*0014*/ 	.word	index@(__assertfail)
	.align		4
        /*0018*/ 	.word	index@(_ZN7cutlass13device_kernelIN5flash11enable_sm90INS1_16FlashAttnFwdSm90INS1_25CollectiveMainloopFwdSm90ILi2EN4cute5tupleIJNS5_1CILi1EEES8_S8_EEENS6_IJNS7_ILi128EEENS7_ILi160EEENS7_ILi192EEEEEELi192ENS_12float_e4m3_tEfNS_4arch4Sm90ELb0ELb0ELb0ELb1ELb0ELb0ELb0ELb1ELb1ELb0ELb0ELb0EEENS1_21CollectiveEpilogueFwdINS6_IJSA_SC_SB_EEES9_NS_10bfloat16_tESG_Li256ELb1ELb0ELb0ELb1EEENS1_36VarlenDynamicPersistentTileSchedulerILi128ELi160ELi256ELi128ELb0ELb0ELb1ELb0ELb1ELb1EEEEEEEEEvNT_6ParamsE)
	.align		4
        /*001c*/ 	.word	index@(__assertfail)
	.align		4
        /*0020*/ 	.word	index@(_ZN7cutlass13device_kernelIN5flash11enable_sm90INS1_16FlashAttnFwdSm90INS1_25CollectiveMainloopFwdSm90ILi2EN4cute5tupleIJNS5_1CILi1EEES8_S8_EEENS6_IJNS7_ILi128EEENS7_ILi160EEENS7_ILi192EEEEEELi192ENS_12float_e4m3_tEfNS_4arch4Sm90ELb0ELb0ELb0ELb1ELb0ELb1ELb0ELb1ELb1ELb0ELb0ELb0EEENS1_21CollectiveEpilogueFwdINS6_IJSA_SC_SB_EEES9_NS_10bfloat16_tESG_Li256ELb1ELb0ELb0ELb1EEENS1_36VarlenDynamicPersistentTileSchedulerILi128ELi160ELi256ELi128ELb0ELb0ELb1ELb0ELb1ELb1EEEEEEEEEvNT_6ParamsE)
	.align		4
        /*0024*/ 	.word	index@(__assertfail)
	.align		4
        /*0028*/ 	.word	index@(_ZN7cutlass13device_kernelIN5flash11enable_sm90INS1_16FlashAttnFwdSm90INS1_25CollectiveMainloopFwdSm90ILi2EN4cute5tupleIJNS5_1CILi1EEES8_S8_EEENS6_IJNS7_ILi128EEENS7_ILi160EEENS7_ILi192EEEEEELi192ENS_12float_e4m3_tEfNS_4arch4Sm90ELb0ELb1ELb0ELb0ELb0ELb0ELb0ELb1ELb1ELb0ELb0ELb0EEENS1_21CollectiveEpilogueFwdINS6_IJSA_SC_SB_EEES9_NS_10bfloat16_tESG_Li256ELb0ELb0ELb0ELb1EEENS1_30DynamicPersistentTileSchedulerILi256ELi128ELb0ELb0ELb1EEEEEEEEEvNT_6ParamsE)
	.align		4
        /*002c*/ 	.word	index@(__assertfail)
	.align		4
        /*0030*/ 	.word	index@(_ZN7cutlass13device_kernelIN5flash11enable_sm90INS1_16FlashAttnFwdSm90INS1_25CollectiveMainloopFwdSm90ILi2EN4cute5tupleIJNS5_1CILi1EEES8_S8_EEENS6_IJNS7_ILi128EEENS7_ILi160EEENS7_ILi192EEEEEELi192ENS_12float_e4m3_tEfNS_4arch4Sm90ELb0ELb1ELb0ELb1ELb0ELb0ELb0ELb1ELb1ELb0ELb0ELb0EEENS1_21CollectiveEpilogueFwdINS6_IJSA_SC_SB_EEES9_NS_10bfloat16_tESG_Li256ELb1ELb0ELb0ELb1EEENS1_36VarlenDynamicPersistentTileSchedulerILi128ELi160ELi256ELi128ELb0ELb0ELb1ELb1ELb0ELb1EEEEEEEEEvNT_6ParamsE)
	.align		4
        /*0034*/ 	.word	index@(__assertfail)
	.align		4
        /*0038*/ 	.word	index@(_ZN7cutlass13device_kernelIN5flash11enable_sm90INS1_16FlashAttnFwdSm90INS1_25CollectiveMainloopFwdSm90ILi2EN4cute5tupleIJNS5_1CILi1EEES8_S8_EEENS6_IJNS7_ILi128EEENS7_ILi160EEENS7_ILi192EEEEEELi192ENS_12float_e4m3_tEfNS_4arch4Sm90ELb0ELb1ELb0ELb1ELb0ELb1ELb0ELb1ELb1ELb0ELb0ELb0EEENS1_21CollectiveEpilogueFwdINS6_IJSA_SC_SB_EEES9_NS_10bfloat16_tESG_Li256ELb1ELb0ELb0ELb1EEENS1_36VarlenDynamicPersistentTileSchedulerILi128ELi160ELi256ELi128ELb0ELb0ELb1ELb1ELb0ELb1EEEEEEEEEvNT_6ParamsE)
	.align		4
        /*003c*/ 	.word	index@(__assertfail)
	.align		4
        /*0040*/ 	.word	index@(_ZN7cutlass13device_kernelIN5flash11enable_sm90INS1_16FlashAttnFwdSm90INS1_25CollectiveMainloopFwdSm90ILi2EN4cute5tupleIJNS5_1CILi1EEES8_S8_EEENS6_IJNS7_ILi128EEENS7_ILi160EEENS7_ILi192EEEEEELi192ENS_12float_e4m3_tEfNS_4arch4Sm90ELb1ELb0ELb0ELb0ELb0ELb0ELb0ELb1ELb1ELb0ELb0ELb0EEENS1_21CollectiveEpilogueFwdINS6_IJSA_SC_SB_EEES9_NS_10bfloat16_tESG_Li256ELb0ELb0ELb0ELb1EEENS1_30DynamicPersistentTileSchedulerILi256ELi128ELb0ELb0ELb1EEEEEEEEEvNT_6ParamsE)
	.align		4
        /*0044*/ 	.word	index@(__assertfail)
	.align		4
        /*0048*/ 	.word	index@(_ZN7cutlass13device_kernelIN5flash11enable_sm90INS1_16FlashAttnFwdSm90INS1_25CollectiveMainloopFwdSm90ILi2EN4cute5tupleIJNS5_1CILi1EEES8_S8_EEENS6_IJNS7_ILi128EEENS7_ILi160EEENS7_ILi192EEEEEELi192ENS_12float_e4m3_tEfNS_4arch4Sm90ELb1ELb0ELb0ELb1ELb0ELb0ELb0ELb1ELb1ELb0ELb0ELb0EEENS1_21CollectiveEpilogueFwdINS6_IJSA_SC_SB_EEES9_NS_10bfloat16_tESG_Li256ELb1ELb0ELb0ELb1EEENS1_36VarlenDynamicPersistentTileSchedulerILi128ELi160ELi256ELi128ELb0ELb0ELb1ELb1ELb1ELb1EEEEEEEEEvNT_6ParamsE)
	.align		4
        /*004c*/ 	.word	index@(__assertfail)
	.align		4
        /*0050*/ 	.word	index@(_ZN7cutlass13device_kernelIN5flash11enable_sm90INS1_16FlashAttnFwdSm90INS1_25CollectiveMainloopFwdSm90ILi2EN4cute5tupleIJNS5_1CILi1EEES8_S8_EEENS6_IJNS7_ILi128EEENS7_ILi160EEENS7_ILi192EEEEEELi192ENS_12float_e4m3_tEfNS_4arch4Sm90ELb1ELb0ELb0ELb1ELb0ELb1ELb0ELb1ELb1ELb0ELb0ELb0EEENS1_21CollectiveEpilogueFwdINS6_IJSA_SC_SB_EEES9_NS_10bfloat16_tESG_Li256ELb1ELb0ELb0ELb1EEENS1_36VarlenDynamicPersistentTileSchedulerILi128ELi160ELi256ELi128ELb0ELb0ELb1ELb1ELb1ELb1EEEEEEEEEvNT_6ParamsE)
	.align		4
        /*0054*/ 	.word	index@(__assertfail)
	.align		4
        /*0058*/ 	.word	0x00000000
	.align		4
        /*005c*/ 	.word	0xfffffffe
	.align		4
        /*0060*/ 	.word	0x00000000
	.align		4
        /*0064*/ 	.word	0xfffffffd
	.align		4
        /*0068*/ 	.word	0x00000000
	.align		4
        /*006c*/ 	.word	0xfffffffc


//--------------------- .nv.constant4             --------------------------
	.section	.nv.constant4,"a",@progbits
	.align	8
	.align		8
.nv.constant4:
        /*0000*/ 	.dword	__assertfail
	.align		8
        /*0008*/ 	.dword	__unnamed_1
	.align		8
        /*0010*/ 	.dword	__unnamed_2
	.align		8
        /*0018*/ 	.dword	__unnamed_3
	.align		8
        /*0020*/ 	.dword	__unnamed_4
	.align		8
        /*0028*/ 	.dword	__unnamed_5
	.align		8
        /*0030*/ 	.dword	__unnamed_6
	.align		8
        /*0038*/ 	.dword	_ZZN5flash28permute_output_fp8_VcolmajorIN4cute6TensorINS1_11ArrayEngineIN7cutlass10bfloat16_tELm96EEENS1_6LayoutINS1_5tupleIJNS8_IJNS1_1CILi2EEESA_NS9_ILi24EEEEEENS9_ILi1EEESD_EEENS8_IJNS8_IJSD_SA_NS9_ILi4EEEEEENS9_ILi0EEESH_EEEEEEEEEvRT_E9upper_map
	.align		8
        /*0040*/ 	.dword	_ZN66_INTERNAL_cfa2b61c_30_flash_fwd_hdim192_e4m3_sm90_cu_cf07d2ef_41394cuda3std3__45__cpo5beginE
	.align		8
        /*0048*/ 	.dword	_ZN66_INTERNAL_cfa2b61c_30_flash_fwd_hdim192_e4m3_sm90_cu_cf07d2ef_41394cuda3std3__45__cpo3endE
	.align		8
        /*0050*/ 	.dword	_ZN66_INTERNAL_cfa2b61c_30_flash_fwd_hdim192_e4m3_sm90_cu_cf07d2ef_41394cuda3std3__45__cpo6cbeginE
	.align		8
        /*0058*/ 	.dword	_ZN66_INTERNAL_cfa2b61c_30_flash_fwd_hdim192_e4m3_sm90_cu_cf07d2ef_41394cuda3std3__45__cpo4cendE
	.align		8
        /*0060*/ 	.dword	_ZN66_INTERNAL_cfa2b61c_30_flash_fwd_hdim192_e4m3_sm90_cu_cf07d2ef_41394cuda3std3__468_GLOBAL__N__cfa2b61c_30_flash_fwd_hdim192_e4m3_sm90_cu_cf07d2ef_41396ignoreE
	.align		8
        /*0068*/ 	.dword	_ZN66_INTERNAL_cfa2b61c_30_flash_fwd_hdim192_e4m3_sm90_cu_cf07d2ef_41394cuda3std3__419piecewise_constructE
	.align		8
        /*0070*/ 	.dword	_ZN66_INTERNAL_cfa2b61c_30_flash_fwd_hdim192_e4m3_sm90_cu_cf07d2ef_41394cuda3std3__48in_placeE
	.align		8
        /*0078*/ 	.dword	_ZN66_INTERNAL_cfa2b61c_30_flash_fwd_hdim192_e4m3_sm90_cu_cf07d2ef_41394cuda3std6ranges3__45__cpo4swapE
	.align		8
        /*0080*/ 	.dword	_ZN66_INTERNAL_cfa2b61c_30_flash_fwd_hdim192_e4m3_sm90_cu_cf07d2ef_41394cuda3std6ranges3__45__cpo9iter_moveE
	.align		8
        /*0088*/ 	.dword	_ZN66_INTERNAL_cfa2b61c_30_flash_fwd_hdim192_e4m3_sm90_cu_cf07d2ef_41394cute7productE
	.align		8
        /*0090*/ 	.dword	_ZN66_INTERNAL_cfa2b61c_30_flash_fwd_hdim192_e4m3_sm90_cu_cf07d2ef_41394cute1_E
	.align		8
        /*0098*/ 	.dword	$str$25
	.align		8
        /*00a0*/ 	.dword	$str$26


//--------------------- .text._ZN7cutlass13device_kernelIN5flash11enable_sm90INS1_16FlashAttnFwdSm90INS1_25CollectiveMainloopFwdSm90ILi2EN4cute5tupleIJNS5_1CILi1EEES8_S8_EEENS6_IJNS7_ILi128EEENS7_ILi160EEENS7_ILi192EEEEEELi192ENS_12float_e4m3_tEfNS_4arch4Sm90ELb0ELb0ELb0ELb0ELb0ELb0ELb0ELb1ELb1ELb0ELb0ELb0EEENS1_21CollectiveEpilogueFwdINS6_IJSA_SC_SB_EEES9_NS_10bfloat16_tESG_Li256ELb0ELb0ELb0ELb1EEENS1_29StaticPersistentTileSchedulerILb0EEEEEEEEEvNT_6ParamsE --------------------------
	.section	.text._ZN7cutlass13device_kernelIN5flash11enable_sm90INS1_16FlashAttnFwdSm90INS1_25CollectiveMainloopFwdSm90ILi2EN4cute5tupleIJNS5_1CILi1EEES8_S8_EEENS6_IJNS7_ILi128EEENS7_ILi160EEENS7_ILi192EEEEEELi192ENS_12float_e4m3_tEfNS_4arch4Sm90ELb0ELb0ELb0ELb0ELb0ELb0ELb0ELb1ELb1ELb0ELb0ELb0EEENS1_21CollectiveEpilogueFwdINS6_IJSA_SC_SB_EEES9_NS_10bfloat16_tESG_Li256ELb0ELb0ELb0ELb1EEENS1_29StaticPersistentTileSchedulerILb0EEEEEEEEEvNT_6ParamsE,"ax",@progbits
	.align	128
.text._ZN7cutlass13device_kernelIN5flash11enable_sm90INS1_16FlashAttnFwdSm90INS1_25CollectiveMainloopFwdSm90ILi2EN4cute5tupleIJNS5_1CILi1EEES8_S8_EEENS6_IJNS7_ILi128EEENS7_ILi160EEENS7_ILi192EEEEEELi192ENS_12float_e4m3_tEfNS_4arch4Sm90ELb0ELb0ELb0ELb0ELb0ELb0ELb0ELb1ELb1ELb0ELb0ELb0EEENS1_21CollectiveEpilogueFwdINS6_IJSA_SC_SB_EEES9_NS_10bfloat16_tESG_Li256ELb0ELb0ELb0ELb1EEENS1_29StaticPersistentTileSchedulerILb0EEEEEEEEEvNT_6ParamsE:
        .type           _ZN7cutlass13device_kernelIN5flash11enable_sm90INS1_16FlashAttnFwdSm90INS1_25CollectiveMainloopFwdSm90ILi2EN4cute5tupleIJNS5_1CILi1EEES8_S8_EEENS6_IJNS7_ILi128EEENS7_ILi160EEENS7_ILi192EEEEEELi192ENS_12float_e4m3_tEfNS_4arch4Sm90ELb0ELb0ELb0ELb0ELb0ELb0ELb0ELb1ELb1ELb0ELb0ELb0EEENS1_21CollectiveEpilogueFwdINS6_IJSA_SC_SB_EEES9_NS_10bfloat16_tESG_Li256ELb0ELb0ELb0ELb1EEENS1_29StaticPersistentTileSchedulerILb0EEEEEEEEEvNT_6ParamsE,@function
        .size           _ZN7cutlass13device_kernelIN5flash11enable_sm90INS1_16FlashAttnFwdSm90INS1_25CollectiveMainloopFwdSm90ILi2EN4cute5tupleIJNS5_1CILi1EEES8_S8_EEENS6_IJNS7_ILi128EEENS7_ILi160EEENS7_ILi192EEEEEELi192ENS_12float_e4m3_tEfNS_4arch4Sm90ELb0ELb0ELb0ELb0ELb0ELb0ELb0ELb1ELb1ELb0ELb0ELb0EEENS1_21CollectiveEpilogueFwdINS6_IJSA_SC_SB_EEES9_NS_10bfloat16_tESG_Li256ELb0ELb0ELb0ELb1EEENS1_29StaticPersistentTileSchedulerILb0EEEEEEEEEvNT_6ParamsE,(.L_x_2697 - _ZN7cutlass13device_kernelIN5flash11enable_sm90INS1_16FlashAttnFwdSm90INS1_25CollectiveMainloopFwdSm90ILi2EN4cute5tupleIJNS5_1CILi1EEES8_S8_EEENS6_IJNS7_ILi128EEENS7_ILi160EEENS7_ILi192EEEEEELi192ENS_12float_e4m3_tEfNS_4arch4Sm90ELb0ELb0ELb0ELb0ELb0ELb0ELb0ELb1ELb1ELb0ELb0ELb0EEENS1_21CollectiveEpilogueFwdINS6_IJSA_SC_SB_EEES9_NS_10bfloat16_tESG_Li256ELb0ELb0ELb0ELb1EEENS1_29StaticPersistentTileSchedulerILb0EEEEEEEEEvNT_6ParamsE)
        .other          _ZN7cutlass13device_kernelIN5flash11enable_sm90INS1_16FlashAttnFwdSm90INS1_25CollectiveMainloopFwdSm90ILi2EN4cute5tupleIJNS5_1CILi1EEES8_S8_EEENS6_IJNS7_ILi128EEENS7_ILi160EEENS7_ILi192EEEEEELi192ENS_12float_e4m3_tEfNS_4arch4Sm90ELb0ELb0ELb0ELb0ELb0ELb0ELb0ELb1ELb1ELb0ELb0ELb0EEENS1_21CollectiveEpilogueFwdINS6_IJSA_SC_SB_EEES9_NS_10bfloat16_tESG_Li256ELb0ELb0ELb0ELb1EEENS1_29StaticPersistentTileSchedulerILb0EEEEEEEEEvNT_6ParamsE,@"STO_CUDA_ENTRY STV_DEFAULT"
_ZN7cutlass13device_kernelIN5flash11enable_sm90INS1_16FlashAttnFwdSm90INS1_25CollectiveMainloopFwdSm90ILi2EN4cute5tupleIJNS5_1CILi1EEES8_S8_EEENS6_IJNS7_ILi128EEENS7_ILi160EEENS7_ILi192EEEEEELi192ENS_12float_e4m3_tEfNS_4arch4Sm90ELb0ELb0ELb0ELb0ELb0ELb0ELb0ELb1ELb1ELb0ELb0ELb0EEENS1_21CollectiveEpilogueFwdINS6_IJSA_SC_SB_EEES9_NS_10bfloat16_tESG_Li256ELb0ELb0ELb0ELb1EEENS1_29StaticPersistentTileSchedulerILb0EEEEEEEEEvNT_6ParamsE:
[----:B------:R-:W1:Y:S02]  /*0000*/  LDC R1, c[0x0][0x28] ;  /* 0x00000a00ff017b82 */ /* 0x000e640000000800 */
[----:B-1----:R-:W-:Y:S01]  /*0010*/  VIADD R1, R1, 0xfffffff8 ;  /* 0xfffffff801017836 */ /* 0x002fe20000000000 */
[----:B------:R-:W1:Y:S01]  /*0020*/  S2R R3, SR_TID.X ;  /* 0x0000000000037919 */ /* 0x000e620000002100 */
[----:B------:R-:W-:Y:S01]  /*0030*/  ELECT P0, URZ, PT ;  /* 0x00000000003f782f */ /* 0x000fe20003800000 */
[----:B------:R-:W-:Y:S01]  /*0040*/  BSSY B0, `(.L_x_0) ;  /* 0x0000014000007945 */ /* 0x000fe20003800000 */
[--C-:B-1----:R-:W-:Y:S02]  /*0050*/  SHF.R.U32.HI R0, RZ, 0x5, R3.reuse ;  /* 0x00000005ff007819 */ /* 0x102fe40000011603 */
[----:B------:R-:W-:-:S03]  /*0060*/  SHF.R.U32.HI R18, RZ, 0x7, R3 ;  /* 0x00000007ff127819 */ /* 0x000fc60000011603 */
[----:B------:R-:W1:Y:S02]  /*0070*/  SHFL.IDX PT, R2, R0, RZ, 0x1f ;  /* 0x00001fff00027589 */ /* 0x000e6400000e0000 */
[----:B-1----:R-:W-:-:S13]  /*0080*/  ISETP.EQ.AND P0, PT, R2, RZ, P0 ;  /* 0x000000ff0200720c */ /* 0x002fda0000702270 */
[----:B------:R-:W-:Y:S05]  /*0090*/  @!P0 BRA `(.L_x_1) ;  /* 0x0000000000388947 */ /* 0x000fea0003800000 */
[----:B------:R-:W-:Y:S02]  /*00a0*/  ULDC.64 UR4, c[0x0][0x198] ;  /* 0x0000660000047ab9 */ /* 0x000fe40000000a00 */
[----:B------:R-:W-:Y:S02]  /*00b0*/  UIADD3 UR6, UP0, UR4, 0x270, URZ ;  /* 0x0000027004067890 */ /* 0x000fe4000ff1e03f */
[----:B------:R-:W-:Y:S02]  /*00c0*/  UIADD3 UR8, UP1, UR4, 0x370, URZ ;  /* 0x0000037004087890 */ /* 0x000fe4000ff3e03f */
[----:B------:R-:W-:Y:S02]  /*00d0*/  UIADD3 UR10, UP2, UR4, 0x470, URZ ;  /* 0x00000470040a7890 */ /* 0x000fe4000ff5e03f */
[----:B------:R-:W-:Y:S02]  /*00e0*/  UIADD3 UR4, UP3, UR4, 0x9f0, URZ ;  /* 0x000009f004047890 */ /* 0x000fe4000ff7e03f */
[----:B------:R-:W-:-:S02]  /*00f0*/  UIADD3.X UR7, URZ, UR5, URZ, UP0, !UPT ;  /* 0x000000053f077290 */ /* 0x000fc400087fe43f */
[----:B------:R-:W-:Y:S02]  /*0100*/  UIADD3.X UR9, URZ, UR5, URZ, UP1, !UPT ;  /* 0x000000053f097290 */ /* 0x000fe40008ffe43f */
[----:B------:R-:W-:Y:S02]  /*0110*/  UIADD3.X UR11, URZ, UR5, URZ, UP2, !UPT ;  /* 0x000000053f0b7290 */ /* 0x000fe400097fe43f */
[----:B------:R-:W-:-:S03]  /*0120*/  UIADD3.X UR5, URZ, UR5, URZ, UP3, !UPT ;  /* 0x000000053f057290 */ /* 0x000fc60009ffe43f */
[----:B------:R1:W-:Y:S02]  /*0130*/  UTMACCTL.PF [UR6] ;  /* 0x00000000060079b9 */ /* 0x0003e40008040000 */
[----:B------:R1:W-:Y:S02]  /*0140*/  UTMACCTL.PF [UR8] ;  /* 0x00000000080079b9 */ /* 0x0003e40008040000 */
[----:B------:R1:W-:Y:S02]  /*0150*/  UTMACCTL.PF [UR10] ;  /* 0x000000000a0079b9 */ /* 0x0003e40008040000 */
[----:B------:R1:W-:Y:S02]  /*0160*/  UTMACCTL.PF [UR4] ;  /* 0x00000000040079b9 */ /* 0x0003e40008040000 */
[----:B-1----:R-:W-:Y:S01]  /*0170*/  NOP ;  /* 0x0000000000007918 */ /* 0x002fe20000000000 */
.L_x_1:
[----:B------:R-:W-:Y:S05]  /*0180*/  BSYNC B0 ;  /* 0x0000000000007941 */ /* 0x000fea0003800000 */
.L_x_0:
[----:B------:R-:W-:Y:S01]  /*0190*/  VOTEU.ANY UP0, P0 ;  /* 0x00000000003f7886 */ /* 0x000fe20000000100 */
[----:B------:R-:W1:Y:S01]  /*01a0*/  SHFL.IDX PT, R3, R18, RZ, 0x1f ;  /* 0x00001fff12037589 */ /* 0x000e6200000e0000 */
[----:B------:R-:W-:Y:S01]  /*01b0*/  UMOV UR4, 0x1 ;  /* 0x0000000100047882 */ /* 0x000fe20000000000 */
[----:B------:R-:W-:Y:S01]  /*01c0*/  VOTEU.ANY UP1, P0 ;  /* 0x00000000003f7886 */ /* 0x000fe20000020100 */
[----:B------:R-:W-:Y:S01]  /*01d0*/  VOTEU.ANY UP2, P0 ;  /* 0x00000000003f7886 */ /* 0x000fe20000040100 */
[----:B------:R-:W2:Y:S01]  /*01e0*/  @UP0 S2UR UR7, SR_CgaCtaId ;  /* 0x00000000000709c3 */ /* 0x000ea20000008800 */
[----:B------:R-:W3:Y:S01]  /*01f0*/  SHFL.IDX PT, R2, R0, RZ, 0x1f ;  /* 0x00001fff00027589 */ /* 0x000ee200000e0000 */
[----:B------:R-:W-:Y:S01]  /*0200*/  @UP0 UMOV UR6, 0x400 ;  /* 0x0000040000060882 */ /* 0x000fe20000000000 */
[----:B------:R-:W-:-:S04]  /*0210*/  @UP0 UIADD3 UR4, -UR4, 0x100000, URZ ;  /* 0x0010000004040890 */ /* 0x000fc8000fffe13f */
[----:B------:R-:W-:Y:S02]  /*0220*/  @UP0 USHF.L.U32 UR5, UR4, 0xb, URZ ;  /* 0x0000000b04050899 */ /* 0x000fe4000800063f */
[----:B------:R-:W-:Y:S01]  /*0230*/  @UP0 USHF.L.U32 UR4, UR4, 0x1, URZ ;  /* 0x0000000104040899 */ /* 0x000fe2000800063f */
[----:B-1----:R-:W-:Y:S01]  /*0240*/  R2UR UR8, R3 ;  /* 0x00000000030872ca */ /* 0x002fe200000e0000 */
[----:B--2---:R-:W-:Y:S01]  /*0250*/  @UP0 ULEA UR6, UR7, UR6, 0x18 ;  /* 0x0000000607060291 */ /* 0x004fe2000f8ec03f */
[----:B---3--:R-:W-:-:S11]  /*0260*/  ISETP.NE.AND P1, PT, R2, RZ, PT ;  /* 0x000000ff0200720c */ /* 0x008fd60003f25270 */
[----:B------:R-:W-:Y:S01]  /*0270*/  UISETP.NE.AND UP0, UPT, UR8, URZ, UPT ;  /* 0x0000003f0800728c */ /* 0x000fe2000bf05270 */
[----:B------:R-:W1:Y:S02]  /*0280*/  FENCE.VIEW.ASYNC.S ;  /* 0x00000000000073c6 */ /* 0x000e640000000000 */
[----:B-1----:R1:W2:Y:S01]  /*0290*/  @UP1 SYNCS.EXCH.64 URZ, [UR6+0x33400], UR4 ;  /* 0x03340004063f15b2 */ /* 0x0022a20008000100 */
[----:B------:R1:W3:Y:S01]  /*02a0*/  @UP2 SYNCS.EXCH.64 URZ, [UR6+0x33420], UR4 ;  /* 0x03342004063f25b2 */ /* 0x0002e20008000100 */
[----:B------:R-:W-:Y:S06]  /*02b0*/  @P1 BRA `(.L_x_2) ;  /* 0x0000000000481947 */ /* 0x000fec0003800000 */
[----:B-1----:R-:W1:Y:S01]  /*02c0*/  S2UR UR5, SR_CgaCtaId ;  /* 0x00000000000579c3 */ /* 0x002e620000008800 */
[----:B------:R-:W-:Y:S01]  /*02d0*/  UMOV UR4, 0x400 ;  /* 0x0000040000047882 */ /* 0x000fe20000000000 */
[----:B------:R-:W-:Y:S01]  /*02e0*/  UMOV UR6, 0x1 ;  /* 0x0000000100067882 */ /* 0x000fe20000000000 */
[----:B------:R-:W-:Y:S01]  /*02f0*/  UMOV UR9, 0x2 ;  /* 0x0000000200097882 */ /* 0x000fe20000000000 */
[----:B------:R-:W-:-:S04]  /*0300*/  UIADD3 UR6, -UR6, 0x100000, URZ ;  /* 0x0010000006067890 */ /* 0x000fc8000fffe13f */
[----:B------:R-:W-:Y:S02]  /*0310*/  USHF.L.U32 UR7, UR6, 0xb, URZ ;  /* 0x0000000b06077899 */ /* 0x000fe4000800063f */
[----:B------:R-:W-:Y:S01]  /*0320*/  USHF.L.U32 UR6, UR6, 0x1, URZ ;  /* 0x0000000106067899 */ /* 0x000fe2000800063f */
[----:B------:R-:W-:Y:S01]  /*0330*/  ELECT P0, URZ, PT ;  /* 0x00000000003f782f */ /* 0x000fe20003800000 */
[----:B-1----:R-:W-:Y:S02]  /*0340*/  ULEA UR8, UR5, UR4, 0x18 ;  /* 0x0000000405087291 */ /* 0x002fe4000f8ec03f */
[----:B------:R-:W-:-:S04]  /*0350*/  UIADD3 UR4, -UR9, 0x100000, URZ ;  /* 0x0010000009047890 */ /* 0x000fc8000fffe13f */
[----:B------:R-:W-:Y:S02]  /*0360*/  USHF.L.U32 UR5, UR4, 0xb, URZ ;  /* 0x0000000b04057899 */ /* 0x000fe4000800063f */
[----:B------:R-:W-:Y:S01]  /*0370*/  USHF.L.U32 UR4, UR4, 0x1, URZ ;  /* 0x0000000104047899 */ /* 0x000fe2000800063f */
[----:B------:R-:W1:Y:S03]  /*0380*/  FENCE.VIEW.ASYNC.S ;  /* 0x00000000000073c6 */ /* 0x000e660000000000 */
[----:B-1----:R4:W1:Y:S08]  /*0390*/  SYNCS.EXCH.64 URZ, [UR8+0x33430], UR6 ;  /* 0x03343006083f75b2 */ /* 0x0028700008000100 */
[----:B------:R4:W1:Y:S01]  /*03a0*/  SYNCS.EXCH.64 URZ, [UR8+0x33440], UR4 ;  /* 0x03344004083f75b2 */ /* 0x0008620008000100 */
[----:B------:R4:W1:Y:S01]  /*03b0*/  SYNCS.EXCH.64 URZ, [UR8+0x33438], UR6 ;  /* 0x03343806083f75b2 */ /* 0x0008620008000100 */
[----:B------:R4:W1:Y:S02]  /*03c0*/  SYNCS.EXCH.64 URZ, [UR8+0x33448], UR4 ;  /* 0x03344804083f75b2 */ /* 0x0008640008000100 */
[----:B----4-:R-:W-:Y:S01]  /*03d0*/  NOP ;  /* 0x0000000000007918 */ /* 0x010fe20000000000 */
.L_x_2:
[----:B------:R-:W4:Y:S01]  /*03e0*/  SHFL.IDX PT, R2, R0, RZ, 0x1f ;  /* 0x00001fff00027589 */ /* 0x000f2200000e0000 */
[----:B------:R-:W-:Y:S01]  /*03f0*/  NOP ;  /* 0x0000000000007918 */ /* 0x000fe20000000000 */
[----:B----4-:R-:W-:-:S13]  /*0400*/  ISETP.NE.AND P0, PT, R2, RZ, PT ;  /* 0x000000ff0200720c */ /* 0x010fda0003f05270 */
[----:B------:R-:W-:Y:S05]  /*0410*/  @P0 BRA `(.L_x_3) ;  /* 0x0000000000480947 */ /* 0x000fea0003800000 */
[----:B-1----:R-:W1:Y:S01]  /*0420*/  S2UR UR5, SR_CgaCtaId ;  /* 0x00000000000579c3 */ /* 0x002e620000008800 */
[----:B------:R-:W-:Y:S01]  /*0430*/  UMOV UR4, 0x400 ;  /* 0x0000040000047882 */ /* 0x000fe20000000000 */
[----:B------:R-:W-:Y:S01]  /*0440*/  UMOV UR6, 0x80 ;  /* 0x0000008000067882 */ /* 0x000fe20000000000 */
[----:B------:R-:W-:Y:S01]  /*0450*/  UMOV UR7, 0x100 ;  /* 0x0000010000077882 */ /* 0x000fe20000000000 */
[----:B------:R-:W-:Y:S01]  /*0460*/  ELECT P0, URZ, PT ;  /* 0x00000000003f782f */ /* 0x000fe20003800000 */
[----:B-1----:R-:W-:Y:S02]  /*0470*/  ULEA UR8, UR5, UR4, 0x18 ;  /* 0x0000000405087291 */ /* 0x002fe4000f8ec03f */
[----:B------:R-:W-:-:S04]  /*0480*/  UIADD3 UR4, -UR6, 0x100000, URZ ;  /* 0x0010000006047890 */ /* 0x000fc8000fffe13f */
[----:B------:R-:W-:Y:S02]  /*0490*/  USHF.L.U32 UR5, UR4, 0xb, URZ ;  /* 0x0000000b04057899 */ /* 0x000fe4000800063f */
[----:B------:R-:W-:Y:S02]  /*04a0*/  USHF.L.U32 UR4, UR4, 0x1, URZ ;  /* 0x0000000104047899 */ /* 0x000fe4000800063f */
        /* <DEDUP_REMOVED lines=9> */
.L_x_3:
[----:B------:R-:W4:Y:S01]  /*0540*/  SHFL.IDX PT, R2, R0, RZ, 0x1f ;  /* 0x00001fff00027589 */ /* 0x000f2200000e0000 */
[----:B------:R-:W-:Y:S01]  /*0550*/  NOP ;  /* 0x0000000000007918 */ /* 0x000fe20000000000 */
[----:B----4-:R-:W-:-:S13]  /*0560*/  ISETP.NE.AND P0, PT, R2, RZ, PT ;  /* 0x000000ff0200720c */ /* 0x010fda0003f05270 */
[----:B------:R-:W-:Y:S05]  /*0570*/  @P0 BRA `(.L_x_4) ;  /* 0x0000000000380947 */ /* 0x000fea0003800000 */
[----:B-1----:R-:W1:Y:S01]  /*0580*/  S2UR UR5, SR_CgaCtaId ;  /* 0x00000000000579c3 */ /* 0x002e620000008800 */
[----:B------:R-:W-:Y:S01]  /*0590*/  UMOV UR4, 0x400 ;  /* 0x0000040000047882 */ /* 0x000fe20000000000 */
[----:B------:R-:W-:Y:S01]  /*05a0*/  UMOV UR7, 0x1 ;  /* 0x0000000100077882 */ /* 0x000fe20000000000 */
[----:B------:R-:W-:Y:S01]  /*05b0*/  ELECT P0, URZ, PT ;  /* 0x00000000003f782f */ /* 0x000fe20003800000 */
[----:B-1----:R-:W-:Y:S02]  /*05c0*/  ULEA UR6, UR5, UR4, 0x18 ;  /* 0x0000000405067291 */ /* 0x002fe4000f8ec03f */
[----:B------:R-:W-:-:S04]  /*05d0*/  UIADD3 UR4, -UR7, 0x100000, URZ ;  /* 0x0010000007047890 */ /* 0x000fc8000fffe13f */
[----:B------:R-:W-:Y:S02]  /*05e0*/  USHF.L.U32 UR5, UR4, 0xb, URZ ;  /* 0x0000000b04057899 */ /* 0x000fe4000800063f */
[----:B------:R-:W-:Y:S01]  /*05f0*/  USHF.L.U32 UR4, UR4, 0x1, URZ ;  /* 0x0000000104047899 */ /* 0x000fe2000800063f */
[----:B------:R-:W1:Y:S11]  /*0600*/  FENCE.VIEW.ASYNC.S ;  /* 0x00000000000073c6 */ /* 0x000e760000000000 */
[----:B-1----:R4:W1:Y:S01]  /*0610*/  SYNCS.EXCH.64 URZ, [UR6+0x33470], UR4 ;  /* 0x03347004063f75b2 */ /* 0x0028620008000100 */
[----:B------:R4:W1:Y:S01]  /*0620*/  SYNCS.EXCH.64 URZ, [UR6+0x33480], UR4 ;  /* 0x03348004063f75b2 */ /* 0x0008620008000100 */
[----:B------:R4:W1:Y:S01]  /*0630*/  SYNCS.EXCH.64 URZ, [UR6+0x33478], UR4 ;  /* 0x03347804063f75b2 */ /* 0x0008620008000100 */
[----:B------:R4:W1:Y:S02]  /*0640*/  SYNCS.EXCH.64 URZ, [UR6+0x33488], UR4 ;  /* 0x03348804063f75b2 */ /* 0x0008640008000100 */
[----:B----4-:R-:W-:Y:S01]  /*0650*/  NOP ;  /* 0x0000000000007918 */ /* 0x010fe20000000000 */
.L_x_4:
        /* <DEDUP_REMOVED lines=22> */
.L_x_5:
        /* <DEDUP_REMOVED lines=22> */
.L_x_6:
[----:B------:R-:W-:Y:S01]  /*0920*/  PLOP3.LUT P0, PT, PT, PT, UP0, 0x80, 0x0 ;  /* 0x000000000000781c */ /* 0x000fe20003f0f008 */
[----:B------:R-:W-:Y:S01]  /*0930*/  UMOV UR46, 0x1 ;  /* 0x00000001002e7882 */ /* 0x000fe20000000000 */
[----:B------:R-:W-:Y:S01]  /*0940*/  NOP ;  /* 0x0000000000007918 */ /* 0x000fe20000000000 */
[----:B------:R-:W-:Y:S01]  /*0950*/  USEL UR46, UR46, 0x2, !UP0 ;  /* 0x000000022e2e7887 */ /* 0x000fe2000c000000 */
[----:B------:R-:W-:Y:S01]  /*0960*/  ULDC.64 UR50, c[0x0][0x208] ;  /* 0x0000820000327ab9 */ /* 0x000fe20000000a00 */
[----:B-123--:R-:W-:Y:S08]  /*0970*/  BAR.SYNC.DEFER_BLOCKING 0x0 ;  /* 0x0000000000007b1d */ /* 0x00eff00000010000 */
[----:B------:R-:W-:Y:S05]  /*0980*/  @!P0 BRA `(.L_x_7) ;  /* 0x0000009000d88947 */ /* 0x000fea0003800000 */
.L_x_8:
[----:B------:R-:W-:-:S08]  /*0990*/  NOP ;  /* 0x0000000000007918 */ /* 0x000fd00000000000 */
[----:B------:R-:W1:Y:S02]  /*09a0*/  USETMAXREG.TRY_ALLOC.CTAPOOL UP0, 0xf0 ;  /* 0x000000f0000079c8 */ /* 0x000e640008000600 */
[----:B-1----:R-:W-:-:S13]  /*09b0*/  PLOP3.LUT P0, PT, PT, PT, UP0, 0x80, 0x0 ;  /* 0x000000000000781c */ /* 0x002fda0003f0f008 */
[----:B------:R-:W-:Y:S05]  /*09c0*/  @!P0 BRA `(.L_x_8) ;  /* 0xfffffffc00f08947 */ /* 0x000fea000383ffff */
[----:B------:R-:W1:Y:S01]  /*09d0*/  S2R R2, SR_TID.X ;  /* 0x0000000000027919 */ /* 0x000e620000002100 */
[----:B------:R-:W2:Y:S08]  /*09e0*/  S2UR UR48, SR_CTAID.X ;  /* 0x00000000003079c3 */ /* 0x000eb00000002500 */
[----:B------:R-:W-:Y:S06]  /*09f0*/  BAR.ARV 0x8, 0x120 ;  /* 0x0204800000007b1d */ /* 0x000fec0000002000 */
[----:B-1----:R-:W-:-:S04]  /*0a00*/  LOP3.LUT R0, R2, 0xffffff80, RZ, 0xc0, !PT ;  /* 0xffffff8002007812 */ /* 0x002fc800078ec0ff */
[----:B------:R-:W-:Y:S02]  /*0a10*/  ISETP.NE.AND P0, PT, R0, 0x80, PT ;  /* 0x000000800000780c */ /* 0x000fe40003f05270 */
[----:B------:R-:W2:Y:S11]  /*0a20*/  LDC R0, c[0x0][0xda4] ;  /* 0x00036900ff007b82 */ /* 0x000eb60000000800 */
[----:B------:R-:W-:Y:S06]  /*0a30*/  @!P0 BAR.ARV 0x9, 0x100 ;  /* 0x0244000000008b1d */ /* 0x000fec0000002000 */
[----:B--2---:R-:W-:-:S13]  /*0a40*/  ISETP.LE.AND P0, PT, R0, UR48, PT ;  /* 0x0000003000007c0c */ /* 0x004fda000bf03270 */
[----:B------:R-:W-:Y:S05]  /*0a50*/  @P0 EXIT ;  /* 0x000000000000094d */ /* 0x000fea0003800000 */
[----:B------:R-:W-:Y:S01]  /*0a60*/  VIADD R0, R2, 0xffffff80 ;  /* 0xffffff8002007836 */ /* 0x000fe20000000000 */
[----:B------:R-:W1:Y:S01]  /*0a70*/  S2UR UR37, SR_CgaCtaId ;  /* 0x00000000002579c3 */ /* 0x000e620000008800 */
[----:B------:R-:W-:Y:S01]  /*0a80*/  UMOV UR38, 0x400 ;  /* 0x0000040000267882 */ /* 0x000fe20000000000 */
[----:B------:R-:W-:Y:S01]  /*0a90*/  IMAD.MOV.U32 R220, RZ, RZ, -0x2 ;  /* 0xfffffffeffdc7424 */ /* 0x000fe200078e00ff */
[----:B------:R-:W-:Y:S01]  /*0aa0*/  ULOP3.LUT UR47, UR46, 0x1, URZ, 0xfc, !UPT ;  /* 0x000000012e2f7892 */ /* 0x000fe2000f8efc3f */
[----:B------:R-:W-:Y:S01]  /*0ab0*/  SHF.R.S32.HI R3, RZ, 0x1f, R0 ;  /* 0x0000001fff037819 */ /* 0x000fe20000011400 */
[----:B------:R-:W-:Y:S01]  /*0ac0*/  ULDC.64 UR54, c[0x0][0x198] ;  /* 0x0000660000367ab9 */ /* 0x000fe20000000a00 */
[----:B------:R-:W-:Y:S01]  /*0ad0*/  UMOV UR39, URZ ;  /* 0x0000003f00277c82 */ /* 0x000fe20008000000 */
[----:B------:R-:W-:Y:S01]  /*0ae0*/  UMOV UR36, URZ ;  /* 0x0000003f00247c82 */ /* 0x000fe20008000000 */
[CC--:B------:R-:W-:Y:S01]  /*0af0*/  LEA.HI R4, R3.reuse, R0.reuse, RZ, 0x7 ;  /* 0x0000000003047211 */ /* 0x0c0fe200078f38ff */
[----:B------:R-:W2:Y:S01]  /*0b00*/  S2UR UR6, SR_SWINHI ;  /* 0x00000000000679c3 */ /* 0x000ea20000002f00 */
[----:B------:R-:W-:Y:S01]  /*0b10*/  LEA.HI R7, R3, R0, RZ, 0x4 ;  /* 0x0000000003077211 */ /* 0x000fe200078f20ff */
[----:B------:R-:W-:Y:S01]  /*0b20*/  UMOV UR52, URZ ;  /* 0x0000003f00347c82 */ /* 0x000fe20008000000 */
[----:B------:R-:W-:-:S02]  /*0b30*/  LOP3.LUT R5, R4, 0xffffff80, RZ, 0xc0, !PT ;  /* 0xffffff8004057812 */ /* 0x000fc400078ec0ff */
[----:B------:R-:W-:Y:S02]  /*0b40*/  SHF.R.S32.HI R8, RZ, 0x4, R7 ;  /* 0x00000004ff087819 */ /* 0x000fe40000011407 */
[----:B------:R-:W-:Y:S01]  /*0b50*/  LEA.HI R22, R3, R0, RZ, 0x5 ;  /* 0x0000000003167211 */ /* 0x000fe200078f28ff */
[C---:B------:R-:W-:Y:S01]  /*0b60*/  IMAD.IADD R2, R0.reuse, 0x1, -R5 ;  /* 0x0000000100027824 */ /* 0x040fe200078e0a05 */
[C---:B------:R-:W-:Y:S02]  /*0b70*/  LEA.HI R3, R7.reuse, R8, RZ, 0x1 ;  /* 0x0000000807037211 */ /* 0x040fe400078f08ff */
[----:B------:R-:W-:Y:S02]  /*0b80*/  LOP3.LUT R7, R7, 0x3fffff0, RZ, 0xc0, !PT ;  /* 0x03fffff007077812 */ /* 0x000fe400078ec0ff */
[----:B------:R-:W-:Y:S02]  /*0b90*/  SHF.R.S32.HI R5, RZ, 0x1f, R2 ;  /* 0x0000001fff057819 */ /* 0x000fe40000011402 */
[----:B------:R-:W-:Y:S01]  /*0ba0*/  LOP3.LUT R3, R3, 0x1ffffffe, RZ, 0xc0, !PT ;  /* 0x1ffffffe03037812 */ /* 0x000fe200078ec0ff */
[----:B------:R-:W-:Y:S01]  /*0bb0*/  IMAD.IADD R7, R0, 0x1, -R7 ;  /* 0x0000000100077824 */ /* 0x000fe200078e0a07 */
[----:B------:R-:W-:Y:S01]  /*0bc0*/  LEA.HI R6, R5, R2, RZ, 0x2 ;  /* 0x0000000205067211 */ /* 0x000fe200078f10ff */
[----:B-1----:R-:W-:Y:S01]  /*0bd0*/  ULEA UR38, UR37, UR38, 0x18 ;  /* 0x0000002625267291 */ /* 0x002fe2000f8ec03f */
[----:B------:R-:W-:Y:S01]  /*0be0*/  SHF.R.S32.HI R22, RZ, 0x5, R22 ;  /* 0x00000005ff167819 */ /* 0x000fe20000011416 */
[----:B------:R-:W-:Y:S01]  /*0bf0*/  IMAD.IADD R3, R8, 0x1, -R3 ;  /* 0x0000000108037824 */ /* 0x000fe200078e0a03 */
[----:B------:R-:W-:-:S02]  /*0c00*/  SHF.R.S32.HI R9, RZ, 0x2, R6 ;  /* 0x00000002ff097819 */ /* 0x000fc40000011406 */
[----:B------:R-:W-:Y:S01]  /*0c10*/  SHF.R.S32.HI R10, RZ, 0x1f, R6 ;  /* 0x0000001fff0a7819 */ /* 0x000fe20000011406 */
[----:B------:R-:W-:Y:S01]  /*0c20*/  IMAD R0, R22, 0x10, R7 ;  /* 0x0000001016007824 */ /* 0x000fe200078e0207 */
[----:B------:R-:W-:Y:S01]  /*0c30*/  SHF.R.S32.HI R19, RZ, 0x7, R4 ;  /* 0x00000007ff137819 */ /* 0x000fe20000011404 */
[----:B------:R-:W-:Y:S01]  /*0c40*/  UMOV UR4, UR38 ;  /* 0x0000002600047c82 */ /* 0x000fe20008000000 */
[----:B--2---:R-:W-:Y:S01]  /*0c50*/  UMOV UR5, UR6 ;  /* 0x0000000600057c82 */ /* 0x004fe20008000000 */
[----:B------:R-:W-:Y:S01]  /*0c60*/  LEA.HI R10, R10, R9, RZ, 0x3 ;  /* 0x000000090a0a7211 */ /* 0x000fe200078f18ff */
[----:B------:R-:W-:Y:S01]  /*0c70*/  IMAD R7, R0, 0x8, R3 ;  /* 0x0000000800077824 */ /* 0x000fe200078e0203 */
[----:B------:R-:W-:Y:S01]  /*0c80*/  LEA.HI R4, R4, R19, RZ, 0x1 ;  /* 0x0000001304047211 */ /* 0x000fe200078f08ff */
[----:B------:R-:W-:Y:S01]  /*0c90*/  IMAD.U32 R16, RZ, RZ, UR4 ;  /* 0x00000004ff107e24 */ /* 0x000fe2000f8e00ff */
[----:B------:R-:W-:Y:S01]  /*0ca0*/  LOP3.LUT R10, R10, 0xfffffff8, RZ, 0xc0, !PT ;  /* 0xfffffff80a0a7812 */ /* 0x000fe200078ec0ff */
[----:B------:R-:W-:Y:S01]  /*0cb0*/  IMAD.U32 R17, RZ, RZ, UR5 ;  /* 0x00000005ff117e24 */ /* 0x000fe2000f8e00ff */
[----:B------:R-:W-:-:S02]  /*0cc0*/  LEA.HI R5, R5, R2, RZ, 0x5 ;  /* 0x0000000205057211 */ /* 0x000fc400078f28ff */
[----:B------:R-:W-:Y:S01]  /*0cd0*/  LOP3.LUT R3, R6, 0x7ffffffc, RZ, 0xc0, !PT ;  /* 0x7ffffffc06037812 */ /* 0x000fe200078ec0ff */
[----:B------:R-:W-:Y:S01]  /*0ce0*/  IMAD.IADD R9, R9, 0x1, -R10 ;  /* 0x0000000109097824 */ /* 0x000fe200078e0a0a */
[----:B------:R-:W-:Y:S02]  /*0cf0*/  LOP3.LUT R4, R4, 0x3fffffe, RZ, 0xc0, !PT ;  /* 0x03fffffe04047812 */ /* 0x000fe400078ec0ff */
[----:B------:R-:W-:Y:S01]  /*0d00*/  SHF.R.S32.HI R0, RZ, 0x5, R5 ;  /* 0x00000005ff007819 */ /* 0x000fe20000011405 */
[----:B------:R-:W-:Y:S02]  /*0d10*/  IMAD.IADD R3, R2, 0x1, -R3 ;  /* 0x0000000102037824 */ /* 0x000fe400078e0a03 */
[----:B------:R-:W-:Y:S02]  /*0d20*/  IMAD.SHL.U32 R5, R7, 0x8, RZ ;  /* 0x0000000807057824 */ /* 0x000fe400078e00ff */
[----:B------:R-:W-:Y:S02]  /*0d30*/  IMAD R9, R0, 0x10, R9 ;  /* 0x0000001000097824 */ /* 0x000fe400078e0209 */
[----:B------:R-:W-:-:S02]  /*0d40*/  IMAD.IADD R4, R19, 0x1, -R4 ;  /* 0x0000000113047824 */ /* 0x000fc400078e0a04 */
[----:B------:R-:W-:Y:S02]  /*0d50*/  IMAD R220, R3, R220, 0xa0 ;  /* 0x000000a003dc7424 */ /* 0x000fe400078e02dc */
[----:B------:R-:W-:-:S04]  /*0d60*/  IMAD.WIDE R16, R5, 0x2, R16 ;  /* 0x0000000205107825 */ /* 0x000fc800078e0210 */
[----:B------:R-:W-:-:S07]  /*0d70*/  IMAD R23, R4, 0x40, R9 ;  /* 0x0000004004177824 */ /* 0x000fce00078e0209 */
.L_x_33:
[----:B------:R-:W-:Y:S01]  /*0d80*/  ULDC UR4, c[0x0][0xda8] ;  /* 0x00036a0000047ab9 */ /* 0x000fe20000000800 */
[----:B------:R-:W-:Y:S01]  /*0d90*/  ULDC UR43, c[0x0][0xdb4] ;  /* 0x00036d00002b7ab9 */ /* 0x000fe20000000800 */
[----:B------:R-:W-:Y:S01]  /*0da0*/  UISETP.NE.AND UP1, UPT, UR4, 0x1, UPT ;  /* 0x000000010400788c */ /* 0x000fe2000bf25270 */
[----:B--2---:R-:W-:Y:S01]  /*0db0*/  IMAD.MOV.U32 R3, RZ, RZ, 0x3f800000 ;  /* 0x3f800000ff037424 */ /* 0x004fe200078e00ff */
[----:B------:R-:W-:Y:S01]  /*0dc0*/  UISETP.NE.AND UP2, UPT, UR43, 0x1, UPT ;  /* 0x000000012b00788c */ /* 0x000fe2000bf45270 */
[----:B------:R-:W-:Y:S01]  /*0dd0*/  IMAD.MOV.U32 R0, RZ, RZ, 0x3f800000 ;  /* 0x3f800000ff007424 */ /* 0x000fe200078e00ff */
[----:B------:R-:W-:Y:S01]  /*0de0*/  ULDC.64 UR4, c[0x0][0x990] ;  /* 0x0002640000047ab9 */ /* 0x000fe20000000a00 */
[----:B------:R-:W-:Y:S01]  /*0df0*/  UMOV UR45, UR48 ;  /* 0x00000030002d7c82 */ /* 0x000fe20008000000 */
[----:B------:R-:W-:Y:S01]  /*0e00*/  UISETP.NE.U32.AND UP0, UPT, UR4, URZ, UPT ;  /* 0x0000003f0400728c */ /* 0x000fe2000bf05070 */
[----:B------:R-:W1:Y:S01]  /*0e10*/  SHFL.IDX PT, R8, R19, RZ, 0x1f ;  /* 0x00001fff13087589 */ /* 0x000e6200000e0000 */
[----:B------:R-:W-:-:S02]  /*0e20*/  ULDC UR56, c[0x0][0x404] ;  /* 0x0001010000387ab9 */ /* 0x000fc40000000800 */
[----:B------:R-:W-:Y:S01]  /*0e30*/  UISETP.NE.AND.EX UP0, UPT, UR5, URZ, UPT, UP0 ;  /* 0x0000003f0500728c */ /* 0x000fe2000bf05300 */
[----:B------:R-:W-:Y:S01]  /*0e40*/  @UP1 ULDC UR6, c[0x0][0xdac] ;  /* 0x00036b0000061ab9 */ /* 0x000fe20000000800 */
[----:B------:R-:W-:Y:S01]  /*0e50*/  @UP1 ULDC UR8, c[0x0][0xdb0] ;  /* 0x00036c0000081ab9 */ /* 0x000fe20000000800 */
[----:B------:R-:W-:Y:S01]  /*0e60*/  UIMAD.WIDE.U32 UR6, UR48, UR6, URZ ;  /* 0x00000006300672a5 */ /* 0x000fe2000f8e003f */
[----:B------:R-:W-:Y:S02]  /*0e70*/  @UP2 ULDC.64 UR10, c[0x0][0xdb8] ;  /* 0x00036e00000a2ab9 */ /* 0x000fe40000000a00 */
[----:B------:R-:W-:Y:S01]  /*0e80*/  PLOP3.LUT P0, PT, PT, PT, UP0, 0x80, 0x0 ;  /* 0x000000000000781c */ /* 0x000fe20003f0f008 */
[----:B------:R-:W-:-:S03]  /*0e90*/  @UP1 USHF.R.U32.HI UR45, URZ, UR8, UR7 ;  /* 0x000000083f2d1299 */ /* 0x000fc60008011607 */
[----:B------:R-:W-:Y:S01]  /*0ea0*/  ULDC.64 UR6, c[0x0][0x998] ;  /* 0x0002660000067ab9 */ /* 0x000fe20000000a00 */
[----:B------:R-:W-:Y:S02]  /*0eb0*/  UIMAD.WIDE.U32 UR8, UR45, UR10, URZ ;  /* 0x0000000a2d0872a5 */ /* 0x000fe4000f8e003f */
[----:B------:R-:W-:Y:S01]  /*0ec0*/  UISETP.NE.U32.AND UP1, UPT, UR6, URZ, UPT ;  /* 0x0000003f0600728c */ /* 0x000fe2000bf25070 */
[----:B------:R-:W-:Y:S01]  /*0ed0*/  ULDC UR10, c[0x0][0x428] ;  /* 0x00010a00000a7ab9 */ /* 0x000fe20000000800 */
[----:B------:R-:W-:Y:S02]  /*0ee0*/  UMOV UR44, UR45 ;  /* 0x0000002d002c7c82 */ /* 0x000fe40008000000 */
[----:B------:R-:W-:Y:S02]  /*0ef0*/  UISETP.NE.AND.EX UP1, UPT, UR7, URZ, UPT, UP1 ;  /* 0x0000003f0700728c */ /* 0x000fe4000bf25310 */
[----:B------:R-:W-:Y:S02]  /*0f00*/  @UP2 USHF.R.U32.HI UR44, URZ, UR11, UR9 ;  /* 0x0000000b3f2c2299 */ /* 0x000fe40008011609 */
[----:B------:R-:W-:-:S02]  /*0f10*/  UISETP.NE.AND UP2, UPT, UR10, 0x1, UPT ;  /* 0x000000010a00788c */ /* 0x000fc4000bf45270 */
[----:B------:R-:W-:Y:S01]  /*0f20*/  @UP0 USHF.R.S32.HI UR8, URZ, 0x1f, UR44 ;  /* 0x0000001f3f080899 */ /* 0x000fe2000801142c */
[----:B------:R-:W-:Y:S01]  /*0f30*/  PLOP3.LUT P1, PT, PT, PT, UP1, 0x80, 0x0 ;  /* 0x000000000000781c */ /* 0x000fe20003f2f018 */
[----:B------:R-:W-:Y:S01]  /*0f40*/  @UP0 ULDC.64 UR14, c[0x0][0x9a8] ;  /* 0x00026a00000e0ab9 */ /* 0x000fe20000000a00 */
[----:B------:R-:W-:Y:S02]  /*0f50*/  UIADD3 UR11, -UR44, URZ, URZ ;  /* 0x0000003f2c0b7290 */ /* 0x000fe4000fffe13f */
[----:B------:R-:W-:Y:S02]  /*0f60*/  @UP0 UIMAD UR10, UR8, UR14, URZ ;  /* 0x0000000e080a02a4 */ /* 0x000fe4000f8e023f */
[----:B------:R-:W-:Y:S02]  /*0f70*/  @UP0 UIMAD.WIDE.U32 UR8, UR44, UR14, URZ ;  /* 0x0000000e2c0802a5 */ /* 0x000fe4000f8e003f */
[----:B------:R-:W-:Y:S02]  /*0f80*/  UIMAD UR43, UR43, UR11, UR45 ;  /* 0x0000000b2b2b72a4 */ /* 0x000fe4000f8e022d */
[----:B------:R-:W-:Y:S01]  /*0f90*/  @UP1 USHF.R.S32.HI UR14, URZ, 0x1f, UR44 ;  /* 0x0000001f3f0e1899 */ /* 0x000fe2000801142c */
[----:B------:R-:W-:Y:S01]  /*0fa0*/  @UP1 ULDC.64 UR16, c[0x0][0x9b8] ;  /* 0x00026e0000101ab9 */ /* 0x000fe20000000a00 */
[----:B------:R-:W-:Y:S01]  /*0fb0*/  @UP0 UIMAD UR15, UR44, UR15, UR10 ;  /* 0x0000000f2c0f02a4 */ /* 0x000fe2000f8e020a */
[----:B------:R-:W-:Y:S01]  /*0fc0*/  @UP2 ULDC UR12, c[0x0][0x42c] ;  /* 0x00010b00000c2ab9 */ /* 0x000fe20000000800 */
[----:B------:R-:W-:-:S02]  /*0fd0*/  @UP1 UIMAD.WIDE.U32 UR10, UR44, UR16, URZ ;  /* 0x000000102c0a12a5 */ /* 0x000fc4000f8e003f */
[----:B------:R-:W-:Y:S02]  /*0fe0*/  UIMAD.WIDE.U32 UR12, UR43, UR12, URZ ;  /* 0x0000000c2b0c72a5 */ /* 0x000fe4000f8e003f */
[----:B------:R-:W-:Y:S01]  /*0ff0*/  @UP1 UIMAD UR16, UR14, UR16, URZ ;  /* 0x000000100e1012a4 */ /* 0x000fe2000f8e023f */
[----:B------:R-:W-:Y:S02]  /*1000*/  @UP2 ULDC UR18, c[0x0][0x430] ;  /* 0x00010c0000122ab9 */ /* 0x000fe40000000800 */
[----:B------:R-:W-:Y:S01]  /*1010*/  UMOV UR14, UR43 ;  /* 0x0000002b000e7c82 */ /* 0x000fe20008000000 */
[----:B------:R-:W-:Y:S02]  /*1020*/  @UP2 USHF.R.U32.HI UR14, URZ, UR18, UR13 ;  /* 0x000000123f0e2299 */ /* 0x000fe4000801160d */
[----:B------:R-:W-:Y:S02]  /*1030*/  @UP1 UIMAD UR16, UR44, UR17, UR16 ;  /* 0x000000112c1012a4 */ /* 0x000fe4000f8e0210 */
[----:B------:R-:W-:-:S02]  /*1040*/  @UP0 USHF.R.S32.HI UR12, URZ, 0x1f, UR14 ;  /* 0x0000001f3f0c0899 */ /* 0x000fc4000801140e */
[----:B------:R-:W-:Y:S01]  /*1050*/  @UP1 USHF.R.S32.HI UR13, URZ, 0x1f, UR14 ;  /* 0x0000001f3f0d1899 */ /* 0x000fe2000801140e */
[----:B------:R-:W-:Y:S01]  /*1060*/  @UP0 ULDC.64 UR18, c[0x0][0x9b0] ;  /* 0x00026c0000120ab9 */ /* 0x000fe20000000a00 */
[----:B------:R-:W-:Y:S02]  /*1070*/  @UP1 UIADD3 UR11, UR11, UR16, URZ ;  /* 0x000000100b0b1290 */ /* 0x000fe4000fffe03f */
[----:B------:R-:W-:Y:S01]  /*1080*/  @UP0 UIADD3 UR9, UR9, UR15, URZ ;  /* 0x0000000f09090290 */ /* 0x000fe2000fffe03f */
[----:B------:R-:W-:Y:S01]  /*1090*/  @UP1 ULDC.64 UR16, c[0x0][0x9c0] ;  /* 0x0002700000101ab9 */ /* 0x000fe20000000a00 */
[----:B------:R-:W-:Y:S02]  /*10a0*/  @UP0 UIMAD UR12, UR12, UR18, URZ ;  /* 0x000000120c0c02a4 */ /* 0x000fe4000f8e023f */
[----:B------:R-:W-:Y:S02]  /*10b0*/  @UP1 UIMAD UR13, UR13, UR16, URZ ;  /* 0x000000100d0d12a4 */ /* 0x000fe4000f8e023f */
[----:B------:R-:W-:-:S02]  /*10c0*/  @UP0 UIMAD.WIDE.U32 UR8, UR14, UR18, UR8 ;  /* 0x000000120e0802a5 */ /* 0x000fc4000f8e0008 */
[----:B------:R-:W-:Y:S02]  /*10d0*/  @UP0 UIMAD UR12, UR14, UR19, UR12 ;  /* 0x000000130e0c02a4 */ /* 0x000fe4000f8e020c */
[----:B------:R-:W-:Y:S02]  /*10e0*/  @UP1 UIMAD.WIDE.U32 UR10, UR14, UR16, UR10 ;  /* 0x000000100e0a12a5 */ /* 0x000fe4000f8e000a */
[----:B------:R-:W-:Y:S02]  /*10f0*/  @UP1 UIMAD UR13, UR14, UR17, UR13 ;  /* 0x000000110e0d12a4 */ /* 0x000fe4000f8e020d */
[----:B------:R-:W-:Y:S02]  /*1100*/  @UP0 UIADD3 UR12, UR9, UR12, URZ ;  /* 0x0000000c090c0290 */ /* 0x000fe4000fffe03f */
[----:B------:R-:W-:Y:S02]  /*1110*/  @UP0 ULEA UR4, UP3, UR8, UR4, 0x2 ;  /* 0x0000000408040291 */ /* 0x000fe4000f86103f */
[----:B------:R-:W-:-:S02]  /*1120*/  @UP1 ULEA UR6, UP4, UR10, UR6, 0x2 ;  /* 0x000000060a061291 */ /* 0x000fc4000f88103f */
[----:B------:R-:W-:Y:S02]  /*1130*/  @UP1 UIADD3 UR9, UR11, UR13, URZ ;  /* 0x0000000d0b091290 */ /* 0x000fe4000fffe03f */
[----:B------:R-:W-:Y:S01]  /*1140*/  @UP0 ULEA.HI.X UR5, UR8, UR5, UR12, 0x2, UP3 ;  /* 0x0000000508050291 */ /* 0x000fe200098f140c */
[----:B------:R-:W-:Y:S01]  /*1150*/  IMAD.U32 R4, RZ, RZ, UR4 ;  /* 0x00000004ff047e24 */ /* 0x000fe2000f8e00ff */
[----:B------:R-:W-:Y:S01]  /*1160*/  @UP1 ULEA.HI.X UR7, UR10, UR7, UR9, 0x2, UP4 ;  /* 0x000000070a071291 */ /* 0x000fe2000a0f1409 */
[----:B------:R-:W-:Y:S01]  /*1170*/  IMAD.U32 R6, RZ, RZ, UR6 ;  /* 0x00000006ff067e24 */ /* 0x000fe2000f8e00ff */
[----:B-1----:R-:W-:Y:S01]  /*1180*/  R2UR UR41, R8 ;  /* 0x00000000082972ca */ /* 0x002fe200000e0000 */
[----:B------:R-:W-:Y:S01]  /*1190*/  ULDC UR9, c[0x0][0x988] ;  /* 0x0002620000097ab9 */ /* 0x000fe20000000800 */
[----:B------:R-:W-:Y:S01]  /*11a0*/  IMAD.U32 R5, RZ, RZ, UR5 ;  /* 0x00000005ff057e24 */ /* 0x000fe2000f8e00ff */
[----:B------:R-:W-:Y:S01]  /*11b0*/  ULDC.64 UR4, c[0x0][0x3f8] ;  /* 0x0000fe0000047ab9 */ /* 0x000fe20000000a00 */
[----:B------:R-:W-:Y:S01]  /*11c0*/  IMAD.U32 R7, RZ, RZ, UR7 ;  /* 0x00000007ff077e24 */ /* 0x000fe2000f8e00ff */
[----:B------:R-:W-:Y:S01]  /*11d0*/  @UP2 ULDC UR8, c[0x0][0x42c] ;  /* 0x00010b0000082ab9 */ /* 0x000fe20000000800 */
[----:B------:R-:W-:Y:S01]  /*11e0*/  @UP2 ULDC UR10, c[0x0][0x430] ;  /* 0x00010c00000a2ab9 */ /* 0x000fe20000000800 */
[----:B------:R-:W2:Y:S04]  /*11f0*/  @P0 LDG.E R3, desc[UR50][R4.64] ;  /* 0x0000003204030981 */ /* 0x000ea8000c1e1900 */
[----:B------:R-:W2:Y:S01]  /*1200*/  @P1 LDG.E R0, desc[UR50][R6.64] ;  /* 0x0000003206001981 */ /* 0x000ea2000c1e1900 */
[----:B------:R-:W-:-:S02]  /*1210*/  UISETP.NE.U32.AND UP0, UPT, UR4, URZ, UPT ;  /* 0x0000003f0400728c */ /* 0x000fc4000bf05070 */
[----:B------:R-:W-:Y:S02]  /*1220*/  UIADD3 UR7, UR38, 0x1e200, URZ ;  /* 0x0001e20026077890 */ /* 0x000fe4000fffe03f */
[----:B------:R-:W-:Y:S02]  /*1230*/  UISETP.NE.AND.EX UP0, UPT, UR5, URZ, UPT, UP0 ;  /* 0x0000003f0500728c */ /* 0x000fe4000bf05300 */
[----:B------:R-:W-:Y:S02]  /*1240*/  ULEA.HI UR4, UR41, UR41, URZ, 0x1 ;  /* 0x0000002929047291 */ /* 0x000fe4000f8f083f */
[----:B------:R-:W-:Y:S01]  /*1250*/  USEL UR56, UR56, 0x1, UP0 ;  /* 0x0000000138387887 */ /* 0x000fe20008000000 */
[----:B------:R-:W-:Y:S01]  /*1260*/  ULDC UR5, c[0x0][0x2e0] ;  /* 0x0000b80000057ab9 */ /* 0x000fe20000000800 */
[----:B------:R-:W-:Y:S02]  /*1270*/  ULOP3.LUT UP1, URZ, UR7, 0x9f, URZ, 0xc0, !UPT ;  /* 0x0000009f073f7892 */ /* 0x000fe4000f82c03f */
[----:B------:R-:W-:-:S02]  /*1280*/  UIMAD UR56, UR56, UR5, URZ ;  /* 0x00000005383872a4 */ /* 0x000fc4000f8e023f */
[----:B------:R-:W-:Y:S02]  /*1290*/  ULOP3.LUT UR4, UR4, 0x3e, URZ, 0xc0, !UPT ;  /* 0x0000003e04047892 */ /* 0x000fe4000f8ec03f */
[----:B------:R-:W-:Y:S01]  /*12a0*/  UIADD3 UR5, UR56, 0x9f, URZ ;  /* 0x0000009f38057890 */ /* 0x000fe2000fffe03f */
[----:B------:R-:W-:Y:S01]  /*12b0*/  PLOP3.LUT P0, PT, PT, PT, UP1, 0x80, 0x0 ;  /* 0x000000000000781c */ /* 0x000fe20003f0f018 */
[----:B------:R-:W-:Y:S02]  /*12c0*/  UIADD3 UR6, UR41, -UR4, URZ ;  /* 0x8000000429067290 */ /* 0x000fe4000fffe03f */
[----:B------:R-:W-:Y:S02]  /*12d0*/  UIMAD.WIDE UR4, UR5, 0x66666667, URZ ;  /* 0x66666667050478a5 */ /* 0x000fe4000f8e023f */
[----:B------:R-:W-:Y:S01]  /*12e0*/  ULEA UR6, UR6, UR7, 0xc ;  /* 0x0000000706067291 */ /* 0x000fe2000f8e603f */
[----:B------:R-:W-:-:S03]  /*12f0*/  UMOV UR42, UR43 ;  /* 0x0000002b002a7c82 */ /* 0x000fc60008000000 */
[----:B------:R-:W-:Y:S01]  /*1300*/  USHF.R.U32.HI UR6, URZ, 0x4, UR6 ;  /* 0x000000043f067899 */ /* 0x000fe20008011606 */
[----:B------:R-:W-:Y:S01]  /*1310*/  UMOV UR53, UR5 ;  /* 0x0000000500357c82 */ /* 0x000fe20008000000 */
[----:B------:R-:W-:Y:S02]  /*1320*/  UIMAD.WIDE.U32 UR4, UR43, UR8, URZ ;  /* 0x000000082b0472a5 */ /* 0x000fe4000f8e003f */
[----:B------:R-:W-:Y:S02]  /*1330*/  USHF.R.U32.HI UR7, URZ, 0x1f, UR53 ;  /* 0x0000001f3f077899 */ /* 0x000fe40008011635 */
[----:B------:R-:W-:Y:S02]  /*1340*/  ULOP3.LUT UR57, UR6, 0x3fff, URZ, 0xc0, !UPT ;  /* 0x00003fff06397892 */ /* 0x000fe4000f8ec03f */
[----:B------:R-:W-:Y:S02]  /*1350*/  ULEA.HI.SX32 UR53, UR53, UR7, 0x1a ;  /* 0x0000000735357291 */ /* 0x000fe4000f8fd23f */
[----:B------:R-:W-:Y:S01]  /*1360*/  @UP2 USHF.R.U32.HI UR42, URZ, UR10, UR5 ;  /* 0x0000000a3f2a2299 */ /* 0x000fe20008011605 */
[----:B--2---:R-:W-:-:S04]  /*1370*/  FMUL.FTZ R0, R3, R0 ;  /* 0x0000000003007220 */ /* 0x004fc80000410000 */
[----:B------:R-:W-:-:S05]  /*1380*/  FMUL.FTZ R0, R0, UR9 ;  /* 0x0000000900007c20 */ /* 0x000fca0008410000 */
[----:B------:R-:W-:Y:S01]  /*1390*/  R2UR UR40, R0 ;  /* 0x00000000002872ca */ /* 0x000fe200000e0000 */
[----:B------:R-:W-:-:S14]  /*13a0*/  @!P0 BRA `(.L_x_9) ;  /* 0x0000000000408947 */ /* 0x000fdc0003800000 */
[----:B------:R-:W-:Y:S01]  /*13b0*/  MOV R0, 0x0 ;  /* 0x0000000000007802 */ /* 0x000fe20000000f00 */
[----:B------:R-:W-:Y:S01]  /*13c0*/  ULDC.64 UR4, c[0x4][0x98] ;  /* 0x0100260000047ab9 */ /* 0x000fe20000000a00 */
[----:B------:R-:W-:Y:S01]  /*13d0*/  ULDC.64 UR6, c[0x4][0x28] ;  /* 0x01000a0000067ab9 */ /* 0x000fe20000000a00 */
[----:B------:R-:W-:Y:S01]  /*13e0*/  IMAD.U32 R4, RZ, RZ, UR4 ;  /* 0x00000004ff047e24 */ /* 0x000fe2000f8e00ff */
[----:B------:R1:W2:Y:S01]  /*13f0*/  LDC.64 R14, c[0x4][R0] ;  /* 0x01000000000e7b82 */ /* 0x0002a20000000a00 */
[----:B------:R-:W-:Y:S01]  /*1400*/  IMAD.U32 R5, RZ, RZ, UR5 ;  /* 0x00000005ff057e24 */ /* 0x000fe2000f8e00ff */
[----:B------:R-:W-:Y:S01]  /*1410*/  ULDC.64 UR4, c[0x4][0xa0] ;  /* 0x0100280000047ab9 */ /* 0x000fe20000000a00 */
[----:B------:R-:W-:Y:S02]  /*1420*/  IMAD.U32 R10, RZ, RZ, UR6 ;  /* 0x00000006ff0a7e24 */ /* 0x000fe4000f8e00ff */
[----:B------:R-:W-:Y:S02]  /*1430*/  IMAD.U32 R6, RZ, RZ, UR4 ;  /* 0x00000004ff067e24 */ /* 0x000fe4000f8e00ff */
[----:B------:R-:W-:-:S02]  /*1440*/  IMAD.U32 R7, RZ, RZ, UR5 ;  /* 0x00000005ff077e24 */ /* 0x000fc4000f8e00ff */
[----:B------:R-:W-:Y:S02]  /*1450*/  IMAD.U32 R11, RZ, RZ, UR7 ;  /* 0x00000007ff0b7e24 */ /* 0x000fe4000f8e00ff */
[----:B------:R-:W-:Y:S02]  /*1460*/  IMAD.MOV.U32 R8, RZ, RZ, 0x70 ;  /* 0x00000070ff087424 */ /* 0x000fe400078e00ff */
[----:B------:R-:W-:Y:S02]  /*1470*/  IMAD.MOV.U32 R12, RZ, RZ, 0x1 ;  /* 0x00000001ff0c7424 */ /* 0x000fe400078e00ff */
[----:B-1----:R-:W-:-:S07]  /*1480*/  IMAD.MOV.U32 R13, RZ, RZ, RZ ;  /* 0x000000ffff0d7224 */ /* 0x002fce00078e00ff */
[----:B------:R-:W-:-:S07]  /*1490*/  LEPC R20, `(.L_x_9) ;  /* 0x000000001014794e */ /* 0x000fce0000000000 */
[----:B--2---:R-:W-:Y:S05]  /*14a0*/  CALL.ABS.NOINC R14 ;  /* 0x000000000e007343 */ /* 0x004fea0003c00000 */
.L_x_9:
[----:B------:R-:W-:Y:S01]  /*14b0*/  ULOP3.LUT UR4, UR39, 0x1, URZ, 0xc0, !UPT ;  /* 0x0000000127047892 */ /* 0x000fe2000f8ec03f */
[----:B------:R-:W-:-:S05]  /*14c0*/  IMAD.U32 R3, RZ, RZ, UR47 ;  /* 0x0000002fff037e24 */ /* 0x000fca000f8e00ff */
[----:B------:R-:W-:Y:S01]  /*14d0*/  IMAD.U32 R0, RZ, RZ, UR4 ;  /* 0x00000004ff007e24 */ /* 0x000fe2000f8e00ff */
[----:B------:R-:W-:-:S04]  /*14e0*/  ISETP.NE.AND P0, PT, R3, 0x3, PT ;  /* 0x000000030300780c */ /* 0x000fc80003f05270 */
[----:B------:R-:W-:-:S04]  /*14f0*/  SHF.L.U32 R0, R0, 0x1f, RZ ;  /* 0x0000001f00007819 */ /* 0x000fc800000006ff */
[----:B------:R-:W1:Y:S02]  /*1500*/  SYNCS.PHASECHK.TRANS64.TRYWAIT P1, [UR38+0x33400], R0 ;  /* 0x03340000ff0075a7 */ /* 0x000e640008020166 */
[----:B-1----:R-:W-:Y:S05]  /*1510*/  @!P1 BRA `(.L_x_10) ;  /* 0x000000b800e89947 */ /* 0x002fea0003800000 */
.L_x_94:
[----:B------:R-:W-:Y:S05]  /*1520*/  @!P0 BRA `(.L_x_11) ;  /* 0x0000000000048947 */ /* 0x000fea0003800000 */
[----:B------:R-:W-:Y:S01]  /*1530*/  BPT.TRAP 0x1 ;  /* 0x000000040000795c */ /* 0x000fe20000300000 */
.L_x_11:
[----:B-1----:R-:W-:Y:S02]  /*1540*/  IMAD.U32 R3, RZ, RZ, UR52 ;  /* 0x00000034ff037e24 */ /* 0x002fe4000f8e00ff */
[----:B------:R-:W-:-:S03]  /*1550*/  IMAD.U32 R0, RZ, RZ, UR36 ;  /* 0x00000024ff007e24 */ /* 0x000fc6000f8e00ff */
[----:B------:R-:W-:Y:S02]  /*1560*/  LEA R3, R3, UR38, 0x3 ;  /* 0x0000002603037c11 */ /* 0x000fe4000f8e18ff */
[----:B------:R-:W-:-:S04]  /*1570*/  SHF.L.U32 R0, R0, 0x1f, RZ ;  /* 0x0000001f00007819 */ /* 0x000fc800000006ff */
[----:B------:R1:W2:Y:S01]  /*1580*/  SYNCS.PHASECHK.TRANS64.TRYWAIT P1, [R3+URZ+0x33430], R0 ;  /* 0x03343000030075a7 */ /* 0x0002a2000802017f */
[----:B------:R-:W-:Y:S05]  /*1590*/  @!P0 BRA `(.L_x_12) ;  /* 0x0000000000048947 */ /* 0x000fea0003800000 */
[----:B------:R-:W-:Y:S01]  /*15a0*/  BPT.TRAP 0x1 ;  /* 0x000000040000795c */ /* 0x000fe20000300000 */
.L_x_12:
[----:B------:R-:W3:Y:S01]  /*15b0*/  S2R R4, SR_TID.X ;  /* 0x0000000000047919 */ /* 0x000ee20000002100 */
[----:B------:R-:W-:Y:S01]  /*15c0*/  IMAD.MOV.U32 R119, RZ, RZ, RZ ;  /* 0x000000ffff777224 */ /* 0x000fe200078e00ff */
[----:B---3--:R-:W-:Y:S01]  /*15d0*/  LOP3.LUT P2, RZ, R4, 0x7f, RZ, 0xc0, !PT ;  /* 0x0000007f04ff7812 */ /* 0x008fe2000784c0ff */
[----:B--2---:R-:W-:-:S12]  /*15e0*/  @P1 BRA `(.L_x_13) ;  /* 0x0000000000081947 */ /* 0x004fd80003800000 */
[----:B------:R-:W2:Y:S02]  /*15f0*/  SYNCS.PHASECHK.TRANS64.TRYWAIT P1, [R3+URZ+0x33430], R0 ;  /* 0x03343000030075a7 */ /* 0x000ea4000802017f */
[----:B--2---:R-:W-:Y:S05]  /*1600*/  @!P1 BRA `(.L_x_14) ;  /* 0x000000b800c49947 */ /* 0x004fea0003800000 */
.L_x_13:
[----:B------:R-:W-:Y:S05]  /*1610*/  WARPSYNC.ALL ;  /* 0x0000000000007948 */ /* 0x000fea0003800000 */
[----:B------:R-:W-:Y:S01]  /*1620*/  UIADD3 UR4, UR38, 0x24200, URZ ;  /* 0x0002420026047890 */ /* 0x000fe2000fffe03f */
[----:B------:R-:W-:Y:S01]  /*1630*/  WARPGROUP.ARRIVE ;  /* 0x00000000000079c5 */ /* 0x000fe20000000000 */
[----:B------:R-:W-:Y:S01]  /*1640*/  ULOP3.LUT UR20, UR57, 0x10000, URZ, 0xfc, !UPT ;  /* 0x0001000039147892 */ /* 0x000fe2000f8efc3f */
[----:B-12---:R-:W-:Y:S01]  /*1650*/  VIADD R0, R220, UR56 ;  /* 0x00000038dc007c36 */ /* 0x006fe20008000000 */
[----:B------:R-:W-:Y:S01]  /*1660*/  USHF.R.U32.HI UR4, URZ, 0x4, UR4 ;  /* 0x000000043f047899 */ /* 0x000fe20008011604 */
[----:B------:R-:W-:Y:S01]  /*1670*/  IMAD.U32 R5, RZ, RZ, UR53 ;  /* 0x00000035ff057e24 */ /* 0x000fe2000f8e00ff */
[----:B------:R-:W-:Y:S01]  /*1680*/  UMOV UR25, 0x80000020 ;  /* 0x8000002000197882 */ /* 0x000fe20000000000 */
[----:B------:R-:W-:Y:S01]  /*1690*/  UMOV UR27, 0x80000020 ;  /* 0x80000020001b7882 */ /* 0x000fe20000000000 */
[----:B------:R-:W-:Y:S01]  /*16a0*/  ULOP3.LUT UR4, UR4, 0x3fff, URZ, 0xc0, !UPT ;  /* 0x00003fff04047892 */ /* 0x000fe2000f8ec03f */
[----:B------:R-:W-:Y:S01]  /*16b0*/  IMAD R4, R5, -0xa0, R0 ;  /* 0xffffff6005047824 */ /* 0x000fe200078e0200 */
[----:B------:R-:W-:Y:S01]  /*16c0*/  UMOV UR24, UR20 ;  /* 0x0000001400187c82 */ /* 0x000fe20008000000 */
[----:B------:R-:W-:Y:S01]  /*16d0*/  UMOV UR5, UR25 ;  /* 0x0000001900057c82 */ /* 0x000fe20008000000 */
[----:B------:R-:W-:Y:S01]  /*16e0*/  ULOP3.LUT UR49, UR4, 0x10000, URZ, 0xfc, !UPT ;  /* 0x0001000004317892 */ /* 0x000fe2000f8efc3f */
[----:B------:R-:W-:Y:S01]  /*16f0*/  P2R R13, PR, RZ, 0x1 ;  /* 0x00000001ff0d7803 */ /* 0x000fe20000000000 */
[----:B------:R-:W-:Y:S01]  /*1700*/  UMOV UR7, 0x80000020 ;  /* 0x8000002000077882 */ /* 0x000fe20000000000 */
[----:B------:R-:W-:Y:S01]  /*1710*/  UMOV UR4, UR24 ;  /* 0x0000001800047c82 */ /* 0x000fe20008000000 */
[----:B------:R-:W-:Y:S01]  /*1720*/  UIMAD UR28, UR52, 0x780, UR49 ;  /* 0x00000780341c78a4 */ /* 0x000fe2000f8e0231 */
[C---:B------:R-:W-:Y:S01]  /*1730*/  ISETP.GT.AND P2, PT, R4.reuse, RZ, PT ;  /* 0x000000ff0400720c */ /* 0x040fe20003f44270 */
[----:B------:R-:W-:Y:S01]  /*1740*/  UIADD3 UR9, UR20, 0x2, URZ ;  /* 0x0000000214097890 */ /* 0x000fe2000fffe03f */
[C---:B------:R-:W-:Y:S01]  /*1750*/  ISETP.GT.AND P5, PT, R4.reuse, 0x1, PT ;  /* 0x000000010400780c */ /* 0x040fe20003fa4270 */
[----:B------:R-:W-:Y:S01]  /*1760*/  UIADD3 UR6, UR28, 0x180, URZ ;  /* 0x000001801c067890 */ /* 0x000fe2000fffe03f */
[C---:B------:R-:W-:Y:S01]  /*1770*/  ISETP.GT.AND P4, PT, R4.reuse, 0x8, PT ;  /* 0x000000080400780c */ /* 0x040fe20003f84270 */
[----:B------:R-:W-:Y:S01]  /*1780*/  UIADD3 UR8, UR28, 0x200, URZ ;  /* 0x000002001c087890 */ /* 0x000fe2000fffe03f */
[C---:B------:R-:W-:Y:S01]  /*1790*/  ISETP.GT.AND P1, PT, R4.reuse, 0x9, PT ;  /* 0x000000090400780c */ /* 0x040fe20003f24270 */
[----:B------:R-:W-:Y:S01]  /*17a0*/  UMOV UR26, UR28 ;  /* 0x0000001c001a7c82 */ /* 0x000fe20008000000 */
[----:B------:R-:W-:Y:S01]  /*17b0*/  UIADD3 UR10, UR28, 0x2, URZ ;  /* 0x000000021c0a7890 */ /* 0x000fe2000fffe03f */
[----:B------:R-:W-:Y:S01]  /*17c0*/  QGMMA.64x32x32.F32.E4M3.E4M3 R88, gdesc[UR24], RZ, !UPT, gsb0 ;  /* 0x00600000185879f3 */ /* 0x000fe2000c0008ff */
[----:B------:R-:W-:Y:S01]  /*17d0*/  UIADD3 UR26, UR28, 0x80, URZ ;  /* 0x000000801c1a7890 */ /* 0x000fe2000fffe03f */
[C---:B------:R-:W-:Y:S01]  /*17e0*/  ISETP.GT.AND P3, PT, R4.reuse, 0x10, PT ;  /* 0x000000100400780c */ /* 0x040fe20003f64270 */
[----:B------:R-:W-:Y:S01]  /*17f0*/  UMOV UR27, 0x80000020 ;  /* 0x80000020001b7882 */ /* 0x000fe20000000000 */
[----:B------:R-:W-:Y:S01]  /*1800*/  UMOV UR11, 0x80000020 ;  /* 0x80000020000b7882 */ /* 0x000fe20000000000 */
[----:B------:R-:W-:Y:S01]  /*1810*/  UIADD3 UR12, UR28, 0x202, URZ ;  /* 0x000002021c0c7890 */ /* 0x000fe2000fffe03f */
[C---:B------:R-:W-:Y:S01]  /*1820*/  ISETP.GT.AND P0, PT, R4.reuse, 0x79, PT ;  /* 0x000000790400780c */ /* 0x040fe20003f04270 */
[----:B------:R-:W-:Y:S01]  /*1830*/  UIADD3 UR13, UR20, 0x200, URZ ;  /* 0x00000200140d7890 */ /* 0x000fe2000fffe03f */
[----:B------:R-:W-:Y:S01]  /*1840*/  ISETP.GT.AND P6, PT, R4, 0x80, PT ;  /* 0x000000800400780c */ /* 0x000fe20003fc4270 */
[----:B------:R-:W-:Y:S01]  /*1850*/  UIADD3 UR14, UR28, 0x280, URZ ;  /* 0x000002801c0e7890 */ /* 0x000fe2000fffe03f */
[----:B------:R-:W-:Y:S01]  /*1860*/  IMAD.U32 R9, RZ, RZ, UR40 ;  /* 0x00000028ff097e24 */ /* 0x000fe2000f8e00ff */
[----:B------:R-:W-:Y:S01]  /*1870*/  UMOV UR15, 0x80000020 ;  /* 0x80000020000f7882 */ /* 0x000fe20000000000 */
[----:B------:R-:W-:Y:S01]  /*1880*/  UIADD3 UR16, UR28, 0x282, URZ ;  /* 0x000002821c107890 */ /* 0x000fe2000fffe03f */
[----:B------:R-:W1:Y:S01]  /*1890*/  S2R R114, SR_TID.X ;  /* 0x0000000000727919 */ /* 0x000e620000002100 */
[----:B------:R-:W-:Y:S01]  /*18a0*/  UIADD3 UR18, UR28, 0x402, URZ ;  /* 0x000004021c127890 */ /* 0x000fe2000fffe03f */
[--C-:B------:R-:W-:Y:S01]  /*18b0*/  IMAD.MOV.U32 R118, RZ, RZ, R119.reuse ;  /* 0x000000ffff767224 */ /* 0x100fe200078e0077 */
[----:B------:R-:W-:Y:S01]  /*18c0*/  UMOV UR19, 0x80000020 ;  /* 0x8000002000137882 */ /* 0x000fe20000000000 */
[----:B------:R-:W-:Y:S01]  /*18d0*/  UIADD3 UR22, UR28, 0x680, URZ ;  /* 0x000006801c167890 */ /* 0x000fe2000fffe03f */
[--C-:B------:R-:W-:Y:S01]  /*18e0*/  IMAD.MOV.U32 R117, RZ, RZ, R119.reuse ;  /* 0x000000ffff757224 */ /* 0x100fe200078e0077 */
[----:B------:R-:W-:Y:S01]  /*18f0*/  UMOV UR23, 0x80000020 ;  /* 0x8000002000177882 */ /* 0x000fe20000000000 */
[----:B------:R-:W-:Y:S01]  /*1900*/  UISETP.GE.AND UP0, UPT, UR56, 0xa1, UPT ;  /* 0x000000a13800788c */ /* 0x000fe2000bf06270 */
[----:B------:R-:W-:-:S02]  /*1910*/  IMAD.MOV.U32 R116, RZ, RZ, R119 ;  /* 0x000000ffff747224 */ /* 0x000fc400078e0077 */
[----:B------:R-:W-:Y:S01]  /*1920*/  IMAD.MOV.U32 R115, RZ, RZ, R119 ;  /* 0x000000ffff737224 */ /* 0x000fe200078e0077 */
[----:B------:R-:W-:Y:S02]  /*1930*/  WARPGROUP.DEPBAR.LE gsb0, 0x0 ;  /* 0x00008000000079c5 */ /* 0x000fe40000010000 */
[----:B------:R-:W-:-:S06]  /*1940*/  WARPGROUP.ARRIVE ;  /* 0x00000000000079c5 */ /* 0x000fcc0000000000 */
[----:B------:R-:W-:Y:S01]  /*1950*/  QGMMA.64x32x32.F32.E4M3.E4M3 R72, gdesc[UR24], RZ, !UPT, gsb0 ;  /* 0x00600000184879f3 */ /* 0x000fe2000c0008ff */
[----:B------:R-:W-:Y:S01]  /*1960*/  UIADD3 UR26, UR28, 0x100, URZ ;  /* 0x000001001c1a7890 */ /* 0x000fe2000fffe03f */
[----:B------:R-:W-:Y:S01]  /*1970*/  UMOV UR27, 0x80000020 ;  /* 0x80000020001b7882 */ /* 0x000fe20000000000 */
[----:B------:R-:W-:Y:S02]  /*1980*/  WARPGROUP.DEPBAR.LE gsb0, 0x0 ;  /* 0x00008000000079c5 */ /* 0x000fe40000010000 */
[----:B------:R-:W-:-:S06]  /*1990*/  WARPGROUP.ARRIVE ;  /* 0x00000000000079c5 */ /* 0x000fcc0000000000 */
[----:B------:R-:W-:Y:S01]  /*19a0*/  QGMMA.64x32x32.F32.E4M3.E4M3 R56, gdesc[UR24], RZ, !UPT, gsb0 ;  /* 0x00600000183879f3 */ /* 0x000fe2000c0008ff */
[----:B------:R-:W-:Y:S01]  /*19b0*/  UMOV UR26, UR8 ;  /* 0x00000008001a7c82 */ /* 0x000fe20008000000 */
[----:B------:R-:W-:Y:S01]  /*19c0*/  UMOV UR27, 0x80000020 ;  /* 0x80000020001b7882 */ /* 0x000fe20000000000 */
[----:B------:R-:W-:Y:S02]  /*19d0*/  WARPGROUP.DEPBAR.LE gsb0, 0x0 ;  /* 0x00008000000079c5 */ /* 0x000fe40000010000 */
[----:B------:R-:W-:-:S06]  /*19e0*/  WARPGROUP.ARRIVE ;  /* 0x00000000000079c5 */ /* 0x000fcc0000000000 */
[----:B------:R-:W-:Y:S01]  /*19f0*/  QGMMA.64x32x32.F32.E4M3.E4M3 R40, gdesc[UR4], RZ, !UPT, gsb0 ;  /* 0x00600000042879f3 */ /* 0x000fe2000c0008ff */
[----:B------:R-:W-:Y:S01]  /*1a00*/  UMOV UR4, UR9 ;  /* 0x0000000900047c82 */ /* 0x000fe20008000000 */
[----:B------:R-:W-:Y:S01]  /*1a10*/  UMOV UR5, 0x80000020 ;  /* 0x8000002000057882 */ /* 0x000fe20000000000 */
[----:B------:R-:W-:Y:S01]  /*1a20*/  UMOV UR6, UR10 ;  /* 0x0000000a00067c82 */ /* 0x000fe20008000000 */
[----:B------:R-:W-:Y:S01]  /*1a30*/  UMOV UR7, 0x80000020 ;  /* 0x8000002000077882 */ /* 0x000fe20000000000 */
[----:B------:R-:W-:Y:S01]  /*1a40*/  UIADD3 UR10, UR28, 0x182, URZ ;  /* 0x000001821c0a7890 */ /* 0x000fe2000fffe03f */
[----:B------:R-:W-:Y:S01]  /*1a50*/  UMOV UR8, UR4 ;  /* 0x0000000400087c82 */ /* 0x000fe20008000000 */
[----:B------:R-:W-:Y:S01]  /*1a60*/  UMOV UR9, UR5 ;  /* 0x0000000500097c82 */ /* 0x000fe20008000000 */
[----:B------:R-:W-:Y:S02]  /*1a70*/  WARPGROUP.DEPBAR.LE gsb0, 0x0 ;  /* 0x00008000000079c5 */ /* 0x000fe40000010000 */
[----:B------:R-:W-:-:S06]  /*1a80*/  WARPGROUP.ARRIVE ;  /* 0x00000000000079c5 */ /* 0x000fcc0000000000 */
[----:B------:R-:W-:Y:S03]  /*1a90*/  QGMMA.64x32x32.F32.E4M3.E4M3 R24, gdesc[UR24], RZ, !UPT, gsb0 ;  /* 0x00600000181879f3 */ /* 0x000fe6000c0008ff */
[----:B------:R-:W-:Y:S02]  /*1aa0*/  WARPGROUP.DEPBAR.LE gsb0, 0x0 ;  /* 0x00008000000079c5 */ /* 0x000fe40000010000 */
[----:B------:R-:W-:-:S06]  /*1ab0*/  WARPGROUP.ARRIVE ;  /* 0x00000000000079c5 */ /* 0x000fcc0000000000 */
[----:B------:R-:W-:Y:S01]  /*1ac0*/  QGMMA.64x32x32.F32.E4M3.E4M3 R88, gdesc[UR4], R88, gsb0 ;  /* 0x00600000045879f3 */ /* 0x000fe20008000858 */
[----:B------:R-:W-:Y:S01]  /*1ad0*/  UIADD3 UR6, UR28, 0x82, URZ ;  /* 0x000000821c067890 */ /* 0x000fe2000fffe03f */
[----:B------:R-:W-:Y:S01]  /*1ae0*/  UMOV UR7, 0x80000020 ;  /* 0x8000002000077882 */ /* 0x000fe20000000000 */
        /* <DEDUP_REMOVED lines=8> */
[----:B------:R-:W-:Y:S01]  /*1b70*/  UMOV UR6, UR12 ;  /* 0x0000000c00067c82 */ /* 0x000fe20008000000 */
[----:B------:R-:W-:Y:S01]  /*1b80*/  UMOV UR7, 0x80000020 ;  /* 0x8000002000077882 */ /* 0x000fe20000000000 */
[----:B------:R-:W-:Y:S02]  /*1b90*/  WARPGROUP.DEPBAR.LE gsb0, 0x0 ;  /* 0x00008000000079c5 */ /* 0x000fe40000010000 */
[----:B------:R-:W-:-:S06]  /*1ba0*/  WARPGROUP.ARRIVE ;  /* 0x00000000000079c5 */ /* 0x000fcc0000000000 */
[----:B------:R-:W-:Y:S01]  /*1bb0*/  QGMMA.64x32x32.F32.E4M3.E4M3 R40, gdesc[UR8], R40, gsb0 ;  /* 0x00600000082879f3 */ /* 0x000fe20008000828 */
        /* <DEDUP_REMOVED lines=9> */
[----:B------:R-:W-:Y:S01]  /*1c50*/  QGMMA.64x32x32.F32.E4M3.E4M3 R24, gdesc[UR4], R24, gsb0 ;  /* 0x00600000041879f3 */ /* 0x000fe20008000818 */
[----:B------:R-:W-:Y:S02]  /*1c60*/  UIADD3 UR6, UR28, 0x480, URZ ;  /* 0x000004801c067890 */ /* 0x000fe4000fffe03f */
[----:B------:R-:W-:Y:S01]  /*1c70*/  UIADD3 UR7, UR20, 0x202, URZ ;  /* 0x0000020214077890 */ /* 0x000fe2000fffe03f */
        /* <DEDUP_REMOVED lines=15> */
[----:B------:R-:W-:Y:S01]  /*1d70*/  UIADD3 UR6, UR28, 0x482, URZ ;  /* 0x000004821c067890 */ /* 0x000fe2000fffe03f */
[----:B------:R-:W-:Y:S02]  /*1d80*/  WARPGROUP.DEPBAR.LE gsb0, 0x0 ;  /* 0x00008000000079c5 */ /* 0x000fe40000010000 */
[----:B------:R-:W-:-:S06]  /*1d90*/  WARPGROUP.ARRIVE ;  /* 0x00000000000079c5 */ /* 0x000fcc0000000000 */
[----:B------:R-:W-:Y:S01]  /*1da0*/  QGMMA.64x32x32.F32.E4M3.E4M3 R40, gdesc[UR12], R40, gsb0 ;  /* 0x006000000c2879f3 */ /* 0x000fe20008000828 */
[----:B------:R-:W-:Y:S01]  /*1db0*/  UMOV UR12, UR7 ;  /* 0x00000007000c7c82 */ /* 0x000fe20008000000 */
[----:B------:R-:W-:Y:S01]  /*1dc0*/  UMOV UR13, 0x80000020 ;  /* 0x80000020000d7882 */ /* 0x000fe20000000000 */
[----:B------:R-:W-:Y:S01]  /*1dd0*/  UMOV UR14, UR16 ;  /* 0x00000010000e7c82 */ /* 0x000fe20008000000 */
[----:B------:R-:W-:Y:S01]  /*1de0*/  UMOV UR15, 0x80000020 ;  /* 0x80000020000f7882 */ /* 0x000fe20000000000 */
[----:B------:R-:W-:Y:S01]  /*1df0*/  UMOV UR16, UR12 ;  /* 0x0000000c00107c82 */ /* 0x000fe20008000000 */
[----:B------:R-:W-:Y:S01]  /*1e00*/  UMOV UR17, UR13 ;  /* 0x0000000d00117c82 */ /* 0x000fe20008000000 */
[----:B------:R-:W-:Y:S01]  /*1e10*/  UIADD3 UR7, UR20, 0x400, URZ ;  /* 0x0000040014077890 */ /* 0x000fe2000fffe03f */
[----:B------:R-:W-:Y:S02]  /*1e20*/  WARPGROUP.DEPBAR.LE gsb0, 0x0 ;  /* 0x00008000000079c5 */ /* 0x000fe40000010000 */
[----:B------:R-:W-:-:S06]  /*1e30*/  WARPGROUP.ARRIVE ;  /* 0x00000000000079c5 */ /* 0x000fcc0000000000 */
[----:B------:R-:W-:Y:S01]  /*1e40*/  QGMMA.64x32x32.F32.E4M3.E4M3 R24, gdesc[UR8], R24, gsb0 ;  /* 0x00600000081879f3 */ /* 0x000fe20008000818 */
[----:B------:R-:W-:Y:S02]  /*1e50*/  UIADD3 UR10, UR28, 0x500, URZ ;  /* 0x000005001c0a7890 */ /* 0x000fe4000fffe03f */
        /* <DEDUP_REMOVED lines=24> */
[----:B------:R-:W-:Y:S02]  /*1fe0*/  UMOV UR21, UR17 ;  /* 0x0000001100157c82 */ /* 0x000fe40008000000 */
[----:B------:R-:W-:Y:S01]  /*1ff0*/  UMOV UR20, UR16 ;  /* 0x0000001000147c82 */ /* 0x000fe20008000000 */
[----:B------:R-:W-:Y:S01]  /*2000*/  UIADD3 UR10, UR28, 0x502, URZ ;  /* 0x000005021c0a7890 */ /* 0x000fe2000fffe03f */
[----:B------:R-:W-:-:S02]  /*2010*/  WARPGROUP.DEPBAR.LE gsb0, 0x0 ;  /* 0x00008000000079c5 */ /* 0x000fc40000010000 */
[----:B------:R-:W-:-:S06]  /*2020*/  WARPGROUP.ARRIVE ;  /* 0x00000000000079c5 */ /* 0x000fcc0000000000 */
[----:B------:R-:W-:Y:S03]  /*2030*/  QGMMA.64x32x32.F32.E4M3.E4M3 R24, gdesc[UR12], R24, gsb0 ;  /* 0x006000000c1879f3 */ /* 0x000fe60008000818 */
        /* <DEDUP_REMOVED lines=22> */
[----:B------:R-:W-:Y:S02]  /*21a0*/  WARPGROUP.DEPBAR.LE gsb0, 0x0 ;  /* 0x00008000000079c5 */ /* 0x000fe40000010000 */
        /* <DEDUP_REMOVED lines=8> */
[----:B------:R-:W-:Y:S01]  /*2230*/  WARPGROUP.ARRIVE ;  /* 0x00000000000079c5 */ /* 0x000fe20000000000 */
[----:B------:R-:W-:Y:S02]  /*2240*/  FSEL R88, R88, -INF , P2 ;  /* 0xff80000058587808 */ /* 0x000fe40001000000 */
[----:B------:R-:W-:Y:S02]  /*2250*/  FSEL R89, R89, -INF , P5 ;  /* 0xff80000059597808 */ /* 0x000fe40002800000 */
[----:B------:R-:W-:Y:S01]  /*2260*/  FSEL R92, R92, -INF , P4 ;  /* 0xff8000005c5c7808 */ /* 0x000fe20002000000 */
[----:B------:R-:W-:Y:S01]  /*2270*/  QGMMA.64x32x32.F32.E4M3.E4M3 R72, gdesc[UR20], R72, gsb0 ;  /* 0x00600000144879f3 */ /* 0x000fe20008000848 */
[----:B------:R-:W-:Y:S01]  /*2280*/  UIADD3 UR22, UR28, 0x602, URZ ;  /* 0x000006021c167890 */ /* 0x000fe2000fffe03f */
[----:B------:R-:W-:Y:S01]  /*2290*/  FMNMX.FTZ R5, R88, R89, !PT ;  /* 0x0000005958057209 */ /* 0x000fe20007810000 */
[----:B------:R-:W-:Y:S01]  /*22a0*/  UMOV UR23, 0x80000020 ;  /* 0x8000002000177882 */ /* 0x000fe20000000000 */
[----:B------:R-:W-:-:S02]  /*22b0*/  FSEL R93, R93, -INF , P1 ;  /* 0xff8000005d5d7808 */ /* 0x000fc40000800000 */
[----:B------:R-:W-:Y:S02]  /*22c0*/  FMNMX.FTZ R0, R92, R5, !PT ;  /* 0x000000055c007209 */ /* 0x000fe40007810000 */
[----:B------:R-:W-:Y:S02]  /*22d0*/  FSEL R90, R90, -INF , P2 ;  /* 0xff8000005a5a7808 */ /* 0x000fe40001000000 */
[----:B------:R-:W-:Y:S02]  /*22e0*/  ISETP.GT.AND P2, PT, R4, 0x11, PT ;  /* 0x000000110400780c */ /* 0x000fe40003f44270 */
[----:B------:R-:W-:Y:S02]  /*22f0*/  FSEL R96, R96, -INF , P3 ;  /* 0xff80000060607808 */ /* 0x000fe40001800000 */
[----:B------:R-:W-:Y:S02]  /*2300*/  FMNMX.FTZ R5, R93, R0, !PT ;  /* 0x000000005d057209 */ /* 0x000fe40007810000 */
[----:B------:R-:W-:-:S02]  /*2310*/  FSEL R91, R91, -INF , P5 ;  /* 0xff8000005b5b7808 */ /* 0x000fc40002800000 */
[----:B------:R-:W-:Y:S02]  /*2320*/  ISETP.GT.AND P5, PT, R4, 0x18, PT ;  /* 0x000000180400780c */ /* 0x000fe40003fa4270 */
[----:B------:R-:W-:Y:S02]  /*2330*/  FSEL R97, R97, -INF , P2 ;  /* 0xff80000061617808 */ /* 0x000fe40001000000 */
[----:B------:R-:W-:Y:S02]  /*2340*/  FMNMX.FTZ R0, R96, R5, !PT ;  /* 0x0000000560007209 */ /* 0x000fe40007810000 */
[----:B------:R-:W-:Y:S02]  /*2350*/  FSEL R94, R94, -INF , P4 ;  /* 0xff8000005e5e7808 */ /* 0x000fe40002000000 */
[----:B------:R-:W-:Y:S02]  /*2360*/  ISETP.GT.AND P4, PT, R4, 0x19, PT ;  /* 0x000000190400780c */ /* 0x000fe40003f84270 */
[----:B------:R-:W-:-:S02]  /*2370*/  FSEL R100, R100, -INF , P5 ;  /* 0xff80000064647808 */ /* 0x000fc40002800000 */
[----:B------:R-:W-:Y:S02]  /*2380*/  FMNMX.FTZ R5, R97, R0, !PT ;  /* 0x0000000061057209 */ /* 0x000fe40007810000 */
[----:B------:R-:W-:Y:S02]  /*2390*/  FSEL R98, R98, -INF , P3 ;  /* 0xff80000062627808 */ /* 0x000fe40001800000 */
[----:B------:R-:W-:Y:S02]  /*23a0*/  FSEL R101, R101, -INF , P4 ;  /* 0xff80000065657808 */ /* 0x000fe40002000000 */
[----:B------:R-:W-:Y:S02]  /*23b0*/  ISETP.GT.AND P3, PT, R4, 0x20, PT ;  /* 0x000000200400780c */ /* 0x000fe40003f64270 */
[----:B------:R-:W-:Y:S02]  /*23c0*/  FMNMX.FTZ R0, R100, R5, !PT ;  /* 0x0000000564007209 */ /* 0x000fe40007810000 */
[----:B------:R-:W-:-:S02]  /*23d0*/  FSEL R95, R95, -INF , P1 ;  /* 0xff8000005f5f7808 */ /* 0x000fc40000800000 */
[C---:B------:R-:W-:Y:S02]  /*23e0*/  ISETP.GT.AND P1, PT, R4.reuse, 0x21, PT ;  /* 0x000000210400780c */ /* 0x040fe40003f24270 */
[----:B------:R-:W-:Y:S02]  /*23f0*/  FMNMX.FTZ R5, R101, R0, !PT ;  /* 0x0000000065057209 */ /* 0x000fe40007810000 */
[----:B------:R-:W-:Y:S02]  /*2400*/  FSEL R99, R99, -INF , P2 ;  /* 0xff80000063637808 */ /* 0x000fe40001000000 */
[----:B------:R-:W-:Y:S02]  /*2410*/  ISETP.GT.AND P2, PT, R4, 0x28, PT ;  /* 0x000000280400780c */ /* 0x000fe40003f44270 */
[----:B------:R-:W-:Y:S02]  /*2420*/  FSEL R102, R102, -INF , P5 ;  /* 0xff80000066667808 */ /* 0x000fe40002800000 */
[----:B------:R-:W-:-:S02]  /*2430*/  ISETP.GT.AND P5, PT, R4, 0x29, PT ;  /* 0x000000290400780c */ /* 0x000fc40003fa4270 */
[----:B------:R-:W-:Y:S02]  /*2440*/  FSEL R103, R103, -INF , P4 ;  /* 0xff80000067677808 */ /* 0x000fe40002000000 */
[----:B------:R-:W-:Y:S01]  /*2450*/  ISETP.GT.AND P4, PT, R4, 0x30, PT ;  /* 0x000000300400780c */ /* 0x000fe20003f84270 */
[----:B------:R-:W-:Y:S02]  /*2460*/  WARPGROUP.DEPBAR.LE gsb0, 0x0 ;  /* 0x00008000000079c5 */ /* 0x000fe40000010000 */
[----:B------:R-:W-:Y:S01]  /*2470*/  WARPGROUP.ARRIVE ;  /* 0x00000000000079c5 */ /* 0x000fe20000000000 */
[----:B------:R-:W-:Y:S02]  /*2480*/  FSEL R72, R72, -INF , P3 ;  /* 0xff80000048487808 */ /* 0x000fe40001800000 */
[----:B------:R-:W-:Y:S02]  /*2490*/  FSEL R73, R73, -INF , P1 ;  /* 0xff80000049497808 */ /* 0x000fe40000800000 */
[----:B------:R-:W-:Y:S01]  /*24a0*/  FMNMX.FTZ R0, R72, R5, !PT ;  /* 0x0000000548007209 */ /* 0x000fe20007810000 */
[----:B------:R-:W-:Y:S01]  /*24b0*/  QGMMA.64x32x32.F32.E4M3.E4M3 R56, gdesc[UR20], R56, gsb0 ;  /* 0x00600000143879f3 */ /* 0x000fe20008000838 */
[----:B------:R-:W-:Y:S01]  /*24c0*/  UIADD3 UR22, UR28, 0x682, URZ ;  /* 0x000006821c167890 */ /* 0x000fe2000fffe03f */
[----:B------:R-:W-:Y:S01]  /*24d0*/  FSEL R76, R76, -INF , P2 ;  /* 0xff8000004c4c7808 */ /* 0x000fe20001000000 */
[----:B------:R-:W-:Y:S01]  /*24e0*/  UMOV UR23, 0x80000020 ;  /* 0x8000002000177882 */ /* 0x000fe20000000000 */
[----:B------:R-:W-:-:S02]  /*24f0*/  FMNMX.FTZ R5, R73, R0, !PT ;  /* 0x0000000049057209 */ /* 0x000fc40007810000 */
[----:B------:R-:W-:Y:S02]  /*2500*/  FSEL R77, R77, -INF , P5 ;  /* 0xff8000004d4d7808 */ /* 0x000fe40002800000 */
[----:B------:R-:W-:Y:S02]  /*2510*/  FMNMX.FTZ R0, R76, R5, !PT ;  /* 0x000000054c007209 */ /* 0x000fe40007810000 */
[----:B------:R-:W-:Y:S02]  /*2520*/  FSEL R74, R74, -INF , P3 ;  /* 0xff8000004a4a7808 */ /* 0x000fe40001800000 */
[----:B------:R-:W-:Y:S02]  /*2530*/  ISETP.GT.AND P3, PT, R4, 0x31, PT ;  /* 0x000000310400780c */ /* 0x000fe40003f64270 */
[----:B------:R-:W-:Y:S02]  /*2540*/  FSEL R80, R80, -INF , P4 ;  /* 0xff80000050507808 */ /* 0x000fe40002000000 */
[----:B------:R-:W-:-:S02]  /*2550*/  FMNMX.FTZ R5, R77, R0, !PT ;  /* 0x000000004d057209 */ /* 0x000fc40007810000 */
[----:B------:R-:W-:Y:S02]  /*2560*/  FSEL R75, R75, -INF , P1 ;  /* 0xff8000004b4b7808 */ /* 0x000fe40000800000 */
[----:B------:R-:W-:Y:S02]  /*2570*/  ISETP.GT.AND P1, PT, R4, 0x38, PT ;  /* 0x000000380400780c */ /* 0x000fe40003f24270 */
[----:B------:R-:W-:Y:S02]  /*2580*/  FSEL R81, R81, -INF , P3 ;  /* 0xff80000051517808 */ /* 0x000fe40001800000 */
[----:B------:R-:W-:Y:S02]  /*2590*/  FMNMX.FTZ R0, R80, R5, !PT ;  /* 0x0000000550007209 */ /* 0x000fe40007810000 */
[----:B------:R-:W-:Y:S02]  /*25a0*/  FSEL R78, R78, -INF , P2 ;  /* 0xff8000004e4e7808 */ /* 0x000fe40001000000 */
[----:B------:R-:W-:-:S02]  /*25b0*/  ISETP.GT.AND P2, PT, R4, 0x39, PT ;  /* 0x000000390400780c */ /* 0x000fc40003f44270 */
[----:B------:R-:W-:Y:S02]  /*25c0*/  FSEL R84, R84, -INF , P1 ;  /* 0xff80000054547808 */ /* 0x000fe40000800000 */
[----:B------:R-:W-:Y:S02]  /*25d0*/  FMNMX.FTZ R5, R81, R0, !PT ;  /* 0x0000000051057209 */ /* 0x000fe40007810000 */
[----:B------:R-:W-:Y:S02]  /*25e0*/  FSEL R79, R79, -INF , P5 ;  /* 0xff8000004f4f7808 */ /* 0x000fe40002800000 */
[----:B------:R-:W-:Y:S02]  /*25f0*/  ISETP.GT.AND P5, PT, R4, 0x40, PT ;  /* 0x000000400400780c */ /* 0x000fe40003fa4270 */
[----:B------:R-:W-:Y:S02]  /*2600*/  FSEL R85, R85, -INF , P2 ;  /* 0xff80000055557808 */ /* 0x000fe40001000000 */
[----:B------:R-:W-:-:S02]  /*2610*/  FMNMX.FTZ R0, R84, R5, !PT ;  /* 0x0000000554007209 */ /* 0x000fc40007810000 */
[----:B------:R-:W-:Y:S02]  /*2620*/  FSEL R82, R82, -INF , P4 ;  /* 0xff80000052527808 */ /* 0x000fe40002000000 */
[C---:B------:R-:W-:Y:S02]  /*2630*/  ISETP.GT.AND P4, PT, R4.reuse, 0x41, PT ;  /* 0x000000410400780c */ /* 0x040fe40003f84270 */
[----:B------:R-:W-:Y:S02]  /*2640*/  FMNMX.FTZ R5, R85, R0, !PT ;  /* 0x0000000055057209 */ /* 0x000fe40007810000 */
[----:B------:R-:W-:Y:S02]  /*2650*/  FSEL R83, R83, -INF , P3 ;  /* 0xff80000053537808 */ /* 0x000fe40001800000 */
[----:B------:R-:W-:Y:S02]  /*2660*/  ISETP.GT.AND P3, PT, R4, 0x48, PT ;  /* 0x000000480400780c */ /* 0x000fe40003f64270 */
[----:B------:R-:W-:-:S02]  /*2670*/  FSEL R86, R86, -INF , P1 ;  /* 0xff80000056567808 */ /* 0x000fc40000800000 */
[C---:B------:R-:W-:Y:S02]  /*2680*/  ISETP.GT.AND P1, PT, R4.reuse, 0x49, PT ;  /* 0x000000490400780c */ /* 0x040fe40003f24270 */
[----:B------:R-:W-:Y:S02]  /*2690*/  FSEL R87, R87, -INF , P2 ;  /* 0xff80000057577808 */ /* 0x000fe40001000000 */
[----:B------:R-:W-:Y:S01]  /*26a0*/  ISETP.GT.AND P2, PT, R4, 0x50, PT ;  /* 0x000000500400780c */ /* 0x000fe20003f44270 */
[----:B------:R-:W-:Y:S02]  /*26b0*/  WARPGROUP.DEPBAR.LE gsb0, 0x0 ;  /* 0x00008000000079c5 */ /* 0x000fe40000010000 */
[----:B------:R-:W-:Y:S01]  /*26c0*/  WARPGROUP.ARRIVE ;  /* 0x00000000000079c5 */ /* 0x000fe20000000000 */
[----:B------:R-:W-:Y:S02]  /*26d0*/  FSEL R56, R56, -INF , P5 ;  /* 0xff80000038387808 */ /* 0x000fe40002800000 */
[----:B------:R-:W-:-:S02]  /*26e0*/  FSEL R57, R57, -INF , P4 ;  /* 0xff80000039397808 */ /* 0x000fc40002000000 */
[----:B------:R-:W-:Y:S01]  /*26f0*/  FMNMX.FTZ R0, R56, R5, !PT ;  /* 0x0000000538007209 */ /* 0x000fe20007810000 */
[----:B------:R-:W-:Y:S01]  /*2700*/  QGMMA.64x32x32.F32.E4M3.E4M3 R40, gdesc[UR20], R40, gsb0 ;  /* 0x00600000142879f3 */ /* 0x000fe20008000828 */
[----:B------:R-:W-:Y:S01]  /*2710*/  UIADD3 UR22, UR28, 0x702, URZ ;  /* 0x000007021c167890 */ /* 0x000fe2000fffe03f */
[----:B------:R-:W-:Y:S01]  /*2720*/  FSEL R60, R60, -INF , P3 ;  /* 0xff8000003c3c7808 */ /* 0x000fe20001800000 */
[----:B------:R-:W-:Y:S01]  /*2730*/  UMOV UR23, 0x80000020 ;  /* 0x8000002000177882 */ /* 0x000fe20000000000 */
[----:B------:R-:W-:Y:S02]  /*2740*/  FMNMX.FTZ R5, R57, R0, !PT ;  /* 0x0000000039057209 */ /* 0x000fe40007810000 */
        /* <DEDUP_REMOVED lines=20> */
[----:B------:R-:W-:-:S02]  /*2890*/  FMNMX.FTZ R0, R69, R0, !PT ;  /* 0x0000000045007209 */ /* 0x000fc40007810000 */
[----:B------:R-:W-:Y:S02]  /*28a0*/  FSEL R67, R67, -INF , P5 ;  /* 0xff80000043437808 */ /* 0x000fe40002800000 */
[----:B------:R-:W-:Y:S02]  /*28b0*/  ISETP.GT.AND P5, PT, R4, 0x68, PT ;  /* 0x000000680400780c */ /* 0x000fe40003fa4270 */
[----:B------:R-:W-:Y:S02]  /*28c0*/  FSEL R70, R70, -INF , P4 ;  /* 0xff80000046467808 */ /* 0x000fe40002000000 */
[C---:B------:R-:W-:Y:S02]  /*28d0*/  ISETP.GT.AND P4, PT, R4.reuse, 0x69, PT ;  /* 0x000000690400780c */ /* 0x040fe40003f84270 */
[----:B------:R-:W-:Y:S02]  /*28e0*/  FSEL R71, R71, -INF , P3 ;  /* 0xff80000047477808 */ /* 0x000fe40001800000 */
[----:B------:R-:W-:Y:S01]  /*28f0*/  ISETP.GT.AND P3, PT, R4, 0x70, PT ;  /* 0x000000700400780c */ /* 0x000fe20003f64270 */
[----:B------:R-:W-:-:S02]  /*2900*/  WARPGROUP.DEPBAR.LE gsb0, 0x0 ;  /* 0x00008000000079c5 */ /* 0x000fc40000010000 */
[----:B------:R-:W-:Y:S01]  /*2910*/  WARPGROUP.ARRIVE ;  /* 0x00000000000079c5 */ /* 0x000fe20000000000 */
[----:B------:R-:W-:Y:S02]  /*2920*/  FSEL R105, R40, -INF , P1 ;  /* 0xff80000028697808 */ /* 0x000fe40000800000 */
[----:B------:R-:W-:Y:S02]  /*2930*/  FSEL R5, R41, -INF , P2 ;  /* 0xff80000029057808 */ /* 0x000fe40001000000 */
[----:B------:R-:W-:Y:S01]  /*2940*/  FMNMX.FTZ R0, R105, R0, !PT ;  /* 0x0000000069007209 */ /* 0x000fe20007810000 */
[----:B------:R-:W-:Y:S01]  /*2950*/  QGMMA.64x32x32.F32.E4M3.E4M3 R24, gdesc[UR20], R24, gsb0 ;  /* 0x00600000141879f3 */ /* 0x000fe20008000818 */
[----:B------:R-:W-:Y:S02]  /*2960*/  FSEL R53, R53, -INF , P0 ;  /* 0xff80000035357808 */ /* 0x000fe40000000000 */
[----:B------:R-:W-:Y:S02]  /*2970*/  ISETP.GT.AND P0, PT, R4, 0x81, PT ;  /* 0x000000810400780c */ /* 0x000fe40003f04270 */
[----:B------:R-:W-:-:S02]  /*2980*/  FSEL R44, R44, -INF , P5 ;  /* 0xff8000002c2c7808 */ /* 0x000fc40002800000 */
[----:B------:R-:W-:Y:S02]  /*2990*/  FMNMX.FTZ R7, R5, R0, !PT ;  /* 0x0000000005077209 */ /* 0x000fe40007810000 */
[----:B------:R-:W-:Y:S02]  /*29a0*/  P2R R12, PR, RZ, 0x1 ;  /* 0x00000001ff0c7803 */ /* 0x000fe40000000000 */
        /* <DEDUP_REMOVED lines=11> */
[----:B------:R-:W-:Y:S02]  /*2a60*/  FMNMX.FTZ R7, R49, R0, !PT ;  /* 0x0000000031077209 */ /* 0x000fe40007810000 */
[----:B------:R-:W-:Y:S02]  /*2a70*/  FSEL R51, R51, -INF , P1 ;  /* 0xff80000033337808 */ /* 0x000fe40000800000 */
[----:B------:R-:W-:Y:S02]  /*2a80*/  FMNMX.FTZ R0, R52, R7, !PT ;  /* 0x0000000734007209 */ /* 0x000fe40007810000 */
[----:B------:R-:W-:Y:S02]  /*2a90*/  ISETP.GT.AND P1, PT, R4, 0x88, PT ;  /* 0x000000880400780c */ /* 0x000fe40003f24270 */
[----:B------:R-:W-:-:S02]  /*2aa0*/  FMNMX.FTZ R7, R53, R0, !PT ;  /* 0x0000000035077209 */ /* 0x000fc40007810000 */
[----:B------:R-:W-:Y:S02]  /*2ab0*/  FSEL R54, R54, -INF , P2 ;  /* 0xff80000036367808 */ /* 0x000fe40001000000 */
[----:B------:R-:W-:Y:S02]  /*2ac0*/  ISETP.GT.AND P2, PT, R4, 0x89, PT ;  /* 0x000000890400780c */ /* 0x000fe40003f44270 */
[----:B------:R-:W-:Y:S02]  /*2ad0*/  FSEL R50, R50, -INF , P3 ;  /* 0xff80000032327808 */ /* 0x000fe40001800000 */
[C---:B------:R-:W-:Y:S02]  /*2ae0*/  ISETP.GT.AND P3, PT, R4.reuse, 0x90, PT ;  /* 0x000000900400780c */ /* 0x040fe40003f64270 */
[----:B------:R-:W-:Y:S02]  /*2af0*/  FSEL R47, R47, -INF , P4 ;  /* 0xff8000002f2f7808 */ /* 0x000fe40002000000 */
[----:B------:R-:W-:-:S02]  /*2b00*/  ISETP.GT.AND P4, PT, R4, 0x91, PT ;  /* 0x000000910400780c */ /* 0x000fc40003f84270 */
[----:B------:R-:W-:Y:S02]  /*2b10*/  FSEL R46, R46, -INF , P5 ;  /* 0xff8000002e2e7808 */ /* 0x000fe40002800000 */
[C---:B------:R-:W-:Y:S02]  /*2b20*/  ISETP.GT.AND P5, PT, R4.reuse, 0x98, PT ;  /* 0x000000980400780c */ /* 0x040fe40003fa4270 */
[----:B------:R-:W-:Y:S01]  /*2b30*/  P2R R10, PR, RZ, 0x4 ;  /* 0x00000004ff0a7803 */ /* 0x000fe20000000000 */
[----:B------:R-:W-:Y:S02]  /*2b40*/  WARPGROUP.DEPBAR.LE gsb0, 0x0 ;  /* 0x00008000000079c5 */ /* 0x000fe40000010000 */
[----:B------:R-:W-:Y:S02]  /*2b50*/  FSEL R107, R25, -INF , P0 ;  /* 0xff800000196b7808 */ /* 0x000fe40000000000 */
[----:B------:R-:W-:Y:S02]  /*2b60*/  ISETP.GT.AND P0, PT, R4, 0x80, PT ;  /* 0x000000800400780c */ /* 0x000fe40003f04270 */
[----:B------:R-:W-:-:S02]  /*2b70*/  FSEL R106, R24, -INF , P6 ;  /* 0xff800000186a7808 */ /* 0x000fc40003000000 */
[----:B------:R-:W-:Y:S02]  /*2b80*/  FSEL R26, R26, -INF , P0 ;  /* 0xff8000001a1a7808 */ /* 0x000fe40000000000 */
[----:B------:R-:W-:Y:S02]  /*2b90*/  ISETP.NE.AND P0, PT, R12, RZ, PT ;  /* 0x000000ff0c00720c */ /* 0x000fe40003f05270 */
[----:B------:R-:W-:Y:S02]  /*2ba0*/  FMNMX.FTZ R0, R106, R7, !PT ;  /* 0x000000076a007209 */ /* 0x000fe40007810000 */
[----:B------:R-:W-:Y:S02]  /*2bb0*/  FSEL R27, R27, -INF , P0 ;  /* 0xff8000001b1b7808 */ /* 0x000fe40000000000 */
[----:B------:R-:W-:Y:S02]  /*2bc0*/  ISETP.NE.AND P0, PT, R13, RZ, PT ;  /* 0x000000ff0d00720c */ /* 0x000fe40003f05270 */
[----:B------:R-:W-:-:S02]  /*2bd0*/  FMNMX.FTZ R13, R90, R91, !PT ;  /* 0x0000005b5a0d7209 */ /* 0x000fc40007810000 */
[----:B------:R-:W-:Y:S02]  /*2be0*/  FSEL R108, R28, -INF , P1 ;  /* 0xff8000001c6c7808 */ /* 0x000fe40000800000 */
[----:B------:R-:W-:Y:S02]  /*2bf0*/  FMNMX.FTZ R12, R94, R13, !PT ;  /* 0x0000000d5e0c7209 */ /* 0x000fe40007810000 */
[----:B------:R-:W-:Y:S02]  /*2c00*/  FMNMX.FTZ R7, R107, R0, !PT ;  /* 0x000000006b077209 */ /* 0x000fe40007810000 */
[----:B------:R-:W-:Y:S02]  /*2c10*/  FMNMX.FTZ R15, R95, R12, !PT ;  /* 0x0000000c5f0f7209 */ /* 0x000fe40007810000 */
[----:B------:R-:W-:Y:S02]  /*2c20*/  FSEL R109, R29, -INF , P2 ;  /* 0xff8000001d6d7808 */ /* 0x000fe40001000000 */
[----:B------:R-:W-:-:S02]  /*2c30*/  FMNMX.FTZ R14, R98, R15, !PT ;  /* 0x0000000f620e7209 */ /* 0x000fc40007810000 */
[----:B------:R-:W-:Y:S02]  /*2c40*/  FMNMX.FTZ R0, R108, R7, !PT ;  /* 0x000000076c007209 */ /* 0x000fe40007810000 */
[----:B------:R-:W-:Y:S02]  /*2c50*/  FMNMX.FTZ R15, R99, R14, !PT ;  /* 0x0000000e630f7209 */ /* 0x000fe40007810000 */
[----:B------:R-:W-:Y:S02]  /*2c60*/  FSEL R110, R32, -INF , P3 ;  /* 0xff800000206e7808 */ /* 0x000fe40001800000 */
[----:B------:R-:W-:Y:S02]  /*2c70*/  FMNMX.FTZ R14, R102, R15, !PT ;  /* 0x0000000f660e7209 */ /* 0x000fe40007810000 */
[----:B------:R-:W-:Y:S02]  /*2c80*/  FMNMX.FTZ R7, R109, R0, !PT ;  /* 0x000000006d077209 */ /* 0x000fe40007810000 */
[----:B------:R-:W-:-:S02]  /*2c90*/  FMNMX.FTZ R21, R103, R14, !PT ;  /* 0x0000000e67157209 */ /* 0x000fc40007810000 */
[----:B------:R-:W-:Y:S02]  /*2ca0*/  FSEL R111, R33, -INF , P4 ;  /* 0xff800000216f7808 */ /* 0x000fe40002000000 */
[----:B------:R-:W-:Y:S02]  /*2cb0*/  FMNMX.FTZ R20, R74, R21, !PT ;  /* 0x000000154a147209 */ /* 0x000fe40007810000 */
[----:B------:R-:W-:Y:S02]  /*2cc0*/  FMNMX.FTZ R0, R110, R7, !PT ;  /* 0x000000076e007209 */ /* 0x000fe40007810000 */
[----:B------:R-:W-:Y:S02]  /*2cd0*/  FMNMX.FTZ R21, R75, R20, !PT ;  /* 0x000000144b157209 */ /* 0x000fe40007810000 */
[----:B------:R-:W-:Y:S02]  /*2ce0*/  FSEL R112, R36, -INF , P5 ;  /* 0xff80000024707808 */ /* 0x000fe40002800000 */
[----:B------:R-:W-:-:S02]  /*2cf0*/  FMNMX.FTZ R7, R111, R0, !PT ;  /* 0x000000006f077209 */ /* 0x000fc40007810000 */
[----:B------:R-:W-:Y:S02]  /*2d00*/  ISETP.GT.AND P6, PT, R4, 0x99, PT ;  /* 0x000000990400780c */ /* 0x000fe40003fc4270 */
[----:B------:R-:W-:Y:S02]  /*2d10*/  FMNMX.FTZ R20, R78, R21, !PT ;  /* 0x000000154e147209 */ /* 0x000fe40007810000 */
[----:B------:R-:W-:Y:S02]  /*2d20*/  FSEL R65, R37, -INF , P6 ;  /* 0xff80000025417808 */ /* 0x000fe40003000000 */
[----:B------:R-:W-:Y:S02]  /*2d30*/  FMNMX.FTZ R0, R112, R7, !PT ;  /* 0x0000000770007209 */ /* 0x000fe40007810000 */
[----:B------:R-:W-:Y:S02]  /*2d40*/  FMNMX.FTZ R25, R79, R20, !PT ;  /* 0x000000144f197209 */ /* 0x000fe40007810000 */
[----:B------:R-:W-:-:S02]  /*2d50*/  FMNMX.FTZ R6, R65, R0, !PT ;  /* 0x0000000041067209 */ /* 0x000fc40007810000 */
[----:B------:R-:W-:Y:S02]  /*2d60*/  FMNMX.FTZ R24, R82, R25, !PT ;  /* 0x0000001952187209 */ /* 0x000fe40007810000 */
[----:B------:R-:W-:Y:S01]  /*2d70*/  P2R R11, PR, RZ, 0x2 ;  /* 0x00000002ff0b7803 */ /* 0x000fe20000000000 */
[----:B------:R-:W2:Y:S01]  /*2d80*/  SHFL.BFLY PT, R7, R6, 0x2, 0x1f ;  /* 0x0c401f0006077f89 */ /* 0x000ea200000e0000 */
[----:B------:R-:W-:Y:S02]  /*2d90*/  FMNMX.FTZ R25, R83, R24, !PT ;  /* 0x0000001853197209 */ /* 0x000fe40007810000 */
[----:B------:R-:W-:Y:S02]  /*2da0*/  ISETP.GT.AND P1, PT, R4, 0x79, PT ;  /* 0x000000790400780c */ /* 0x000fe40003f24270 */
[----:B------:R-:W-:Y:S02]  /*2db0*/  FMNMX.FTZ R24, R86, R25, !PT ;  /* 0x0000001956187209 */ /* 0x000fe40007810000 */
[----:B------:R-:W-:-:S02]  /*2dc0*/  FSEL R55, R55, -INF , P1 ;  /* 0xff80000037377808 */ /* 0x000fc40000800000 */
[----:B------:R-:W-:Y:S02]  /*2dd0*/  FMNMX.FTZ R29, R87, R24, !PT ;  /* 0x00000018571d7209 */ /* 0x000fe40007810000 */
[----:B------:R-:W-:Y:S02]  /*2de0*/  ISETP.NE.AND P1, PT, R11, RZ, PT ;  /* 0x000000ff0b00720c */ /* 0x000fe40003f25270 */
[----:B------:R-:W-:Y:S02]  /*2df0*/  FMNMX.FTZ R28, R58, R29, !PT ;  /* 0x0000001d3a1c7209 */ /* 0x000fe40007810000 */
[----:B------:R-:W-:Y:S02]  /*2e00*/  FSEL R30, R30, -INF , P1 ;  /* 0xff8000001e1e7808 */ /* 0x000fe40000800000 */
[----:B------:R-:W-:-:S04]  /*2e10*/  FMNMX.FTZ R29, R59, R28, !PT ;  /* 0x0000001c3b1d7209 */ /* 0x000fc80007810000 */
[----:B------:R-:W-:Y:S02]  /*2e20*/  FMNMX.FTZ R28, R62, R29, !PT ;  /* 0x0000001d3e1c7209 */ /* 0x000fe40007810000 */
[----:B--2---:R-:W-:Y:S02]  /*2e30*/  FMNMX.FTZ R7, R6, R7, !PT ;  /* 0x0000000706077209 */ /* 0x004fe40007810000 */
[----:B------:R-:W-:-:S03]  /*2e40*/  FMNMX.FTZ R33, R63, R28, !PT ;  /* 0x0000001c3f217209 */ /* 0x000fc60007810000 */
[----:B------:R-:W2:Y:S01]  /*2e50*/  SHFL.BFLY PT, R0, R7, 0x1, 0x1f ;  /* 0x0c201f0007007f89 */ /* 0x000ea200000e0000 */
[----:B------:R-:W-:-:S04]  /*2e60*/  FMNMX.FTZ R32, R66, R33, !PT ;  /* 0x0000002142207209 */ /* 0x000fc80007810000 */
[----:B------:R-:W-:-:S04]  /*2e70*/  FMNMX.FTZ R33, R67, R32, !PT ;  /* 0x0000002043217209 */ /* 0x000fc80007810000 */
[----:B------:R-:W-:-:S04]  /*2e80*/  FMNMX.FTZ R32, R70, R33, !PT ;  /* 0x0000002146207209 */ /* 0x000fc80007810000 */
[----:B------:R-:W-:-:S04]  /*2e90*/  FMNMX.FTZ R37, R71, R32, !PT ;  /* 0x0000002047257209 */ /* 0x000fc80007810000 */
[----:B------:R-:W-:-:S04]  /*2ea0*/  FMNMX.FTZ R36, R42, R37, !PT ;  /* 0x000000252a247209 */ /* 0x000fc80007810000 */
[----:B------:R-:W-:Y:S02]  /*2eb0*/  FMNMX.FTZ R37, R43, R36, !PT ;  /* 0x000000242b257209 */ /* 0x000fe40007810000 */
[----:B--2---:R-:W-:Y:S02]  /*2ec0*/  FMNMX.FTZ R0, R7, R0, !PT ;  /* 0x0000000007007209 */ /* 0x004fe40007810000 */
[----:B------:R-:W-:Y:S02]  /*2ed0*/  FMNMX.FTZ R36, R46, R37, !PT ;  /* 0x000000252e247209 */ /* 0x000fe40007810000 */
[C---:B------:R-:W-:Y:S01]  /*2ee0*/  FSETP.NEU.FTZ.AND P2, PT, R0.reuse, -INF , PT ;  /* 0xff8000000000780b */ /* 0x040fe20003f5d000 */
[----:B------:R-:W-:-:S01]  /*2ef0*/  FFMA.FTZ R8, R0, R9, -8 ;  /* 0xc100000000087423 */ /* 0x000fc20000010009 */
[----:B------:R-:W-:-:S04]  /*2f00*/  FMNMX.FTZ R37, R47, R36, !PT ;  /* 0x000000242f257209 */ /* 0x000fc80007810000 */
[----:B------:R-:W-:Y:S02]  /*2f10*/  FMNMX.FTZ R40, R50, R37, !PT ;  /* 0x0000002532287209 */ /* 0x000fe40007810000 */
[----:B------:R-:W-:Y:S02]  /*2f20*/  FSEL R113, R8, RZ, P2 ;  /* 0x000000ff08717208 */ /* 0x000fe40001000000 */
[----:B------:R-:W-:Y:S02]  /*2f30*/  FMNMX.FTZ R37, R51, R40, !PT ;  /* 0x0000002833257209 */ /* 0x000fe40007810000 */
[----:B------:R-:W-:Y:S01]  /*2f40*/  ISETP.NE.AND P2, PT, R10, RZ, PT ;  /* 0x000000ff0a00720c */ /* 0x000fe20003f45270 */
[--C-:B------:R-:W-:Y:S01]  /*2f50*/  FFMA.FTZ R57, R57, UR40, -R113.reuse ;  /* 0x0000002839397c23 */ /* 0x100fe20008010871 */
[----:B------:R-:W-:Y:S01]  /*2f60*/  FMNMX.FTZ R40, R54, R37, !PT ;  /* 0x0000002536287209 */ /* 0x000fe20007810000 */
[--C-:B------:R-:W-:Y:S01]  /*2f70*/  FFMA.FTZ R28, R56, UR40, -R113.reuse ;  /* 0x00000028381c7c23 */ /* 0x100fe20008010871 */
[----:B------:R-:W-:-:S01]  /*2f80*/  FFMA.FTZ R12, R72, UR40, -R113 ;  /* 0x00000028480c7c23 */ /* 0x000fc20008010871 */
[----:B------:R2:W-:Y:S01]  /*2f90*/  MUFU.EX2 R33, R57 ;  /* 0x0000003900217308 */ /* 0x0005e20000000800 */
[----:B------:R-:W-:-:S01]  /*2fa0*/  FFMA.FTZ R73, R73, UR40, -R113 ;  /* 0x0000002849497c23 */ /* 0x000fc20008010871 */
[----:B------:R-:W-:Y:S01]  /*2fb0*/  FSEL R72, R35, -INF , P4 ;  /* 0xff80000023487808 */ /* 0x000fe20002000000 */
[----:B------:R-:W-:-:S01]  /*2fc0*/  FFMA.FTZ R14, R76, UR40, -R113 ;  /* 0x000000284c0e7c23 */ /* 0x000fc20008010871 */
[----:B------:R-:W-:Y:S01]  /*2fd0*/  FSEL R76, R39, -INF , P6 ;  /* 0xff800000274c7808 */ /* 0x000fe20003000000 */
[----:B------:R-:W-:-:S01]  /*2fe0*/  FFMA.FTZ R41, R61, UR40, -R113 ;  /* 0x000000283d297c23 */ /* 0x000fc20008010871 */
[--C-:B------:R-:W-:Y:S01]  /*2ff0*/  FFMA.FTZ R36, R64, UR40, -R113.reuse ;  /* 0x0000002840247c23 */ /* 0x100fe20008010871 */
[----:B------:R-:W-:-:S01]  /*3000*/  FFMA.FTZ R77, R77, UR40, -R113 ;  /* 0x000000284d4d7c23 */ /* 0x000fc20008010871 */
[----:B------:R3:W-:Y:S01]  /*3010*/  MUFU.EX2 R15, R73 ;  /* 0x00000049000f7308 */ /* 0x0007e20000000800 */
[----:B--2---:R-:W-:Y:S01]  /*3020*/  FMNMX.FTZ R57, R55, R40, !PT ;  /* 0x0000002837397209 */ /* 0x004fe20007810000 */
[--C-:B------:R-:W-:Y:S01]  /*3030*/  FFMA.FTZ R40, R68, UR40, -R113.reuse ;  /* 0x0000002844287c23 */ /* 0x100fe20008010871 */
[----:B------:R-:W-:Y:S01]  /*3040*/  FSEL R68, R31, -INF , P2 ;  /* 0xff8000001f447808 */ /* 0x000fe20001000000 */
[--C-:B------:R-:W-:Y:S01]  /*3050*/  FFMA.FTZ R31, R69, UR40, -R113.reuse ;  /* 0x00000028451f7c23 */ /* 0x100fe20008010871 */
[----:B------:R-:W-:Y:S01]  /*3060*/  FMNMX.FTZ R56, R26, R57, !PT ;  /* 0x000000391a387209 */ /* 0x000fe20007810000 */
[--C-:B------:R-:W-:Y:S01]  /*3070*/  FFMA.FTZ R20, R80, UR40, -R113.reuse ;  /* 0x0000002850147c23 */ /* 0x100fe20008010871 */
[----:B------:R-:W-:Y:S01]  /*3080*/  FSEL R69, R34, -INF , P3 ;  /* 0xff80000022457808 */ /* 0x000fe20001800000 */
[----:B------:R-:W-:Y:S01]  /*3090*/  IMAD.U32 R80, RZ, RZ, UR40 ;  /* 0x00000028ff507e24 */ /* 0x000fe2000f8e00ff */
[----:B------:R-:W-:Y:S01]  /*30a0*/  FMNMX.FTZ R57, R27, R56, !PT ;  /* 0x000000381b397209 */ /* 0x000fe20007810000 */
[----:B------:R-:W-:Y:S01]  /*30b0*/  MUFU.EX2 R21, R77 ;  /* 0x0000004d00157308 */ /* 0x000fe20000000800 */
[----:B---3--:R-:W-:Y:S01]  /*30c0*/  FSEL R73, R38, -INF , P5 ;  /* 0xff80000026497808 */ /* 0x008fe20002800000 */
[--C-:B------:R-:W-:Y:S01]  /*30d0*/  FFMA.FTZ R4, R88, UR40, -R113.reuse ;  /* 0x0000002858047c23 */ /* 0x100fe20008010871 */
[----:B------:R-:W-:Y:S01]  /*30e0*/  FMNMX.FTZ R57, R30, R57, !PT ;  /* 0x000000391e397209 */ /* 0x000fe20007810000 */
[--C-:B------:R-:W-:Y:S01]  /*30f0*/  FFMA.FTZ R7, R89, UR40, -R113.reuse ;  /* 0x0000002859077c23 */ /* 0x100fe20008010871 */
[----:B------:R-:W-:-:S01]  /*3100*/  FFMA.FTZ R6, R92, UR40, -R113 ;  /* 0x000000285c067c23 */ /* 0x000fc20008010871 */
[--C-:B------:R-:W-:Y:S01]  /*3110*/  FFMA.FTZ R9, R93, UR40, -R113.reuse ;  /* 0x000000285d097c23 */ /* 0x100fe20008010871 */
[----:B------:R-:W-:Y:S01]  /*3120*/  FMNMX.FTZ R34, R68, R57, !PT ;  /* 0x0000003944227209 */ /* 0x000fe20007810000 */
[----:B------:R-:W-:Y:S01]  /*3130*/  MUFU.EX2 R4, R4 ;  /* 0x0000000400047308 */ /* 0x000fe20000000800 */
[----:B------:R-:W-:-:S01]  /*3140*/  FFMA.FTZ R8, R96, UR40, -R113 ;  /* 0x0000002860087c23 */ /* 0x000fc20008010871 */
[--C-:B------:R-:W-:Y:S01]  /*3150*/  FFMA.FTZ R11, R97, UR40, -R113.reuse ;  /* 0x00000028610b7c23 */ /* 0x100fe20008010871 */
[----:B------:R-:W-:Y:S01]  /*3160*/  FMNMX.FTZ R35, R69, R34, !PT ;  /* 0x0000002245237209 */ /* 0x000fe20007810000 */
[--C-:B------:R-:W-:Y:S01]  /*3170*/  FFMA.FTZ R81, R81, UR40, -R113.reuse ;  /* 0x0000002851517c23 */ /* 0x100fe20008010871 */
[----:B-1----:R-:W-:Y:S01]  /*3180*/  LOP3.LUT P2, RZ, R114, 0x7f, RZ, 0xc0, !PT ;  /* 0x0000007f72ff7812 */ /* 0x002fe2000784c0ff */
[--C-:B------:R-:W-:Y:S01]  /*3190*/  FFMA.FTZ R85, R85, UR40, -R113.reuse ;  /* 0x0000002855557c23 */ /* 0x100fe20008010871 */
[----:B------:R-:W-:Y:S01]  /*31a0*/  FMNMX.FTZ R38, R72, R35, !PT ;  /* 0x0000002348267209 */ /* 0x000fe20007810000 */
[--C-:B------:R-:W-:Y:S01]  /*31b0*/  FFMA.FTZ R35, R5, UR40, -R113.reuse ;  /* 0x0000002805237c23 */ /* 0x100fe20008010871 */
[----:B------:R-:W-:Y:S01]  /*31c0*/  MUFU.EX2 R7, R7 ;  /* 0x0000000700077308 */ /* 0x000fe20000000800 */
[----:B------:R-:W-:-:S01]  /*31d0*/  FFMA.FTZ R10, R100, UR40, -R113 ;  /* 0x00000028640a7c23 */ /* 0x000fc20008010871 */
[----:B------:R-:W-:Y:S01]  /*31e0*/  FMNMX.FTZ R5, R73, R38, !PT ;  /* 0x0000002649057209 */ /* 0x000fe20007810000 */
[----:B------:R-:W-:-:S01]  /*31f0*/  FFMA.FTZ R101, R101, UR40, -R113 ;  /* 0x0000002865657c23 */ /* 0x000fc20008010871 */
[--C-:B------:R-:W-:Y:S01]  /*3200*/  FFMA.FTZ R24, R84, UR40, -R113.reuse ;  /* 0x0000002854187c23 */ /* 0x100fe20008010871 */
[----:B------:R-:W-:-:S01]  /*3210*/  FFMA.FTZ R32, R60, UR40, -R113 ;  /* 0x000000283c207c23 */ /* 0x000fc20008010871 */
[----:B------:R-:W-:Y:S01]  /*3220*/  FMNMX.FTZ R5, R76, R5, !PT ;  /* 0x000000054c057209 */ /* 0x000fe20007810000 */
[----:B------:R-:W-:-:S01]  /*3230*/  FFMA.FTZ R104, R104, UR40, -R113 ;  /* 0x0000002868687c23 */ /* 0x000fc20008010871 */
[----:B------:R-:W-:Y:S01]  /*3240*/  MUFU.EX2 R6, R6 ;  /* 0x0000000600067308 */ /* 0x000fe20000000800 */
[----:B------:R-:W-:-:S02]  /*3250*/  @!P2 VIADD R3, R3, 0x33440 ;  /* 0x000334400303a836 */ /* 0x000fc40000000000 */
[--C-:B------:R-:W-:Y:S01]  /*3260*/  FFMA.FTZ R105, R105, UR40, -R113.reuse ;  /* 0x0000002869697c23 */ /* 0x100fe20008010871 */
[----:B------:R-:W1:Y:S01]  /*3270*/  SHFL.BFLY PT, R56, R5, 0x2, 0x1f ;  /* 0x0c401f0005387f89 */ /* 0x000e6200000e0000 */
[----:B------:R-:W-:-:S01]  /*3280*/  FFMA.FTZ R38, R44, UR40, -R113 ;  /* 0x000000282c267c23 */ /* 0x000fc20008010871 */
[----:B------:R-:W-:Y:S01]  /*3290*/  FFMA.FTZ R45, R45, UR40, -R113 ;  /* 0x000000282d2d7c23 */ /* 0x000fe20008010871 */
[----:B------:R-:W-:Y:S01]  /*32a0*/  @!P2 PRMT R3, RZ, 0x654, R3 ;  /* 0x00000654ff03a816 */ /* 0x000fe20000000003 */
[--C-:B------:R-:W-:Y:S01]  /*32b0*/  FFMA.FTZ R39, R48, UR40, -R113.reuse ;  /* 0x0000002830277c23 */ /* 0x100fe20008010871 */
[----:B------:R-:W2:Y:S01]  /*32c0*/  MUFU.EX2 R9, R9 ;  /* 0x0000000900097308 */ /* 0x000ea20000000800 */
[----:B------:R-:W-:-:S01]  /*32d0*/  FFMA.FTZ R44, R49, UR40, -R113 ;  /* 0x00000028312c7c23 */ /* 0x000fc20008010871 */
[----:B------:R3:W-:Y:S01]  /*32e0*/  @!P2 SYNCS.ARRIVE.TRANS64.RED.A1T0 RZ, [R3+URZ], RZ ;  /* 0x000000ff03ffa9a7 */ /* 0x0007e2000810043f */
[----:B------:R-:W-:-:S01]  /*32f0*/  FFMA.FTZ R48, R52, UR40, -R113 ;  /* 0x0000002834307c23 */ /* 0x000fc20008010871 */
[--C-:B------:R-:W-:Y:S01]  /*3300*/  FFMA.FTZ R53, R53, UR40, -R113.reuse ;  /* 0x0000002835357c23 */ /* 0x100fe20008010871 */
[----:B------:R-:W-:-:S01]  /*3310*/  FFMA.FTZ R49, R106, UR40, -R113 ;  /* 0x000000286a317c23 */ /* 0x000fc20008010871 */
[--C-:B------:R-:W-:Y:S01]  /*3320*/  FFMA.FTZ R52, R107, UR40, -R113.reuse ;  /* 0x000000286b347c23 */ /* 0x100fe20008010871 */
[----:B------:R-:W-:-:S01]  /*3330*/  FFMA.FTZ R57, R109, UR40, -R113 ;  /* 0x000000286d397c23 */ /* 0x000fc20008010871 */
[----:B------:R-:W4:Y:S01]  /*3340*/  MUFU.EX2 R8, R8 ;  /* 0x0000000800087308 */ /* 0x000f220000000800 */
[----:B------:R-:W-:-:S01]  /*3350*/  FFMA.FTZ R60, R110, UR40, -R113 ;  /* 0x000000286e3c7c23 */ /* 0x000fc20008010871 */
[----:B------:R-:W-:Y:S01]  /*3360*/  FFMA.FTZ R65, R65, UR40, -R113 ;  /* 0x0000002841417c23 */ /* 0x000fe20008010871 */
[----:B------:R-:W-:-:S02]  /*3370*/  IMAD.MOV.U32 R114, RZ, RZ, R119 ;  /* 0x000000ffff727224 */ /* 0x000fc400078e0077 */
[--C-:B------:R-:W-:Y:S02]  /*3380*/  IMAD.MOV.U32 R110, RZ, RZ, R119.reuse ;  /* 0x000000ffff6e7224 */ /* 0x100fe400078e0077 */
[--C-:B------:R-:W-:Y:S01]  /*3390*/  IMAD.MOV.U32 R109, RZ, RZ, R119.reuse ;  /* 0x000000ffff6d7224 */ /* 0x100fe200078e0077 */
[----:B------:R-:W3:Y:S01]  /*33a0*/  MUFU.EX2 R11, R11 ;  /* 0x0000000b000b7308 */ /* 0x000ee20000000800 */
[----:B--2---:R-:W-:Y:S01]  /*33b0*/  F2FP.SATFINITE.E4M3.F32.PACK_AB_MERGE_C R200, R9, R6, RZ ;  /* 0x0000000609c8723e */ /* 0x004fe200048070ff */
[----:B------:R-:W-:Y:S01]  /*33c0*/  IMAD.MOV.U32 R107, RZ, RZ, R119 ;  /* 0x000000ffff6b7224 */ /* 0x000fe200078e0077 */
[----:B-1----:R-:W-:Y:S01]  /*33d0*/  FMNMX.FTZ R61, R5, R56, !PT ;  /* 0x00000038053d7209 */ /* 0x002fe20007810000 */
[----:B------:R-:W-:Y:S01]  /*33e0*/  FFMA.FTZ R56, R108, UR40, -R113 ;  /* 0x000000286c387c23 */ /* 0x000fe20008010871 */
[----:B------:R-:W-:Y:S01]  /*33f0*/  F2FP.SATFINITE.E4M3.F32.PACK_AB_MERGE_C R200, R7, R4, R200 ;  /* 0x0000000407c8723e */ /* 0x000fe200048070c8 */
[--C-:B------:R-:W-:Y:S02]  /*3400*/  IMAD.MOV.U32 R108, RZ, RZ, R119.reuse ;  /* 0x000000ffff6c7224 */ /* 0x100fe400078e0077 */
[----:B------:R-:W1:Y:S01]  /*3410*/  SHFL.BFLY PT, R64, R61, 0x1, 0x1f ;  /* 0x0c201f003d407f89 */ /* 0x000e6200000e0000 */
[----:B------:R2:W-:Y:S01]  /*3420*/  MUFU.EX2 R25, R81 ;  /* 0x0000005100197308 */ /* 0x0005e20000000800 */
[----:B------:R-:W-:-:S02]  /*3430*/  IMAD.MOV.U32 R106, RZ, RZ, R119 ;  /* 0x000000ffff6a7224 */ /* 0x000fc400078e0077 */
[--C-:B------:R-:W-:Y:S02]  /*3440*/  IMAD.MOV.U32 R100, RZ, RZ, R119.reuse ;  /* 0x000000ffff647224 */ /* 0x100fe400078e0077 */
[--C-:B------:R-:W-:Y:S02]  /*3450*/  IMAD.MOV.U32 R97, RZ, RZ, R119.reuse ;  /* 0x000000ffff617224 */ /* 0x100fe400078e0077 */
[----:B------:R-:W-:Y:S01]  /*3460*/  IMAD.MOV.U32 R96, RZ, RZ, R119 ;  /* 0x000000ffff607224 */ /* 0x000fe200078e0077 */
[----:B------:R-:W-:Y:S01]  /*3470*/  MUFU.EX2 R29, R85 ;  /* 0x00000055001d7308 */ /* 0x000fe20000000800 */
[----:B--2---:R-:W-:-:S01]  /*3480*/  FADD.FTZ R81, R4, R7 ;  /* 0x0000000704517221 */ /* 0x004fc20000010000 */
[--C-:B------:R-:W-:Y:S02]  /*3490*/  IMAD.MOV.U32 R93, RZ, RZ, R119.reuse ;  /* 0x000000ffff5d7224 */ /* 0x100fe400078e0077 */
[--C-:B------:R-:W-:Y:S02]  /*34a0*/  IMAD.MOV.U32 R92, RZ, RZ, R119.reuse ;  /* 0x000000ffff5c7224 */ /* 0x100fe400078e0077 */
[----:B------:R-:W-:-:S02]  /*34b0*/  IMAD.MOV.U32 R89, RZ, RZ, R119 ;  /* 0x000000ffff597224 */ /* 0x000fc400078e0077 */
[----:B------:R-:W2:Y:S01]  /*34c0*/  MUFU.EX2 R10, R10 ;  /* 0x0000000a000a7308 */ /* 0x000ea20000000800 */
[----:B------:R-:W-:Y:S01]  /*34d0*/  IMAD.MOV.U32 R88, RZ, RZ, R119 ;  /* 0x000000ffff587224 */ /* 0x000fe200078e0077 */
[----:B-1----:R-:W-:-:S06]  /*34e0*/  FMNMX.FTZ R5, R61, R64, !PT ;  /* 0x000000403d057209 */ /* 0x002fcc0007810000 */
[----:B------:R-:W1:Y:S01]  /*34f0*/  MUFU.EX2 R13, R101 ;  /* 0x00000065000d7308 */ /* 0x000e620000000800 */
[----:B------:R-:W-:-:S01]  /*3500*/  FFMA.FTZ R61, R111, UR40, -R113 ;  /* 0x000000286f3d7c23 */ /* 0x000fc20008010871 */
[----:B------:R-:W-:Y:S01]  /*3510*/  FFMA.FTZ R64, R112, UR40, -R113 ;  /* 0x0000002870407c23 */ /* 0x000fe20008010871 */
[C---:B------:R-:W-:Y:S01]  /*3520*/  FSETP.NEU.FTZ.AND P1, PT, R5.reuse, -INF , PT ;  /* 0xff8000000500780b */ /* 0x040fe20003f3d000 */
[----:B------:R-:W-:Y:S01]  /*3530*/  FFMA.FTZ R77, R5, R80, -8 ;  /* 0xc1000000054d7423 */ /* 0x000fe20000010050 */
[----:B------:R-:W-:-:S01]  /*3540*/  FADD.FTZ R80, R6, R81 ;  /* 0x0000005106507221 */ /* 0x000fc20000010000 */
[--C-:B------:R-:W-:Y:S02]  /*3550*/  IMAD.MOV.U32 R113, RZ, RZ, R119.reuse ;  /* 0x000000ffff717224 */ /* 0x100fe400078e0077 */
[----:B------:R-:W5:Y:S01]  /*3560*/  MUFU.EX2 R12, R12 ;  /* 0x0000000c000c7308 */ /* 0x000f620000000800 */
[----:B------:R-:W-:Y:S01]  /*3570*/  FSEL R77, R77, RZ, P1 ;  /* 0x000000ff4d4d7208 */ /* 0x000fe20000800000 */
[----:B------:R-:W-:Y:S01]  /*3580*/  FADD.FTZ R81, R9, R80 ;  /* 0x0000005009517221 */ /* 0x000fe20000010000 */
[----:B------:R-:W-:Y:S01]  /*3590*/  PLOP3.LUT P1, PT, PT, PT, UP0, 0x80, 0x0 ;  /* 0x000000000000781c */ /* 0x000fe20003f2f008 */
[----:B------:R-:W-:-:S02]  /*35a0*/  IMAD.MOV.U32 R112, RZ, RZ, R119 ;  /* 0x000000ffff707224 */ /* 0x000fc400078e0077 */
[----:B------:R-:W-:-:S01]  /*35b0*/  FFMA.FTZ R90, R90, UR40, -R77 ;  /* 0x000000285a5a7c23 */ /* 0x000fc2000801084d */
[--C-:B------:R-:W-:Y:S01]  /*35c0*/  FFMA.FTZ R91, R91, UR40, -R77.reuse ;  /* 0x000000285b5b7c23 */ /* 0x100fe2000801084d */
[----:B------:R-:W-:-:S01]  /*35d0*/  FFMA.FTZ R94, R94, UR40, -R77 ;  /* 0x000000285e5e7c23 */ /* 0x000fc2000801084d */
[--C-:B------:R-:W-:Y:S01]  /*35e0*/  FFMA.FTZ R95, R95, UR40, -R77.reuse ;  /* 0x000000285f5f7c23 */ /* 0x100fe2000801084d */
[----:B------:R-:W-:-:S01]  /*35f0*/  FFMA.FTZ R98, R98, UR40, -R77 ;  /* 0x0000002862627c23 */ /* 0x000fc2000801084d */
[--C-:B------:R-:W-:Y:S01]  /*3600*/  FFMA.FTZ R99, R99, UR40, -R77.reuse ;  /* 0x0000002863637c23 */ /* 0x100fe2000801084d */
[----:B------:R-:W-:Y:S01]  /*3610*/  MUFU.EX2 R90, R90 ;  /* 0x0000005a005a7308 */ /* 0x000fe20000000800 */
[----:B------:R-:W-:-:S01]  /*3620*/  FFMA.FTZ R102, R102, UR40, -R77 ;  /* 0x0000002866667c23 */ /* 0x000fc2000801084d */
[--C-:B------:R-:W-:Y:S01]  /*3630*/  FFMA.FTZ R103, R103, UR40, -R77.reuse ;  /* 0x0000002867677c23 */ /* 0x100fe2000801084d */
[----:B------:R-:W-:-:S01]  /*3640*/  FFMA.FTZ R74, R74, UR40, -R77 ;  /* 0x000000284a4a7c23 */ /* 0x000fc2000801084d */
[----:B------:R-:W-:Y:S01]  /*3650*/  FFMA.FTZ R75, R75, UR40, -R77 ;  /* 0x000000284b4b7c23 */ /* 0x000fe2000801084d */
[----:B----4-:R-:W-:-:S01]  /*3660*/  FADD.FTZ R80, R8, R81 ;  /* 0x0000005108507221 */ /* 0x010fc20000010000 */
[--C-:B------:R-:W-:Y:S01]  /*3670*/  FFMA.FTZ R78, R78, UR40, -R77.reuse ;  /* 0x000000284e4e7c23 */ /* 0x100fe2000801084d */
[----:B------:R-:W-:-:S01]  /*3680*/  FFMA.FTZ R79, R79, UR40, -R77 ;  /* 0x000000284f4f7c23 */ /* 0x000fc2000801084d */
[----:B------:R-:W4:Y:S01]  /*3690*/  MUFU.EX2 R91, R91 ;  /* 0x0000005b005b7308 */ /* 0x000f220000000800 */
[----:B---3--:R-:W-:-:S01]  /*36a0*/  FADD.FTZ R3, R11, R80 ;  /* 0x000000500b037221 */ /* 0x008fc20000010000 */
[--C-:B------:R-:W-:Y:S01]  /*36b0*/  FFMA.FTZ R82, R82, UR40, -R77.reuse ;  /* 0x0000002852527c23 */ /* 0x100fe2000801084d */
[----:B------:R-:W-:-:S01]  /*36c0*/  FFMA.FTZ R83, R83, UR40, -R77 ;  /* 0x0000002853537c23 */ /* 0x000fc2000801084d */
[----:B------:R-:W-:Y:S01]  /*36d0*/  FFMA.FTZ R86, R86, UR40, -R77 ;  /* 0x0000002856567c23 */ /* 0x000fe2000801084d */
[----:B--2---:R-:W-:-:S01]  /*36e0*/  FADD.FTZ R80, R10, R3 ;  /* 0x000000030a507221 */ /* 0x004fc20000010000 */
[--C-:B------:R-:W-:Y:S01]  /*36f0*/  FFMA.FTZ R87, R87, UR40, -R77.reuse ;  /* 0x0000002857577c23 */ /* 0x100fe2000801084d */
[----:B------:R-:W-:-:S01]  /*3700*/  FFMA.FTZ R58, R58, UR40, -R77 ;  /* 0x000000283a3a7c23 */ /* 0x000fc2000801084d */
[----:B------:R-:W2:Y:S01]  /*3710*/  MUFU.EX2 R94, R94 ;  /* 0x0000005e005e7308 */ /* 0x000ea20000000800 */
[----:B-1----:R-:W-:-:S01]  /*3720*/  FADD.FTZ R3, R13, R80 ;  /* 0x000000500d037221 */ /* 0x002fc20000010000 */
[--C-:B------:R-:W-:Y:S01]  /*3730*/  FFMA.FTZ R59, R59, UR40, -R77.reuse ;  /* 0x000000283b3b7c23 */ /* 0x100fe2000801084d */
[----:B------:R-:W-:-:S01]  /*3740*/  FFMA.FTZ R62, R62, UR40, -R77 ;  /* 0x000000283e3e7c23 */ /* 0x000fc2000801084d */
[----:B------:R-:W-:Y:S01]  /*3750*/  FFMA.FTZ R63, R63, UR40, -R77 ;  /* 0x000000283f3f7c23 */ /* 0x000fe2000801084d */
[----:B-----5:R-:W-:-:S01]  /*3760*/  FADD.FTZ R80, R12, R3 ;  /* 0x000000030c507221 */ /* 0x020fc20000010000 */
[--C-:B------:R-:W-:Y:S01]  /*3770*/  FFMA.FTZ R66, R66, UR40, -R77.reuse ;  /* 0x0000002842427c23 */ /* 0x100fe2000801084d */
[----:B------:R-:W-:-:S01]  /*3780*/  FFMA.FTZ R67, R67, UR40, -R77 ;  /* 0x0000002843437c23 */ /* 0x000fc2000801084d */
[----:B------:R-:W1:Y:S01]  /*3790*/  MUFU.EX2 R95, R95 ;  /* 0x0000005f005f7308 */ /* 0x000e620000000800 */
[----:B----4-:R-:W-:-:S01]  /*37a0*/  FADD.FTZ R85, R90, R91 ;  /* 0x0000005b5a557221 */ /* 0x010fc20000010000 */
[----:B------:R-:W-:Y:S01]  /*37b0*/  FADD.FTZ R3, R15, R80 ;  /* 0x000000500f037221 */ /* 0x000fe20000010000 */
[----:B------:R-:W-:Y:S01]  /*37c0*/  F2FP.SATFINITE.E4M3.F32.PACK_AB_MERGE_C R202, R13, R10, RZ ;  /* 0x0000000a0dca723e */ /* 0x000fe200048070ff */
[--C-:B------:R-:W-:Y:S01]  /*37d0*/  FFMA.FTZ R70, R70, UR40, -R77.reuse ;  /* 0x0000002846467c23 */ /* 0x100fe2000801084d */
[----:B------:R-:W-:-:S01]  /*37e0*/  FFMA.FTZ R71, R71, UR40, -R77 ;  /* 0x0000002847477c23 */ /* 0x000fc2000801084d */
[--C-:B------:R-:W-:Y:S01]  /*37f0*/  FFMA.FTZ R42, R42, UR40, -R77.reuse ;  /* 0x000000282a2a7c23 */ /* 0x100fe2000801084d */
[----:B------:R-:W-:-:S01]  /*3800*/  FFMA.FTZ R43, R43, UR40, -R77 ;  /* 0x000000282b2b7c23 */ /* 0x000fc2000801084d */
[----:B------:R-:W3:Y:S01]  /*3810*/  MUFU.EX2 R98, R98 ;  /* 0x0000006200627308 */ /* 0x000ee20000000800 */
[----:B--2---:R-:W-:-:S01]  /*3820*/  FADD.FTZ R84, R94, R85 ;  /* 0x000000555e547221 */ /* 0x004fc20000010000 */
[--C-:B------:R-:W-:Y:S01]  /*3830*/  FFMA.FTZ R46, R46, UR40, -R77.reuse ;  /* 0x000000282e2e7c23 */ /* 0x100fe2000801084d */
[----:B------:R-:W-:-:S01]  /*3840*/  FFMA.FTZ R47, R47, UR40, -R77 ;  /* 0x000000282f2f7c23 */ /* 0x000fc2000801084d */
[--C-:B------:R-:W-:Y:S01]  /*3850*/  FFMA.FTZ R50, R50, UR40, -R77.reuse ;  /* 0x0000002832327c23 */ /* 0x100fe2000801084d */
[----:B------:R-:W-:-:S01]  /*3860*/  FFMA.FTZ R51, R51, UR40, -R77 ;  /* 0x0000002833337c23 */ /* 0x000fc2000801084d */
[--C-:B------:R-:W-:Y:S01]  /*3870*/  FFMA.FTZ R54, R54, UR40, -R77.reuse ;  /* 0x0000002836367c23 */ /* 0x100fe2000801084d */
[----:B------:R-:W-:-:S01]  /*3880*/  FFMA.FTZ R55, R55, UR40, -R77 ;  /* 0x0000002837377c23 */ /* 0x000fc2000801084d */
[----:B------:R-:W2:Y:S01]  /*3890*/  MUFU.EX2 R99, R99 ;  /* 0x0000006300637308 */ /* 0x000ea20000000800 */
[----:B-1----:R-:W-:-:S01]  /*38a0*/  FADD.FTZ R85, R95, R84 ;  /* 0x000000545f557221 */ /* 0x002fc20000010000 */
[--C-:B------:R-:W-:Y:S01]  /*38b0*/  FFMA.FTZ R26, R26, UR40, -R77.reuse ;  /* 0x000000281a1a7c23 */ /* 0x100fe2000801084d */
[----:B------:R-:W-:-:S01]  /*38c0*/  FFMA.FTZ R27, R27, UR40, -R77 ;  /* 0x000000281b1b7c23 */ /* 0x000fc2000801084d */
[--C-:B------:R-:W-:Y:S01]  /*38d0*/  FFMA.FTZ R30, R30, UR40, -R77.reuse ;  /* 0x000000281e1e7c23 */ /* 0x100fe2000801084d */
[----:B------:R-:W-:-:S01]  /*38e0*/  FFMA.FTZ R68, R68, UR40, -R77 ;  /* 0x0000002844447c23 */ /* 0x000fc2000801084d */
[--C-:B------:R-:W-:Y:S01]  /*38f0*/  FFMA.FTZ R69, R69, UR40, -R77.reuse ;  /* 0x0000002845457c23 */ /* 0x100fe2000801084d */
[----:B------:R-:W-:-:S01]  /*3900*/  FFMA.FTZ R72, R72, UR40, -R77 ;  /* 0x0000002848487c23 */ /* 0x000fc2000801084d */
[----:B------:R-:W1:Y:S01]  /*3910*/  MUFU.EX2 R102, R102 ;  /* 0x0000006600667308 */ /* 0x000e620000000800 */
[----:B---3--:R-:W-:-:S01]  /*3920*/  FADD.FTZ R84, R98, R85 ;  /* 0x0000005562547221 */ /* 0x008fc20000010000 */
[--C-:B------:R-:W-:Y:S01]  /*3930*/  FFMA.FTZ R73, R73, UR40, -R77.reuse ;  /* 0x0000002849497c23 */ /* 0x100fe2000801084d */
[----:B------:R-:W-:-:S01]  /*3940*/  FFMA.FTZ R76, R76, UR40, -R77 ;  /* 0x000000284c4c7c23 */ /* 0x000fc2000801084d */
[----:B------:R-:W-:Y:S01]  /*3950*/  F2FP.SATFINITE.E4M3.F32.PACK_AB_MERGE_C R202, R11, R8, R202 ;  /* 0x000000080bca723e */ /* 0x000fe200048070ca */
[--C-:B------:R-:W-:Y:S01]  /*3960*/  IMAD.MOV.U32 R111, RZ, RZ, R119.reuse ;  /* 0x000000ffff6f7224 */ /* 0x100fe200078e0077 */
[----:B------:R-:W-:Y:S01]  /*3970*/  F2FP.SATFINITE.E4M3.F32.PACK_AB_MERGE_C R94, R95, R94, RZ ;  /* 0x0000005e5f5e723e */ /* 0x000fe200048070ff */
[----:B------:R-:W-:Y:S01]  /*3980*/  IMAD.MOV.U32 R101, RZ, RZ, R119 ;  /* 0x000000ffff657224 */ /* 0x000fe200078e0077 */
[----:B------:R-:W3:Y:S01]  /*3990*/  MUFU.EX2 R103, R103 ;  /* 0x0000006700677308 */ /* 0x000ee20000000800 */
[----:B--2---:R-:W-:-:S01]  /*39a0*/  FADD.FTZ R81, R99, R84 ;  /* 0x0000005463517221 */ /* 0x004fc20000010000 */
[----:B------:R-:W-:Y:S01]  /*39b0*/  F2FP.SATFINITE.E4M3.F32.PACK_AB_MERGE_C R201, R91, R90, R94 ;  /* 0x0000005a5bc9723e */ /* 0x000fe2000480705e */
[----:B------:R-:W-:-:S02]  /*39c0*/  IMAD.MOV.U32 R95, RZ, RZ, R119 ;  /* 0x000000ffff5f7224 */ /* 0x000fc400078e0077 */
[--C-:B------:R-:W-:Y:S02]  /*39d0*/  IMAD.MOV.U32 R94, RZ, RZ, R119.reuse ;  /* 0x000000ffff5e7224 */ /* 0x100fe400078e0077 */
[----:B------:R-:W-:Y:S01]  /*39e0*/  IMAD.MOV.U32 R91, RZ, RZ, R119 ;  /* 0x000000ffff5b7224 */ /* 0x000fe200078e0077 */
[----:B------:R-:W2:Y:S01]  /*39f0*/  MUFU.EX2 R74, R74 ;  /* 0x0000004a004a7308 */ /* 0x000ea20000000800 */
[----:B-1----:R-:W-:-:S01]  /*3a00*/  FADD.FTZ R84, R102, R81 ;  /* 0x0000005166547221 */ /* 0x002fc20000010000 */
[--C-:B------:R-:W-:Y:S02]  /*3a10*/  IMAD.MOV.U32 R90, RZ, RZ, R119.reuse ;  /* 0x000000ffff5a7224 */ /* 0x100fe400078e0077 */
[--C-:B------:R-:W-:Y:S02]  /*3a20*/  IMAD.MOV.U32 R85, RZ, RZ, R119.reuse ;  /* 0x000000ffff557224 */ /* 0x100fe400078e0077 */
[----:B------:R-:W-:Y:S02]  /*3a30*/  IMAD.MOV.U32 R77, RZ, RZ, R119 ;  /* 0x000000ffff4d7224 */ /* 0x000fe400078e0077 */
[----:B------:R-:W1:Y:S01]  /*3a40*/  MUFU.EX2 R75, R75 ;  /* 0x0000004b004b7308 */ /* 0x000e620000000800 */
[----:B---3--:R-:W-:-:S01]  /*3a50*/  FADD.FTZ R81, R103, R84 ;  /* 0x0000005467517221 */ /* 0x008fc20000010000 */
[----:B------:R-:W-:Y:S01]  /*3a60*/  F2FP.SATFINITE.E4M3.F32.PACK_AB_MERGE_C R102, R103, R102, RZ ;  /* 0x000000666766723e */ /* 0x000fe200048070ff */
[----:B------:R-:W-:-:S03]  /*3a70*/  IMAD.MOV.U32 R103, RZ, RZ, R119 ;  /* 0x000000ffff677224 */ /* 0x000fc600078e0077 */
[----:B------:R-:W-:Y:S01]  /*3a80*/  F2FP.SATFINITE.E4M3.F32.PACK_AB_MERGE_C R203, R99, R98, R102 ;  /* 0x0000006263cb723e */ /* 0x000fe20004807066 */
[----:B------:R-:W-:Y:S01]  /*3a90*/  IMAD.MOV.U32 R102, RZ, RZ, R119 ;  /* 0x000000ffff667224 */ /* 0x000fe200078e0077 */
[----:B------:R-:W3:Y:S01]  /*3aa0*/  MUFU.EX2 R14, R14 ;  /* 0x0000000e000e7308 */ /* 0x000ee20000000800 */
[----:B--2---:R-:W-:-:S01]  /*3ab0*/  FADD.FTZ R84, R74, R81 ;  /* 0x000000514a547221 */ /* 0x004fc20000010000 */
[--C-:B------:R-:W-:Y:S02]  /*3ac0*/  IMAD.MOV.U32 R99, RZ, RZ, R119.reuse ;  /* 0x000000ffff637224 */ /* 0x100fe400078e0077 */
[----:B------:R-:W-:-:S04]  /*3ad0*/  IMAD.MOV.U32 R98, RZ, RZ, R119 ;  /* 0x000000ffff627224 */ /* 0x000fc800078e0077 */
[----:B------:R-:W2:Y:S01]  /*3ae0*/  MUFU.EX2 R78, R78 ;  /* 0x0000004e004e7308 */ /* 0x000ea20000000800 */
[----:B-1----:R-:W-:-:S07]  /*3af0*/  FADD.FTZ R81, R75, R84 ;  /* 0x000000544b517221 */ /* 0x002fce0000010000 */
[----:B------:R-:W1:Y:S01]  /*3b00*/  MUFU.EX2 R79, R79 ;  /* 0x0000004f004f7308 */ /* 0x000e620000000800 */
[----:B---3--:R-:W-:-:S01]  /*3b10*/  FADD.FTZ R80, R14, R3 ;  /* 0x000000030e507221 */ /* 0x008fc20000010000 */
[----:B------:R-:W-:-:S03]  /*3b20*/  F2FP.SATFINITE.E4M3.F32.PACK_AB_MERGE_C R14, R21, R14, RZ ;  /* 0x0000000e150e723e */ /* 0x000fc600048070ff */
[----:B------:R-:W-:Y:S01]  /*3b30*/  FADD.FTZ R3, R21, R80 ;  /* 0x0000005015037221 */ /* 0x000fe20000010000 */
[----:B------:R-:W-:Y:S02]  /*3b40*/  F2FP.SATFINITE.E4M3.F32.PACK_AB_MERGE_C R204, R15, R12, R14 ;  /* 0x0000000c0fcc723e */ /* 0x000fe4000480700e */
[----:B------:R-:W3:Y:S01]  /*3b50*/  MUFU.EX2 R20, R20 ;  /* 0x0000001400147308 */ /* 0x000ee20000000800 */
[----:B--2---:R-:W-:-:S07]  /*3b60*/  FADD.FTZ R84, R78, R81 ;  /* 0x000000514e547221 */ /* 0x004fce0000010000 */
[----:B------:R-:W2:Y:S01]  /*3b70*/  MUFU.EX2 R82, R82 ;  /* 0x0000005200527308 */ /* 0x000ea20000000800 */
[----:B-1----:R-:W-:-:S01]  /*3b80*/  FADD.FTZ R81, R79, R84 ;  /* 0x000000544f517221 */ /* 0x002fc20000010000 */
[----:B------:R-:W-:Y:S01]  /*3b90*/  F2FP.SATFINITE.E4M3.F32.PACK_AB_MERGE_C R78, R79, R78, RZ ;  /* 0x0000004e4f4e723e */ /* 0x000fe200048070ff */
[----:B------:R-:W-:-:S03]  /*3ba0*/  IMAD.MOV.U32 R79, RZ, RZ, R119 ;  /* 0x000000ffff4f7224 */ /* 0x000fc600078e0077 */
[----:B------:R-:W-:Y:S01]  /*3bb0*/  F2FP.SATFINITE.E4M3.F32.PACK_AB_MERGE_C R205, R75, R74, R78 ;  /* 0x0000004a4bcd723e */ /* 0x000fe2000480704e */
[----:B------:R-:W-:Y:S01]  /*3bc0*/  IMAD.MOV.U32 R78, RZ, RZ, R119 ;  /* 0x000000ffff4e7224 */ /* 0x000fe200078e0077 */
[----:B------:R-:W1:Y:S01]  /*3bd0*/  MUFU.EX2 R83, R83 ;  /* 0x0000005300537308 */ /* 0x000e620000000800 */
[----:B---3--:R-:W-:-:S01]  /*3be0*/  FADD.FTZ R80, R20, R3 ;  /* 0x0000000314507221 */ /* 0x008fc20000010000 */
[--C-:B------:R-:W-:Y:S02]  /*3bf0*/  IMAD.MOV.U32 R75, RZ, RZ, R119.reuse ;  /* 0x000000ffff4b7224 */ /* 0x100fe400078e0077 */
[----:B------:R-:W-:Y:S02]  /*3c00*/  IMAD.MOV.U32 R74, RZ, RZ, R119 ;  /* 0x000000ffff4a7224 */ /* 0x000fe400078e0077 */
[----:B------:R-:W-:Y:S02]  /*3c10*/  FADD.FTZ R3, R25, R80 ;  /* 0x0000005019037221 */ /* 0x000fe40000010000 */
[----:B------:R-:W3:Y:S01]  /*3c20*/  MUFU.EX2 R24, R24 ;  /* 0x0000001800187308 */ /* 0x000ee20000000800 */
[----:B--2---:R-:W-:-:S07]  /*3c30*/  FADD.FTZ R84, R82, R81 ;  /* 0x0000005152547221 */ /* 0x004fce0000010000 */
[----:B------:R-:W2:Y:S01]  /*3c40*/  MUFU.EX2 R86, R86 ;  /* 0x0000005600567308 */ /* 0x000ea20000000800 */
[----:B-1----:R-:W-:-:S07]  /*3c50*/  FADD.FTZ R81, R83, R84 ;  /* 0x0000005453517221 */ /* 0x002fce0000010000 */
[----:B------:R-:W1:Y:S01]  /*3c60*/  MUFU.EX2 R87, R87 ;  /* 0x0000005700577308 */ /* 0x000e620000000800 */
[----:B---3--:R-:W-:-:S01]  /*3c70*/  FADD.FTZ R80, R24, R3 ;  /* 0x0000000318507221 */ /* 0x008fc20000010000 */
[----:B------:R-:W-:-:S03]  /*3c80*/  F2FP.SATFINITE.E4M3.F32.PACK_AB_MERGE_C R24, R29, R24, RZ ;  /* 0x000000181d18723e */ /* 0x000fc600048070ff */
[----:B------:R-:W-:Y:S01]  /*3c90*/  FADD.FTZ R3, R29, R80 ;  /* 0x000000501d037221 */ /* 0x000fe20000010000 */
[----:B------:R-:W-:Y:S01]  /*3ca0*/  F2FP.SATFINITE.E4M3.F32.PACK_AB_MERGE_C R206, R25, R20, R24 ;  /* 0x0000001419ce723e */ /* 0x000fe20004807018 */
[----:B------:R-:W-:Y:S01]  /*3cb0*/  IMAD.MOV.U32 R80, RZ, RZ, R119 ;  /* 0x000000ffff507224 */ /* 0x000fe200078e0077 */
[----:B------:R-:W3:Y:S01]  /*3cc0*/  MUFU.EX2 R28, R28 ;  /* 0x0000001c001c7308 */ /* 0x000ee20000000800 */
[----:B--2---:R-:W-:-:S01]  /*3cd0*/  FADD.FTZ R84, R86, R81 ;  /* 0x0000005156547221 */ /* 0x004fc20000010000 */
[--C-:B------:R-:W-:Y:S02]  /*3ce0*/  IMAD.MOV.U32 R81, RZ, RZ, R119.reuse ;  /* 0x000000ffff517224 */ /* 0x100fe400078e0077 */
[--C-:B------:R-:W-:Y:S02]  /*3cf0*/  IMAD.MOV.U32 R29, RZ, RZ, R119.reuse ;  /* 0x000000ffff1d7224 */ /* 0x100fe400078e0077 */
[----:B------:R-:W-:Y:S02]  /*3d00*/  IMAD.MOV.U32 R25, RZ, RZ, R119 ;  /* 0x000000ffff197224 */ /* 0x000fe400078e0077 */
[----:B------:R-:W2:Y:S01]  /*3d10*/  MUFU.EX2 R58, R58 ;  /* 0x0000003a003a7308 */ /* 0x000ea20000000800 */
[----:B-1----:R-:W-:-:S01]  /*3d20*/  FADD.FTZ R9, R87, R84 ;  /* 0x0000005457097221 */ /* 0x002fc20000010000 */
[----:B------:R-:W-:Y:S01]  /*3d30*/  F2FP.SATFINITE.E4M3.F32.PACK_AB_MERGE_C R86, R87, R86, RZ ;  /* 0x000000565756723e */ /* 0x000fe200048070ff */
[----:B------:R-:W-:-:S02]  /*3d40*/  IMAD.MOV.U32 R87, RZ, RZ, R119 ;  /* 0x000000ffff577224 */ /* 0x000fc400078e0077 */
[--C-:B------:R-:W-:Y:S01]  /*3d50*/  IMAD.MOV.U32 R84, RZ, RZ, R119.reuse ;  /* 0x000000ffff547224 */ /* 0x100fe200078e0077 */
[----:B------:R-:W-:Y:S01]  /*3d60*/  F2FP.SATFINITE.E4M3.F32.PACK_AB_MERGE_C R207, R83, R82, R86 ;  /* 0x0000005253cf723e */ /* 0x000fe20004807056 */
[----:B------:R-:W-:Y:S01]  /*3d70*/  IMAD.MOV.U32 R86, RZ, RZ, R119 ;  /* 0x000000ffff567224 */ /* 0x000fe200078e0077 */
[----:B------:R-:W1:Y:S01]  /*3d80*/  MUFU.EX2 R59, R59 ;  /* 0x0000003b003b7308 */ /* 0x000e620000000800 */
[----:B---3--:R-:W-:-:S01]  /*3d90*/  FADD.FTZ R6, R28, R3 ;  /* 0x000000031c067221 */ /* 0x008fc20000010000 */
[--C-:B------:R-:W-:Y:S02]  /*3da0*/  IMAD.MOV.U32 R83, RZ, RZ, R119.reuse ;  /* 0x000000ffff537224 */ /* 0x100fe400078e0077 */
[--C-:B------:R-:W-:Y:S02]  /*3db0*/  IMAD.MOV.U32 R82, RZ, RZ, R119.reuse ;  /* 0x000000ffff527224 */ /* 0x100fe400078e0077 */
[----:B------:R-:W-:Y:S01]  /*3dc0*/  FADD.FTZ R3, R33, R6 ;  /* 0x0000000621037221 */ /* 0x000fe20000010000 */
[----:B------:R-:W-:Y:S01]  /*3dd0*/  IMAD.MOV.U32 R24, RZ, RZ, R119 ;  /* 0x000000ffff187224 */ /* 0x000fe200078e0077 */
[----:B------:R-:W3:Y:S01]  /*3de0*/  MUFU.EX2 R32, R32 ;  /* 0x0000002000207308 */ /* 0x000ee20000000800 */
[----:B--2---:R-:W-:-:S07]  /*3df0*/  FADD.FTZ R10, R58, R9 ;  /* 0x000000093a0a7221 */ /* 0x004fce0000010000 */
[----:B------:R-:W2:Y:S01]  /*3e00*/  MUFU.EX2 R62, R62 ;  /* 0x0000003e003e7308 */ /* 0x000ea20000000800 */
[----:B-1----:R-:W-:-:S07]  /*3e10*/  FADD.FTZ R9, R59, R10 ;  /* 0x0000000a3b097221 */ /* 0x002fce0000010000 */
[----:B------:R-:W1:Y:S01]  /*3e20*/  MUFU.EX2 R41, R41 ;  /* 0x0000002900297308 */ /* 0x000e620000000800 */
[----:B---3--:R-:W-:-:S07]  /*3e30*/  FADD.FTZ R6, R32, R3 ;  /* 0x0000000320067221 */ /* 0x008fce0000010000 */
        /* <DEDUP_REMOVED lines=10> */
[----:B------:R-:W-:Y:S01]  /*3ee0*/  F2FP.SATFINITE.E4M3.F32.PACK_AB_MERGE_C R62, R63, R62, RZ ;  /* 0x0000003e3f3e723e */ /* 0x000fe200048070ff */
[--C-:B------:R-:W-:Y:S02]  /*3ef0*/  IMAD.MOV.U32 R63, RZ, RZ, R119.reuse ;  /* 0x000000ffff3f7224 */ /* 0x100fe400078e0077 */
[--C-:B------:R-:W-:Y:S01]  /*3f00*/  IMAD.MOV.U32 R32, RZ, RZ, R119.reuse ;  /* 0x000000ffff207224 */ /* 0x100fe200078e0077 */
[----:B------:R-:W-:Y:S01]  /*3f10*/  F2FP.SATFINITE.E4M3.F32.PACK_AB_MERGE_C R209, R59, R58, R62 ;  /* 0x0000003a3bd1723e */ /* 0x000fe2000480703e */
[----:B------:R-:W-:Y:S01]  /*3f20*/  IMAD.MOV.U32 R62, RZ, RZ, R119 ;  /* 0x000000ffff3e7224 */ /* 0x000fe200078e0077 */
[----:B------:R3:W4:Y:S01]  /*3f30*/  MUFU.EX2 R37, R104 ;  /* 0x0000006800257308 */ /* 0x0007220000000800 */
[----:B--2---:R-:W-:-:S01]  /*3f40*/  FADD.FTZ R6, R36, R3 ;  /* 0x0000000324067221 */ /* 0x004fc20000010000 */
[----:B------:R-:W-:-:S02]  /*3f50*/  IMAD.MOV.U32 R59, RZ, RZ, R119 ;  /* 0x000000ffff3b7224 */ /* 0x000fc400078e0077 */
[--C-:B------:R-:W-:Y:S02]  /*3f60*/  IMAD.MOV.U32 R58, RZ, RZ, R119.reuse ;  /* 0x000000ffff3a7224 */ /* 0x100fe400078e0077 */
[----:B------:R-:W-:Y:S02]  /*3f70*/  IMAD.MOV.U32 R28, RZ, RZ, R119 ;  /* 0x000000ffff1c7224 */ /* 0x000fe400078e0077 */
[----:B------:R-:W2:Y:S01]  /*3f80*/  MUFU.EX2 R67, R67 ;  /* 0x0000004300437308 */ /* 0x000ea20000000800 */
[----:B-1----:R-:W-:-:S01]  /*3f90*/  FADD.FTZ R10, R66, R9 ;  /* 0x00000009420a7221 */ /* 0x002fc20000010000 */
[----:B---3--:R-:W-:-:S06]  /*3fa0*/  IMAD.MOV.U32 R104, RZ, RZ, R119 ;  /* 0x000000ffff687224 */ /* 0x008fcc00078e0077 */
[----:B------:R-:W1:Y:S01]  /*3fb0*/  MUFU.EX2 R40, R40 ;  /* 0x0000002800287308 */ /* 0x000e620000000800 */
[----:B----4-:R-:W-:-:S07]  /*3fc0*/  FADD.FTZ R3, R37, R6 ;  /* 0x0000000625037221 */ /* 0x010fce0000010000 */
[----:B------:R-:W3:Y:S01]  /*3fd0*/  MUFU.EX2 R70, R70 ;  /* 0x0000004600467308 */ /* 0x000ee20000000800 */
[----:B--2---:R-:W-:-:S07]  /*3fe0*/  FADD.FTZ R7, R67, R10 ;  /* 0x0000000a43077221 */ /* 0x004fce0000010000 */
[----:B------:R-:W2:Y:S01]  /*3ff0*/  MUFU.EX2 R31, R31 ;  /* 0x0000001f001f7308 */ /* 0x000ea20000000800 */
[----:B-1----:R-:W-:-:S07]  /*4000*/  FADD.FTZ R4, R40, R3 ;  /* 0x0000000328047221 */ /* 0x002fce0000010000 */
[----:B------:R-:W1:Y:S01]  /*4010*/  MUFU.EX2 R71, R71 ;  /* 0x0000004700477308 */ /* 0x000e620000000800 */
[----:B---3--:R-:W-:-:S07]  /*4020*/  FADD.FTZ R6, R70, R7 ;  /* 0x0000000746067221 */ /* 0x008fce0000010000 */
[----:B------:R3:W4:Y:S01]  /*4030*/  MUFU.EX2 R34, R105 ;  /* 0x0000006900227308 */ /* 0x0007220000000800 */
[C---:B--2---:R-:W-:Y:S01]  /*4040*/  F2FP.SATFINITE.E4M3.F32.PACK_AB_MERGE_C R40, R31.reuse, R40, RZ ;  /* 0x000000281f28723e */ /* 0x044fe200048070ff */
[----:B------:R-:W-:-:S03]  /*4050*/  FADD.FTZ R31, R31, R4 ;  /* 0x000000041f1f7221 */ /* 0x000fc60000010000 */
[----:B------:R-:W-:Y:S01]  /*4060*/  F2FP.SATFINITE.E4M3.F32.PACK_AB_MERGE_C R210, R37, R36, R40 ;  /* 0x0000002425d2723e */ /* 0x000fe20004807028 */
[--C-:B------:R-:W-:Y:S02]  /*4070*/  IMAD.MOV.U32 R40, RZ, RZ, R119.reuse ;  /* 0x000000ffff287224 */ /* 0x100fe400078e0077 */
[----:B------:R-:W2:Y:S01]  /*4080*/  MUFU.EX2 R42, R42 ;  /* 0x0000002a002a7308 */ /* 0x000ea20000000800 */
[C---:B-1----:R-:W-:Y:S01]  /*4090*/  F2FP.SATFINITE.E4M3.F32.PACK_AB_MERGE_C R70, R71.reuse, R70, RZ ;  /* 0x000000464746723e */ /* 0x042fe200048070ff */
[----:B------:R-:W-:Y:S01]  /*40a0*/  FADD.FTZ R71, R71, R6 ;  /* 0x0000000647477221 */ /* 0x000fe20000010000 */
[--C-:B---3--:R-:W-:Y:S02]  /*40b0*/  IMAD.MOV.U32 R105, RZ, RZ, R119.reuse ;  /* 0x000000ffff697224 */ /* 0x108fe400078e0077 */
[----:B------:R-:W-:Y:S01]  /*40c0*/  F2FP.SATFINITE.E4M3.F32.PACK_AB_MERGE_C R211, R67, R66, R70 ;  /* 0x0000004243d3723e */ /* 0x000fe20004807046 */
[----:B------:R-:W-:Y:S02]  /*40d0*/  IMAD.MOV.U32 R70, RZ, RZ, R119 ;  /* 0x000000ffff467224 */ /* 0x000fe400078e0077 */
[----:B------:R-:W1:Y:S01]  /*40e0*/  MUFU.EX2 R35, R35 ;  /* 0x0000002300237308 */ /* 0x000e620000000800 */
[----:B----4-:R-:W-:-:S01]  /*40f0*/  FADD.FTZ R4, R34, R31 ;  /* 0x0000001f22047221 */ /* 0x010fc20000010000 */
[----:B------:R-:W-:-:S02]  /*4100*/  IMAD.MOV.U32 R67, RZ, RZ, R119 ;  /* 0x000000ffff437224 */ /* 0x000fc400078e0077 */
[--C-:B------:R-:W-:Y:S02]  /*4110*/  IMAD.MOV.U32 R66, RZ, RZ, R119.reuse ;  /* 0x000000ffff427224 */ /* 0x100fe400078e0077 */
[----:B------:R-:W-:Y:S02]  /*4120*/  IMAD.MOV.U32 R37, RZ, RZ, R119 ;  /* 0x000000ffff257224 */ /* 0x000fe400078e0077 */
[----:B------:R-:W3:Y:S01]  /*4130*/  MUFU.EX2 R43, R43 ;  /* 0x0000002b002b7308 */ /* 0x000ee20000000800 */
[----:B--2---:R-:W-:-:S01]  /*4140*/  FADD.FTZ R6, R42, R71 ;  /* 0x000000472a067221 */ /* 0x004fc20000010000 */
[--C-:B------:R-:W-:Y:S02]  /*4150*/  IMAD.MOV.U32 R71, RZ, RZ, R119.reuse ;  /* 0x000000ffff477224 */ /* 0x100fe400078e0077 */
[--C-:B------:R-:W-:Y:S02]  /*4160*/  IMAD.MOV.U32 R36, RZ, RZ, R119.reuse ;  /* 0x000000ffff247224 */ /* 0x100fe400078e0077 */
[----:B------:R-:W-:-:S02]  /*4170*/  IMAD.MOV.U32 R31, RZ, RZ, R119 ;  /* 0x000000ffff1f7224 */ /* 0x000fc400078e0077 */
[----:B------:R-:W2:Y:S01]  /*4180*/  MUFU.EX2 R38, R38 ;  /* 0x0000002600267308 */ /* 0x000ea20000000800 */
[----:B-1----:R-:W-:-:S07]  /*4190*/  FADD.FTZ R7, R35, R4 ;  /* 0x0000000423077221 */ /* 0x002fce0000010000 */
[----:B------:R-:W1:Y:S01]  /*41a0*/  MUFU.EX2 R46, R46 ;  /* 0x0000002e002e7308 */ /* 0x000e620000000800 */
[----:B---3--:R-:W-:-:S07]  /*41b0*/  FADD.FTZ R9, R43, R6 ;  /* 0x000000062b097221 */ /* 0x008fce0000010000 */
[----:B------:R-:W3:Y:S01]  /*41c0*/  MUFU.EX2 R45, R45 ;  /* 0x0000002d002d7308 */ /* 0x000ee20000000800 */
[----:B--2---:R-:W-:-:S07]  /*41d0*/  FADD.FTZ R4, R38, R7 ;  /* 0x0000000726047221 */ /* 0x004fce0000010000 */
[----:B------:R-:W2:Y:S01]  /*41e0*/  MUFU.EX2 R47, R47 ;  /* 0x0000002f002f7308 */ /* 0x000ea20000000800 */
[----:B-1----:R-:W-:-:S07]  /*41f0*/  FADD.FTZ R6, R46, R9 ;  /* 0x000000092e067221 */ /* 0x002fce0000010000 */
[----:B------:R-:W1:Y:S01]  /*4200*/  MUFU.EX2 R39, R39 ;  /* 0x0000002700277308 */ /* 0x000e620000000800 */
[----:B---3--:R-:W-:-:S01]  /*4210*/  FADD.FTZ R4, R45, R4 ;  /* 0x000000042d047221 */ /* 0x008fc20000010000 */
[----:B------:R-:W-:Y:S01]  /*4220*/  F2FP.SATFINITE.E4M3.F32.PACK_AB_MERGE_C R38, R45, R38, RZ ;  /* 0x000000262d26723e */ /* 0x000fe200048070ff */
[----:B------:R-:W-:-:S03]  /*4230*/  IMAD.MOV.U32 R45, RZ, RZ, R119 ;  /* 0x000000ffff2d7224 */ /* 0x000fc600078e0077 */
[----:B------:R-:W-:Y:S01]  /*4240*/  F2FP.SATFINITE.E4M3.F32.PACK_AB_MERGE_C R212, R35, R34, R38 ;  /* 0x0000002223d4723e */ /* 0x000fe20004807026 */
[--C-:B------:R-:W-:Y:S01]  /*4250*/  IMAD.MOV.U32 R38, RZ, RZ, R119.reuse ;  /* 0x000000ffff267224 */ /* 0x100fe200078e0077 */
[----:B------:R-:W3:Y:S01]  /*4260*/  MUFU.EX2 R50, R50 ;  /* 0x0000003200327308 */ /* 0x000ee20000000800 */
[C---:B--2---:R-:W-:Y:S01]  /*4270*/  F2FP.SATFINITE.E4M3.F32.PACK_AB_MERGE_C R46, R47.reuse, R46, RZ ;  /* 0x0000002e2f2e723e */ /* 0x044fe200048070ff */
[----:B------:R-:W-:Y:S01]  /*4280*/  FADD.FTZ R47, R47, R6 ;  /* 0x000000062f2f7221 */ /* 0x000fe20000010000 */
[--C-:B------:R-:W-:Y:S02]  /*4290*/  IMAD.MOV.U32 R35, RZ, RZ, R119.reuse ;  /* 0x000000ffff237224 */ /* 0x100fe400078e0077 */
[----:B------:R-:W-:Y:S01]  /*42a0*/  F2FP.SATFINITE.E4M3.F32.PACK_AB_MERGE_C R213, R43, R42, R46 ;  /* 0x0000002a2bd5723e */ /* 0x000fe2000480702e */
[----:B------:R-:W-:Y:S02]  /*42b0*/  IMAD.MOV.U32 R46, RZ, RZ, R119 ;  /* 0x000000ffff2e7224 */ /* 0x000fe400078e0077 */
[----:B------:R-:W2:Y:S01]  /*42c0*/  MUFU.EX2 R44, R44 ;  /* 0x0000002c002c7308 */ /* 0x000ea20000000800 */
[----:B-1----:R-:W-:-:S01]  /*42d0*/  FADD.FTZ R7, R39, R4 ;  /* 0x0000000427077221 */ /* 0x002fc20000010000 */
[----:B------:R-:W-:-:S02]  /*42e0*/  IMAD.MOV.U32 R43, RZ, RZ, R119 ;  /* 0x000000ffff2b7224 */ /* 0x000fc400078e0077 */
[--C-:B------:R-:W-:Y:S02]  /*42f0*/  IMAD.MOV.U32 R42, RZ, RZ, R119.reuse ;  /* 0x000000ffff2a7224 */ /* 0x100fe400078e0077 */
[----:B------:R-:W-:Y:S02]  /*4300*/  IMAD.MOV.U32 R34, RZ, RZ, R119 ;  /* 0x000000ffff227224 */ /* 0x000fe400078e0077 */
[----:B------:R-:W1:Y:S01]  /*4310*/  MUFU.EX2 R51, R51 ;  /* 0x0000003300337308 */ /* 0x000e620000000800 */
[----:B---3--:R-:W-:-:S01]  /*4320*/  FADD.FTZ R4, R50, R47 ;  /* 0x0000002f32047221 */ /* 0x008fc20000010000 */
[----:B------:R-:W-:-:S06]  /*4330*/  IMAD.MOV.U32 R47, RZ, RZ, R119 ;  /* 0x000000ffff2f7224 */ /* 0x000fcc00078e0077 */
        /* <DEDUP_REMOVED lines=13> */
[--C-:B------:R-:W-:Y:S01]  /*4410*/  IMAD.MOV.U32 R48, RZ, RZ, R119.reuse ;  /* 0x000000ffff307224 */ /* 0x100fe200078e0077 */
[----:B------:R-:W1:Y:S01]  /*4420*/  MUFU.EX2 R26, R26 ;  /* 0x0000001a001a7308 */ /* 0x000e620000000800 */
[C---:B---3--:R-:W-:Y:S01]  /*4430*/  F2FP.SATFINITE.E4M3.F32.PACK_AB_MERGE_C R54, R55.reuse, R54, RZ ;  /* 0x000000363736723e */ /* 0x048fe200048070ff */
[----:B------:R-:W-:Y:S01]  /*4440*/  FADD.FTZ R55, R55, R6 ;  /* 0x0000000637377221 */ /* 0x000fe20000010000 */
[--C-:B------:R-:W-:Y:S02]  /*4450*/  IMAD.MOV.U32 R44, RZ, RZ, R119.reuse ;  /* 0x000000ffff2c7224 */ /* 0x100fe400078e0077 */
[----:B------:R-:W-:Y:S01]  /*4460*/  F2FP.SATFINITE.E4M3.F32.PACK_AB_MERGE_C R215, R51, R50, R54 ;  /* 0x0000003233d7723e */ /* 0x000fe20004807036 */
[----:B------:R-:W-:Y:S02]  /*4470*/  IMAD.MOV.U32 R54, RZ, RZ, R119 ;  /* 0x000000ffff367224 */ /* 0x000fe400078e0077 */
[----:B------:R-:W3:Y:S01]  /*4480*/  MUFU.EX2 R52, R52 ;  /* 0x0000003400347308 */ /* 0x000ee20000000800 */
[----:B--2---:R-:W-:-:S01]  /*4490*/  FADD.FTZ R7, R49, R4 ;  /* 0x0000000431077221 */ /* 0x004fc20000010000 */
[----:B------:R-:W-:-:S02]  /*44a0*/  IMAD.MOV.U32 R51, RZ, RZ, R119 ;  /* 0x000000ffff337224 */ /* 0x000fc400078e0077 */
[--C-:B------:R-:W-:Y:S02]  /*44b0*/  IMAD.MOV.U32 R50, RZ, RZ, R119.reuse ;  /* 0x000000ffff327224 */ /* 0x100fe400078e0077 */
[----:B------:R-:W-:Y:S02]  /*44c0*/  IMAD.MOV.U32 R39, RZ, RZ, R119 ;  /* 0x000000ffff277224 */ /* 0x000fe400078e0077 */
[----:B------:R-:W2:Y:S01]  /*44d0*/  MUFU.EX2 R27, R27 ;  /* 0x0000001b001b7308 */ /* 0x000ea20000000800 */
[----:B-1----:R-:W-:-:S01]  /*44e0*/  FADD.FTZ R4, R26, R55 ;  /* 0x000000371a047221 */ /* 0x002fc20000010000 */
[----:B------:R-:W-:-:S06]  /*44f0*/  IMAD.MOV.U32 R55, RZ, RZ, R119 ;  /* 0x000000ffff377224 */ /* 0x000fcc00078e0077 */
[----:B------:R-:W1:Y:S01]  /*4500*/  MUFU.EX2 R56, R56 ;  /* 0x0000003800387308 */ /* 0x000e620000000800 */
[----:B---3--:R-:W-:-:S07]  /*4510*/  FADD.FTZ R7, R52, R7 ;  /* 0x0000000734077221 */ /* 0x008fce0000010000 */
[----:B------:R-:W3:Y:S01]  /*4520*/  MUFU.EX2 R30, R30 ;  /* 0x0000001e001e7308 */ /* 0x000ee20000000800 */
[----:B--2---:R-:W-:-:S07]  /*4530*/  FADD.FTZ R9, R27, R4 ;  /* 0x000000041b097221 */ /* 0x004fce0000010000 */
[----:B------:R-:W2:Y:S01]  /*4540*/  MUFU.EX2 R57, R57 ;  /* 0x0000003900397308 */ /* 0x000ea20000000800 */
[----:B-1----:R-:W-:-:S07]  /*4550*/  FADD.FTZ R4, R56, R7 ;  /* 0x0000000738047221 */ /* 0x002fce0000010000 */
[----:B------:R1:W4:Y:S01]  /*4560*/  MUFU.EX2 R3, R68 ;  /* 0x0000004400037308 */ /* 0x0003220000000800 */
[----:B---3--:R-:W-:-:S07]  /*4570*/  FADD.FTZ R6, R30, R9 ;  /* 0x000000091e067221 */ /* 0x008fce0000010000 */
[----:B------:R-:W3:Y:S01]  /*4580*/  MUFU.EX2 R60, R60 ;  /* 0x0000003c003c7308 */ /* 0x000ee20000000800 */
[C---:B--2---:R-:W-:Y:S01]  /*4590*/  F2FP.SATFINITE.E4M3.F32.PACK_AB_MERGE_C R56, R57.reuse, R56, RZ ;  /* 0x000000383938723e */ /* 0x044fe200048070ff */
[----:B------:R-:W-:Y:S01]  /*45a0*/  FADD.FTZ R57, R57, R4 ;  /* 0x0000000439397221 */ /* 0x000fe20000010000 */
[--C-:B-1----:R-:W-:Y:S02]  /*45b0*/  IMAD.MOV.U32 R68, RZ, RZ, R119.reuse ;  /* 0x000000ffff447224 */ /* 0x102fe400078e0077 */
[----:B------:R-:W-:Y:S01]  /*45c0*/  F2FP.SATFINITE.E4M3.F32.PACK_AB_MERGE_C R216, R52, R49, R56 ;  /* 0x0000003134d8723e */ /* 0x000fe20004807038 */
[----:B------:R-:W-:Y:S02]  /*45d0*/  IMAD.MOV.U32 R56, RZ, RZ, R119 ;  /* 0x000000ffff387224 */ /* 0x000fe400078e0077 */
[----:B------:R-:W1:Y:S01]  /*45e0*/  MUFU.EX2 R69, R69 ;  /* 0x0000004500457308 */ /* 0x000e620000000800 */
[----:B----4-:R-:W-:-:S01]  /*45f0*/  FADD.FTZ R6, R3, R6 ;  /* 0x0000000603067221 */ /* 0x010fc20000010000 */
[----:B------:R-:W-:Y:S01]  /*4600*/  F2FP.SATFINITE.E4M3.F32.PACK_AB_MERGE_C R30, R3, R30, RZ ;  /* 0x0000001e031e723e */ /* 0x000fe200048070ff */
[----:B------:R-:W-:-:S02]  /*4610*/  IMAD.MOV.U32 R52, RZ, RZ, R119 ;  /* 0x000000ffff347224 */ /* 0x000fc400078e0077 */
[--C-:B------:R-:W-:Y:S01]  /*4620*/  IMAD.MOV.U32 R49, RZ, RZ, R119.reuse ;  /* 0x000000ffff317224 */ /* 0x100fe200078e0077 */
[----:B------:R-:W-:Y:S01]  /*4630*/  F2FP.SATFINITE.E4M3.F32.PACK_AB_MERGE_C R217, R27, R26, R30 ;  /* 0x0000001a1bd9723e */ /* 0x000fe2000480701e */
[----:B------:R-:W-:Y:S01]  /*4640*/  IMAD.MOV.U32 R30, RZ, RZ, R119 ;  /* 0x000000ffff1e7224 */ /* 0x000fe200078e0077 */
[----:B------:R-:W2:Y:S01]  /*4650*/  MUFU.EX2 R61, R61 ;  /* 0x0000003d003d7308 */ /* 0x000ea20000000800 */
[----:B---3--:R-:W-:-:S01]  /*4660*/  FADD.FTZ R4, R60, R57 ;  /* 0x000000393c047221 */ /* 0x008fc20000010000 */
[--C-:B------:R-:W-:Y:S02]  /*4670*/  IMAD.MOV.U32 R57, RZ, RZ, R119.reuse ;  /* 0x000000ffff397224 */ /* 0x100fe400078e0077 */
[--C-:B------:R-:W-:Y:S02]  /*4680*/  IMAD.MOV.U32 R27, RZ, RZ, R119.reuse ;  /* 0x000000ffff1b7224 */ /* 0x100fe400078e0077 */
[----:B------:R-:W-:Y:S02]  /*4690*/  IMAD.MOV.U32 R26, RZ, RZ, R119 ;  /* 0x000000ffff1a7224 */ /* 0x000fe400078e0077 */
[----:B------:R-:W3:Y:S01]  /*46a0*/  MUFU.EX2 R72, R72 ;  /* 0x0000004800487308 */ /* 0x000ee20000000800 */
[----:B-1----:R-:W-:-:S07]  /*46b0*/  FADD.FTZ R3, R69, R6 ;  /* 0x0000000645037221 */ /* 0x002fce0000010000 */
[----:B------:R-:W-:Y:S01]  /*46c0*/  MUFU.EX2 R64, R64 ;  /* 0x0000004000407308 */ /* 0x000fe20000000800 */
[----:B--2---:R-:W-:-:S07]  /*46d0*/  FADD.FTZ R7, R61, R4 ;  /* 0x000000043d077221 */ /* 0x004fce0000010000 */
[----:B------:R-:W1:Y:S01]  /*46e0*/  MUFU.EX2 R65, R65 ;  /* 0x0000004100417308 */ /* 0x000e620000000800 */
[----:B---3--:R-:W-:-:S07]  /*46f0*/  FADD.FTZ R4, R72, R3 ;  /* 0x0000000348047221 */ /* 0x008fce0000010000 */
[----:B------:R-:W2:Y:S08]  /*4700*/  MUFU.EX2 R73, R73 ;  /* 0x0000004900497308 */ /* 0x000eb00000000800 */
[----:B------:R-:W3:Y:S01]  /*4710*/  MUFU.EX2 R76, R76 ;  /* 0x0000004c004c7308 */ /* 0x000ee20000000800 */
[----:B-1----:R-:W-:Y:S01]  /*4720*/  F2FP.SATFINITE.E4M3.F32.PACK_AB_MERGE_C R6, R65, R64, RZ ;  /* 0x000000404106723e */ /* 0x002fe200048070ff */
[----:B------:R-:W-:-:S03]  /*4730*/  FADD.FTZ R64, R64, R7 ;  /* 0x0000000740407221 */ /* 0x000fc60000010000 */
[----:B------:R-:W-:Y:S01]  /*4740*/  F2FP.SATFINITE.E4M3.F32.PACK_AB_MERGE_C R218, R61, R60, R6 ;  /* 0x0000003c3dda723e */ /* 0x000fe20004807006 */
[--C-:B------:R-:W-:Y:S02]  /*4750*/  IMAD.MOV.U32 R61, RZ, RZ, R119.reuse ;  /* 0x000000ffff3d7224 */ /* 0x100fe400078e0077 */
[----:B------:R-:W-:Y:S02]  /*4760*/  IMAD.MOV.U32 R60, RZ, RZ, R119 ;  /* 0x000000ffff3c7224 */ /* 0x000fe400078e0077 */
[----:B--2---:R-:W-:-:S01]  /*4770*/  FADD.FTZ R3, R73, R4 ;  /* 0x0000000449037221 */ /* 0x004fc20000010000 */
[----:B------:R-:W-:Y:S01]  /*4780*/  FADD.FTZ R4, R65, R64 ;  /* 0x0000004041047221 */ /* 0x000fe20000010000 */
[--C-:B------:R-:W-:Y:S02]  /*4790*/  IMAD.MOV.U32 R65, RZ, RZ, R119.reuse ;  /* 0x000000ffff417224 */ /* 0x100fe400078e0077 */
[----:B------:R-:W-:Y:S01]  /*47a0*/  IMAD.MOV.U32 R64, RZ, RZ, R119 ;  /* 0x000000ffff407224 */ /* 0x000fe200078e0077 */
[C---:B---3--:R-:W-:Y:S01]  /*47b0*/  F2FP.SATFINITE.E4M3.F32.PACK_AB_MERGE_C R8, R76.reuse, R73, RZ ;  /* 0x000000494c08723e */ /* 0x048fe200048070ff */
[----:B------:R-:W-:Y:S01]  /*47c0*/  FADD.FTZ R3, R76, R3 ;  /* 0x000000034c037221 */ /* 0x000fe20000010000 */
[----:B------:R-:W-:-:S02]  /*47d0*/  IMAD.MOV.U32 R76, RZ, RZ, R119 ;  /* 0x000000ffff4c7224 */ /* 0x000fc400078e0077 */
[----:B------:R-:W-:Y:S01]  /*47e0*/  F2FP.SATFINITE.E4M3.F32.PACK_AB_MERGE_C R219, R72, R69, R8 ;  /* 0x0000004548db723e */ /* 0x000fe20004807008 */
[--C-:B------:R-:W-:Y:S02]  /*47f0*/  IMAD.MOV.U32 R73, RZ, RZ, R119.reuse ;  /* 0x000000ffff497224 */ /* 0x100fe400078e0077 */
[--C-:B------:R-:W-:Y:S02]  /*4800*/  IMAD.MOV.U32 R72, RZ, RZ, R119.reuse ;  /* 0x000000ffff487224 */ /* 0x100fe400078e0077 */
[----:B------:R-:W-:Y:S01]  /*4810*/  IMAD.MOV.U32 R69, RZ, RZ, R119 ;  /* 0x000000ffff457224 */ /* 0x000fe200078e0077 */
[----:B------:R-:W-:Y:S06]  /*4820*/  @!P1 BRA `(.L_x_15) ;  /* 0x0000003000749947 */ /* 0x000fec0003800000 */
[----:B------:R-:W-:Y:S01]  /*4830*/  IMAD.MOV.U32 R6, RZ, RZ, R5 ;  /* 0x000000ffff067224 */ /* 0x000fe200078e0005 */
[----:B------:R-:W-:Y:S01]  /*4840*/  CS2R R118, SRZ ;  /* 0x0000000000767805 */ /* 0x000fe2000001ff00 */
[----:B------:R-:W-:Y:S01]  /*4850*/  IMAD.MOV.U32 R7, RZ, RZ, R0 ;  /* 0x000000ffff077224 */ /* 0x000fe200078e0000 */
[----:B------:R-:W-:Y:S02]  /*4860*/  CS2R R116, SRZ ;  /* 0x0000000000747805 */ /* 0x000fe4000001ff00 */
[----:B------:R-:W-:Y:S02]  /*4870*/  CS2R R114, SRZ ;  /* 0x0000000000727805 */ /* 0x000fe4000001ff00 */
[----:B------:R-:W-:Y:S02]  /*4880*/  CS2R R112, SRZ ;  /* 0x0000000000707805 */ /* 0x000fe4000001ff00 */
[----:B------:R-:W-:Y:S02]  /*4890*/  CS2R R110, SRZ ;  /* 0x00000000006e7805 */ /* 0x000fe4000001ff00 */
[----:B------:R-:W-:-:S02]  /*48a0*/  CS2R R108, SRZ ;  /* 0x00000000006c7805 */ /* 0x000fc4000001ff00 */
[----:B------:R-:W-:Y:S02]  /*48b0*/  CS2R R106, SRZ ;  /* 0x00000000006a7805 */ /* 0x000fe4000001ff00 */
        /* <DEDUP_REMOVED lines=40> */
[----:B------:R-:W-:Y:S01]  /*4b40*/  CS2R R24, SRZ ;  /* 0x0000000000187805 */ /* 0x000fe2000001ff00 */
[----:B------:R-:W-:Y:S01]  /*4b50*/  UIADD3 UR53, UR53, -0x2, URZ ;  /* 0xfffffffe35357890 */ /* 0x000fe2000fffe03f */
[----:B------:R-:W-:Y:S01]  /*4b60*/  UMOV UR57, UR36 ;  /* 0x0000002400397c82 */ /* 0x000fe20008000000 */
[----:B------:R-:W-:-:S10]  /*4b70*/  UMOV UR56, UR52 ;  /* 0x0000003400387c82 */ /* 0x000fd40008000000 */
.L_x_25:
[----:B------:R-:W-:Y:S01]  /*4b80*/  ISETP.NE.AND P2, PT, RZ, UR41, PT ;  /* 0x00000029ff007c0c */ /* 0x000fe2000bf45270 */
[----:B------:R-:W-:-:S04]  /*4b90*/  UISETP.NE.AND UP0, UPT, UR56, 0x1, UPT ;  /* 0x000000013800788c */ /* 0x000fc8000bf05270 */
[----:B------:R-:W-:-:S04]  /*4ba0*/  USEL UR36, URZ, 0x1, UP0 ;  /* 0x000000013f247887 */ /* 0x000fc80008000000 */
[----:B------:R-:W-:-:S04]  /*4bb0*/  ULOP3.LUT UR36, UR57, UR36, URZ, 0x3c, !UPT ;  /* 0x0000002439247292 */ /* 0x000fc8000f8e3c3f */
[----:B------:R-:W-:Y:S08]  /*4bc0*/  @P2 BRA `(.L_x_16) ;  /* 0x0000000000382947 */ /* 0x000ff00003800000 */
[----:B------:R-:W-:Y:S05]  /*4bd0*/  @!P0 BRA `(.L_x_17) ;  /* 0x0000000000048947 */ /* 0x000fea0003800000 */
[----:B------:R-:W-:Y:S01]  /*4be0*/  BPT.TRAP 0x1 ;  /* 0x000000040000795c */ /* 0x000fe20000300000 */
.L_x_17:
[----:B------:R-:W-:Y:S01]  /*4bf0*/  UIADD3 UR6, UR56, 0x1, URZ ;  /* 0x0000000138067890 */ /* 0x000fe2000fffe03f */
[----:B------:R-:W-:-:S03]  /*4c00*/  IMAD.U32 R0, RZ, RZ, UR36 ;  /* 0x00000024ff007e24 */ /* 0x000fc6000f8e00ff */
[----:B------:R-:W-:Y:S02]  /*4c10*/  UISETP.NE.AND UP0, UPT, UR6, 0x2, UPT ;  /* 0x000000020600788c */ /* 0x000fe4000bf05270 */
[----:B------:R-:W-:Y:S02]  /*4c20*/  SHF.L.U32 R0, R0, 0x1f, RZ ;  /* 0x0000001f00007819 */ /* 0x000fe400000006ff */
[----:B------:R-:W-:-:S04]  /*4c30*/  USEL UR6, UR6, URZ, UP0 ;  /* 0x0000003f06067287 */ /* 0x000fc80008000000 */
[----:B------:R-:W-:-:S09]  /*4c40*/  ULEA UR6, UR6, UR38, 0x3 ;  /* 0x0000002606067291 */ /* 0x000fd2000f8e183f */
[----:B------:R1:W2:Y:S01]  /*4c50*/  SYNCS.PHASECHK.TRANS64.TRYWAIT P1, [UR6+0x33430], R0 ;  /* 0x03343000ff0075a7 */ /* 0x0002a20008020146 */
[----:B------:R-:W-:Y:S05]  /*4c60*/  @!P0 BRA `(.L_x_18) ;  /* 0x0000000000048947 */ /* 0x000fea0003800000 */
[----:B------:R-:W-:Y:S01]  /*4c70*/  BPT.TRAP 0x1 ;  /* 0x000000040000795c */ /* 0x000fe20000300000 */
.L_x_18:
[----:B--2---:R-:W-:Y:S05]  /*4c80*/  @P1 BRA `(.L_x_16) ;  /* 0x0000000000081947 */ /* 0x004fea0003800000 */
[----:B------:R-:W2:Y:S02]  /*4c90*/  SYNCS.PHASECHK.TRANS64.TRYWAIT P1, [UR6+0x33430], R0 ;  /* 0x03343000ff0075a7 */ /* 0x000ea40008020146 */
[----:B--2---:R-:W-:Y:S05]  /*4ca0*/  @!P1 BRA `(.L_x_19) ;  /* 0x0000008400309947 */ /* 0x004fea0003800000 */
.L_x_16:
[----:B-12---:R-:W-:Y:S01]  /*4cb0*/  VIADD R0, R18, 0x8 ;  /* 0x0000000812007836 */ /* 0x006fe20000000000 */
[----:B------:R-:W-:Y:S01]  /*4cc0*/  UIADD3 UR52, UR56, 0x1, URZ ;  /* 0x0000000138347890 */ /* 0x000fe2000fffe03f */
[----:B------:R-:W-:Y:S01]  /*4cd0*/  UMOV UR27, 0x80000020 ;  /* 0x80000020001b7882 */ /* 0x000fe20000000000 */
[----:B------:R-:W-:Y:S02]  /*4ce0*/  UMOV UR28, UR24 ;  /* 0x00000018001c7c82 */ /* 0x000fe40008000000 */
[----:B------:R1:W-:Y:S01]  /*4cf0*/  BAR.SYNC.DEFER_BLOCKING R0, 0x100 ;  /* 0x000400000000751d */ /* 0x0003e20000010000 */
[----:B------:R-:W-:-:S04]  /*4d00*/  UISETP.NE.AND UP0, UPT, UR52, 0x2, UPT ;  /* 0x000000023400788c */ /* 0x000fc8000bf05270 */
[----:B------:R-:W-:Y:S01]  /*4d10*/  USEL UR52, UR52, URZ, UP0 ;  /* 0x0000003f34347287 */ /* 0x000fe20008000000 */
[----:B------:R-:W-:Y:S01]  /*4d20*/  UMOV UR29, UR25 ;  /* 0x00000019001d7c82 */ /* 0x000fe20008000000 */
[----:B------:R-:W-:Y:S02]  /*4d30*/  UMOV UR31, 0x80000020 ;  /* 0x80000020001f7882 */ /* 0x000fe40000000000 */
[----:B------:R-:W-:Y:S01]  /*4d40*/  UIMAD UR58, UR52, 0x780, UR49 ;  /* 0x00000780343a78a4 */ /* 0x000fe2000f8e0231 */
[----:B------:R-:W-:Y:S01]  /*4d50*/  UMOV UR32, UR24 ;  /* 0x0000001800207c82 */ /* 0x000fe20008000000 */
[----:B------:R-:W-:Y:S02]  /*4d60*/  UMOV UR33, UR25 ;  /* 0x0000001900217c82 */ /* 0x000fe40008000000 */
[----:B------:R-:W-:Y:S02]  /*4d70*/  UIADD3 UR30, UR58, 0x80, URZ ;  /* 0x000000803a1e7890 */ /* 0x000fe4000fffe03f */
[----:B------:R-:W-:-:S02]  /*4d80*/  UIADD3 UR34, UR58, 0x100, URZ ;  /* 0x000001003a227890 */ /* 0x000fc4000fffe03f */
[----:B------:R-:W-:Y:S01]  /*4d90*/  UMOV UR26, UR58 ;  /* 0x0000003a001a7c82 */ /* 0x000fe20008000000 */
[----:B------:R-:W-:Y:S01]  /*4da0*/  UMOV UR35, 0x80000020 ;  /* 0x8000002000237882 */ /* 0x000fe20000000000 */
[----:B------:R-:W-:Y:S01]  /*4db0*/  UIADD3 UR6, UR58, 0x200, URZ ;  /* 0x000002003a067890 */ /* 0x000fe2000fffe03f */
[----:B------:R-:W-:Y:S01]  /*4dc0*/  UMOV UR7, 0x80000020 ;  /* 0x8000002000077882 */ /* 0x000fe20000000000 */
[----:B------:R-:W-:Y:S01]  /*4dd0*/  UIADD3 UR10, UR58, 0x202, URZ ;  /* 0x000002023a0a7890 */ /* 0x000fe2000fffe03f */
[----:B------:R-:W-:Y:S01]  /*4de0*/  WARPGROUP.ARRIVE ;  /* 0x00000000000079c5 */ /* 0x000fe20000000000 */
[----:B------:R-:W-:Y:S01]  /*4df0*/  UMOV UR11, 0x80000020 ;  /* 0x80000020000b7882 */ /* 0x000fe20000000000 */
[----:B------:R-:W-:Y:S01]  /*4e00*/  UIADD3 UR14, UR58, 0x282, URZ ;  /* 0x000002823a0e7890 */ /* 0x000fe2000fffe03f */
[----:B------:R-:W-:Y:S01]  /*4e10*/  UMOV UR15, 0x80000020 ;  /* 0x80000020000f7882 */ /* 0x000fe20000000000 */
[----:B------:R-:W-:Y:S02]  /*4e20*/  UIADD3 UR18, UR58, 0x500, URZ ;  /* 0x000005003a127890 */ /* 0x000fe4000fffe03f */
[----:B------:R-:W-:Y:S01]  /*4e30*/  QGMMA.64x32x32.F32.E4M3.E4M3 R184, gdesc[UR24], RZ, !UPT, gsb0 ;  /* 0x0060000018b879f3 */ /* 0x000fe2000c0008ff */
[----:B------:R-:W-:Y:S01]  /*4e40*/  UIADD3 UR26, UR58, 0x180, URZ ;  /* 0x000001803a1a7890 */ /* 0x000fe2000fffe03f */
[----:B------:R-:W-:Y:S01]  /*4e50*/  UMOV UR27, 0x80000020 ;  /* 0x80000020001b7882 */ /* 0x000fe20000000000 */
[----:B------:R-:W-:Y:S01]  /*4e60*/  UMOV UR19, 0x80000020 ;  /* 0x8000002000137882 */ /* 0x000fe20000000000 */
[----:B------:R-:W-:Y:S01]  /*4e70*/  UIADD3 UR22, UR58, 0x502, URZ ;  /* 0x000005023a167890 */ /* 0x000fe2000fffe03f */
[----:B------:R-:W-:Y:S01]  /*4e80*/  UMOV UR23, 0x80000020 ;  /* 0x8000002000177882 */ /* 0x000fe20000000000 */
[----:B------:R-:W-:-:S02]  /*4e90*/  WARPGROUP.DEPBAR.LE gsb0, 0x0 ;  /* 0x00008000000079c5 */ /* 0x000fc40000010000 */
[----:B------:R-:W-:-:S06]  /*4ea0*/  WARPGROUP.ARRIVE ;  /* 0x00000000000079c5 */ /* 0x000fcc0000000000 */
[----:B------:R-:W-:Y:S01]  /*4eb0*/  QGMMA.64x32x32.F32.E4M3.E4M3 R168, gdesc[UR28], RZ, !UPT, gsb0 ;  /* 0x006000001ca879f3 */ /* 0x000fe2000c0008ff */
[----:B------:R-:W-:Y:S01]  /*4ec0*/  UIADD3 UR30, UR58, 0x82, URZ ;  /* 0x000000823a1e7890 */ /* 0x000fe2000fffe03f */
[----:B------:R-:W-:Y:S01]  /*4ed0*/  UMOV UR28, UR4 ;  /* 0x00000004001c7c82 */ /* 0x000fe20008000000 */
[----:B------:R-:W-:Y:S01]  /*4ee0*/  UMOV UR29, UR5 ;  /* 0x00000005001d7c82 */ /* 0x000fe20008000000 */
[----:B------:R-:W-:Y:S01]  /*4ef0*/  UMOV UR31, 0x80000020 ;  /* 0x80000020001f7882 */ /* 0x000fe20000000000 */
[----:B------:R-:W-:Y:S02]  /*4f00*/  WARPGROUP.DEPBAR.LE gsb0, 0x0 ;  /* 0x00008000000079c5 */ /* 0x000fe40000010000 */
        /* <DEDUP_REMOVED lines=9> */
[----:B------:R-:W-:Y:S01]  /*4fa0*/  UMOV UR26, UR6 ;  /* 0x00000006001a7c82 */ /* 0x000fe20008000000 */
[----:B------:R-:W-:Y:S01]  /*4fb0*/  UMOV UR27, 0x80000020 ;  /* 0x80000020001b7882 */ /* 0x000fe20000000000 */
[----:B------:R-:W-:Y:S01]  /*4fc0*/  UIADD3 UR6, UR58, 0x2, URZ ;  /* 0x000000023a067890 */ /* 0x000fe2000fffe03f */
        /* <DEDUP_REMOVED lines=12> */
[----:B------:R-:W-:Y:S01]  /*5090*/  UMOV UR28, UR8 ;  /* 0x00000008001c7c82 */ /* 0x000fe20008000000 */
[----:B------:R-:W-:Y:S01]  /*50a0*/  UMOV UR29, UR9 ;  /* 0x00000009001d7c82 */ /* 0x000fe20008000000 */
        /* <DEDUP_REMOVED lines=106> */
[----:B------:R-:W-:Y:S01]  /*5750*/  UIADD3 UR58, UR58, 0x702, URZ ;  /* 0x000007023a3a7890 */ /* 0x000fe2000fffe03f */
[----:B------:R-:W-:Y:S02]  /*5760*/  WARPGROUP.DEPBAR.LE gsb0, 0x0 ;  /* 0x00008000000079c5 */ /* 0x000fe40000010000 */
[----:B------:R-:W-:-:S06]  /*5770*/  WARPGROUP.ARRIVE ;  /* 0x00000000000079c5 */ /* 0x000fcc0000000000 */
[----:B------:R-:W-:Y:S03]  /*5780*/  QGMMA.64x32x32.F32.E4M3.E4M3 R168, gdesc[UR28], R168, gsb0 ;  /* 0x006000001ca879f3 */ /* 0x000fe600080008a8 */
[----:B------:R-:W-:Y:S02]  /*5790*/  WARPGROUP.DEPBAR.LE gsb0, 0x0 ;  /* 0x00008000000079c5 */ /* 0x000fe40000010000 */
[----:B------:R-:W-:-:S06]  /*57a0*/  WARPGROUP.ARRIVE ;  /* 0x00000000000079c5 */ /* 0x000fcc0000000000 */
[----:B------:R-:W-:Y:S03]  /*57b0*/  QGMMA.64x32x32.F32.E4M3.E4M3 R152, gdesc[UR32], R152, gsb0 ;  /* 0x00600000209879f3 */ /* 0x000fe60008000898 */
        /* <DEDUP_REMOVED lines=9> */
[----:B-1----:R-:W-:Y:S05]  /*5850*/  @P2 BRA `(.L_x_20) ;  /* 0x00000000002c2947 */ /* 0x002fea0003800000 */
[----:B------:R-:W-:Y:S05]  /*5860*/  @!P0 BRA `(.L_x_21) ;  /* 0x0000000000048947 */ /* 0x000fea0003800000 */
[----:B------:R-:W-:Y:S01]  /*5870*/  BPT.TRAP 0x1 ;  /* 0x000000040000795c */ /* 0x000fe20000300000 */
.L_x_21:
[----:B------:R-:W-:Y:S01]  /*5880*/  ULEA UR6, UR56, UR38, 0x3 ;  /* 0x0000002638067291 */ /* 0x000fe2000f8e183f */
[----:B------:R-:W-:-:S05]  /*5890*/  IMAD.U32 R0, RZ, RZ, UR57 ;  /* 0x00000039ff007e24 */ /* 0x000fca000f8e00ff */
[----:B------:R-:W-:-:S04]  /*58a0*/  SHF.L.U32 R0, R0, 0x1f, RZ ;  /* 0x0000001f00007819 */ /* 0x000fc800000006ff */
[----:B------:R1:W2:Y:S01]  /*58b0*/  SYNCS.PHASECHK.TRANS64.TRYWAIT P1, [UR6+0x33450], R0 ;  /* 0x03345000ff0075a7 */ /* 0x0002a20008020146 */
[----:B------:R-:W-:Y:S05]  /*58c0*/  @!P0 BRA `(.L_x_22) ;  /* 0x0000000000048947 */ /* 0x000fea0003800000 */
[----:B------:R-:W-:Y:S01]  /*58d0*/  BPT.TRAP 0x1 ;  /* 0x000000040000795c */ /* 0x000fe20000300000 */
.L_x_22:
[----:B--2---:R-:W-:Y:S05]  /*58e0*/  @P1 BRA `(.L_x_20) ;  /* 0x0000000000081947 */ /* 0x004fea0003800000 */
[----:B------:R-:W2:Y:S02]  /*58f0*/  SYNCS.PHASECHK.TRANS64.TRYWAIT P1, [UR6+0x33450], R0 ;  /* 0x03345000ff0075a7 */ /* 0x000ea40008020146 */
[----:B--2---:R-:W-:Y:S05]  /*5900*/  @!P1 BRA `(.L_x_23) ;  /* 0x0000007800309947 */ /* 0x004fea0003800000 */
.L_x_20:
[----:B------:R-:W-:Y:S01]  /*5910*/  UIADD3 UR6, UR38, 0x200, URZ ;  /* 0x0000020026067890 */ /* 0x000fe2000fffe03f */
[----:B------:R-:W-:Y:S01]  /*5920*/  WARPGROUP.ARRIVE ;  /* 0x00000000000079c5 */ /* 0x000fe20000000000 */
[----:B------:R-:W-:Y:S01]  /*5930*/  UMOV UR7, 0xc0000010 ;  /* 0xc000001000077882 */ /* 0x000fe20000000000 */
[----:B-12---:R-:W-:Y:S01]  /*5940*/  FMNMX.FTZ R0, R184, R7, !PT ;  /* 0x00000007b8007209 */ /* 0x006fe20007810000 */
[----:B------:R-:W-:Y:S01]  /*5950*/  USHF.R.U32.HI UR6, URZ, 0x4, UR6 ;  /* 0x000000043f067899 */ /* 0x000fe20008011606 */
[----:B------:R-:W-:Y:S02]  /*5960*/  FMNMX.FTZ R8, R186, R6, !PT ;  /* 0x00000006ba087209 */ /* 0x000fe40007810000 */
[----:B------:R-:W1:Y:S01]  /*5970*/  S2R R221, SR_TID.X ;  /* 0x0000000000dd7919 */ /* 0x000e620000002100 */
[----:B------:R-:W-:Y:S01]  /*5980*/  FMNMX.FTZ R5, R185, R0, !PT ;  /* 0x00000000b9057209 */ /* 0x000fe20007810000 */
[----:B------:R-:W-:Y:S01]  /*5990*/  ULOP3.LUT UR6, UR6, 0x3fff, URZ, 0xc0, !UPT ;  /* 0x00003fff06067892 */ /* 0x000fe2000f8ec03f */
[----:B------:R-:W-:-:S02]  /*59a0*/  FMNMX.FTZ R9, R187, R8, !PT ;  /* 0x00000008bb097209 */ /* 0x000fc40007810000 */
[----:B------:R-:W-:Y:S01]  /*59b0*/  FMNMX.FTZ R0, R188, R5, !PT ;  /* 0x00000005bc007209 */ /* 0x000fe20007810000 */
[----:B------:R-:W-:Y:S01]  /*59c0*/  ULOP3.LUT UR6, UR6, 0x10000, URZ, 0xfc, !UPT ;  /* 0x0001000006067892 */ /* 0x000fe2000f8efc3f */
[----:B------:R-:W-:Y:S02]  /*59d0*/  FMNMX.FTZ R8, R190, R9, !PT ;  /* 0x00000009be087209 */ /* 0x000fe40007810000 */
[----:B------:R-:W-:Y:S01]  /*59e0*/  FMNMX.FTZ R5, R189, R0, !PT ;  /* 0x00000000bd057209 */ /* 0x000fe20007810000 */
[----:B------:R-:W-:Y:S01]  /*59f0*/  UIMAD UR10, UR56, 0x780, UR6 ;  /* 0x00000780380a78a4 */ /* 0x000fe2000f8e0206 */
[----:B------:R-:W-:Y:S02]  /*5a00*/  FMNMX.FTZ R9, R191, R8, !PT ;  /* 0x00000008bf097209 */ /* 0x000fe40007810000 */
[----:B------:R-:W-:Y:S02]  /*5a10*/  FMNMX.FTZ R0, R192, R5, !PT ;  /* 0x00000005c0007209 */ /* 0x000fe40007810000 */
[----:B------:R-:W-:-:S02]  /*5a20*/  FMNMX.FTZ R8, R194, R9, !PT ;  /* 0x00000009c2087209 */ /* 0x000fc40007810000 */
[----:B------:R-:W-:Y:S01]  /*5a30*/  UMOV UR6, UR10 ;  /* 0x0000000a00067c82 */ /* 0x000fe20008000000 */
[----:B------:R-:W-:Y:S01]  /*5a40*/  FMNMX.FTZ R5, R193, R0, !PT ;  /* 0x00000000c1057209 */ /* 0x000fe20007810000 */
[----:B------:R-:W-:Y:S01]  /*5a50*/  QGMMA.64x192x32.F32.E4M3.E4M3 R24, R200, gdesc[UR4], R24, gsb0 ;  /* 0x02e00004c8187df3 */ /* 0x000fe20008000818 */
[----:B------:R-:W-:Y:S01]  /*5a60*/  UIADD3 UR6, UR10, 0x180, URZ ;  /* 0x000001800a067890 */ /* 0x000fe2000fffe03f */
[----:B------:R-:W-:Y:S01]  /*5a70*/  FMNMX.FTZ R9, R195, R8, !PT ;  /* 0x00000008c3097209 */ /* 0x000fe20007810000 */
[----:B------:R-:W-:Y:S01]  /*5a80*/  UMOV UR7, 0xc0000010 ;  /* 0xc000001000077882 */ /* 0x000fe20000000000 */
[----:B------:R-:W-:Y:S02]  /*5a90*/  FMNMX.FTZ R0, R196, R5, !PT ;  /* 0x00000005c4007209 */ /* 0x000fe40007810000 */
[----:B------:R-:W-:Y:S02]  /*5aa0*/  FMNMX.FTZ R8, R198, R9, !PT ;  /* 0x00000009c6087209 */ /* 0x000fe40007810000 */
[----:B------:R-:W-:-:S02]  /*5ab0*/  FMNMX.FTZ R5, R197, R0, !PT ;  /* 0x00000000c5057209 */ /* 0x000fc40007810000 */
[----:B------:R-:W-:Y:S02]  /*5ac0*/  FMNMX.FTZ R9, R199, R8, !PT ;  /* 0x00000008c7097209 */ /* 0x000fe40007810000 */
[----:B------:R-:W-:Y:S02]  /*5ad0*/  FMNMX.FTZ R0, R168, R5, !PT ;  /* 0x00000005a8007209 */ /* 0x000fe40007810000 */
[----:B------:R-:W-:Y:S02]  /*5ae0*/  FMNMX.FTZ R8, R170, R9, !PT ;  /* 0x00000009aa087209 */ /* 0x000fe40007810000 */
        /* <DEDUP_REMOVED lines=62> */
[----:B-1----:R-:W-:Y:S01]  /*5ed0*/  LOP3.LUT P1, RZ, R221, 0x7f, RZ, 0xc0, !PT ;  /* 0x0000007fddff7812 */ /* 0x002fe2000782c0ff */
[----:B------:R-:W1:Y:S04]  /*5ee0*/  SHFL.BFLY PT, R0, R9, 0x2, 0x1f ;  /* 0x0c401f0009007f89 */ /* 0x000e6800000e0000 */
[----:B------:R-:W2:Y:S01]  /*5ef0*/  SHFL.BFLY PT, R5, R8, 0x2, 0x1f ;  /* 0x0c401f0008057f89 */ /* 0x000ea200000e0000 */
[----:B-1----:R-:W-:Y:S01]  /*5f00*/  FMNMX.FTZ R10, R9, R0, !PT ;  /* 0x00000000090a7209 */ /* 0x002fe20007810000 */
[----:B------:R-:W-:Y:S01]  /*5f10*/  IMAD.U32 R9, RZ, RZ, UR40 ;  /* 0x00000028ff097e24 */ /* 0x000fe2000f8e00ff */
[----:B--2---:R-:W-:-:S03]  /*5f20*/  FMNMX.FTZ R11, R8, R5, !PT ;  /* 0x00000005080b7209 */ /* 0x004fc60007810000 */
[----:B------:R-:W1:Y:S04]  /*5f30*/  SHFL.BFLY PT, R5, R10, 0x1, 0x1f ;  /* 0x0c201f000a057f89 */ /* 0x000e6800000e0000 */
[----:B------:R-:W2:Y:S01]  /*5f40*/  SHFL.BFLY PT, R12, R11, 0x1, 0x1f ;  /* 0x0c201f000b0c7f89 */ /* 0x000ea200000e0000 */
[----:B-1----:R-:W-:Y:S02]  /*5f50*/  FMNMX.FTZ R0, R10, R5, !PT ;  /* 0x000000050a007209 */ /* 0x002fe40007810000 */
[----:B--2---:R-:W-:-:S03]  /*5f60*/  FMNMX.FTZ R5, R11, R12, !PT ;  /* 0x0000000c0b057209 */ /* 0x004fc60007810000 */
[C---:B------:R-:W-:Y:S01]  /*5f70*/  FFMA.FTZ R8, R0.reuse, R9, -8 ;  /* 0xc100000000087423 */ /* 0x040fe20000010009 */
[----:B------:R-:W-:-:S03]  /*5f80*/  FADD.FTZ R7, -R0, R7 ;  /* 0x0000000700077221 */ /* 0x000fc60000010100 */
[--C-:B------:R-:W-:Y:S01]  /*5f90*/  FFMA.FTZ R21, R168, UR40, -R8.reuse ;  /* 0x00000028a8157c23 */ /* 0x100fe20008010808 */
[----:B------:R-:W-:-:S01]  /*5fa0*/  FFMA.FTZ R168, R169, UR40, -R8 ;  /* 0x00000028a9a87c23 */ /* 0x000fc20008010808 */
[----:B------:R-:W-:Y:S02]  /*5fb0*/  WARPGROUP.DEPBAR.LE gsb0, 0x0 ;  /* 0x00008000000079c5 */ /* 0x000fe40000010000 */
[----:B------:R-:W-:Y:S01]  /*5fc0*/  WARPGROUP.ARRIVE ;  /* 0x00000000000079c5 */ /* 0x000fe20000000000 */
[--C-:B------:R-:W-:Y:S01]  /*5fd0*/  FFMA.FTZ R169, R172, UR40, -R8.reuse ;  /* 0x00000028aca97c23 */ /* 0x100fe20008010808 */
[----:B------:R-:W-:-:S01]  /*5fe0*/  FFMA.FTZ R10, R184, UR40, -R8 ;  /* 0x00000028b80a7c23 */ /* 0x000fc20008010808 */
[--C-:B------:R-:W-:Y:S01]  /*5ff0*/  FFMA.FTZ R172, R173, UR40, -R8.reuse ;  /* 0x00000028adac7c23 */ /* 0x100fe20008010808 */
[----:B------:R-:W-:-:S01]  /*6000*/  FFMA.FTZ R173, R176, UR40, -R8 ;  /* 0x00000028b0ad7c23 */ /* 0x000fc20008010808 */
[----:B------:R-:W-:Y:S01]  /*6010*/  IMAD.U32 R184, RZ, RZ, UR40 ;  /* 0x00000028ffb87e24 */ /* 0x000fe2000f8e00ff */
[----:B------:R-:W-:Y:S01]  /*6020*/  QGMMA.64x192x32.F32.E4M3.E4M3 R24, R204, gdesc[UR4], R24, gsb0 ;  /* 0x02e00004cc187df3 */ /* 0x000fe20008000818 */
[----:B------:R-:W-:Y:S01]  /*6030*/  UIADD3 UR6, UR10, 0x300, URZ ;  /* 0x000003000a067890 */ /* 0x000fe2000fffe03f */
[--C-:B------:R-:W-:Y:S01]  /*6040*/  FFMA.FTZ R176, R177, UR40, -R8.reuse ;  /* 0x00000028b1b07c23 */ /* 0x100fe20008010808 */
[----:B------:R-:W-:Y:S01]  /*6050*/  UMOV UR7, 0xc0000010 ;  /* 0xc000001000077882 */ /* 0x000fe20000000000 */
[--C-:B------:R-:W-:Y:S01]  /*6060*/  FFMA.FTZ R177, R180, UR40, -R8.reuse ;  /* 0x00000028b4b17c23 */ /* 0x100fe20008010808 */
[----:B------:R-:W-:-:S01]  /*6070*/  FFMA.FTZ R9, R185, UR40, -R8 ;  /* 0x00000028b9097c23 */ /* 0x000fc20008010808 */
        /* <DEDUP_REMOVED lines=30> */
[----:B------:R-:W-:Y:S01]  /*6260*/  FFMA.FTZ R133, R133, UR40, -R8 ;  /* 0x0000002885857c23 */ /* 0x000fe20008010808 */
[----:B------:R-:W-:-:S01]  /*6270*/  FADD.FTZ R6, -R5, R6 ;  /* 0x0000000605067221 */ /* 0x000fc20000010100 */
[----:B------:R-:W-:Y:S01]  /*6280*/  FFMA.FTZ R8, R5, R184, -8 ;  /* 0xc100000005087423 */ /* 0x000fe200000100b8 */
[----:B------:R-:W-:Y:S01]  /*6290*/  FMUL.FTZ R7, R7, UR40 ;  /* 0x0000002807077c20 */ /* 0x000fe20008410000 */
[----:B------:R-:W-:Y:S01]  /*62a0*/  MUFU.EX2 R10, R10 ;  /* 0x0000000a000a7308 */ /* 0x000fe20000000800 */
[----:B------:R-:W-:Y:S01]  /*62b0*/  FMUL.FTZ R6, R6, UR40 ;  /* 0x0000002806067c20 */ /* 0x000fe20008410000 */
[--C-:B------:R-:W-:Y:S01]  /*62c0*/  FFMA.FTZ R181, R186, UR40, -R8.reuse ;  /* 0x00000028bab57c23 */ /* 0x100fe20008010808 */
[----:B------:R-:W-:-:S01]  /*62d0*/  FFMA.FTZ R184, R187, UR40, -R8 ;  /* 0x00000028bbb87c23 */ /* 0x000fc20008010808 */
[--C-:B------:R-:W-:Y:S01]  /*62e0*/  FFMA.FTZ R185, R190, UR40, -R8.reuse ;  /* 0x00000028beb97c23 */ /* 0x100fe20008010808 */
[----:B------:R-:W-:-:S01]  /*62f0*/  FFMA.FTZ R186, R191, UR40, -R8 ;  /* 0x00000028bfba7c23 */ /* 0x000fc20008010808 */
[--C-:B------:R-:W-:Y:S01]  /*6300*/  FFMA.FTZ R187, R194, UR40, -R8.reuse ;  /* 0x00000028c2bb7c23 */ /* 0x100fe20008010808 */
[----:B------:R-:W-:-:S01]  /*6310*/  FFMA.FTZ R188, R195, UR40, -R8 ;  /* 0x00000028c3bc7c23 */ /* 0x000fc20008010808 */
[----:B------:R-:W1:Y:S01]  /*6320*/  MUFU.EX2 R7, R7 ;  /* 0x0000000700077308 */ /* 0x000e620000000800 */
[----:B------:R-:W-:-:S01]  /*6330*/  FFMA.FTZ R189, R198, UR40, -R8 ;  /* 0x00000028c6bd7c23 */ /* 0x000fc20008010808 */
[--C-:B------:R-:W-:Y:S01]  /*6340*/  FFMA.FTZ R190, R199, UR40, -R8.reuse ;  /* 0x00000028c7be7c23 */ /* 0x100fe20008010808 */
[----:B------:R-:W-:-:S01]  /*6350*/  FFMA.FTZ R170, R170, UR40, -R8 ;  /* 0x00000028aaaa7c23 */ /* 0x000fc20008010808 */
[--C-:B------:R-:W-:Y:S01]  /*6360*/  FFMA.FTZ R171, R171, UR40, -R8.reuse ;  /* 0x00000028abab7c23 */ /* 0x100fe20008010808 */
[----:B------:R-:W-:-:S01]  /*6370*/  FFMA.FTZ R174, R174, UR40, -R8 ;  /* 0x00000028aeae7c23 */ /* 0x000fc20008010808 */
[--C-:B------:R-:W-:Y:S01]  /*6380*/  FFMA.FTZ R175, R175, UR40, -R8.reuse ;  /* 0x00000028afaf7c23 */ /* 0x100fe20008010808 */
[----:B------:R-:W-:-:S01]  /*6390*/  FFMA.FTZ R178, R178, UR40, -R8 ;  /* 0x00000028b2b27c23 */ /* 0x000fc20008010808 */
[----:B------:R-:W-:Y:S01]  /*63a0*/  MUFU.EX2 R6, R6 ;  /* 0x0000000600067308 */ /* 0x000fe20000000800 */
[----:B------:R-:W-:-:S01]  /*63b0*/  FFMA.FTZ R179, R179, UR40, -R8 ;  /* 0x00000028b3b37c23 */ /* 0x000fc20008010808 */
[--C-:B------:R-:W-:Y:S01]  /*63c0*/  FFMA.FTZ R182, R182, UR40, -R8.reuse ;  /* 0x00000028b6b67c23 */ /* 0x100fe20008010808 */
[----:B------:R-:W-:-:S01]  /*63d0*/  FFMA.FTZ R183, R183, UR40, -R8 ;  /* 0x00000028b7b77c23 */ /* 0x000fc20008010808 */
[--C-:B------:R-:W-:Y:S01]  /*63e0*/  FFMA.FTZ R154, R154, UR40, -R8.reuse ;  /* 0x000000289a9a7c23 */ /* 0x100fe20008010808 */
[----:B------:R-:W-:-:S01]  /*63f0*/  FFMA.FTZ R155, R155, UR40, -R8 ;  /* 0x000000289b9b7c23 */ /* 0x000fc20008010808 */
[--C-:B------:R-:W-:Y:S01]  /*6400*/  FFMA.FTZ R158, R158, UR40, -R8.reuse ;  /* 0x000000289e9e7c23 */ /* 0x100fe20008010808 */
[----:B------:R-:W-:-:S01]  /*6410*/  FFMA.FTZ R159, R159, UR40, -R8 ;  /* 0x000000289f9f7c23 */ /* 0x000fc20008010808 */
[----:B------:R-:W2:Y:S01]  /*6420*/  MUFU.EX2 R181, R181 ;  /* 0x000000b500b57308 */ /* 0x000ea20000000800 */
[----:B-1----:R-:W-:-:S01]  /*6430*/  FFMA.FTZ R4, R7, R4, R10 ;  /* 0x0000000407047223 */ /* 0x002fc2000001000a */
        /* <DEDUP_REMOVED lines=14> */
[----:B------:R-:W3:Y:S01]  /*6520*/  MUFU.EX2 R184, R184 ;  /* 0x000000b800b87308 */ /* 0x000ee20000000800 */
[----:B--2---:R-:W-:-:S01]  /*6530*/  FFMA.FTZ R3, R6, R3, R181 ;  /* 0x0000000306037223 */ /* 0x004fc200000100b5 */
[--C-:B------:R-:W-:Y:S01]  /*6540*/  FFMA.FTZ R123, R123, UR40, -R8.reuse ;  /* 0x000000287b7b7c23 */ /* 0x100fe20008010808 */
[----:B------:R-:W-:-:S01]  /*6550*/  FFMA.FTZ R126, R126, UR40, -R8 ;  /* 0x000000287e7e7c23 */ /* 0x000fc20008010808 */
[----:B------:R-:W-:-:S02]  /*6560*/  IMAD.U32 R194, RZ, RZ, UR52 ;  /* 0x00000034ffc27e24 */ /* 0x000fc4000f8e00ff */
[----:B------:R-:W-:-:S02]  /*6570*/  FFMA.FTZ R134, R134, UR40, -R8 ;  /* 0x0000002886867c23 */ /* 0x000fc40008010808 */
[----:B------:R-:W2:Y:S01]  /*6580*/  MUFU.EX2 R11, R11 ;  /* 0x0000000b000b7308 */ /* 0x000ea20000000800 */
[----:B-1----:R-:W-:-:S01]  /*6590*/  FADD.FTZ R4, R9, R4 ;  /* 0x0000000409047221 */ /* 0x002fc20000010000 */
[----:B------:R-:W-:-:S06]  /*65a0*/  @!P1 LEA R194, R194, UR38, 0x3 ;  /* 0x00000026c2c29c11 */ /* 0x000fcc000f8e18ff */
[----:B------:R-:W1:Y:S01]  /*65b0*/  MUFU.EX2 R185, R185 ;  /* 0x000000b900b97308 */ /* 0x000e620000000800 */
[----:B---3--:R-:W-:-:S07]  /*65c0*/  FADD.FTZ R192, R184, R3 ;  /* 0x00000003b8c07221 */ /* 0x008fce0000010000 */
        /* <DEDUP_REMOVED lines=25> */
[----:B--2---:R-:W-:-:S01]  /*6760*/  FADD.FTZ R3, R21, R4 ;  /* 0x0000000415037221 */ /* 0x004fc20000010000 */
[----:B------:R-:W-:Y:S02]  /*6770*/  WARPGROUP.DEPBAR.LE gsb0, 0x0 ;  /* 0x00008000000079c5 */ /* 0x000fe40000010000 */
[----:B------:R-:W-:-:S04]  /*6780*/  WARPGROUP.ARRIVE ;  /* 0x00000000000079c5 */ /* 0x000fc80000000000 */
[----:B------:R-:W2:Y:S01]  /*6790*/  MUFU.EX2 R171, R171 ;  /* 0x000000ab00ab7308 */ /* 0x000ea20000000800 */
[----:B-1----:R-:W-:-:S01]  /*67a0*/  FADD.FTZ R4, R170, R191 ;  /* 0x000000bfaa047221 */ /* 0x002fc20000010000 */
[----:B------:R-:W-:Y:S01]  /*67b0*/  QGMMA.64x192x32.F32.E4M3.E4M3 R24, R208, gdesc[UR4], R24, gsb0 ;  /* 0x02e00004d0187df3 */ /* 0x000fe20008000818 */
[----:B------:R-:W-:Y:S01]  /*67c0*/  UIADD3 UR6, UR10, 0x480, URZ ;  /* 0x000004800a067890 */ /* 0x000fe2000fffe03f */
[----:B------:R-:W-:-:S04]  /*67d0*/  UMOV UR7, 0xc0000010 ;  /* 0xc000001000077882 */ /* 0x000fc80000000000 */
        /* <DEDUP_REMOVED lines=69> */
[--C-:B------:R-:W-:Y:S01]  /*6c30*/  FFMA.FTZ R191, R127, UR40, -R8.reuse ;  /* 0x000000287fbf7c23 */ /* 0x100fe20008010808 */
[----:B------:R-:W-:-:S05]  /*6c40*/  FFMA.FTZ R127, R130, UR40, -R8 ;  /* 0x00000028827f7c23 */ /* 0x000fca0008010808 */
        /* <DEDUP_REMOVED lines=14> */
[----:B------:R-:W-:-:S06]  /*6d30*/  IADD3 R3, -R18, 0xb, RZ ;  /* 0x0000000b12037810 */ /* 0x000fcc0007ffe1ff */
[----:B------:R-:W1:Y:S01]  /*6d40*/  MUFU.EX2 R147, R147 ;  /* 0x0000009300937308 */ /* 0x000e620000000800 */
[----:B---3--:R-:W-:-:S07]  /*6d50*/  FADD.FTZ R130, R146, R193 ;  /* 0x000000c192827221 */ /* 0x008fce0000010000 */
[----:B------:R-:W3:Y:S01]  /*6d60*/  MUFU.EX2 R148, R148 ;  /* 0x0000009400947308 */ /* 0x000ee20000000800 */
[----:B--2---:R-:W-:-:S07]  /*6d70*/  FADD.FTZ R193, R145, R4 ;  /* 0x0000000491c17221 */ /* 0x004fce0000010000 */
[----:B------:R-:W2:Y:S01]  /*6d80*/  MUFU.EX2 R150, R150 ;  /* 0x0000009600967308 */ /* 0x000ea20000000800 */
[----:B-1----:R-:W-:-:S01]  /*6d90*/  FADD.FTZ R195, R147, R130 ;  /* 0x0000008293c37221 */ /* 0x002fc20000010000 */
[--C-:B------:R-:W-:Y:S01]  /*6da0*/  FFMA.FTZ R130, R131, UR40, -R8.reuse ;  /* 0x0000002883827c23 */ /* 0x100fe20008010808 */
[----:B------:R-:W-:-:S05]  /*6db0*/  FFMA.FTZ R8, R135, UR40, -R8 ;  /* 0x0000002887087c23 */ /* 0x000fca0008010808 */
        /* <DEDUP_REMOVED lines=16> */
[----:B------:R-:W-:Y:S01]  /*6ec0*/  MUFU.EX2 R125, R125 ;  /* 0x0000007d007d7308 */ /* 0x000fe20000000800 */
[----:B-1----:R-:W-:-:S07]  /*6ed0*/  FADD.FTZ R4, R124, R131 ;  /* 0x000000837c047221 */ /* 0x002fce0000010000 */
[----:B------:R-:W1:Y:S01]  /*6ee0*/  MUFU.EX2 R191, R191 ;  /* 0x000000bf00bf7308 */ /* 0x000e620000000800 */
[----:B---3--:R-:W-:-:S01]  /*6ef0*/  FADD.FTZ R192, R126, R193 ;  /* 0x000000c17ec07221 */ /* 0x008fc20000010000 */
[----:B------:R-:W-:Y:S02]  /*6f00*/  WARPGROUP.DEPBAR.LE gsb0, 0x0 ;  /* 0x00008000000079c5 */ /* 0x000fe40000010000 */
[----:B------:R-:W-:-:S04]  /*6f10*/  WARPGROUP.ARRIVE ;  /* 0x00000000000079c5 */ /* 0x000fc80000000000 */
[----:B------:R-:W2:Y:S02]  /*6f20*/  MUFU.EX2 R128, R128 ;  /* 0x0000008000807308 */ /* 0x000ea40000000800 */
[----:B------:R-:W-:Y:S01]  /*6f30*/  QGMMA.64x192x32.F32.E4M3.E4M3 R24, R216, gdesc[UR4], R24, gsb0 ;  /* 0x02e00004d8187df3 */ /* 0x000fe20008000818 */
[----:B-1----:R-:W-:-:S05]  /*6f40*/  FADD.FTZ R192, R191, R192 ;  /* 0x000000c0bfc07221 */ /* 0x002fca0000010000 */
[----:B------:R-:W1:Y:S08]  /*6f50*/  MUFU.EX2 R127, R127 ;  /* 0x0000007f007f7308 */ /* 0x000e700000000800 */
[----:B------:R-:W3:Y:S08]  /*6f60*/  MUFU.EX2 R129, R129 ;  /* 0x0000008100817308 */ /* 0x000ef00000000800 */
[----:B------:R-:W4:Y:S08]  /*6f70*/  MUFU.EX2 R130, R130 ;  /* 0x0000008200827308 */ /* 0x000f300000000800 */
[----:B------:R-:W5:Y:S08]  /*6f80*/  MUFU.EX2 R132, R132 ;  /* 0x0000008400847308 */ /* 0x000f700000000800 */
[----:B------:R-:W5:Y:S08]  /*6f90*/  MUFU.EX2 R134, R134 ;  /* 0x0000008600867308 */ /* 0x000f700000000800 */
[----:B------:R-:W5:Y:S08]  /*6fa0*/  MUFU.EX2 R133, R133 ;  /* 0x0000008500857308 */ /* 0x000f700000000800 */
[----:B------:R-:W5:Y:S01]  /*6fb0*/  MUFU.EX2 R8, R8 ;  /* 0x0000000800087308 */ /* 0x000f620000000800 */
[----:B------:R-:W-:-:S02]  /*6fc0*/  WARPGROUP.DEPBAR.LE gsb0, 0x0 ;  /* 0x00008000000079c5 */ /* 0x000fc40000010000 */
[----:B------:R2:W-:Y:S06]  /*6fd0*/  BAR.ARV R3, 0x100 ;  /* 0x000400030000751d */ /* 0x0005ec0000002000 */
[----:B--2---:R-:W-:-:S05]  /*6fe0*/  @!P1 VIADD R3, R194, 0x33440 ;  /* 0x00033440c2039836 */ /* 0x004fca0000000000 */
[----:B------:R-:W-:-:S04]  /*6ff0*/  @!P1 PRMT R3, RZ, 0x654, R3 ;  /* 0x00000654ff039816 */ /* 0x000fc80000000003 */
[----:B------:R2:W-:Y:S02]  /*7000*/  @!P1 SYNCS.ARRIVE.TRANS64.RED.A1T0 RZ, [R3+URZ], RZ ;  /* 0x000000ff03ff99a7 */ /* 0x0005e4000810043f */
[----:B--2---:R-:W-:-:S04]  /*7010*/  FADD.FTZ R3, R125, R4 ;  /* 0x000000047d037221 */ /* 0x004fc80000010000 */
[----:B------:R-:W-:Y:S01]  /*7020*/  FADD.FTZ R4, R128, R3 ;  /* 0x0000000380047221 */ /* 0x000fe20000010000 */
[----:B-1----:R-:W-:-:S03]  /*7030*/  FADD.FTZ R3, R127, R192 ;  /* 0x000000c07f037221 */ /* 0x002fc60000010000 */
[----:B---3--:R-:W-:Y:S01]  /*7040*/  FADD.FTZ R131, R129, R4 ;  /* 0x0000000481837221 */ /* 0x008fe20000010000 */
[----:B----4-:R-:W-:-:S03]  /*7050*/  FADD.FTZ R3, R130, R3 ;  /* 0x0000000382037221 */ /* 0x010fc60000010000 */
[----:B-----5:R-:W-:Y:S01]  /*7060*/  FADD.FTZ R4, R132, R131 ;  /* 0x0000008384047221 */ /* 0x020fe20000010000 */
[----:B------:R-:W-:-:S03]  /*7070*/  FADD.FTZ R3, R134, R3 ;  /* 0x0000000386037221 */ /* 0x000fc60000010000 */
[----:B------:R-:W-:Y:S01]  /*7080*/  FADD.FTZ R4, R133, R4 ;  /* 0x0000000485047221 */ /* 0x000fe20000010000 */
[----:B------:R-:W-:-:S01]  /*7090*/  FADD.FTZ R3, R8, R3 ;  /* 0x0000000308037221 */ /* 0x000fc20000010000 */
[----:B------:R-:W-:Y:S06]  /*70a0*/  @!P0 BRA `(.L_x_24) ;  /* 0x0000000000048947 */ /* 0x000fec0003800000 */
[----:B------:R-:W-:Y:S01]  /*70b0*/  BPT.TRAP 0x1 ;  /* 0x000000040000795c */ /* 0x000fe20000300000 */
.L_x_24:
[----:B------:R-:W-:Y:S01]  /*70c0*/  ULEA UR6, UR56, UR38, 0x3 ;  /* 0x0000002638067291 */ /* 0x000fe2000f8e183f */
[----:B------:R-:W-:Y:S01]  /*70d0*/  ISETP.LT.AND P1, PT, RZ, UR53, PT ;  /* 0x00000035ff007c0c */ /* 0x000fe2000bf21270 */
[----:B------:R-:W-:Y:S01]  /*70e0*/  UIADD3 UR7, UR53, -0x1, URZ ;  /* 0xffffffff35077890 */ /* 0x000fe2000fffe03f */
[----:B------:R-:W-:Y:S01]  /*70f0*/  F2FP.SATFINITE.E4M3.F32.PACK_AB_MERGE_C R11, R12, R11, RZ ;  /* 0x0000000b0c0b723e */ /* 0x000fe200048070ff */
[----:B------:R-:W-:Y:S01]  /*7100*/  UIADD3 UR6, UR6, 0x33460, URZ ;  /* 0x0003346006067890 */ /* 0x000fe2000fffe03f */
[----:B------:R-:W-:Y:S01]  /*7110*/  F2FP.SATFINITE.E4M3.F32.PACK_AB_MERGE_C R185, R186, R185, RZ ;  /* 0x000000b9bab9723e */ /* 0x000fe200048070ff */
[----:B------:R-:W-:Y:S01]  /*7120*/  UMOV UR57, UR36 ;  /* 0x0000002400397c82 */ /* 0x000fe20008000000 */
[----:B------:R-:W-:Y:S01]  /*7130*/  F2FP.SATFINITE.E4M3.F32.PACK_AB_MERGE_C R15, R20, R15, RZ ;  /* 0x0000000f140f723e */ /* 0x000fe200048070ff */
[----:B------:R-:W-:Y:S01]  /*7140*/  UPRMT UR6, UR37, 0x654, UR6 ;  /* 0x0000065425067896 */ /* 0x000fe20008000006 */
[----:B------:R-:W-:Y:S01]  /*7150*/  F2FP.SATFINITE.E4M3.F32.PACK_AB_MERGE_C R189, R190, R189, RZ ;  /* 0x000000bdbebd723e */ /* 0x000fe200048070ff */
[----:B------:R-:W-:Y:S01]  /*7160*/  UMOV UR53, UR7 ;  /* 0x0000000700357c82 */ /* 0x000fe20008000000 */
[----:B------:R-:W-:Y:S01]  /*7170*/  F2FP.SATFINITE.E4M3.F32.PACK_AB_MERGE_C R169, R172, R169, RZ ;  /* 0x000000a9aca9723e */ /* 0x000fe200048070ff */
[----:B------:R-:W-:Y:S01]  /*7180*/  UMOV UR56, UR52 ;  /* 0x0000003400387c82 */ /* 0x000fe20008000000 */
[----:B------:R-:W-:Y:S01]  /*7190*/  F2FP.SATFINITE.E4M3.F32.PACK_AB_MERGE_C R174, R175, R174, RZ ;  /* 0x000000aeafae723e */ /* 0x000fe200048070ff */
[----:B------:R-:W-:Y:S01]  /*71a0*/  FMUL.FTZ R24, R24, R7 ;  /* 0x0000000718187220 */ /* 0x000fe20000410000 */
[----:B------:R-:W-:Y:S01]  /*71b0*/  F2FP.SATFINITE.E4M3.F32.PACK_AB_MERGE_C R177, R180, R177, RZ ;  /* 0x000000b1b4b1723e */ /* 0x000fe200048070ff */
[-C--:B------:R-:W-:Y:S01]  /*71c0*/  FMUL.FTZ R25, R25, R7.reuse ;  /* 0x0000000719197220 */ /* 0x080fe20000410000 */
[----:B------:R-:W-:Y:S01]  /*71d0*/  F2FP.SATFINITE.E4M3.F32.PACK_AB_MERGE_C R182, R183, R182, RZ ;  /* 0x000000b6b7b6723e */ /* 0x000fe200048070ff */
[----:B------:R-:W-:Y:S01]  /*71e0*/  SYNCS.ARRIVE.TRANS64.RED.A1T0 RZ, [UR6], RZ ;  /* 0x000000ffffff79a7 */ /* 0x000fe20008100406 */
[----:B------:R-:W-:Y:S01]  /*71f0*/  F2FP.SATFINITE.E4M3.F32.PACK_AB_MERGE_C R156, R157, R156, RZ ;  /* 0x0000009c9d9c723e */ /* 0x000fe200048070ff */
[-C--:B------:R-:W-:Y:S01]  /*7200*/  FMUL.FTZ R28, R28, R7.reuse ;  /* 0x000000071c1c7220 */ /* 0x080fe20000410000 */
        /* <DEDUP_REMOVED lines=55> */
[----:B------:R-:W-:Y:S01]  /*7580*/  FMUL.FTZ R117, R117, R7 ;  /* 0x0000000775757220 */ /* 0x000fe20000410000 */
        /* <DEDUP_REMOVED lines=48> */
[----:B------:R-:W-:Y:S01]  /*7890*/  F2FP.SATFINITE.E4M3.F32.PACK_AB_MERGE_C R200, R9, R10, R11 ;  /* 0x0000000a09c8723e */ /* 0x000fe2000480700b */
[----:B------:R-:W-:Y:S01]  /*78a0*/  IMAD.MOV.U32 R6, RZ, RZ, R5 ;  /* 0x000000ffff067224 */ /* 0x000fe200078e0005 */
[----:B------:R-:W-:Y:S01]  /*78b0*/  F2FP.SATFINITE.E4M3.F32.PACK_AB_MERGE_C R201, R184, R181, R185 ;  /* 0x000000b5b8c9723e */ /* 0x000fe200048070b9 */
[----:B------:R-:W-:Y:S01]  /*78c0*/  IMAD.MOV.U32 R7, RZ, RZ, R0 ;  /* 0x000000ffff077224 */ /* 0x000fe200078e0000 */
[----:B------:R-:W-:-:S02]  /*78d0*/  F2FP.SATFINITE.E4M3.F32.PACK_AB_MERGE_C R202, R14, R13, R15 ;  /* 0x0000000d0eca723e */ /* 0x000fc4000480700f */
[----:B------:R-:W-:Y:S02]  /*78e0*/  F2FP.SATFINITE.E4M3.F32.PACK_AB_MERGE_C R203, R188, R187, R189 ;  /* 0x000000bbbccb723e */ /* 0x000fe400048070bd */
[----:B------:R-:W-:Y:S02]  /*78f0*/  F2FP.SATFINITE.E4M3.F32.PACK_AB_MERGE_C R204, R168, R21, R169 ;  /* 0x00000015a8cc723e */ /* 0x000fe400048070a9 */
[----:B------:R-:W-:Y:S02]  /*7900*/  F2FP.SATFINITE.E4M3.F32.PACK_AB_MERGE_C R205, R171, R170, R174 ;  /* 0x000000aaabcd723e */ /* 0x000fe400048070ae */
[----:B------:R-:W-:Y:S02]  /*7910*/  F2FP.SATFINITE.E4M3.F32.PACK_AB_MERGE_C R206, R176, R173, R177 ;  /* 0x000000adb0ce723e */ /* 0x000fe400048070b1 */
[----:B------:R-:W-:Y:S02]  /*7920*/  F2FP.SATFINITE.E4M3.F32.PACK_AB_MERGE_C R207, R179, R178, R182 ;  /* 0x000000b2b3cf723e */ /* 0x000fe400048070b6 */
        /* <DEDUP_REMOVED lines=11> */
[----:B------:R-:W-:Y:S01]  /*79e0*/  F2FP.SATFINITE.E4M3.F32.PACK_AB_MERGE_C R219, R130, R127, R8 ;  /* 0x0000007f82db723e */ /* 0x000fe20004807008 */
[----:B------:R-:W-:Y:S06]  /*79f0*/  @P1 BRA `(.L_x_25) ;  /* 0xffffffd000601947 */ /* 0x000fec000383ffff */
.L_x_15:
[----:B------:R-:W-:Y:S06]  /*7a00*/  BAR.ARV 0x8, 0x120 ;  /* 0x0204800000007b1d */ /* 0x000fec0000002000 */
[----:B------:R-:W-:Y:S05]  /*7a10*/  @!P0 BRA `(.L_x_26) ;  /* 0x0000000000048947 */ /* 0x000fea0003800000 */
[----:B------:R-:W-:Y:S01]  /*7a20*/  BPT.TRAP 0x1 ;  /* 0x000000040000795c */ /* 0x000fe20000300000 */
.L_x_26:
[----:B------:R-:W-:Y:S01]  /*7a30*/  ULEA UR8, UR52, UR38, 0x3 ;  /* 0x0000002634087291 */ /* 0x000fe2000f8e183f */
[----:B------:R-:W-:-:S05]  /*7a40*/  IMAD.U32 R6, RZ, RZ, UR36 ;  /* 0x00000024ff067e24 */ /* 0x000fca000f8e00ff */
[----:B------:R-:W-:-:S04]  /*7a50*/  SHF.L.U32 R6, R6, 0x1f, RZ ;  /* 0x0000001f06067819 */ /* 0x000fc800000006ff */
[----:B------:R1:W2:Y:S01]  /*7a60*/  SYNCS.PHASECHK.TRANS64.TRYWAIT P1, [UR8+0x33450], R6 ;  /* 0x03345006ff0075a7 */ /* 0x0002a20008020148 */
[----:B------:R-:W-:Y:S05]  /*7a70*/  @!P0 BRA `(.L_x_27) ;  /* 0x0000000000048947 */ /* 0x000fea0003800000 */
[----:B------:R-:W-:Y:S01]  /*7a80*/  BPT.TRAP 0x1 ;  /* 0x000000040000795c */ /* 0x000fe20000300000 */
.L_x_27:
[----:B--2---:R-:W-:Y:S05]  /*7a90*/  @P1 BRA `(.L_x_28) ;  /* 0x0000000000081947 */ /* 0x004fea0003800000 */
[----:B------:R-:W2:Y:S02]  /*7aa0*/  SYNCS.PHASECHK.TRANS64.TRYWAIT P1, [UR8+0x33450], R6 ;  /* 0x03345006ff0075a7 */ /* 0x000ea40008020148 */
[----:B--2---:R-:W-:Y:S05]  /*7ab0*/  @!P1 BRA `(.L_x_29) ;  /* 0x0000005400dc9947 */ /* 0x004fea0003800000 */
.L_x_28:
[----:B------:R-:W-:Y:S01]  /*7ac0*/  UIADD3 UR4, UR38, 0x200, URZ ;  /* 0x0000020026047890 */ /* 0x000fe2000fffe03f */
[----:B------:R-:W-:Y:S01]  /*7ad0*/  WARPGROUP.ARRIVE ;  /* 0x00000000000079c5 */ /* 0x000fe20000000000 */
[----:B------:R-:W-:Y:S01]  /*7ae0*/  UMOV UR7, 0xc0000010 ;  /* 0xc000001000077882 */ /* 0x000fe20000000000 */
[----:B------:R-:W-:Y:S01]  /*7af0*/  IMAD.MOV.U32 R8, RZ, RZ, 0x3f800000 ;  /* 0x3f800000ff087424 */ /* 0x000fe200078e00ff */
[----:B------:R-:W-:-:S04]  /*7b00*/  USHF.R.U32.HI UR4, URZ, 0x4, UR4 ;  /* 0x000000043f047899 */ /* 0x000fc80008011604 */
[----:B------:R-:W-:-:S04]  /*7b10*/  ULOP3.LUT UR4, UR4, 0x3fff, URZ, 0xc0, !UPT ;  /* 0x00003fff04047892 */ /* 0x000fc8000f8ec03f */
[----:B------:R-:W-:-:S04]  /*7b20*/  ULOP3.LUT UR4, UR4, 0x10000, URZ, 0xfc, !UPT ;  /* 0x0001000004047892 */ /* 0x000fc8000f8efc3f */
[----:B------:R-:W-:-:S03]  /*7b30*/  UIMAD UR9, UR52, 0x780, UR4 ;  /* 0x00000780340978a4 */ /* 0x000fc6000f8e0204 */
[----:B------:R-:W-:Y:S02]  /*7b40*/  ULDC.64 UR4, c[0x0][0x9a0] ;  /* 0x0002680000047ab9 */ /* 0x000fe40000000a00 */
[----:B------:R-:W-:Y:S02]  /*7b50*/  UISETP.NE.U32.AND UP0, UPT, UR4, URZ, UPT ;  /* 0x0000003f0400728c */ /* 0x000fe4000bf05070 */
[----:B------:R-:W-:Y:S02]  /*7b60*/  UMOV UR6, UR9 ;  /* 0x0000000900067c82 */ /* 0x000fe40008000000 */
[----:B------:R-:W-:Y:S01]  /*7b70*/  QGMMA.64x192x32.F32.E4M3.E4M3 R24, R200, gdesc[UR4], R24, gsb0 ;  /* 0x02e00004c8187df3 */ /* 0x000fe20008000818 */
[----:B------:R-:W-:Y:S01]  /*7b80*/  UIADD3 UR6, UR9, 0x180, URZ ;  /* 0x0000018009067890 */ /* 0x000fe2000fffe03f */
[----:B------:R-:W-:Y:S01]  /*7b90*/  UMOV UR7, 0xc0000010 ;  /* 0xc000001000077882 */ /* 0x000fe20000000000 */
[----:B------:R-:W-:-:S06]  /*7ba0*/  UISETP.NE.AND.EX UP0, UPT, UR5, URZ, UPT, UP0 ;  /* 0x0000003f0500728c */ /* 0x000fcc000bf05300 */
[----:B------:R-:W-:-:S05]  /*7bb0*/  PLOP3.LUT P1, PT, PT, PT, UP0, 0x80, 0x0 ;  /* 0x000000000000781c */ /* 0x000fca0003f2f008 */
[----:B------:R-:W-:Y:S01]  /*7bc0*/  @UP0 USHF.R.S32.HI UR10, URZ, 0x1f, UR44 ;  /* 0x0000001f3f0a0899 */ /* 0x000fe2000801142c */
[----:B------:R-:W-:-:S03]  /*7bd0*/  @UP0 ULDC.64 UR12, c[0x0][0x9c8] ;  /* 0x00027200000c0ab9 */ /* 0x000fc60000000a00 */
[----:B------:R-:W-:-:S04]  /*7be0*/  @UP0 UIMAD UR10, UR10, UR12, URZ ;  /* 0x0000000c0a0a02a4 */ /* 0x000fc8000f8e023f */
[----:B------:R-:W-:Y:S02]  /*7bf0*/  @UP0 UIMAD UR11, UR44, UR13, UR10 ;  /* 0x0000000d2c0b02a4 */ /* 0x000fe4000f8e020a */
[----:B------:R-:W-:Y:S01]  /*7c00*/  @UP0 USHF.R.S32.HI UR10, URZ, 0x1f, UR42 ;  /* 0x0000001f3f0a0899 */ /* 0x000fe2000801142a */
[----:B------:R-:W-:Y:S02]  /*7c10*/  WARPGROUP.DEPBAR.LE gsb0, 0x0 ;  /* 0x00008000000079c5 */ /* 0x000fe40000010000 */
[----:B------:R-:W-:-:S06]  /*7c20*/  WARPGROUP.ARRIVE ;  /* 0x00000000000079c5 */ /* 0x000fcc0000000000 */
[----:B------:R-:W-:Y:S01]  /*7c30*/  QGMMA.64x192x32.F32.E4M3.E4M3 R24, R204, gdesc[UR4], R24, gsb0 ;  /* 0x02e00004cc187df3 */ /* 0x000fe20008000818 */
[----:B------:R-:W-:Y:S01]  /*7c40*/  UIADD3 UR6, UR9, 0x300, URZ ;  /* 0x0000030009067890 */ /* 0x000fe2000fffe03f */
[----:B------:R-:W-:Y:S01]  /*7c50*/  UMOV UR7, 0xc0000010 ;  /* 0xc000001000077882 */ /* 0x000fe20000000000 */
[----:B------:R-:W-:Y:S02]  /*7c60*/  WARPGROUP.DEPBAR.LE gsb0, 0x0 ;  /* 0x00008000000079c5 */ /* 0x000fe40000010000 */
[----:B------:R-:W-:-:S15]  /*7c70*/  WARPGROUP.ARRIVE ;  /* 0x00000000000079c5 */ /* 0x000fde0000000000 */
[----:B------:R-:W-:Y:S01]  /*7c80*/  QGMMA.64x192x32.F32.E4M3.E4M3 R24, R208, gdesc[UR4], R24, gsb0 ;  /* 0x02e00004d0187df3 */ /* 0x000fe20008000818 */
[----:B------:R-:W-:-:S03]  /*7c90*/  @UP0 UIMAD.WIDE.U32 UR6, UR44, UR12, URZ ;  /* 0x0000000c2c0602a5 */ /* 0x000fc6000f8e003f */
[----:B------:R-:W-:Y:S01]  /*7ca0*/  @UP0 ULDC.64 UR12, c[0x0][0x9d0] ;  /* 0x00027400000c0ab9 */ /* 0x000fe20000000a00 */
[----:B------:R-:W-:Y:S02]  /*7cb0*/  @UP0 UIADD3 UR7, UR7, UR11, URZ ;  /* 0x0000000b07070290 */ /* 0x000fe4000fffe03f */
[----:B------:R-:W-:Y:S02]  /*7cc0*/  @UP0 UIMAD UR10, UR10, UR12, URZ ;  /* 0x0000000c0a0a02a4 */ /* 0x000fe4000f8e023f */
[----:B------:R-:W-:Y:S02]  /*7cd0*/  @UP0 UIMAD.WIDE.U32 UR6, UR42, UR12, UR6 ;  /* 0x0000000c2a0602a5 */ /* 0x000fe4000f8e0006 */
[----:B------:R-:W-:Y:S02]  /*7ce0*/  @UP0 UIMAD UR10, UR42, UR13, UR10 ;  /* 0x0000000d2a0a02a4 */ /* 0x000fe4000f8e020a */
[----:B------:R-:W-:Y:S02]  /*7cf0*/  @UP0 ULEA UR4, UP1, UR6, UR4, 0x2 ;  /* 0x0000000406040291 */ /* 0x000fe4000f82103f */
[----:B------:R-:W-:-:S04]  /*7d00*/  @UP0 UIADD3 UR7, UR7, UR10, URZ ;  /* 0x0000000a07070290 */ /* 0x000fc8000fffe03f */
[----:B------:R-:W-:Y:S01]  /*7d10*/  @UP0 ULEA.HI.X UR5, UR6, UR5, UR7, 0x2, UP1 ;  /* 0x0000000506050291 */ /* 0x000fe200088f1407 */
[----:B-12---:R-:W-:-:S05]  /*7d20*/  IMAD.U32 R6, RZ, RZ, UR4 ;  /* 0x00000004ff067e24 */ /* 0x006fca000f8e00ff */
[----:B------:R-:W-:-:S05]  /*7d30*/  IMAD.U32 R7, RZ, RZ, UR5 ;  /* 0x00000005ff077e24 */ /* 0x000fca000f8e00ff */
[----:B------:R1:W2:Y:S01]  /*7d40*/  @P1 LDG.E R8, desc[UR50][R6.64] ;  /* 0x0000003206081981 */ /* 0x0002a2000c1e1900 */
[----:B------:R-:W-:Y:S01]  /*7d50*/  UIADD3 UR6, UR9, 0x480, URZ ;  /* 0x0000048009067890 */ /* 0x000fe2000fffe03f */
[----:B------:R-:W-:Y:S01]  /*7d60*/  UMOV UR7, 0xc0000010 ;  /* 0xc000001000077882 */ /* 0x000fe20000000000 */
[----:B------:R-:W-:Y:S02]  /*7d70*/  WARPGROUP.DEPBAR.LE gsb0, 0x0 ;  /* 0x00008000000079c5 */ /* 0x000fe40000010000 */
[----:B------:R-:W-:-:S06]  /*7d80*/  WARPGROUP.ARRIVE ;  /* 0x00000000000079c5 */ /* 0x000fcc0000000000 */
[----:B------:R-:W-:Y:S01]  /*7d90*/  QGMMA.64x192x32.F32.E4M3.E4M3 R24, R212, gdesc[UR4], R24, gsb0 ;  /* 0x02e00004d4187df3 */ /* 0x000fe20008000818 */
[----:B------:R-:W-:Y:S01]  /*7da0*/  UIADD3 UR6, UR9, 0x600, URZ ;  /* 0x0000060009067890 */ /* 0x000fe2000fffe03f */
[----:B------:R-:W-:Y:S01]  /*7db0*/  UMOV UR7, 0xc0000010 ;  /* 0xc000001000077882 */ /* 0x000fe20000000000 */
[----:B------:R-:W3:Y:S04]  /*7dc0*/  SHFL.BFLY PT, R9, R4, 0x2, 0x1f ;  /* 0x0c401f0004097f89 */ /* 0x000ee800000e0000 */
[----:B------:R-:W4:Y:S01]  /*7dd0*/  SHFL.BFLY PT, R12, R3, 0x2, 0x1f ;  /* 0x0c401f00030c7f89 */ /* 0x000f2200000e0000 */
[----:B---3--:R-:W-:-:S01]  /*7de0*/  FADD.FTZ R9, R9, R4 ;  /* 0x0000000409097221 */ /* 0x008fc20000010000 */
[----:B----4-:R-:W-:-:S04]  /*7df0*/  FADD.FTZ R12, R12, R3 ;  /* 0x000000030c0c7221 */ /* 0x010fc80000010000 */
[----:B------:R-:W3:Y:S04]  /*7e00*/  SHFL.BFLY PT, R10, R9, 0x1, 0x1f ;  /* 0x0c201f00090a7f89 */ /* 0x000ee800000e0000 */
[----:B-1----:R-:W1:Y:S01]  /*7e10*/  SHFL.BFLY PT, R7, R12, 0x1, 0x1f ;  /* 0x0c201f000c077f89 */ /* 0x002e6200000e0000 */
[----:B---3--:R-:W-:-:S01]  /*7e20*/  FADD.FTZ R13, R9, R10 ;  /* 0x0000000a090d7221 */ /* 0x008fc20000010000 */
[----:B-1----:R-:W-:-:S04]  /*7e30*/  FADD.FTZ R14, R12, R7 ;  /* 0x000000070c0e7221 */ /* 0x002fc80000010000 */
[C---:B------:R-:W-:Y:S01]  /*7e40*/  FSETP.NE.FTZ.AND P1, PT, R13.reuse, RZ, PT ;  /* 0x000000ff0d00720b */ /* 0x040fe20003f35000 */
[----:B------:R-:W-:Y:S01]  /*7e50*/  FMUL.FTZ R6, R13, 0.00390625 ;  /* 0x3b8000000d067820 */ /* 0x000fe20000410000 */
[----:B------:R-:W-:Y:S01]  /*7e60*/  FMUL.FTZ R15, R14, 0.00390625 ;  /* 0x3b8000000e0f7820 */ /* 0x000fe20000410000 */
[----:B------:R-:W-:-:S03]  /*7e70*/  IMAD.MOV.U32 R7, RZ, RZ, RZ ;  /* 0x000000ffff077224 */ /* 0x000fc600078e00ff */
[----:B------:R-:W-:Y:S02]  /*7e80*/  FSETP.NE.FTZ.AND P2, PT, R6, RZ, PT ;  /* 0x000000ff0600720b */ /* 0x000fe40003f55000 */
[----:B------:R-:W-:-:S05]  /*7e90*/  FSETP.NE.FTZ.AND P3, PT, R15, RZ, PT ;  /* 0x000000ff0f00720b */ /* 0x000fca0003f75000 */
[----:B------:R-:W-:Y:S01]  /*7ea0*/  @P1 MUFU.RCP R7, R13 ;  /* 0x0000000d00071308 */ /* 0x000fe20000001000 */
[----:B------:R-:W-:Y:S01]  /*7eb0*/  FSETP.NE.FTZ.AND P1, PT, R14, RZ, PT ;  /* 0x000000ff0e00720b */ /* 0x000fe20003f35000 */
[----:B------:R-:W-:-:S06]  /*7ec0*/  IMAD.MOV.U32 R11, RZ, RZ, RZ ;  /* 0x000000ffff0b7224 */ /* 0x000fcc00078e00ff */
[----:B------:R-:W1:Y:S01]  /*7ed0*/  @P2 MUFU.LG2 R6, R6 ;  /* 0x0000000600062308 */ /* 0x000e620000000c00 */
[----:B------:R-:W-:Y:S02]  /*7ee0*/  WARPGROUP.DEPBAR.LE gsb0, 0x0 ;  /* 0x00008000000079c5 */ /* 0x000fe40000010000 */
[----:B------:R-:W-:-:S06]  /*7ef0*/  WARPGROUP.ARRIVE ;  /* 0x00000000000079c5 */ /* 0x000fcc0000000000 */
[----:B------:R-:W-:Y:S01]  /*7f00*/  QGMMA.64x192x32.F32.E4M3.E4M3 R24, R216, gdesc[UR4], R24, gsb0 ;  /* 0x02e00004d8187df3 */ /* 0x000fe20008000818 */
[----:B------:R-:W3:Y:S08]  /*7f10*/  @P3 MUFU.LG2 R10, R15 ;  /* 0x0000000f000a3308 */ /* 0x000ef00000000c00 */
[----:B------:R-:W4:Y:S01]  /*7f20*/  @P1 MUFU.RCP R11, R14 ;  /* 0x0000000e000b1308 */ /* 0x000f220000001000 */
[----:B------:R-:W-:-:S02]  /*7f30*/  IMAD.U32 R9, RZ, RZ, UR40 ;  /* 0x00000028ff097e24 */ /* 0x000fc4000f8e00ff */
[----:B------:R-:W-:Y:S02]  /*7f40*/  IMAD.U32 R12, RZ, RZ, UR40 ;  /* 0x00000028ff0c7e24 */ /* 0x000fe4000f8e00ff */
[----:B-1----:R-:W-:Y:S01]  /*7f50*/  @P2 FMUL.FTZ R6, R6, 0.69314718246459960938 ;  /* 0x3f31721806062820 */ /* 0x002fe20000410000 */
[----:B------:R-:W-:Y:S01]  /*7f60*/  @P2 FMUL.FTZ R9, R9, 0.69314718246459960938 ;  /* 0x3f31721809092820 */ /* 0x000fe20000410000 */
[----:B------:R-:W-:Y:S01]  /*7f70*/  @P3 FMUL.FTZ R13, R12, 0.69314718246459960938 ;  /* 0x3f3172180c0d3820 */ /* 0x000fe20000410000 */
[----:B---3--:R-:W-:Y:S01]  /*7f80*/  @P3 FMUL.FTZ R10, R10, 0.69314718246459960938 ;  /* 0x3f3172180a0a3820 */ /* 0x008fe20000410000 */
[----:B------:R-:W-:Y:S02]  /*7f90*/  IMAD.MOV.U32 R4, RZ, RZ, -0x800000 ;  /* 0xff800000ff047424 */ /* 0x000fe400078e00ff */
[----:B------:R-:W-:Y:S01]  /*7fa0*/  @P2 FFMA.FTZ R4, R9, R0, R6 ;  /* 0x0000000009042223 */ /* 0x000fe20000010006 */
[----:B------:R-:W-:Y:S02]  /*7fb0*/  IMAD.MOV.U32 R3, RZ, RZ, -0x800000 ;  /* 0xff800000ff037424 */ /* 0x000fe400078e00ff */
[----:B------:R-:W-:Y:S01]  /*7fc0*/  @P3 FFMA.FTZ R3, R13, R5, R10 ;  /* 0x000000050d033223 */ /* 0x000fe2000001000a */
[-C--:B--2---:R-:W-:Y:S01]  /*7fd0*/  FMUL.FTZ R12, R7, R8.reuse ;  /* 0x00000008070c7220 */ /* 0x084fe20000410000 */
[----:B----4-:R-:W-:Y:S01]  /*7fe0*/  FMUL.FTZ R120, R11, R8 ;  /* 0x000000080b787220 */ /* 0x010fe20000410000 */
[----:B------:R-:W-:-:S02]  /*7ff0*/  WARPGROUP.DEPBAR.LE gsb0, 0x0 ;  /* 0x00008000000079c5 */ /* 0x000fc40000010000 */
[----:B------:R-:W-:Y:S05]  /*8000*/  @!P0 BRA `(.L_x_30) ;  /* 0x0000000000048947 */ /* 0x000fea0003800000 */
[----:B------:R-:W-:Y:S01]  /*8010*/  BPT.TRAP 0x1 ;  /* 0x000000040000795c */ /* 0x000fe20000300000 */
.L_x_30:
[----:B------:R-:W1:Y:S01]  /*8020*/  S2R R121, SR_TID.X ;  /* 0x0000000000797919 */ /* 0x000e620000002100 */
[----:B------:R-:W-:Y:S01]  /*8030*/  ULDC.64 UR4, c[0x4][0x38] ;  /* 0x01000e0000047ab9 */ /* 0x000fe20000000a00 */
        /* <DEDUP_REMOVED lines=9> */
[----:B------:R-:W-:Y:S01]  /*80d0*/  FMUL.FTZ R15, R38, R120 ;  /* 0x00000078260f7220 */ /* 0x000fe20000410000 */
[----:B------:R-:W-:Y:S01]  /*80e0*/  UIADD3 UR42, -UR45, URZ, URZ ;  /* 0x0000003f2d2a7290 */ /* 0x000fe2000fffe13f */
[----:B------:R-:W-:Y:S01]  /*80f0*/  ULDC.64 UR6, c[0x0][0xb70] ;  /* 0x0002dc0000067ab9 */ /* 0x000fe20000000a00 */
[----:B-1----:R-:W-:-:S05]  /*8100*/  IMAD.SHL.U32 R0, R121, 0x4, RZ ;  /* 0x0000000479007824 */ /* 0x002fca00078e00ff */
[----:B------:R-:W-:-:S04]  /*8110*/  LOP3.LUT R0, R0, 0xc, RZ, 0xc0, !PT ;  /* 0x0000000c00007812 */ /* 0x000fc800078ec0ff */
[----:B------:R-:W-:-:S05]  /*8120*/  IADD3 R6, P0, R0, UR4, RZ ;  /* 0x0000000400067c10 */ /* 0x000fca000ff1e0ff */
[----:B------:R-:W-:Y:S02]  /*8130*/  IMAD.X R7, RZ, RZ, UR5, P0 ;  /* 0x00000005ff077e24 */ /* 0x000fe400080e06ff */
[-C--:B------:R-:W-:Y:S01]  /*8140*/  FMUL.FTZ R24, R33, R12.reuse ;  /* 0x0000000c21187220 */ /* 0x080fe20000410000 */
[-C--:B------:R-:W-:Y:S01]  /*8150*/  FMUL.FTZ R29, R40, R12.reuse ;  /* 0x0000000c281d7220 */ /* 0x080fe20000410000 */
[-C--:B------:R-:W-:Y:S01]  /*8160*/  FMUL.FTZ R32, R45, R12.reuse ;  /* 0x0000000c2d207220 */ /* 0x080fe20000410000 */
[-C--:B------:R-:W-:Y:S01]  /*8170*/  FMUL.FTZ R37, R48, R12.reuse ;  /* 0x0000000c30257220 */ /* 0x080fe20000410000 */
[----:B------:R1:W2:Y:S01]  /*8180*/  LDG.E.CONSTANT R0, desc[UR50][R6.64] ;  /* 0x0000003206007981 */ /* 0x0002a2000c1e9900 */
        /* <DEDUP_REMOVED lines=13> */
[-C--:B-1----:R-:W-:Y:S01]  /*8260*/  FMUL.FTZ R6, R30, R120.reuse ;  /* 0x000000781e067220 */ /* 0x082fe20000410000 */
        /* <DEDUP_REMOVED lines=26> */
[----:B------:R-:W-:Y:S01]  /*8410*/  F2FP.BF16.F32.PACK_AB R6, R6, R7 ;  /* 0x000000070606723e */ /* 0x000fe200000010ff */
[-C--:B------:R-:W-:Y:S01]  /*8420*/  FMUL.FTZ R25, R39, R120.reuse ;  /* 0x0000007827197220 */ /* 0x080fe20000410000 */
[-C--:B------:R-:W-:Y:S01]  /*8430*/  FMUL.FTZ R27, R46, R120.reuse ;  /* 0x000000782e1b7220 */ /* 0x080fe20000410000 */
[----:B------:R-:W-:Y:S01]  /*8440*/  LOP3.LUT P0, R7, R121, 0x3, RZ, 0xc0, !PT ;  /* 0x0000000379077812 */ /* 0x000fe2000780c0ff */
[-C--:B------:R-:W-:Y:S01]  /*8450*/  FMUL.FTZ R30, R42, R120.reuse ;  /* 0x000000782a1e7220 */ /* 0x080fe20000410000 */
[-C--:B------:R-:W-:Y:S01]  /*8460*/  FMUL.FTZ R31, R47, R120.reuse ;  /* 0x000000782f1f7220 */ /* 0x080fe20000410000 */
[-C--:B------:R-:W-:Y:S01]  /*8470*/  FMUL.FTZ R34, R43, R120.reuse ;  /* 0x000000782b227220 */ /* 0x080fe20000410000 */
[-C--:B------:R-:W-:Y:S01]  /*8480*/  FMUL.FTZ R39, R55, R120.reuse ;  /* 0x0000007837277220 */ /* 0x080fe20000410000 */
[-C--:B------:R-:W-:Y:S01]  /*8490*/  FMUL.FTZ R46, R58, R120.reuse ;  /* 0x000000783a2e7220 */ /* 0x080fe20000410000 */
[-C--:B------:R-:W-:Y:S01]  /*84a0*/  FMUL.FTZ R55, R71, R120.reuse ;  /* 0x0000007847377220 */ /* 0x080fe20000410000 */
[-C--:B------:R-:W-:Y:S01]  /*84b0*/  FMUL.FTZ R58, R67, R120.reuse ;  /* 0x00000078433a7220 */ /* 0x080fe20000410000 */
[----:B------:R-:W-:Y:S01]  /*84c0*/  F2FP.BF16.F32.PACK_AB R68, R68, R69 ;  /* 0x000000454444723e */ /* 0x000fe200000010ff */
[-C--:B------:R-:W-:Y:S01]  /*84d0*/  FMUL.FTZ R26, R35, R120.reuse ;  /* 0x00000078231a7220 */ /* 0x080fe20000410000 */
[----:B------:R-:W-:Y:S01]  /*84e0*/  F2FP.BF16.F32.PACK_AB R73, R72, R73 ;  /* 0x000000494849723e */ /* 0x000fe200000010ff */
[-C--:B------:R-:W-:Y:S01]  /*84f0*/  FMUL.FTZ R43, R62, R120.reuse ;  /* 0x000000783e2b7220 */ /* 0x080fe20000410000 */
[----:B------:R-:W-:Y:S01]  /*8500*/  ISETP.EQ.OR P0, PT, R7, 0x3, !P0 ;  /* 0x000000030700780c */ /* 0x000fe20004702670 */
[----:B------:R-:W-:Y:S01]  /*8510*/  FMUL.FTZ R35, R54, R120 ;  /* 0x0000007836237220 */ /* 0x000fe20000410000 */
[----:B------:R-:W-:Y:S01]  /*8520*/  F2FP.BF16.F32.PACK_AB R27, R27, R30 ;  /* 0x0000001e1b1b723e */ /* 0x000fe200000010ff */
[----:B------:R-:W-:Y:S01]  /*8530*/  FMUL.FTZ R42, R51, R120 ;  /* 0x00000078332a7220 */ /* 0x000fe20000410000 */
[----:B------:R-:W-:Y:S01]  /*8540*/  F2FP.BF16.F32.PACK_AB R34, R31, R34 ;  /* 0x000000221f22723e */ /* 0x000fe200000010ff */
[----:B------:R-:W-:Y:S01]  /*8550*/  FMUL.FTZ R62, R74, R120 ;  /* 0x000000784a3e7220 */ /* 0x000fe20000410000 */
[----:B------:R-:W-:Y:S01]  /*8560*/  F2FP.BF16.F32.PACK_AB R58, R55, R58 ;  /* 0x0000003a373a723e */ /* 0x000fe200000010ff */
[-C--:B------:R-:W-:Y:S01]  /*8570*/  FMUL.FTZ R51, R70, R120.reuse ;  /* 0x0000007846337220 */ /* 0x080fe20000410000 */
[-C--:B------:R-:W-:Y:S01]  /*8580*/  FMUL.FTZ R54, R66, R120.reuse ;  /* 0x0000007842367220 */ /* 0x080fe20000410000 */
[-C--:B------:R-:W-:Y:S01]  /*8590*/  FMUL.FTZ R71, R87, R120.reuse ;  /* 0x0000007857477220 */ /* 0x080fe20000410000 */
[----:B------:R-:W-:Y:S01]  /*85a0*/  FMUL.FTZ R74, R83, R120 ;  /* 0x00000078534a7220 */ /* 0x000fe20000410000 */
[----:B------:R-:W-:Y:S01]  /*85b0*/  SEL R55, R68, R73, P0 ;  /* 0x0000004944377207 */ /* 0x000fe20000000000 */
[----:B------:R-:W-:Y:S01]  /*85c0*/  USHF.R.S32.HI UR4, URZ, 0x1f, UR43 ;  /* 0x0000001f3f047899 */ /* 0x000fe2000801142b */
[----:B------:R-:W-:Y:S01]  /*85d0*/  F2FP.BF16.F32.PACK_AB R57, R56, R57 ;  /* 0x000000393839723e */ /* 0x000fe200000010ff */
[----:B------:R-:W-:Y:S01]  /*85e0*/  ULDC UR5, c[0x0][0xda8] ;  /* 0x00036a0000057ab9 */ /* 0x000fe20000000800 */
[----:B------:R-:W-:Y:S01]  /*85f0*/  SEL R68, R73, R68, P0 ;  /* 0x0000004449447207 */ /* 0x000fe20000000000 */
[----:B------:R-:W-:Y:S01]  /*8600*/  FMUL.FTZ R38, R50, R120 ;  /* 0x0000007832267220 */ /* 0x000fe20000410000 */
[----:B------:R-:W-:Y:S01]  /*8610*/  F2FP.BF16.F32.PACK_AB R15, R15, R20 ;  /* 0x000000140f0f723e */ /* 0x000fe200000010ff */
[----:B------:R-:W-:Y:S01]  /*8620*/  UIMAD UR42, UR5, UR42, UR48 ;  /* 0x0000002a052a72a4 */ /* 0x000fe2000f8e0230 */
[----:B------:R-:W-:Y:S01]  /*8630*/  F2FP.BF16.F32.PACK_AB R26, R25, R26 ;  /* 0x0000001a191a723e */ /* 0x000fe200000010ff */
[----:B------:R-:W-:Y:S01]  /*8640*/  FMUL.FTZ R50, R59, R120 ;  /* 0x000000783b327220 */ /* 0x000fe20000410000 */
[----:B------:R-:W-:Y:S01]  /*8650*/  SEL R73, R27, R34, P0 ;  /* 0x000000221b497207 */ /* 0x000fe20000000000 */
[-C--:B------:R-:W-:Y:S01]  /*8660*/  FMUL.FTZ R59, R78, R120.reuse ;  /* 0x000000784e3b7220 */ /* 0x080fe20000410000 */
[----:B------:R-:W-:Y:S01]  /*8670*/  SEL R56, R34, R27, P0 ;  /* 0x0000001b22387207 */ /* 0x000fe20000000000 */
[----:B------:R-:W-:Y:S01]  /*8680*/  UIMAD UR4, UR4, UR6, URZ ;  /* 0x00000006040472a4 */ /* 0x000fe2000f8e023f */
[----:B------:R-:W-:Y:S01]  /*8690*/  IADD3 R27, P1, R16, 0x4000, RZ ;  /* 0x00004000101b7810 */ /* 0x000fe20007f3e0ff */
[----:B------:R-:W-:Y:S01]  /*86a0*/  FMUL.FTZ R78, R90, R120 ;  /* 0x000000785a4e7220 */ /* 0x000fe20000410000 */
[----:B------:R-:W-:Y:S01]  /*86b0*/  F2FP.BF16.F32.PACK_AB R51, R51, R54 ;  /* 0x000000363333723e */ /* 0x000fe200000010ff */
[----:B------:R-:W-:Y:S01]  /*86c0*/  FMUL.FTZ R87, R103, R120 ;  /* 0x0000007867577220 */ /* 0x000fe20000410000 */
[----:B------:R-:W-:Y:S01]  /*86d0*/  F2FP.BF16.F32.PACK_AB R74, R71, R74 ;  /* 0x0000004a474a723e */ /* 0x000fe200000010ff */
[----:B------:R-:W-:Y:S01]  /*86e0*/  FMUL.FTZ R90, R99, R120 ;  /* 0x00000078635a7220 */ /* 0x000fe20000410000 */
[----:B------:R-:W-:Y:S01]  /*86f0*/  SEL R71, R15, R26, P0 ;  /* 0x0000001a0f477207 */ /* 0x000fe20000000000 */
[----:B------:R-:W-:Y:S01]  /*8700*/  USHF.L.U32 UR42, UR42, 0x7, URZ ;  /* 0x000000072a2a7899 */ /* 0x000fe2000800063f */
[----:B------:R-:W-:Y:S01]  /*8710*/  SEL R54, R26, R15, P0 ;  /* 0x0000000f1a367207 */ /* 0x000fe20000000000 */
[----:B------:R-:W-:Y:S01]  /*8720*/  UIMAD.WIDE.U32 UR10, UR43, UR6, URZ ;  /* 0x000000062b0a72a5 */ /* 0x000fe2000f8e003f */
[----:B------:R-:W-:Y:S01]  /*8730*/  LOP3.LUT R26, R27, 0x380, RZ, 0xc0, !PT ;  /* 0x000003801b1a7812 */ /* 0x000fe200078ec0ff */
[----:B------:R-:W-:Y:S01]  /*8740*/  UIMAD UR4, UR43, UR7, UR4 ;  /* 0x000000072b0472a4 */ /* 0x000fe2000f8e0204 */
[----:B------:R-:W-:Y:S01]  /*8750*/  F2FP.BF16.F32.PACK_AB R13, R13, R14 ;  /* 0x0000000e0d0d723e */ /* 0x000fe200000010ff */
[----:B------:R-:W-:Y:S01]  /*8760*/  FMUL.FTZ R47, R63, R120 ;  /* 0x000000783f2f7220 */ /* 0x000fe20000410000 */
[----:B------:R-:W-:Y:S01]  /*8770*/  F2FP.BF16.F32.PACK_AB R24, R21, R24 ;  /* 0x000000181518723e */ /* 0x000fe200000010ff */
[----:B------:R-:W-:Y:S01]  /*8780*/  UIADD3 UR4, UR11, UR4, URZ ;  /* 0x000000040b047290 */ /* 0x000fe2000fffe03f */
[----:B------:R-:W-:Y:S01]  /*8790*/  SHF.R.U64 R26, R26, 0x3, RZ ;  /* 0x000000031a1a7819 */ /* 0x000fe200000012ff */
[-C--:B------:R-:W-:Y:S01]  /*87a0*/  FMUL.FTZ R63, R79, R120.reuse ;  /* 0x000000784f3f7220 */ /* 0x080fe20000410000 */
[----:B------:R-:W-:Y:S01]  /*87b0*/  IADD3 R25, P2, R16, 0x4020, RZ ;  /* 0x0000402010197810 */ /* 0x000fe20007f5e0ff */
[----:B------:R-:W-:Y:S01]  /*87c0*/  FMUL.FTZ R70, R82, R120 ;  /* 0x0000007852467220 */ /* 0x000fe20000410000 */
[----:B------:R-:W-:Y:S01]  /*87d0*/  F2FP.BF16.F32.PACK_AB R41, R40, R41 ;  /* 0x000000292829723e */ /* 0x000fe200000010ff */
[----:B------:R-:W-:Y:S01]  /*87e0*/  UIADD3 UR8, UR8, 0x33460, URZ ;  /* 0x0003346008087890 */ /* 0x000fe2000fffe03f */
[----:B------:R-:W-:Y:S01]  /*87f0*/  F2FP.BF16.F32.PACK_AB R42, R39, R42 ;  /* 0x0000002a272a723e */ /* 0x000fe200000010ff */
[----:B------:R-:W-:Y:S01]  /*8800*/  FMUL.FTZ R79, R95, R120 ;  /* 0x000000785f4f7220 */ /* 0x000fe20000410000 */
[----:B------:R-:W-:Y:S01]  /*8810*/  SEL R39, R13, R24, P0 ;  /* 0x000000180d277207 */ /* 0x000fe20000000000 */
[-C--:B------:R-:W-:Y:S01]  /*8820*/  FMUL.FTZ R82, R91, R120.reuse ;  /* 0x000000785b527220 */ /* 0x080fe20000410000 */
[----:B------:R-:W-:Y:S01]  /*8830*/  SEL R40, R24, R13, P0 ;  /* 0x0000000d18287207 */ /* 0x000fe20000000000 */
[----:B------:R-:W-:Y:S01]  /*8840*/  FMUL.FTZ R66, R75, R120 ;  /* 0x000000784b427220 */ /* 0x000fe20000410000 */
[----:B------:R-:W-:Y:S01]  /*8850*/  LOP3.LUT R26, R26, R27, RZ, 0x3c, !PT ;  /* 0x0000001b1a1a7212 */ /* 0x000fe200078e3cff */
[--C-:B------:R-:W-:Y:S01]  /*8860*/  IMAD.X R27, RZ, RZ, R17.reuse, P1 ;  /* 0x000000ffff1b7224 */ /* 0x100fe200008e0611 */
[----:B------:R-:W-:Y:S01]  /*8870*/  F2FP.BF16.F32.PACK_AB R11, R11, R12 ;  /* 0x0000000c0b0b723e */ /* 0x000fe200000010ff */
[-C--:B------:R-:W-:Y:S01]  /*8880*/  FMUL.FTZ R67, R86, R120.reuse ;  /* 0x0000007856437220 */ /* 0x080fe20000410000 */
[----:B------:R-:W-:Y:S01]  /*8890*/  IADD3 R21, P3, R16, 0x4040, RZ ;  /* 0x0000404010157810 */ /* 0x000fe20007f7e0ff */
[----:B------:R-:W-:Y:S01]  /*88a0*/  UPRMT UR8, UR37, 0x654, UR8 ;  /* 0x0000065425087896 */ /* 0x000fe20008000008 */
[----:B------:R-:W-:Y:S01]  /*88b0*/  LOP3.LUT R24, R25, 0x380, RZ, 0xc0, !PT ;  /* 0x0000038019187812 */ /* 0x000fe200078ec0ff */
[-C--:B------:R-:W-:Y:S01]  /*88c0*/  FMUL.FTZ R75, R94, R120.reuse ;  /* 0x000000785e4b7220 */ /* 0x080fe20000410000 */
[----:B------:R-:W-:Y:S01]  /*88d0*/  IADD3 R7, P1, R16, 0x8040, RZ ;  /* 0x0000804010077810 */ /* 0x000fe20007f3e0ff */
[-C--:B------:R-:W-:Y:S01]  /*88e0*/  FMUL.FTZ R83, R102, R120.reuse ;  /* 0x0000007866537220 */ /* 0x080fe20000410000 */
[----:B------:R-:W-:Y:S01]  /*88f0*/  F2FP.BF16.F32.PACK_AB R49, R48, R49 ;  /* 0x000000313031723e */ /* 0x000fe200000010ff */
[-C--:B------:R-:W-:Y:S01]  /*8900*/  FMUL.FTZ R86, R98, R120.reuse ;  /* 0x0000007862567220 */ /* 0x080fe20000410000 */
[----:B------:R-:W-:Y:S01]  /*8910*/  SEL R69, R6, R11, P0 ;  /* 0x0000000b06457207 */ /* 0x000fe20000000000 */
[----:B------:R-:W-:Y:S01]  /*8920*/  FMUL.FTZ R91, R110, R120 ;  /* 0x000000786e5b7220 */ /* 0x000fe20000410000 */
[----:B------:R-:W-:Y:S01]  /*8930*/  SEL R48, R11, R6, P0 ;  /* 0x000000060b307207 */ /* 0x000fe20000000000 */
[-C--:B------:R-:W-:Y:S01]  /*8940*/  FMUL.FTZ R94, R106, R120.reuse ;  /* 0x000000786a5e7220 */ /* 0x080fe20000410000 */
[----:B------:R-:W-:Y:S01]  /*8950*/  LOP3.LUT R20, R21, 0x380, RZ, 0xc0, !PT ;  /* 0x0000038015147812 */ /* 0x000fe200078ec0ff */
[-C--:B------:R-:W-:Y:S01]  /*8960*/  FMUL.FTZ R95, R111, R120.reuse ;  /* 0x000000786f5f7220 */ /* 0x080fe20000410000 */
[----:B------:R-:W-:Y:S01]  /*8970*/  SHF.R.U64 R24, R24, 0x3, RZ ;  /* 0x0000000318187819 */ /* 0x000fe200000012ff */
[-C--:B------:R-:W-:Y:S01]  /*8980*/  FMUL.FTZ R98, R107, R120.reuse ;  /* 0x000000786b627220 */ /* 0x080fe20000410000 */
[----:B------:R-:W-:Y:S01]  /*8990*/  LOP3.LUT R6, R7, 0x380, RZ, 0xc0, !PT ;  /* 0x0000038007067812 */ /* 0x000fe200078ec0ff */
[-C--:B------:R-:W-:Y:S01]  /*89a0*/  FMUL.FTZ R99, R118, R120.reuse ;  /* 0x0000007876637220 */ /* 0x080fe20000410000 */
[----:B------:R-:W-:Y:S01]  /*89b0*/  SHF.R.U64 R20, R20, 0x3, RZ ;  /* 0x0000000314147819 */ /* 0x000fe200000012ff */
[----:B------:R-:W-:Y:S01]  /*89c0*/  FMUL.FTZ R102, R114, R120 ;  /* 0x0000007872667220 */ /* 0x000fe20000410000 */
[----:B------:R-:W-:Y:S01]  /*89d0*/  LOP3.LUT R24, R24, R25, RZ, 0x3c, !PT ;  /* 0x0000001918187212 */ /* 0x000fe200078e3cff */
[--C-:B------:R-:W-:Y:S01]  /*89e0*/  IMAD.X R25, RZ, RZ, R17.reuse, P2 ;  /* 0x000000ffff197224 */ /* 0x100fe200010e0611 */
[----:B------:R-:W-:Y:S01]  /*89f0*/  F2FP.BF16.F32.PACK_AB R10, R9, R10 ;  /* 0x0000000a090a723e */ /* 0x000fe200000010ff */
[-C--:B------:R-:W-:Y:S01]  /*8a00*/  FMUL.FTZ R103, R119, R120.reuse ;  /* 0x0000007877677220 */ /* 0x080fe20000410000 */
[----:B------:R-:W-:Y:S01]  /*8a10*/  SHF.R.U64 R6, R6, 0x3, RZ ;  /* 0x0000000306067819 */ /* 0x000fe200000012ff */
[----:B------:R-:W-:Y:S01]  /*8a20*/  FMUL.FTZ R106, R115, R120 ;  /* 0x00000078736a7220 */ /* 0x000fe20000410000 */
[----:B------:R-:W-:Y:S01]  /*8a30*/  IADD3 R9, P2, R16, 0x8060, RZ ;  /* 0x0000806010097810 */ /* 0x000fe20007f5e0ff */
[----:B------:R-:W-:Y:S01]  /*8a40*/  SYNCS.ARRIVE.TRANS64.RED.A1T0 RZ, [UR8], RZ ;  /* 0x000000ffffff79a7 */ /* 0x000fe20008100408 */
[----:B------:R-:W-:Y:S01]  /*8a50*/  LOP3.LUT R20, R20, R21, RZ, 0x3c, !PT ;  /* 0x0000001514147212 */ /* 0x000fe200078e3cff */
[--C-:B------:R-:W-:Y:S01]  /*8a60*/  IMAD.X R21, RZ, RZ, R17.reuse, P3 ;  /* 0x000000ffff157224 */ /* 0x100fe200018e0611 */
[----:B------:R-:W-:Y:S01]  /*8a70*/  F2FP.BF16.F32.PACK_AB R5, R5, R8 ;  /* 0x000000080505723e */ /* 0x000fe200000010ff */
[----:B------:R-:W-:Y:S01]  /*8a80*/  USHF.R.S32.HI UR5, URZ, 0x1f, UR44 ;  /* 0x0000001f3f057899 */ /* 0x000fe2000801142c */
[----:B------:R-:W-:Y:S01]  /*8a90*/  LOP3.LUT R6, R6, R7, RZ, 0x3c, !PT ;  /* 0x0000000706067212 */ /* 0x000fe200078e3cff */
[----:B------:R-:W-:Y:S01]  /*8aa0*/  IMAD.X R7, RZ, RZ, R17, P1 ;  /* 0x000000ffff077224 */ /* 0x000fe200008e0611 */
[----:B------:R-:W-:Y:S01]  /*8ab0*/  F2FP.BF16.F32.PACK_AB R90, R87, R90 ;  /* 0x0000005a575a723e */ /* 0x000fe200000010ff */
[----:B------:R-:W-:Y:S01]  /*8ac0*/  VIADD R87, R23, UR42 ;  /* 0x0000002a17577c36 */ /* 0x000fe20008000000 */
[----:B------:R-:W-:-:S02]  /*8ad0*/  LOP3.LUT R8, R9, 0x380, RZ, 0xc0, !PT ;  /* 0x0000038009087812 */ /* 0x000fc400078ec0ff */
[----:B------:R-:W-:Y:S02]  /*8ae0*/  F2FP.BF16.F32.PACK_AB R28, R28, R29 ;  /* 0x0000001d1c1c723e */ /* 0x000fe400000010ff */
[----:B------:R-:W-:Y:S02]  /*8af0*/  F2FP.BF16.F32.PACK_AB R33, R32, R33 ;  /* 0x000000212021723e */ /* 0x000fe400000010ff */
[----:B------:R-:W-:Y:S02]  /*8b00*/  F2FP.BF16.F32.PACK_AB R36, R36, R37 ;  /* 0x000000252424723e */ /* 0x000fe400000010ff */
[----:B------:R-:W-:Y:S02]  /*8b10*/  F2FP.BF16.F32.PACK_AB R35, R35, R38 ;  /* 0x000000262323723e */ /* 0x000fe400000010ff */
[----:B------:R-:W-:Y:S02]  /*8b20*/  SEL R37, R5, R10, P0 ;  /* 0x0000000a05257207 */ /* 0x000fe40000000000 */
[----:B------:R-:W-:Y:S01]  /*8b30*/  SEL R38, R10, R5, P0 ;  /* 0x000000050a267207 */ /* 0x000fe20000000000 */
[----:B------:R-:W-:Y:S01]  /*8b40*/  VIADD R5, R87, 0x8 ;  /* 0x0000000857057836 */ /* 0x000fe20000000000 */
[----:B------:R-:W-:-:S02]  /*8b50*/  SHF.R.U64 R8, R8, 0x3, RZ ;  /* 0x0000000308087819 */ /* 0x000fc400000012ff */
[----:B------:R-:W-:Y:S02]  /*8b60*/  MOV R72, R20 ;  /* 0x0000001400487202 */ /* 0x000fe40000000f00 */
[----:B------:R-:W-:Y:S02]  /*8b70*/  F2FP.BF16.F32.PACK_AB R44, R44, R45 ;  /* 0x0000002d2c2c723e */ /* 0x000fe400000010ff */
[----:B------:R-:W-:Y:S02]  /*8b80*/  F2FP.BF16.F32.PACK_AB R43, R43, R46 ;  /* 0x0000002e2b2b723e */ /* 0x000fe400000010ff */
[----:B------:R-:W-:Y:S01]  /*8b90*/  MOV R21, R6 ;  /* 0x0000000600157202 */ /* 0x000fe20000000f00 */
[----:B------:R-:W-:Y:S01]  /*8ba0*/  IMAD.U32 R7, RZ, RZ, UR11 ;  /* 0x0000000bff077e24 */ /* 0x000fe2000f8e00ff */
[----:B------:R-:W-:Y:S01]  /*8bb0*/  SEL R45, R28, R33, P0 ;  /* 0x000000211c2d7207 */ /* 0x000fe20000000000 */
[----:B------:R-:W-:Y:S01]  /*8bc0*/  IMAD.U32 R7, RZ, RZ, UR4 ;  /* 0x00000004ff077e24 */ /* 0x000fe2000f8e00ff */
[----:B------:R-:W-:Y:S01]  /*8bd0*/  SEL R46, R33, R28, P0 ;  /* 0x0000001c212e7207 */ /* 0x000fe20000000000 */
[----:B------:R-:W-:Y:S01]  /*8be0*/  ULDC UR4, c[0x0][0xa88] ;  /* 0x0002a20000047ab9 */ /* 0x000fe20000000800 */
[----:B------:R-:W-:Y:S01]  /*8bf0*/  LOP3.LUT P1, RZ, R2, 0x3, RZ, 0xc0, !PT ;  /* 0x0000000302ff7812 */ /* 0x000fe2000782c0ff */
[----:B------:R-:W-:Y:S01]  /*8c00*/  IMAD.U32 R6, RZ, RZ, UR10 ;  /* 0x0000000aff067e24 */ /* 0x000fe2000f8e00ff */
[----:B------:R-:W-:-:S02]  /*8c10*/  IADD3 R33, P4, R16, 0x20, RZ ;  /* 0x0000002010217810 */ /* 0x000fc40007f9e0ff */
[C---:B------:R-:W-:Y:S02]  /*8c20*/  IADD3 R31, P5, R16.reuse, 0x40, RZ ;  /* 0x00000040101f7810 */ /* 0x040fe40007fbe0ff */
[----:B------:R-:W-:Y:S02]  /*8c30*/  IADD3 R29, P6, R16, 0x60, RZ ;  /* 0x00000060101d7810 */ /* 0x000fe40007fde0ff */
[----:B------:R-:W-:Y:S01]  /*8c40*/  LOP3.LUT R8, R8, R9, RZ, 0x3c, !PT ;  /* 0x0000000908087212 */ /* 0x000fe200078e3cff */
[----:B------:R-:W-:Y:S01]  /*8c50*/  IMAD.X R9, RZ, RZ, R17, P2 ;  /* 0x000000ffff097224 */ /* 0x000fe200010e0611 */
[----:B------:R-:W-:Y:S02]  /*8c60*/  ISETP.GE.OR P2, PT, R5, UR4, P1 ;  /* 0x0000000405007c0c */ /* 0x000fe40008f46670 */
[----:B------:R-:W-:Y:S02]  /*8c70*/  LOP3.LUT R32, R33, 0x380, RZ, 0xc0, !PT ;  /* 0x0000038021207812 */ /* 0x000fe400078ec0ff */
[----:B------:R-:W-:-:S02]  /*8c80*/  LOP3.LUT R30, R31, 0x380, RZ, 0xc0, !PT ;  /* 0x000003801f1e7812 */ /* 0x000fc400078ec0ff */
[----:B------:R-:W-:Y:S02]  /*8c90*/  LOP3.LUT R28, R29, 0x380, RZ, 0xc0, !PT ;  /* 0x000003801d1c7812 */ /* 0x000fe400078ec0ff */
[----:B------:R-:W-:Y:S02]  /*8ca0*/  SHF.R.U64 R32, R32, 0x3, RZ ;  /* 0x0000000320207819 */ /* 0x000fe400000012ff */
[----:B------:R-:W-:Y:S02]  /*8cb0*/  SHF.R.U64 R30, R30, 0x3, RZ ;  /* 0x000000031e1e7819 */ /* 0x000fe400000012ff */
[----:B------:R-:W-:Y:S02]  /*8cc0*/  SHF.R.U64 R28, R28, 0x3, RZ ;  /* 0x000000031c1c7819 */ /* 0x000fe400000012ff */
[----:B------:R-:W-:Y:S01]  /*8cd0*/  LOP3.LUT R32, R32, R33, RZ, 0x3c, !PT ;  /* 0x0000002120207212 */ /* 0x000fe200078e3cff */
[--C-:B------:R-:W-:Y:S01]  /*8ce0*/  IMAD.X R33, RZ, RZ, R17.reuse, P4 ;  /* 0x000000ffff217224 */ /* 0x100fe200020e0611 */
[----:B------:R-:W-:Y:S01]  /*8cf0*/  LOP3.LUT R30, R30, R31, RZ, 0x3c, !PT ;  /* 0x0000001f1e1e7212 */ /* 0x000fe200078e3cff */
[--C-:B------:R-:W-:Y:S01]  /*8d00*/  IMAD.X R31, RZ, RZ, R17.reuse, P5 ;  /* 0x000000ffff1f7224 */ /* 0x100fe200028e0611 */
[----:B------:R-:W-:Y:S01]  /*8d10*/  LOP3.LUT R28, R28, R29, RZ, 0x3c, !PT ;  /* 0x0000001d1c1c7212 */ /* 0x000fe200078e3cff */
[----:B------:R-:W-:Y:S01]  /*8d20*/  IMAD.X R29, RZ, RZ, R17, P6 ;  /* 0x000000ffff1d7224 */ /* 0x000fe200030e0611 */
[----:B------:R-:W-:-:S02]  /*8d30*/  F2FP.BF16.F32.PACK_AB R50, R47, R50 ;  /* 0x000000322f32723e */ /* 0x000fc400000010ff */
[C---:B------:R-:W-:Y:S02]  /*8d40*/  IADD3 R15, P4, R16.reuse, 0x4060, RZ ;  /* 0x00004060100f7810 */ /* 0x040fe40007f9e0ff */
[C---:B------:R-:W-:Y:S02]  /*8d50*/  IADD3 R13, P5, R16.reuse, 0x8000, RZ ;  /* 0x00008000100d7810 */ /* 0x040fe40007fbe0ff */
[----:B------:R-:W-:Y:S02]  /*8d60*/  IADD3 R11, P6, R16, 0x8020, RZ ;  /* 0x00008020100b7810 */ /* 0x000fe40007fde0ff */
[----:B------:R-:W-:Y:S02]  /*8d70*/  F2FP.BF16.F32.PACK_AB R52, R52, R53 ;  /* 0x000000353434723e */ /* 0x000fe400000010ff */
[----:B------:R-:W-:Y:S02]  /*8d80*/  F2FP.BF16.F32.PACK_AB R82, R79, R82 ;  /* 0x000000524f52723e */ /* 0x000fe400000010ff */
[----:B------:R-:W-:-:S02]  /*8d90*/  SEL R47, R36, R41, P0 ;  /* 0x00000029242f7207 */ /* 0x000fc40000000000 */
[----:B------:R-:W-:Y:S02]  /*8da0*/  F2FP.BF16.F32.PACK_AB R59, R59, R62 ;  /* 0x0000003e3b3b723e */ /* 0x000fe400000010ff */
[----:B------:R-:W-:Y:S02]  /*8db0*/  F2FP.BF16.F32.PACK_AB R66, R63, R66 ;  /* 0x000000423f42723e */ /* 0x000fe400000010ff */
[----:B------:R-:W-:Y:S02]  /*8dc0*/  F2FP.BF16.F32.PACK_AB R76, R76, R77 ;  /* 0x0000004d4c4c723e */ /* 0x000fe400000010ff */
[----:B------:R-:W-:Y:S02]  /*8dd0*/  SEL R36, R41, R36, P0 ;  /* 0x0000002429247207 */ /* 0x000fe40000000000 */
[----:B------:R-:W-:Y:S02]  /*8de0*/  SEL R79, R43, R50, P0 ;  /* 0x000000322b4f7207 */ /* 0x000fe40000000000 */
[----:B------:R-:W-:-:S02]  /*8df0*/  LOP3.LUT R14, R15, 0x380, RZ, 0xc0, !PT ;  /* 0x000003800f0e7812 */ /* 0x000fc400078ec0ff */
[----:B------:R-:W-:Y:S02]  /*8e00*/  LOP3.LUT R12, R13, 0x380, RZ, 0xc0, !PT ;  /* 0x000003800d0c7812 */ /* 0x000fe400078ec0ff */
[----:B------:R-:W-:Y:S02]  /*8e10*/  LOP3.LUT R10, R11, 0x380, RZ, 0xc0, !PT ;  /* 0x000003800b0a7812 */ /* 0x000fe400078ec0ff */
[----:B------:R-:W-:Y:S02]  /*8e20*/  F2FP.BF16.F32.PACK_AB R60, R60, R61 ;  /* 0x0000003d3c3c723e */ /* 0x000fe400000010ff */
[----:B------:R-:W-:Y:S02]  /*8e30*/  F2FP.BF16.F32.PACK_AB R65, R64, R65 ;  /* 0x000000414041723e */ /* 0x000fe400000010ff */
[----:B------:R-:W-:Y:S02]  /*8e40*/  SEL R41, R44, R49, P0 ;  /* 0x000000312c297207 */ /* 0x000fe40000000000 */
[----:B------:R-:W-:-:S02]  /*8e50*/  SEL R77, R35, R42, P0 ;  /* 0x0000002a234d7207 */ /* 0x000fc40000000000 */
[----:B------:R-:W-:Y:S02]  /*8e60*/  SEL R50, R50, R43, P0 ;  /* 0x0000002b32327207 */ /* 0x000fe40000000000 */
[----:B------:R-:W-:Y:S02]  /*8e70*/  F2FP.BF16.F32.PACK_AB R67, R67, R70 ;  /* 0x000000464343723e */ /* 0x000fe400000010ff */
[----:B------:R-:W-:Y:S02]  /*8e80*/  SEL R44, R49, R44, P0 ;  /* 0x0000002c312c7207 */ /* 0x000fe40000000000 */
[----:B------:R-:W-:Y:S02]  /*8e90*/  SEL R42, R42, R35, P0 ;  /* 0x000000232a2a7207 */ /* 0x000fe40000000000 */
[----:B------:R-:W-:Y:S02]  /*8ea0*/  SEL R43, R51, R58, P0 ;  /* 0x0000003a332b7207 */ /* 0x000fe40000000000 */
[----:B------:R-:W-:-:S02]  /*8eb0*/  SEL R49, R52, R57, P0 ;  /* 0x0000003934317207 */ /* 0x000fc40000000000 */
[----:B------:R-:W-:Y:S02]  /*8ec0*/  SEL R58, R58, R51, P0 ;  /* 0x000000333a3a7207 */ /* 0x000fe40000000000 */
[----:B------:R-:W-:Y:S02]  /*8ed0*/  F2FP.BF16.F32.PACK_AB R75, R75, R78 ;  /* 0x0000004e4b4b723e */ /* 0x000fe400000010ff */
[----:B------:R-:W-:Y:S02]  /*8ee0*/  SEL R52, R57, R52, P0 ;  /* 0x0000003439347207 */ /* 0x000fe40000000000 */
[----:B------:R-:W-:Y:S02]  /*8ef0*/  SEL R51, R59, R66, P0 ;  /* 0x000000423b337207 */ /* 0x000fe40000000000 */
[----:B------:R-:W-:Y:S02]  /*8f00*/  SHF.R.U64 R14, R14, 0x3, RZ ;  /* 0x000000030e0e7819 */ /* 0x000fe400000012ff */
[----:B------:R-:W-:-:S02]  /*8f10*/  SHF.R.U64 R12, R12, 0x3, RZ ;  /* 0x000000030c0c7819 */ /* 0x000fc400000012ff */
[----:B------:R-:W-:Y:S02]  /*8f20*/  SHF.R.U64 R10, R10, 0x3, RZ ;  /* 0x000000030a0a7819 */ /* 0x000fe400000012ff */
[----:B------:R-:W-:Y:S02]  /*8f30*/  F2FP.BF16.F32.PACK_AB R81, R80, R81 ;  /* 0x000000515051723e */ /* 0x000fe400000010ff */
[----:B------:R-:W-:Y:S02]  /*8f40*/  SEL R53, R60, R65, P0 ;  /* 0x000000413c357207 */ /* 0x000fe40000000000 */
[----:B------:R-:W-:Y:S02]  /*8f50*/  SEL R66, R66, R59, P0 ;  /* 0x0000003b42427207 */ /* 0x000fe40000000000 */
[----:B------:R-:W-:Y:S02]  /*8f60*/  F2FP.BF16.F32.PACK_AB R84, R84, R85 ;  /* 0x000000555454723e */ /* 0x000fe400000010ff */
[----:B------:R-:W-:-:S02]  /*8f70*/  F2FP.BF16.F32.PACK_AB R83, R83, R86 ;  /* 0x000000565353723e */ /* 0x000fc400000010ff */
[----:B------:R-:W-:Y:S02]  /*8f80*/  F2FP.BF16.F32.PACK_AB R89, R88, R89 ;  /* 0x000000595859723e */ /* 0x000fe400000010ff */
[----:B------:R-:W-:Y:S02]  /*8f90*/  SEL R60, R65, R60, P0 ;  /* 0x0000003c413c7207 */ /* 0x000fe40000000000 */
[----:B------:R-:W-:Y:S02]  /*8fa0*/  SEL R59, R67, R74, P0 ;  /* 0x0000004a433b7207 */ /* 0x000fe40000000000 */
[----:B------:R-:W-:Y:S02]  /*8fb0*/  F2FP.BF16.F32.PACK_AB R92, R92, R93 ;  /* 0x0000005d5c5c723e */ /* 0x000fe400000010ff */
[----:B------:R-:W-:Y:S02]  /*8fc0*/  F2FP.BF16.F32.PACK_AB R91, R91, R94 ;  /* 0x0000005e5b5b723e */ /* 0x000fe400000010ff */
[----:B------:R-:W-:-:S02]  /*8fd0*/  F2FP.BF16.F32.PACK_AB R97, R96, R97 ;  /* 0x000000616061723e */ /* 0x000fc400000010ff */
[----:B------:R-:W-:Y:S02]  /*8fe0*/  F2FP.BF16.F32.PACK_AB R98, R95, R98 ;  /* 0x000000625f62723e */ /* 0x000fe400000010ff */
[----:B------:R-:W-:Y:S02]  /*8ff0*/  SEL R74, R74, R67, P0 ;  /* 0x000000434a4a7207 */ /* 0x000fe40000000000 */
[----:B------:R-:W-:Y:S02]  /*9000*/  F2FP.BF16.F32.PACK_AB R100, R100, R101 ;  /* 0x000000656464723e */ /* 0x000fe400000010ff */
[----:B------:R-:W-:Y:S01]  /*9010*/  F2FP.BF16.F32.PACK_AB R99, R99, R102 ;  /* 0x000000666363723e */ /* 0x000fe200000010ff */
[----:B--2---:R-:W-:Y:S01]  /*9020*/  SHFL.IDX PT, R37, R37, R0, 0x1c1f ;  /* 0x001c1f0025257589 */ /* 0x004fe200000e0000 */
[----:B------:R-:W-:Y:S02]  /*9030*/  LOP3.LUT R5, R0, 0x2, RZ, 0x3c, !PT ;  /* 0x0000000200057812 */ /* 0x000fe400078e3cff */
[----:B------:R-:W-:Y:S01]  /*9040*/  F2FP.BF16.F32.PACK_AB R105, R104, R105 ;  /* 0x000000696869723e */ /* 0x000fe200000010ff */
[----:B------:R-:W-:Y:S01]  /*9050*/  SHFL.IDX PT, R39, R39, R0, 0x1c1f ;  /* 0x001c1f0027277589 */ /* 0x000fe200000e0000 */
[----:B------:R-:W-:-:S02]  /*9060*/  F2FP.BF16.F32.PACK_AB R106, R103, R106 ;  /* 0x0000006a676a723e */ /* 0x000fc400000010ff */
[----:B------:R-:W-:Y:S01]  /*9070*/  SEL R67, R75, R82, P0 ;  /* 0x000000524b437207 */ /* 0x000fe20000000000 */
[----:B------:R-:W1:Y:S01]  /*9080*/  SHFL.IDX PT, R38, R38, R5, 0x1c1f ;  /* 0x001c1f0526267589 */ /* 0x000e6200000e0000 */
[----:B------:R-:W-:Y:S01]  /*9090*/  LOP3.LUT R14, R14, R15, RZ, 0x3c, !PT ;  /* 0x0000000f0e0e7212 */ /* 0x000fe200078e3cff */
[--C-:B------:R-:W-:Y:S01]  /*90a0*/  IMAD.X R15, RZ, RZ, R17.reuse, P4 ;  /* 0x000000ffff0f7224 */ /* 0x100fe200020e0611 */
[----:B------:R-:W-:Y:S01]  /*90b0*/  LOP3.LUT R12, R12, R13, RZ, 0x3c, !PT ;  /* 0x0000000d0c0c7212 */ /* 0x000fe200078e3cff */
[----:B------:R-:W2:Y:S01]  /*90c0*/  SHFL.IDX PT, R40, R40, R5, 0x1c1f ;  /* 0x001c1f0528287589 */ /* 0x000ea200000e0000 */
[----:B------:R-:W-:Y:S01]  /*90d0*/  LOP3.LUT R10, R10, R11, RZ, 0x3c, !PT ;  /* 0x0000000b0a0a7212 */ /* 0x000fe200078e3cff */
[--C-:B------:R-:W-:Y:S01]  /*90e0*/  IMAD.X R13, RZ, RZ, R17.reuse, P5 ;  /* 0x000000ffff0d7224 */ /* 0x100fe200028e0611 */
[----:B------:R-:W-:Y:S01]  /*90f0*/  SEL R57, R76, R81, P0 ;  /* 0x000000514c397207 */ /* 0x000fe20000000000 */
[----:B------:R-:W-:Y:S01]  /*9100*/  SHFL.IDX PT, R69, R69, R0, 0x1c1f ;  /* 0x001c1f0045457589 */ /* 0x000fe200000e0000 */
[----:B------:R-:W-:Y:S01]  /*9110*/  SEL R82, R82, R75, P0 ;  /* 0x0000004b52527207 */ /* 0x000fe20000000000 */
[----:B------:R-:W-:Y:S01]  /*9120*/  IMAD.X R11, RZ, RZ, R17, P6 ;  /* 0x000000ffff0b7224 */ /* 0x000fe200030e0611 */
[----:B------:R-:W-:Y:S01]  /*9130*/  SEL R76, R81, R76, P0 ;  /* 0x0000004c514c7207 */ /* 0x000fe20000000000 */
[----:B------:R-:W3:Y:S01]  /*9140*/  SHFL.IDX PT, R48, R48, R5, 0x1c1f ;  /* 0x001c1f0530307589 */ /* 0x000ee200000e0000 */
[----:B------:R-:W-:-:S02]  /*9150*/  SEL R61, R84, R89, P0 ;  /* 0x00000059543d7207 */ /* 0x000fc40000000000 */
[----:B------:R-:W-:Y:S01]  /*9160*/  SEL R75, R83, R90, P0 ;  /* 0x0000005a534b7207 */ /* 0x000fe20000000000 */
[----:B------:R-:W-:Y:S01]  /*9170*/  SHFL.IDX PT, R71, R71, R0, 0x1c1f ;  /* 0x001c1f0047477589 */ /* 0x000fe200000e0000 */
[----:B------:R-:W-:Y:S02]  /*9180*/  SEL R84, R89, R84, P0 ;  /* 0x0000005459547207 */ /* 0x000fe40000000000 */
[----:B------:R-:W-:Y:S01]  /*9190*/  SEL R63, R92, R97, P0 ;  /* 0x000000615c3f7207 */ /* 0x000fe20000000000 */
[----:B------:R-:W4:Y:S01]  /*91a0*/  SHFL.IDX PT, R54, R54, R5, 0x1c1f ;  /* 0x001c1f0536367589 */ /* 0x000f2200000e0000 */
[----:B------:R-:W-:Y:S02]  /*91b0*/  SEL R90, R90, R83, P0 ;  /* 0x000000535a5a7207 */ /* 0x000fe40000000000 */
[----:B------:R-:W-:Y:S01]  /*91c0*/  SEL R81, R91, R98, P0 ;  /* 0x000000625b517207 */ /* 0x000fe20000000000 */
[----:B------:R-:W-:Y:S01]  /*91d0*/  SHFL.IDX PT, R45, R45, R0, 0x1c1f ;  /* 0x001c1f002d2d7589 */ /* 0x000fe200000e0000 */
[----:B------:R-:W-:-:S02]  /*91e0*/  SEL R92, R97, R92, P0 ;  /* 0x0000005c615c7207 */ /* 0x000fc40000000000 */
[----:B------:R-:W-:Y:S01]  /*91f0*/  SEL R65, R100, R105, P0 ;  /* 0x0000006964417207 */ /* 0x000fe20000000000 */
[----:B------:R-:W-:Y:S01]  /*9200*/  SHFL.IDX PT, R73, R73, R0, 0x1c1f ;  /* 0x001c1f0049497589 */ /* 0x000fe200000e0000 */
[----:B------:R-:W-:Y:S02]  /*9210*/  SEL R98, R98, R91, P0 ;  /* 0x0000005b62627207 */ /* 0x000fe40000000000 */
[----:B------:R-:W-:Y:S01]  /*9220*/  SEL R83, R99, R106, P0 ;  /* 0x0000006a63537207 */ /* 0x000fe20000000000 */
[----:B------:R-:W5:Y:S01]  /*9230*/  SHFL.IDX PT, R46, R46, R5, 0x1c1f ;  /* 0x001c1f052e2e7589 */ /* 0x000f6200000e0000 */
[----:B------:R-:W-:Y:S02]  /*9240*/  LOP3.LUT R35, R16, 0x380, RZ, 0xc0, !PT ;  /* 0x0000038010237812 */ /* 0x000fe400078ec0ff */
[----:B------:R-:W-:Y:S01]  /*9250*/  SEL R100, R105, R100, P0 ;  /* 0x0000006469647207 */ /* 0x000fe20000000000 */
[----:B------:R-:W5:Y:S01]  /*9260*/  SHFL.IDX PT, R56, R56, R5, 0x1c1f ;  /* 0x001c1f0538387589 */ /* 0x000f6200000e0000 */
[----:B------:R-:W-:-:S02]  /*9270*/  SEL R106, R106, R99, P0 ;  /* 0x000000636a6a7207 */ /* 0x000fc40000000000 */
[----:B------:R-:W-:Y:S01]  /*9280*/  MOV R70, R14 ;  /* 0x0000000e00467202 */ /* 0x000fe20000000f00 */
[----:B------:R-:W-:Y:S01]  /*9290*/  SHFL.IDX PT, R47, R47, R0, 0x1c1f ;  /* 0x001c1f002f2f7589 */ /* 0x000fe200000e0000 */
[----:B------:R-:W-:Y:S02]  /*92a0*/  MOV R64, R12 ;  /* 0x0000000c00407202 */ /* 0x000fe40000000f00 */
[----:B------:R-:W-:Y:S01]  /*92b0*/  MOV R62, R10 ;  /* 0x0000000a003e7202 */ /* 0x000fe20000000f00 */
[----:B------:R-:W-:Y:S01]  /*92c0*/  SHFL.IDX PT, R77, R77, R0, 0x1c1f ;  /* 0x001c1f004d4d7589 */ /* 0x000fe200000e0000 */
[----:B------:R-:W-:Y:S02]  /*92d0*/  MOV R20, R8 ;  /* 0x0000000800147202 */ /* 0x000fe40000000f00 */
[----:B-1----:R-:W-:Y:S01]  /*92e0*/  SEL R8, R37, R38, P0 ;  /* 0x0000002625087207 */ /* 0x002fe20000000000 */
[----:B------:R-:W1:Y:S01]  /*92f0*/  SHFL.IDX PT, R36, R36, R5, 0x1c1f ;  /* 0x001c1f0524247589 */ /* 0x000e6200000e0000 */
[----:B------:R-:W-:-:S02]  /*9300*/  SEL R10, R38, R37, P0 ;  /* 0x00000025260a7207 */ /* 0x000fc40000000000 */
[----:B--2---:R-:W-:Y:S01]  /*9310*/  SEL R12, R39, R40, P0 ;  /* 0x00000028270c7207 */ /* 0x004fe20000000000 */
[----:B------:R-:W2:Y:S01]  /*9320*/  SHFL.IDX PT, R42, R42, R5, 0x1c1f ;  /* 0x001c1f052a2a7589 */ /* 0x000ea200000e0000 */
[----:B------:R-:W-:Y:S02]  /*9330*/  SEL R14, R40, R39, P0 ;  /* 0x00000027280e7207 */ /* 0x000fe40000000000 */
[----:B------:R-:W-:Y:S01]  /*9340*/  SHF.R.U64 R35, R35, 0x3, RZ ;  /* 0x0000000323237819 */ /* 0x000fe200000012ff */
[----:B------:R-:W-:Y:S01]  /*9350*/  SHFL.IDX PT, R41, R41, R0, 0x1c1f ;  /* 0x001c1f0029297589 */ /* 0x000fe200000e0000 */
[----:B------:R-:W1:Y:S01]  /*9360*/  LDC.64 R38, c[0x0][0xb78] ;  /* 0x0002de00ff267b82 */ /* 0x000e620000000a00 */
[----:B---3--:R-:W-:Y:S02]  /*9370*/  SEL R9, R69, R48, P0 ;  /* 0x0000003045097207 */ /* 0x008fe40000000000 */
[----:B------:R-:W-:Y:S01]  /*9380*/  SHFL.IDX PT, R79, R79, R0, 0x1c1f ;  /* 0x001c1f004f4f7589 */ /* 0x000fe200000e0000 */
[----:B------:R-:W-:Y:S01]  /*9390*/  LOP3.LUT R34, R35, R16, RZ, 0x3c, !PT ;  /* 0x0000001023227212 */ /* 0x000fe200078e3cff */
[----:B------:R-:W-:Y:S01]  /*93a0*/  IMAD.MOV.U32 R35, RZ, RZ, R17 ;  /* 0x000000ffff237224 */ /* 0x000fe200078e0011 */
[----:B------:R-:W-:Y:S01]  /*93b0*/  SEL R11, R48, R69, P0 ;  /* 0x00000045300b7207 */ /* 0x000fe20000000000 */
[----:B------:R-:W3:Y:S01]  /*93c0*/  SHFL.IDX PT, R44, R44, R5, 0x1c1f ;  /* 0x001c1f052c2c7589 */ /* 0x000ee200000e0000 */
[----:B------:R-:W-:-:S02]  /*93d0*/  MOV R33, R32 ;  /* 0x0000002000217202 */ /* 0x000fc40000000f00 */
[----:B------:R-:W-:Y:S01]  /*93e0*/  MOV R34, R34 ;  /* 0x0000002200227202 */ /* 0x000fe20000000f00 */
[----:B------:R-:W-:Y:S01]  /*93f0*/  BAR.SYNC.DEFER_BLOCKING 0x1, 0x100 ;  /* 0x0044000000007b1d */ /* 0x000fe20000010000 */
[----:B----4-:R-:W-:Y:S02]  /*9400*/  SEL R13, R71, R54, P0 ;  /* 0x00000036470d7207 */ /* 0x010fe40000000000 */
[----:B------:R-:W-:Y:S02]  /*9410*/  SEL R15, R54, R71, P0 ;  /* 0x00000047360f7207 */ /* 0x000fe40000000000 */
[----:B------:R-:W-:Y:S02]  /*9420*/  MOV R80, R26 ;  /* 0x0000001a00507202 */ /* 0x000fe40000000f00 */
[----:B------:R-:W-:Y:S01]  /*9430*/  MOV R78, R24 ;  /* 0x00000018004e7202 */ /* 0x000fe20000000f00 */
[----:B------:R-:W4:Y:S01]  /*9440*/  SHFL.IDX PT, R50, R50, R5, 0x1c1f ;  /* 0x001c1f0532327589 */ /* 0x000f2200000e0000 */
[----:B------:R-:W-:-:S02]  /*9450*/  MOV R86, R30 ;  /* 0x0000001e00567202 */ /* 0x000fc40000000f00 */
[----:B------:R-:W-:Y:S01]  /*9460*/  MOV R85, R28 ;  /* 0x0000001c00557202 */ /* 0x000fe20000000f00 */
[----:B------:R-:W-:Y:S01]  /*9470*/  SHFL.IDX PT, R49, R49, R0, 0x1c1f ;  /* 0x001c1f0031317589 */ /* 0x000fe200000e0000 */
[----:B-----5:R-:W-:Y:S01]  /*9480*/  SEL R24, R45, R46, P0 ;  /* 0x0000002e2d187207 */ /* 0x020fe20000000000 */
[----:B-1----:R-:W-:Y:S01]  /*9490*/  IMAD.WIDE.U32 R6, R38, UR44, R6 ;  /* 0x0000002c26067c25 */ /* 0x002fe2000f8e0006 */
[----:B------:R-:W-:Y:S01]  /*94a0*/  SEL R26, R46, R45, P0 ;  /* 0x0000002d2e1a7207 */ /* 0x000fe20000000000 */
[----:B------:R-:W-:Y:S01]  /*94b0*/  SHFL.IDX PT, R43, R43, R0, 0x1c1f ;  /* 0x001c1f002b2b7589 */ /* 0x000fe200000e0000 */
[----:B------:R-:W-:Y:S02]  /*94c0*/  SEL R25, R73, R56, P0 ;  /* 0x0000003849197207 */ /* 0x000fe40000000000 */
[----:B------:R-:W-:Y:S01]  /*94d0*/  SEL R27, R56, R73, P0 ;  /* 0x00000049381b7207 */ /* 0x000fe20000000000 */
[----:B------:R-:W1:Y:S01]  /*94e0*/  SHFL.IDX PT, R52, R52, R5, 0x1c1f ;  /* 0x001c1f0534347589 */ /* 0x000e6200000e0000 */
[----:B------:R-:W-:-:S02]  /*94f0*/  SEL R28, R47, R36, P0 ;  /* 0x000000242f1c7207 */ /* 0x000fc40000000000 */
[----:B------:R-:W-:Y:S01]  /*9500*/  SEL R30, R36, R47, P0 ;  /* 0x0000002f241e7207 */ /* 0x000fe20000000000 */
[----:B------:R-:W5:Y:S01]  /*9510*/  SHFL.IDX PT, R58, R58, R5, 0x1c1f ;  /* 0x001c1f053a3a7589 */ /* 0x000f6200000e0000 */
[----:B--2---:R-:W-:Y:S02]  /*9520*/  SEL R29, R77, R42, P0 ;  /* 0x0000002a4d1d7207 */ /* 0x004fe40000000000 */
[----:B------:R-:W-:Y:S01]  /*9530*/  SEL R31, R42, R77, P0 ;  /* 0x0000004d2a1f7207 */ /* 0x000fe20000000000 */
[----:B------:R-:W-:Y:S01]  /*9540*/  SHFL.IDX PT, R53, R53, R0, 0x1c1f ;  /* 0x001c1f0035357589 */ /* 0x000fe200000e0000 */
[----:B---3--:R-:W-:Y:S02]  /*9550*/  SEL R32, R41, R44, P0 ;  /* 0x0000002c29207207 */ /* 0x008fe40000000000 */
[----:B------:R-:W-:Y:S01]  /*9560*/  ISETP.GE.OR P1, PT, R87, UR4, P1 ;  /* 0x0000000457007c0c */ /* 0x000fe20008f26670 */
[----:B------:R-:W-:Y:S01]  /*9570*/  SHFL.IDX PT, R51, R51, R0, 0x1c1f ;  /* 0x001c1f0033337589 */ /* 0x000fe200000e0000 */
[----:B----4-:R-:W-:-:S03]  /*9580*/  SEL R35, R50, R79, P0 ;  /* 0x0000004f32237207 */ /* 0x010fc60000000000 */
[----:B------:R-:W2:Y:S04]  /*9590*/  SHFL.IDX PT, R60, R60, R5, 0x1c1f ;  /* 0x001c1f053c3c7589 */ /* 0x000ea800000e0000 */
[----:B------:R-:W3:Y:S04]  /*95a0*/  SHFL.IDX PT, R66, R66, R5, 0x1c1f ;  /* 0x001c1f0542427589 */ /* 0x000ee800000e0000 */
[----:B------:R-:W-:Y:S04]  /*95b0*/  SHFL.IDX PT, R55, R55, R0, 0x1c1f ;  /* 0x001c1f0037377589 */ /* 0x000fe800000e0000 */
[----:B------:R-:W-:Y:S04]  /*95c0*/  SHFL.IDX PT, R59, R59, R0, 0x1c1f ;  /* 0x001c1f003b3b7589 */ /* 0x000fe800000e0000 */
[----:B------:R-:W4:Y:S04]  /*95d0*/  SHFL.IDX PT, R68, R68, R5, 0x1c1f ;  /* 0x001c1f0544447589 */ /* 0x000f2800000e0000 */
[----:B------:R-:W4:Y:S04]  /*95e0*/  SHFL.IDX PT, R74, R74, R5, 0x1c1f ;  /* 0x001c1f054a4a7589 */ /* 0x000f2800000e0000 */
[----:B------:R-:W-:Y:S04]  /*95f0*/  SHFL.IDX PT, R57, R57, R0, 0x1c1f ;  /* 0x001c1f0039397589 */ /* 0x000fe800000e0000 */
[----:B------:R-:W-:Y:S04]  /*9600*/  SHFL.IDX PT, R67, R67, R0, 0x1c1f ;  /* 0x001c1f0043437589 */ /* 0x000fe800000e0000 */
[----:B------:R-:W-:Y:S04]  /*9610*/  SHFL.IDX PT, R76, R76, R5, 0x1c1f ;  /* 0x001c1f054c4c7589 */ /* 0x000fe800000e0000 */
[----:B------:R-:W-:Y:S04]  /*9620*/  SHFL.IDX PT, R82, R82, R5, 0x1c1f ;  /* 0x001c1f0552527589 */ /* 0x000fe800000e0000 */
[----:B------:R-:W-:Y:S04]  /*9630*/  SHFL.IDX PT, R61, R61, R0, 0x1c1f ;  /* 0x001c1f003d3d7589 */ /* 0x000fe800000e0000 */
[----:B------:R-:W-:Y:S04]  /*9640*/  SHFL.IDX PT, R75, R75, R0, 0x1c1f ;  /* 0x001c1f004b4b7589 */ /* 0x000fe800000e0000 */
[----:B------:R-:W4:Y:S04]  /*9650*/  SHFL.IDX PT, R84, R84, R5, 0x1c1f ;  /* 0x001c1f0554547589 */ /* 0x000f2800000e0000 */
[----:B------:R-:W4:Y:S04]  /*9660*/  SHFL.IDX PT, R90, R90, R5, 0x1c1f ;  /* 0x001c1f055a5a7589 */ /* 0x000f2800000e0000 */
[----:B------:R-:W-:Y:S04]  /*9670*/  SHFL.IDX PT, R63, R63, R0, 0x1c1f ;  /* 0x001c1f003f3f7589 */ /* 0x000fe800000e0000 */
[----:B------:R-:W-:Y:S04]  /*9680*/  SHFL.IDX PT, R81, R81, R0, 0x1c1f ;  /* 0x001c1f0051517589 */ /* 0x000fe800000e0000 */
[----:B------:R-:W4:Y:S04]  /*9690*/  SHFL.IDX PT, R92, R92, R5, 0x1c1f ;  /* 0x001c1f055c5c7589 */ /* 0x000f2800000e0000 */
[----:B------:R-:W4:Y:S04]  /*96a0*/  SHFL.IDX PT, R98, R98, R5, 0x1c1f ;  /* 0x001c1f0562627589 */ /* 0x000f2800000e0000 */
[----:B------:R-:W-:Y:S04]  /*96b0*/  SHFL.IDX PT, R65, R65, R0, 0x1c1f ;  /* 0x001c1f0041417589 */ /* 0x000fe800000e0000 */
[----:B------:R1:W-:Y:S04]  /*96c0*/  SHFL.IDX PT, R83, R83, R0, 0x1c1f ;  /* 0x001c1f0053537589 */ /* 0x0003e800000e0000 */
[----:B------:R-:W-:Y:S04]  /*96d0*/  SHFL.IDX PT, R100, R100, R5, 0x1c1f ;  /* 0x001c1f0564647589 */ /* 0x000fe800000e0000 */
[----:B------:R5:W4:Y:S01]  /*96e0*/  SHFL.IDX PT, R106, R106, R5, 0x1c1f ;  /* 0x001c1f056a6a7589 */ /* 0x000b2200000e0000 */
[----:B-1----:R-:W-:Y:S01]  /*96f0*/  IMAD R0, R38, UR5, RZ ;  /* 0x0000000526007c24 */ /* 0x002fe2000f8e02ff */
[----:B------:R-:W-:-:S02]  /*9700*/  ULDC.64 UR4, c[0x0][0xb40] ;  /* 0x0002d00000047ab9 */ /* 0x000fc40000000a00 */
[----:B------:R1:W-:Y:S01]  /*9710*/  STSM.16.M88.4 [R34], R8 ;  /* 0x0000000822007844 */ /* 0x0003e20000000200 */
[----:B------:R-:W-:Y:S01]  /*9720*/  IMAD R36, R39, UR44, R0 ;  /* 0x0000002c27247c24 */ /* 0x000fe2000f8e0200 */
[----:B------:R-:W-:Y:S02]  /*9730*/  IADD3 R0, P3, R87, R6, RZ ;  /* 0x0000000657007210 */ /* 0x000fe40007f7e0ff */
[----:B------:R2:W-:Y:S01]  /*9740*/  STSM.16.M88.4 [R33], R12 ;  /* 0x0000000c21007844 */ /* 0x0005e20000000200 */
[----:B-----5:R-:W-:-:S03]  /*9750*/  SHF.R.S32.HI R5, RZ, 0x1f, R87 ;  /* 0x0000001fff057819 */ /* 0x020fc60000011457 */
[----:B------:R4:W-:Y:S01]  /*9760*/  STSM.16.M88.4 [R86], R24 ;  /* 0x0000001856007844 */ /* 0x0009e20000000200 */
[----:B------:R-:W-:-:S03]  /*9770*/  IADD3.X R5, R5, R7, R36, P3, !PT ;  /* 0x0000000705057210 */ /* 0x000fc60001ffe424 */
[----:B------:R5:W-:Y:S01]  /*9780*/  STSM.16.M88.4 [R85], R28 ;  /* 0x0000001c55007844 */ /* 0x000be20000000200 */
[----:B------:R-:W-:Y:S01]  /*9790*/  LEA R6, P3, R0, UR4, 0x2 ;  /* 0x0000000400067c11 */ /* 0x000fe2000f8610ff */
[----:B------:R-:W-:Y:S01]  /*97a0*/  ULDC UR4, c[0x0][0xc] ;  /* 0x0000030000047ab9 */ /* 0x000fe20000000800 */
[----:B-1----:R-:W-:Y:S01]  /*97b0*/  SEL R34, R44, R41, P0 ;  /* 0x000000292c227207 */ /* 0x002fe20000000000 */
[----:B------:R-:W-:Y:S01]  /*97c0*/  UIADD3 UR48, UR4, UR48, URZ ;  /* 0x0000003004307290 */ /* 0x000fe2000fffe03f */
[----:B------:R-:W-:Y:S02]  /*97d0*/  SEL R8, R49, R52, P0 ;  /* 0x0000003431087207 */ /* 0x000fe40000000000 */
[----:B--2---:R-:W-:Y:S02]  /*97e0*/  SEL R33, R79, R50, P0 ;  /* 0x000000324f217207 */ /* 0x004fe40000000000 */
[----:B------:R-:W-:Y:S02]  /*97f0*/  SEL R10, R52, R49, P0 ;  /* 0x00000031340a7207 */ /* 0x000fe40000000000 */
[----:B------:R-:W-:Y:S01]  /*9800*/  SEL R9, R43, R58, P0 ;  /* 0x0000003a2b097207 */ /* 0x000fe20000000000 */
[----:B------:R-:W-:Y:S01]  /*9810*/  STSM.16.M88.4 [R80], R32 ;  /* 0x0000002050007844 */ /* 0x000fe20000000200 */
[----:B------:R-:W-:-:S02]  /*9820*/  SEL R11, R58, R43, P0 ;  /* 0x0000002b3a0b7207 */ /* 0x000fc40000000000 */
[----:B------:R-:W-:Y:S02]  /*9830*/  SEL R12, R53, R60, P0 ;  /* 0x0000003c350c7207 */ /* 0x000fe40000000000 */
[----:B------:R-:W-:Y:S01]  /*9840*/  SEL R14, R60, R53, P0 ;  /* 0x000000353c0e7207 */ /* 0x000fe20000000000 */
[----:B------:R1:W-:Y:S01]  /*9850*/  STSM.16.M88.4 [R78], R8 ;  /* 0x000000084e007844 */ /* 0x0003e20000000200 */
[----:B---3--:R-:W-:Y:S02]  /*9860*/  SEL R13, R51, R66, P0 ;  /* 0x00000042330d7207 */ /* 0x008fe40000000000 */
[----:B------:R-:W-:Y:S02]  /*9870*/  SEL R15, R66, R51, P0 ;  /* 0x00000033420f7207 */ /* 0x000fe40000000000 */
[----:B----4-:R-:W-:Y:S02]  /*9880*/  SEL R24, R55, R68, P0 ;  /* 0x0000004437187207 */ /* 0x010fe40000000000 */
[----:B------:R-:W-:Y:S01]  /*9890*/  SEL R26, R68, R55, P0 ;  /* 0x00000037441a7207 */ /* 0x000fe20000000000 */
[----:B------:R2:W-:Y:S01]  /*98a0*/  STSM.16.M88.4 [R72], R12 ;  /* 0x0000000c48007844 */ /* 0x0005e20000000200 */
[----:B------:R-:W-:-:S02]  /*98b0*/  SEL R25, R59, R74, P0 ;  /* 0x0000004a3b197207 */ /* 0x000fc40000000000 */
[----:B------:R-:W-:Y:S02]  /*98c0*/  SEL R27, R74, R59, P0 ;  /* 0x0000003b4a1b7207 */ /* 0x000fe40000000000 */
[----:B-----5:R-:W-:Y:S02]  /*98d0*/  SEL R28, R61, R84, P0 ;  /* 0x000000543d1c7207 */ /* 0x020fe40000000000 */
[----:B------:R-:W-:Y:S01]  /*98e0*/  SEL R30, R84, R61, P0 ;  /* 0x0000003d541e7207 */ /* 0x000fe20000000000 */
[----:B------:R-:W-:Y:S01]  /*98f0*/  STSM.16.M88.4 [R70], R24 ;  /* 0x0000001846007844 */ /* 0x000fe20000000200 */
[----:B-1----:R-:W-:Y:S02]  /*9900*/  SEL R8, R57, R76, P0 ;  /* 0x0000004c39087207 */ /* 0x002fe40000000000 */
[----:B------:R-:W-:Y:S02]  /*9910*/  SEL R10, R76, R57, P0 ;  /* 0x000000394c0a7207 */ /* 0x000fe40000000000 */
[----:B------:R-:W-:-:S02]  /*9920*/  SEL R9, R67, R82, P0 ;  /* 0x0000005243097207 */ /* 0x000fc40000000000 */
[----:B------:R-:W-:Y:S02]  /*9930*/  SEL R11, R82, R67, P0 ;  /* 0x00000043520b7207 */ /* 0x000fe40000000000 */
[----:B------:R-:W-:Y:S02]  /*9940*/  SEL R29, R75, R90, P0 ;  /* 0x0000005a4b1d7207 */ /* 0x000fe40000000000 */
[----:B------:R-:W-:Y:S01]  /*9950*/  SEL R31, R90, R75, P0 ;  /* 0x0000004b5a1f7207 */ /* 0x000fe20000000000 */
[----:B------:R-:W-:Y:S01]  /*9960*/  STSM.16.M88.4 [R64], R8 ;  /* 0x0000000840007844 */ /* 0x000fe20000000200 */
[----:B--2---:R-:W-:Y:S02]  /*9970*/  SEL R12, R63, R92, P0 ;  /* 0x0000005c3f0c7207 */ /* 0x004fe40000000000 */
[----:B------:R-:W-:Y:S01]  /*9980*/  SEL R14, R92, R63, P0 ;  /* 0x0000003f5c0e7207 */ /* 0x000fe20000000000 */
[----:B------:R-:W-:Y:S01]  /*9990*/  STSM.16.M88.4 [R62], R28 ;  /* 0x0000001c3e007844 */ /* 0x000fe20000000200 */
[----:B------:R-:W-:-:S02]  /*99a0*/  SEL R13, R81, R98, P0 ;  /* 0x00000062510d7207 */ /* 0x000fc40000000000 */
[----:B------:R-:W-:Y:S02]  /*99b0*/  SEL R15, R98, R81, P0 ;  /* 0x00000051620f7207 */ /* 0x000fe40000000000 */
[----:B------:R-:W-:Y:S02]  /*99c0*/  SEL R33, R83, R106, P0 ;  /* 0x0000006a53217207 */ /* 0x000fe40000000000 */
[----:B------:R-:W-:Y:S01]  /*99d0*/  SEL R35, R106, R83, P0 ;  /* 0x000000536a237207 */ /* 0x000fe20000000000 */
[----:B------:R-:W-:Y:S01]  /*99e0*/  STSM.16.M88.4 [R21], R12 ;  /* 0x0000000c15007844 */ /* 0x000fe20000000200 */
[----:B------:R-:W-:Y:S02]  /*99f0*/  SEL R32, R65, R100, P0 ;  /* 0x0000006441207207 */ /* 0x000fe40000000000 */
[----:B------:R-:W-:Y:S02]  /*9a00*/  SEL R34, R100, R65, P0 ;  /* 0x0000004164227207 */ /* 0x000fe40000000000 */
[----:B------:R-:W-:-:S02]  /*9a10*/  LEA.HI.X R7, R0, UR5, R5, 0x2, P3 ;  /* 0x0000000500077c11 */ /* 0x000fc400098f1405 */
[----:B------:R-:W1:Y:S04]  /*9a20*/  SHFL.IDX PT, R0, R22, RZ, 0x1f ;  /* 0x00001fff16007589 */ /* 0x000e6800000e0000 */
[----:B------:R2:W-:Y:S01]  /*9a30*/  STSM.16.M88.4 [R20], R32 ;  /* 0x0000002014007844 */ /* 0x0005e20000000200 */
[----:B------:R3:W-:Y:S06]  /*9a40*/  MEMBAR.ALL.CTA ;  /* 0x0000000000007992 */ /* 0x0007ec0000008000 */
[----:B---3--:R-:W3:Y:S02]  /*9a50*/  FENCE.VIEW.ASYNC.S ;  /* 0x00000000000073c6 */ /* 0x008ee40000000000 */
[----:B---3--:R-:W-:Y:S06]  /*9a60*/  BAR.ARV 0x1, 0x120 ;  /* 0x0044800000007b1d */ /* 0x008fec0000002000 */
[----:B-1----:R-:W-:Y:S01]  /*9a70*/  ISETP.NE.AND P0, PT, R0, 0x7, PT ;  /* 0x000000070000780c */ /* 0x002fe20003f05270 */
[----:B------:R2:W-:Y:S04]  /*9a80*/  @!P1 STG.E desc[UR50][R6.64], R4 ;  /* 0x0000000406009986 */ /* 0x0005e8000c101932 */
[----:B------:R2:W-:Y:S08]  /*9a90*/  @!P2 STG.E desc[UR50][R6.64+0x20], R3 ;  /* 0x000020030600a986 */ /* 0x0005f0000c101932 */
[----:B------:R-:W-:Y:S05]  /*9aa0*/  @P0 BRA `(.L_x_31) ;  /* 0x0000000000680947 */ /* 0x000fea0003800000 */
[----:B------:R-:W-:Y:S01]  /*9ab0*/  BAR.SYNC.DEFER_BLOCKING 0x1, 0x120 ;  /* 0x0044800000007b1d */ /* 0x000fe20000010000 */
[----:B------:R-:W-:-:S05]  /*9ac0*/  ELECT P0, URZ, PT ;  /* 0x00000000003f782f */ /* 0x000fca0003800000 */
[----:B------:R-:W-:Y:S08]  /*9ad0*/  BSSY B0, `(.L_x_31) ;  /* 0x0000017000007945 */ /* 0x000ff00003800000 */
[----:B------:R-:W-:Y:S05]  /*9ae0*/  @!P0 BRA `(.L_x_32) ;  /* 0x0000000000548947 */ /* 0x000fea0003800000 */
[----:B------:R-:W-:Y:S02]  /*9af0*/  UIADD3 UR4, UP0, UR54, 0x9f0, URZ ;  /* 0x000009f036047890 */ /* 0x000fe4000ff1e03f */
[----:B------:R-:W-:Y:S02]  /*9b00*/  UIADD3 UR6, UR38, 0x4000, URZ ;  /* 0x0000400026067890 */ /* 0x000fe4000fffe03f */
[----:B------:R-:W-:Y:S02]  /*9b10*/  UIADD3.X UR5, URZ, UR55, URZ, UP0, !UPT ;  /* 0x000000373f057290 */ /* 0x000fe400087fe43f */
[----:B------:R-:W-:Y:S01]  /*9b20*/  UIADD3 UR8, UR38, 0x8000, URZ ;  /* 0x0000800026087890 */ /* 0x000fe2000fffe03f */
[----:B------:R-:W-:Y:S01]  /*9b30*/  UMOV UR41, URZ ;  /* 0x0000003f00297c82 */ /* 0x000fe20008000000 */
[----:B------:R-:W-:Y:S01]  /*9b40*/  UMOV UR45, URZ ;  /* 0x0000003f002d7c82 */ /* 0x000fe20008000000 */
[----:B------:R-:W-:Y:S01]  /*9b50*/  UMOV UR40, UR38 ;  /* 0x0000002600287c82 */ /* 0x000fe20008000000 */
[----:B------:R-:W-:-:S03]  /*9b60*/  UMOV UR7, 0x40 ;  /* 0x0000004000077882 */ /* 0x000fc60000000000 */
[----:B------:R1:W-:Y:S02]  /*9b70*/  UTMASTG.5D [UR40], [UR4] ;  /* 0x00000028040073b5 */ /* 0x0003e40008020000 */
[----:B-1----:R-:W-:Y:S01]  /*9b80*/  UMOV UR40, UR6 ;  /* 0x0000000600287c82 */ /* 0x002fe20008000000 */
[----:B------:R-:W-:Y:S01]  /*9b90*/  UMOV UR41, UR7 ;  /* 0x0000000700297c82 */ /* 0x000fe20008000000 */
[----:B------:R-:W-:Y:S01]  /*9ba0*/  UMOV UR6, 0x80 ;  /* 0x0000008000067882 */ /* 0x000fe20000000000 */
[----:B------:R1:W-:Y:S02]  /*9bb0*/  UTMASTG.5D [UR40], [UR4] ;  /* 0x00000028040073b5 */ /* 0x0003e40008020000 */
[----:B-1----:R-:W-:Y:S01]  /*9bc0*/  UMOV UR40, UR8 ;  /* 0x0000000800287c82 */ /* 0x002fe20008000000 */
[----:B------:R-:W-:Y:S01]  /*9bd0*/  UMOV UR41, UR6 ;  /* 0x0000000600297c82 */ /* 0x000fe20008000000 */
[----:B------:R-:W-:Y:S01]  /*9be0*/  UIADD3 UR6, UR38, 0x33420, URZ ;  /* 0x0003342026067890 */ /* 0x000fe2000fffe03f */
[----:B------:R1:W-:Y:S03]  /*9bf0*/  UTMASTG.5D [UR40], [UR4] ;  /* 0x00000028040073b5 */ /* 0x0003e60008020000 */
[----:B------:R-:W-:Y:S01]  /*9c00*/  UPRMT UR6, URZ, 0x654, UR6 ;  /* 0x000006543f067896 */ /* 0x000fe20008000006 */
[----:B------:R0:W-:Y:S01]  /*9c10*/  UTMACMDFLUSH ;  /* 0x00000000000079b7 */ /* 0x0001e20000000000 */
[----:B------:R-:W-:-:S07]  /*9c20*/  DEPBAR.LE SB0, 0x0 ;  /* 0x000080000000791a */ /* 0x000fce0000000000 */
[----:B-1----:R-:W-:Y:S03]  /*9c30*/  SYNCS.ARRIVE.TRANS64.RED.A1T0 RZ, [UR6], RZ ;  /* 0x000000ffffff79a7 */ /* 0x002fe60008100406 */
.L_x_32:
[----:B------:R-:W-:Y:S05]  /*9c40*/  BSYNC B0 ;  /* 0x0000000000007941 */ /* 0x000fea0003800000 */
.L_x_31:
[----:B------:R-:W1:Y:S01]  /*9c50*/  LDC R0, c[0x0][0xda4] ;  /* 0x00036900ff007b82 */ /* 0x000e620000000800 */
[----:B------:R-:W-:Y:S02]  /*9c60*/  UIADD3 UR52, UR52, 0x1, URZ ;  /* 0x0000000134347890 */ /* 0x000fe4000fffe03f */
[----:B------:R-:W-:Y:S02]  /*9c70*/  UIADD3 UR39, UR39, 0x1, URZ ;  /* 0x0000000127277890 */ /* 0x000fe4000fffe03f */
[----:B------:R-:W-:-:S04]  /*9c80*/  UISETP.NE.AND UP0, UPT, UR52, 0x2, UPT ;  /* 0x000000023400788c */ /* 0x000fc8000bf05270 */
[----:B------:R-:W-:Y:S02]  /*9c90*/  USEL UR4, URZ, 0x1, UP0 ;  /* 0x000000013f047887 */ /* 0x000fe40008000000 */
[----:B------:R-:W-:Y:S02]  /*9ca0*/  USEL UR52, UR52, URZ, UP0 ;  /* 0x0000003f34347287 */ /* 0x000fe40008000000 */
[----:B------:R-:W-:Y:S01]  /*9cb0*/  ULOP3.LUT UR36, UR36, UR4, URZ, 0x3c, !UPT ;  /* 0x0000000424247292 */ /* 0x000fe2000f8e3c3f */
[----:B-1----:R-:W-:-:S13]  /*9cc0*/  ISETP.LE.AND P0, PT, R0, UR48, PT ;  /* 0x0000003000007c0c */ /* 0x002fda000bf03270 */
[----:B------:R-:W-:Y:S05]  /*9cd0*/  @!P0 BRA `(.L_x_33) ;  /* 0xffffff7000288947 */ /* 0x000fea000383ffff */
[----:B------:R-:W-:Y:S05]  /*9ce0*/  EXIT ;  /* 0x000000000000794d */ /* 0x000fea0003800000 */
.L_x_7:
[----:B------:R-:W-:-:S08]  /*9cf0*/  NOP ;  /* 0x0000000000007918 */ /* 0x000fd00000000000 */
[----:B------:R-:W1:-:S00]  /*9d00*/  USETMAXREG.DEALLOC.CTAPOOL 0x18 ;  /* 0x00000018000079c8 */ /* 0x000e4000080e0500 */
[----:B------:R-:W2:Y:S01]  /*9d10*/  S2UR UR49, SR_CTAID.X ;  /* 0x00000000003179c3 */ /* 0x000ea20000002500 */
[----:B------:R-:W-:Y:S01]  /*9d20*/  UMOV UR47, 0x1 ;  /* 0x00000001002f7882 */ /* 0x000fe20000000000 */
[----:B-1----:R-:W-:Y:S02]  /*9d30*/  IMAD.MOV.U32 R17, RZ, RZ, RZ ;  /* 0x000000ffff117224 */ /* 0x002fe400078e00ff */
[----:B------:R-:W-:-:S04]  /*9d40*/  IMAD.MOV.U32 R18, RZ, RZ, 0x1 ;  /* 0x00000001ff127424 */ /* 0x000fc800078e00ff */
[----:B------:R-:W2:Y:S02]  /*9d50*/  LDC R2, c[0x0][0xda4] ;  /* 0x00036900ff027b82 */ /* 0x000ea40000000800 */
[----:B--2---:R-:W-:-:S13]  /*9d60*/  ISETP.LE.AND P0, PT, R2, UR49, PT ;  /* 0x0000003102007c0c */ /* 0x004fda000bf03270 */
[----:B------:R-:W-:Y:S05]  /*9d70*/  @P0 BRA `(.L_x_34) ;  /* 0x0000002c00f40947 */ /* 0x000fea0003800000 */
[----:B------:R-:W1:Y:S01]  /*9d80*/  S2R R3, SR_TID.X ;  /* 0x0000000000037919 */ /* 0x000e620000002100 */
[----:B------:R-:W-:Y:S01]  /*9d90*/  IMAD.MOV.U32 R18, RZ, RZ, 0x1 ;  /* 0x00000001ff127424 */ /* 0x000fe200078e00ff */
[----:B------:R-:W-:Y:S01]  /*9da0*/  ULOP3.LUT UR43, UR46, 0x1, URZ, 0xfc, !UPT ;  /* 0x000000012e2b7892 */ /* 0x000fe2000f8efc3f */
[----:B------:R-:W-:Y:S01]  /*9db0*/  IMAD.MOV.U32 R17, RZ, RZ, RZ ;  /* 0x000000ffff117224 */ /* 0x000fe200078e00ff */
[----:B------:R-:W2:Y:S01]  /*9dc0*/  S2R R6, SR_TID.X ;  /* 0x0000000000067919 */ /* 0x000ea20000002100 */
[----:B------:R-:W-:Y:S01]  /*9dd0*/  ULOP3.LUT UR48, UR46, 0x2, URZ, 0xfc, !UPT ;  /* 0x000000022e307892 */ /* 0x000fe2000f8efc3f */
[----:B------:R-:W-:Y:S01]  /*9de0*/  ULDC.64 UR52, c[0x0][0x198] ;  /* 0x0000660000347ab9 */ /* 0x000fe20000000a00 */
[----:B------:R-:W-:Y:S01]  /*9df0*/  ULDC UR44, c[0x0][0xc] ;  /* 0x00000300002c7ab9 */ /* 0x000fe20000000800 */
[----:B------:R-:W-:Y:S01]  /*9e00*/  UMOV UR47, URZ ;  /* 0x0000003f002f7c82 */ /* 0x000fe20008000000 */
[----:B-1----:R-:W-:Y:S01]  /*9e10*/  LOP3.LUT R3, R3, 0x7f, RZ, 0xc0, !PT ;  /* 0x0000007f03037812 */ /* 0x002fe200078ec0ff */
[----:B--2---:R-:W-:-:S04]  /*9e20*/  IMAD.SHL.U32 R2, R6, 0x20, RZ ;  /* 0x0000002006027824 */ /* 0x004fc800078e00ff */
[----:B------:R-:W-:Y:S01]  /*9e30*/  IMAD.SHL.U32 R0, R3, 0x10, RZ ;  /* 0x0000001003007824 */ /* 0x000fe200078e00ff */
[----:B------:R-:W-:-:S04]  /*9e40*/  LOP3.LUT R4, R2, 0x80, RZ, 0xc0, !PT ;  /* 0x0000008002047812 */ /* 0x000fc800078ec0ff */
[----:B------:R-:W-:Y:S01]  /*9e50*/  LOP3.LUT R3, R0, 0x600, RZ, 0xc0, !PT ;  /* 0x0000060000037812 */ /* 0x000fe200078ec0ff */
[----:B------:R-:W-:Y:S01]  /*9e60*/  IMAD.SHL.U32 R0, R6, 0x40, RZ ;  /* 0x0000004006007824 */ /* 0x000fe200078e00ff */
[----:B------:R-:W-:Y:S02]  /*9e70*/  LOP3.LUT R4, R4, 0x10, R6, 0xf8, !PT ;  /* 0x0000001004047812 */ /* 0x000fe400078ef806 */
[----:B------:R-:W-:-:S04]  /*9e80*/  LOP3.LUT R3, R3, 0x60, R2, 0xf8, !PT ;  /* 0x0000006003037812 */ /* 0x000fc800078ef802 */
[----:B------:R-:W-:Y:S02]  /*9e90*/  LOP3.LUT R5, R3, 0x100, R2, 0xf8, !PT ;  /* 0x0000010003057812 */ /* 0x000fe400078ef802 */
[----:B------:R-:W-:Y:S02]  /*9ea0*/  SHF.R.U32.HI R3, RZ, 0x1, R6 ;  /* 0x00000001ff037819 */ /* 0x000fe40000011606 */
[----:B------:R-:W-:-:S04]  /*9eb0*/  LOP3.LUT R2, R0, 0x180, RZ, 0xc0, !PT ;  /* 0x0000018000027812 */ /* 0x000fc800078ec0ff */
[----:B------:R-:W-:Y:S01]  /*9ec0*/  LOP3.LUT R2, R2, 0x30, R3, 0xf8, !PT ;  /* 0x0000003002027812 */ /* 0x000fe200078ef803 */
[----:B------:R-:W-:-:S05]  /*9ed0*/  IMAD.SHL.U32 R3, R6, 0x4, RZ ;  /* 0x0000000406037824 */ /* 0x000fca00078e00ff */
[----:B------:R-:W-:Y:S01]  /*9ee0*/  LOP3.LUT R4, R4, 0x10, R3, 0x78, !PT ;  /* 0x0000001004047812 */ /* 0x000fe200078e7803 */
[----:B------:R-:W-:-:S05]  /*9ef0*/  IMAD.SHL.U32 R3, R6, 0x8, RZ ;  /* 0x0000000806037824 */ /* 0x000fca00078e00ff */
[----:B------:R-:W-:Y:S02]  /*9f00*/  LOP3.LUT R3, R2, 0x30, R3, 0x78, !PT ;  /* 0x0000003002037812 */ /* 0x000fe400078e7803 */
[----:B------:R-:W-:Y:S02]  /*9f10*/  LOP3.LUT R2, R5, R4, RZ, 0xfc, !PT ;  /* 0x0000000405027212 */ /* 0x000fe400078efcff */
[----:B------:R-:W-:-:S03]  /*9f20*/  LOP3.LUT R0, R3, 0x640, R0, 0xf8, !PT ;  /* 0x0000064003007812 */ /* 0x000fc600078ef800 */
[----:B------:R1:W-:Y:S04]  /*9f30*/  STL [R1], R2 ;  /* 0x0000000201007387 */ /* 0x0003e80000100800 */
[----:B------:R1:W-:Y:S02]  /*9f40*/  STL [R1+0x4], R0 ;  /* 0x0000040001007387 */ /* 0x0003e40000100800 */
.L_x_80:
[----:B------:R-:W2:Y:S01]  /*9f50*/  S2UR UR4, SR_CgaCtaId ;  /* 0x00000000000479c3 */ /* 0x000ea20000008800 */
[----:B------:R-:W-:Y:S01]  /*9f60*/  ULDC UR5, c[0x0][0xda8] ;  /* 0x00036a0000057ab9 */ /* 0x000fe20000000800 */
[----:B------:R-:W-:Y:S01]  /*9f70*/  ULDC.64 UR6, c[0x0][0x3f8] ;  /* 0x0000fe0000067ab9 */ /* 0x000fe20000000a00 */
[----:B------:R-:W-:Y:S02]  /*9f80*/  UISETP.NE.AND UP1, UPT, UR5, 0x1, UPT ;  /* 0x000000010500788c */ /* 0x000fe4000bf25270 */
[----:B------:R-:W-:Y:S01]  /*9f90*/  UISETP.NE.U32.AND UP0, UPT, UR6, URZ, UPT ;  /* 0x0000003f0600728c */ /* 0x000fe2000bf05070 */
[----:B------:R-:W-:Y:S01]  /*9fa0*/  UMOV UR40, 0x400 ;  /* 0x0000040000287882 */ /* 0x000fe20000000000 */
[----:B------:R-:W-:Y:S02]  /*9fb0*/  ULDC UR8, c[0x0][0xdb4] ;  /* 0x00036d0000087ab9 */ /* 0x000fe40000000800 */
[----:B------:R-:W-:Y:S02]  /*9fc0*/  UISETP.NE.AND.EX UP0, UPT, UR7, URZ, UPT, UP0 ;  /* 0x0000003f0700728c */ /* 0x000fe4000bf05300 */
[----:B------:R-:W-:Y:S01]  /*9fd0*/  UISETP.NE.AND UP2, UPT, UR8, 0x1, UPT ;  /* 0x000000010800788c */ /* 0x000fe2000bf45270 */
[----:B------:R-:W-:Y:S01]  /*9fe0*/  ULDC UR6, c[0x0][0x404] ;  /* 0x0001010000067ab9 */ /* 0x000fe20000000800 */
[----:B------:R-:W-:Y:S01]  /*9ff0*/  ULDC UR42, c[0x0][0x2e0] ;  /* 0x0000b800002a7ab9 */ /* 0x000fe20000000800 */
[----:B------:R-:W-:Y:S01]  /*a000*/  USEL UR6, UR6, 0x1, UP0 ;  /* 0x0000000106067887 */ /* 0x000fe20008000000 */
[----:B------:R-:W-:Y:S01]  /*a010*/  @UP1 ULDC UR7, c[0x0][0xdb0] ;  /* 0x00036c0000071ab9 */ /* 0x000fe20000000800 */
[----:B------:R-:W-:-:S02]  /*a020*/  UMOV UR45, UR49 ;  /* 0x00000031002d7c82 */ /* 0x000fc40008000000 */
[----:B------:R-:W-:-:S04]  /*a030*/  UIMAD UR42, UR6, UR42, URZ ;  /* 0x0000002a062a72a4 */ /* 0x000fc8000f8e023f */
[----:B------:R-:W-:Y:S01]  /*a040*/  @UP2 ULDC.64 UR10, c[0x0][0xdb8] ;  /* 0x00036e00000a2ab9 */ /* 0x000fe20000000a00 */
[----:B------:R-:W-:Y:S02]  /*a050*/  UIADD3 UR6, UR42, 0x9f, URZ ;  /* 0x0000009f2a067890 */ /* 0x000fe4000fffe03f */
[----:B--2---:R-:W-:-:S03]  /*a060*/  ULEA UR40, UR4, UR40, 0x18 ;  /* 0x0000002804287291 */ /* 0x004fc6000f8ec03f */
[----:B------:R-:W-:Y:S01]  /*a070*/  @UP1 ULDC UR4, c[0x0][0xdac] ;  /* 0x00036b0000041ab9 */ /* 0x000fe20000000800 */
[----:B------:R-:W-:Y:S02]  /*a080*/  UIADD3 UR9, UR40, 0x24200, URZ ;  /* 0x0002420028097890 */ /* 0x000fe4000fffe03f */
[----:B------:R-:W-:Y:S02]  /*a090*/  UIMAD.WIDE.U32 UR4, UR49, UR4, URZ ;  /* 0x00000004310472a5 */ /* 0x000fe4000f8e003f */
[----:B------:R-:W-:Y:S02]  /*a0a0*/  ULOP3.LUT UP0, URZ, UR9, 0x1bf, URZ, 0xc0, !UPT ;  /* 0x000001bf093f7892 */ /* 0x000fe4000f80c03f */
[----:B------:R-:W-:Y:S02]  /*a0b0*/  @UP1 USHF.R.U32.HI UR45, URZ, UR7, UR5 ;  /* 0x000000073f2d1299 */ /* 0x000fe40008011605 */
[----:B------:R-:W-:Y:S02]  /*a0c0*/  UIMAD.WIDE UR6, UR6, 0x66666667, URZ ;  /* 0x66666667060678a5 */ /* 0x000fe4000f8e023f */
[----:B------:R-:W-:Y:S01]  /*a0d0*/  UIMAD.WIDE.U32 UR4, UR45, UR10, URZ ;  /* 0x0000000a2d0472a5 */ /* 0x000fe2000f8e003f */
[----:B------:R-:W-:Y:S01]  /*a0e0*/  PLOP3.LUT P0, PT, PT, PT, UP0, 0x80, 0x0 ;  /* 0x000000000000781c */ /* 0x000fe20003f0f008 */
[----:B------:R-:W-:Y:S01]  /*a0f0*/  USHF.R.U32.HI UR41, URZ, 0x1f, UR7 ;  /* 0x0000001f3f297899 */ /* 0x000fe20008011607 */
[----:B------:R-:W-:Y:S01]  /*a100*/  UMOV UR39, UR45 ;  /* 0x0000002d00277c82 */ /* 0x000fe20008000000 */
[----:B------:R-:W-:-:S02]  /*a110*/  @UP2 USHF.R.U32.HI UR39, URZ, UR11, UR5 ;  /* 0x0000000b3f272299 */ /* 0x000fc40008011605 */
[----:B------:R-:W-:Y:S02]  /*a120*/  ULEA.HI.SX32 UR41, UR7, UR41, 0x1a ;  /* 0x0000002907297291 */ /* 0x000fe4000f8fd23f */
[----:B------:R-:W-:-:S04]  /*a130*/  UIADD3 UR38, -UR39, URZ, URZ ;  /* 0x0000003f27267290 */ /* 0x000fc8000fffe13f */
[----:B------:R-:W-:Y:S02]  /*a140*/  UIMAD UR38, UR8, UR38, UR45 ;  /* 0x00000026082672a4 */ /* 0x000fe4000f8e022d */
[----:B------:R-:W-:Y:S10]  /*a150*/  @!P0 BRA `(.L_x_35) ;  /* 0x0000000000408947 */ /* 0x000ff40003800000 */
[----:B-1----:R-:W-:Y:S01]  /*a160*/  MOV R2, 0x0 ;  /* 0x0000000000027802 */ /* 0x002fe20000000f00 */
[----:B------:R-:W-:Y:S01]  /*a170*/  ULDC.64 UR6, c[0x4][0x98] ;  /* 0x0100260000067ab9 */ /* 0x000fe20000000a00 */
[----:B------:R-:W-:Y:S01]  /*a180*/  ULDC.64 UR8, c[0x4][0xa0] ;  /* 0x0100280000087ab9 */ /* 0x000fe20000000a00 */
[----:B------:R-:W-:Y:S01]  /*a190*/  ULDC.64 UR4, c[0x4][0x8] ;  /* 0x0100020000047ab9 */ /* 0x000fe20000000a00 */
[----:B------:R-:W-:Y:S02]  /*a1a0*/  IMAD.U32 R4, RZ, RZ, UR6 ;  /* 0x00000006ff047e24 */ /* 0x000fe4000f8e00ff */
[----:B------:R-:W1:Y:S01]  /*a1b0*/  LDC.64 R2, c[0x4][R2] ;  /* 0x0100000002027b82 */ /* 0x000e620000000a00 */
[----:B------:R-:W-:Y:S02]  /*a1c0*/  IMAD.U32 R5, RZ, RZ, UR7 ;  /* 0x00000007ff057e24 */ /* 0x000fe4000f8e00ff */
[----:B------:R-:W-:Y:S02]  /*a1d0*/  IMAD.U32 R6, RZ, RZ, UR8 ;  /* 0x00000008ff067e24 */ /* 0x000fe4000f8e00ff */
[----:B------:R-:W-:-:S02]  /*a1e0*/  IMAD.U32 R7, RZ, RZ, UR9 ;  /* 0x00000009ff077e24 */ /* 0x000fc4000f8e00ff */
[----:B------:R-:W-:Y:S02]  /*a1f0*/  IMAD.U32 R10, RZ, RZ, UR4 ;  /* 0x00000004ff0a7e24 */ /* 0x000fe4000f8e00ff */
[----:B------:R-:W-:Y:S02]  /*a200*/  IMAD.U32 R11, RZ, RZ, UR5 ;  /* 0x00000005ff0b7e24 */ /* 0x000fe4000f8e00ff */
[----:B------:R-:W-:Y:S02]  /*a210*/  IMAD.MOV.U32 R8, RZ, RZ, 0x70 ;  /* 0x00000070ff087424 */ /* 0x000fe400078e00ff */
[----:B------:R-:W-:Y:S02]  /*a220*/  IMAD.MOV.U32 R12, RZ, RZ, 0x1 ;  /* 0x00000001ff0c7424 */ /* 0x000fe400078e00ff */
[----:B------:R-:W-:-:S07]  /*a230*/  IMAD.MOV.U32 R13, RZ, RZ, RZ ;  /* 0x000000ffff0d7224 */ /* 0x000fce00078e00ff */
[----:B------:R-:W-:-:S07]  /*a240*/  LEPC R20, `(.L_x_35) ;  /* 0x000000001014794e */ /* 0x000fce0000000000 */
[----:B-1----:R-:W-:Y:S05]  /*a250*/  CALL.ABS.NOINC R2 ;  /* 0x0000000002007343 */ /* 0x002fea0003c00000 */
.L_x_35:
[----:B------:R-:W-:-:S06]  /*a260*/  UIADD3 UR4, UR40, 0xf200, URZ ;  /* 0x0000f20028047890 */ /* 0x000fcc000fffe03f */
[----:B------:R-:W-:-:S05]  /*a270*/  IMAD.U32 R16, RZ, RZ, UR4 ;  /* 0x00000004ff107e24 */ /* 0x000fca000f8e00ff */
[----:B------:R-:W-:-:S13]  /*a280*/  LOP3.LUT P0, RZ, R16, 0x1bf, RZ, 0xc0, !PT ;  /* 0x000001bf10ff7812 */ /* 0x000fda000780c0ff */
[----:B------:R-:W-:Y:S05]  /*a290*/  @!P0 BRA `(.L_x_36) ;  /* 0x0000000000408947 */ /* 0x000fea0003800000 */
        /* <DEDUP_REMOVED lines=16> */
.L_x_36:
[----:B------:R-:W-:-:S04]  /*a3a0*/  UIADD3 UR4, UR40, 0x200, URZ ;  /* 0x0000020028047890 */ /* 0x000fc8000fffe03f */
[----:B------:R-:W-:-:S06]  /*a3b0*/  ULOP3.LUT UP0, URZ, UR4, 0x9f, URZ, 0xc0, !UPT ;  /* 0x0000009f043f7892 */ /* 0x000fcc000f80c03f */
[----:B------:R-:W-:-:S13]  /*a3c0*/  PLOP3.LUT P0, PT, PT, PT, UP0, 0x80, 0x0 ;  /* 0x000000000000781c */ /* 0x000fda0003f0f008 */
        /* <DEDUP_REMOVED lines=17> */
.L_x_37:
        /* <DEDUP_REMOVED lines=18> */
.L_x_38:
[----:B------:R-:W-:Y:S01]  /*a600*/  ULDC.64 UR4, c[0x0][0x9f8] ;  /* 0x00027e0000047ab9 */ /* 0x000fe20000000a00 */
[----:B------:R-:W-:Y:S01]  /*a610*/  IMAD.U32 R5, RZ, RZ, UR39 ;  /* 0x00000027ff057e24 */ /* 0x000fe2000f8e00ff */
[----:B------:R-:W-:Y:S01]  /*a620*/  ISETP.NE.U32.AND P0, PT, RZ, UR4, PT ;  /* 0x00000004ff007c0c */ /* 0x000fe2000bf05070 */
[----:B------:R-:W-:Y:S01]  /*a630*/  IMAD.U32 R19, RZ, RZ, UR39 ;  /* 0x00000027ff137e24 */ /* 0x000fe2000f8e00ff */
[----:B------:R-:W2:Y:S01]  /*a640*/  S2R R4, SR_TID.X ;  /* 0x0000000000047919 */ /* 0x000ea20000002100 */
[----:B-1----:R-:W1:Y:S01]  /*a650*/  LDC R0, c[0x0][0x428] ;  /* 0x00010a00ff007b82 */ /* 0x002e620000000800 */
[----:B------:R-:W-:-:S13]  /*a660*/  ISETP.NE.AND.EX P0, PT, RZ, UR5, PT, P0 ;  /* 0x00000005ff007c0c */ /* 0x000fda000bf05300 */
[----:B------:R-:W3:Y:S01]  /*a670*/  @P0 LDC.64 R2, c[0x0][0x9f8] ;  /* 0x00027e00ff020b82 */ /* 0x000ee20000000a00 */
[----:B------:R-:W-:Y:S01]  /*a680*/  IMAD R6, RZ, RZ, -UR45 ;  /* 0x8000002dff067e24 */ /* 0x000fe2000f8e02ff */
[----:B--2---:R-:W-:Y:S01]  /*a690*/  LOP3.LUT R10, R4, 0x7f, RZ, 0xc0, !PT ;  /* 0x0000007f040a7812 */ /* 0x004fe200078ec0ff */
[----:B---3--:R-:W-:-:S05]  /*a6a0*/  @P0 IMAD.WIDE R2, R5, 0x4, R2 ;  /* 0x0000000405020825 */ /* 0x008fca00078e0202 */
[----:B------:R-:W2:Y:S01]  /*a6b0*/  LDC R5, c[0x0][0xda8] ;  /* 0x00036a00ff057b82 */ /* 0x000ea20000000800 */
[----:B------:R3:W4:Y:S01]  /*a6c0*/  @P0 LDG.E R19, desc[UR50][R2.64] ;  /* 0x0000003202130981 */ /* 0x000722000c1e1900 */
[----:B-1----:R-:W-:Y:S01]  /*a6d0*/  ISETP.NE.AND P0, PT, R0, 0x1, PT ;  /* 0x000000010000780c */ /* 0x002fe20003f05270 */
[----:B------:R-:W-:Y:S01]  /*a6e0*/  UMOV UR36, URZ ;  /* 0x0000003f00247c82 */ /* 0x000fe20008000000 */
[----:B------:R-:W-:Y:S01]  /*a6f0*/  ISETP.NE.AND P2, PT, R10, RZ, PT ;  /* 0x000000ff0a00720c */ /* 0x000fe20003f45270 */
[----:B------:R-:W-:Y:S01]  /*a700*/  UMOV UR4, 0x40 ;  /* 0x0000004000047882 */ /* 0x000fe20000000000 */
[----:B------:R-:W-:Y:S01]  /*a710*/  UMOV UR6, UR38 ;  /* 0x0000002600067c82 */ /* 0x000fe20008000000 */
[----:B------:R-:W-:Y:S01]  /*a720*/  UMOV UR7, UR39 ;  /* 0x0000002700077c82 */ /* 0x000fe20008000000 */
[----:B------:R-:W-:Y:S01]  /*a730*/  UMOV UR8, 0x80 ;  /* 0x0000008000087882 */ /* 0x000fe20000000000 */
[----:B------:R-:W-:Y:S01]  /*a740*/  UMOV UR10, UR38 ;  /* 0x00000026000a7c82 */ /* 0x000fe20008000000 */
[----:B------:R-:W-:Y:S01]  /*a750*/  UMOV UR11, UR39 ;  /* 0x00000027000b7c82 */ /* 0x000fe20008000000 */
[----:B---3--:R-:W1:Y:S01]  /*a760*/  LDC.64 R2, c[0x0][0x3f8] ;  /* 0x0000fe00ff027b82 */ /* 0x008e620000000a00 */
[----:B------:R-:W-:Y:S01]  /*a770*/  UMOV UR14, 0xffffffff ;  /* 0xffffffff000e7882 */ /* 0x000fe20000000000 */
[----:B------:R-:W-:Y:S01]  /*a780*/  SHF.R.U32.HI R4, RZ, 0x5, R4 ;  /* 0x00000005ff047819 */ /* 0x000fe20000011604 */
[----:B------:R-:W-:-:S03]  /*a790*/  IMAD.U32 R16, RZ, RZ, UR38 ;  /* 0x00000026ff107e24 */ /* 0x000fc6000f8e00ff */
[----:B------:R-:W-:Y:S01]  /*a7a0*/  VOTEU.ALL UP1, P2 ;  /* 0x00000000003f7886 */ /* 0x000fe20001020000 */
[----:B------:R-:W-:Y:S01]  /*a7b0*/  LOP3.LUT R4, R4, 0x3, RZ, 0xc0, !PT ;  /* 0x0000000304047812 */ /* 0x000fe200078ec0ff */
[----:B------:R-:W3:Y:S01]  /*a7c0*/  @P0 LDC R0, c[0x0][0x42c] ;  /* 0x00010b00ff000b82 */ /* 0x000ee20000000800 */
[----:B--2---:R-:W-:Y:S02]  /*a7d0*/  IMAD R6, R5, R6, UR49 ;  /* 0x0000003105067e24 */ /* 0x004fe4000f8e0206 */
[----:B------:R-:W-:Y:S02]  /*a7e0*/  @!UP1 UIADD3 UR12, UP0, UR52, 0x270, URZ ;  /* 0x00000270340c9890 */ /* 0x000fe4000ff1e03f */
[----:B------:R-:W-:-:S03]  /*a7f0*/  IMAD.SHL.U32 R6, R6, 0x80, RZ ;  /* 0x0000008006067824 */ /* 0x000fc600078e00ff */
[----:B------:R-:W2:Y:S01]  /*a800*/  @P0 LDC R5, c[0x0][0x430] ;  /* 0x00010c00ff050b82 */ /* 0x000ea20000000800 */
[----:B------:R-:W-:Y:S01]  /*a810*/  @!UP1 UIADD3.X UR13, URZ, UR53, URZ, UP0, !UPT ;  /* 0x000000353f0d9290 */ /* 0x000fe200087fe43f */
[----:B------:R-:W-:Y:S02]  /*a820*/  R2UR UR37, R6 ;  /* 0x00000000062572ca */ /* 0x000fe400000e0000 */
[----:B-1----:R-:W-:-:S04]  /*a830*/  ISETP.NE.U32.AND P1, PT, R2, RZ, PT ;  /* 0x000000ff0200720c */ /* 0x002fc80003f25070 */
[----:B------:R-:W-:Y:S01]  /*a840*/  ISETP.NE.AND.EX P1, PT, R3, RZ, PT, P1 ;  /* 0x000000ff0300720c */ /* 0x000fe20003f25310 */
[----:B---3--:R-:W-:-:S06]  /*a850*/  @P0 IMAD.HI.U32 R0, R0, UR38, RZ ;  /* 0x0000002600000c27 */ /* 0x008fcc000f8e00ff */
[----:B------:R-:W-:Y:S01]  /*a860*/  UMOV UR5, UR37 ;  /* 0x0000002500057c82 */ /* 0x000fe20008000000 */
[----:B------:R-:W-:Y:S01]  /*a870*/  UMOV UR9, UR37 ;  /* 0x0000002500097c82 */ /* 0x000fe20008000000 */
[----:B------:R1:W-:Y:S01]  /*a880*/  @!UP1 UTMAPF.L2.4D [UR36], [UR12] ;  /* 0x000000240c0095b8 */ /* 0x0003e20008018000 */
[----:B--2---:R-:W-:Y:S01]  /*a890*/  @P0 SHF.R.U32.HI R16, RZ, R5, R0 ;  /* 0x00000005ff100219 */ /* 0x004fe20000011600 */
[----:B------:R1:W-:Y:S01]  /*a8a0*/  @!UP1 UTMAPF.L2.4D [UR4], [UR12] ;  /* 0x000000040c0095b8 */ /* 0x0003e20008018000 */
[----:B------:R1:W-:Y:S01]  /*a8b0*/  @!UP1 UTMAPF.L2.4D [UR8], [UR12] ;  /* 0x000000080c0095b8 */ /* 0x0003e20008018000 */
[----:B----4-:R-:W-:Y:S02]  /*a8c0*/  SHF.R.S32.HI R20, RZ, 0x1f, R19 ;  /* 0x0000001fff147819 */ /* 0x010fe40000011413 */
[----:B------:R-:W-:Y:S01]  /*a8d0*/  SEL R0, R19, RZ, !P1 ;  /* 0x000000ff13007207 */ /* 0x000fe20004800000 */
[----:B-1----:R-:W-:Y:S06]  /*a8e0*/  BRA.DIV UR14, `(.L_x_39) ;  /* 0x0000002a0e687947 */ /* 0x002fec000b800000 */
[----:B------:R1:W2:Y:S02]  /*a8f0*/  SHFL.IDX PT, R14, R4, RZ, 0x1f ;  /* 0x00001fff040e7589 */ /* 0x0002a400000e0000 */
.L_x_96:
[----:B--2---:R-:W-:Y:S02]  /*a900*/  ISETP.NE.AND P0, PT, R14, RZ, PT ;  /* 0x000000ff0e00720c */ /* 0x004fe40003f05270 */
[----:B------:R-:W-:-:S11]  /*a910*/  PLOP3.LUT P6, PT, PT, PT, PT, 0x8, 0x0 ;  /* 0x000000000000781c */ /* 0x000fd60003fce170 */
[----:B------:R-:W-:Y:S05]  /*a920*/  @P0 BRA `(.L_x_40) ;  /* 0x0000000800040947 */ /* 0x000fea0003800000 */
[----:B------:R-:W-:-:S06]  /*a930*/  UIADD3 UR4, UR41, -0x1, URZ ;  /* 0xffffffff29047890 */ /* 0x000fcc000fffe03f */
[----:B------:R-:W-:Y:S01]  /*a940*/  IMAD.U32 R7, RZ, RZ, UR4 ;  /* 0x00000004ff077e24 */ /* 0x000fe2000f8e00ff */
[----:B------:R-:W-:-:S03]  /*a950*/  UMOV UR4, 0xffffffff ;  /* 0xffffffff00047882 */ /* 0x000fc60000000000 */
[----:B------:R-:W-:Y:S05]  /*a960*/  BRA.DIV UR4, `(.L_x_41) ;  /* 0x0000002a04687947 */ /* 0x000fea000b800000 */
[----:B------:R-:W-:-:S13]  /*a970*/  ELECT P6, URZ, PT ;  /* 0x00000000003f782f */ /* 0x000fda00038c0000 */
.L_x_99:
[----:B------:R-:W-:Y:S05]  /*a980*/  @!P6 BRA `(.L_x_42) ;  /* 0x000000040070e947 */ /* 0x000fea0003800000 */
[----:B------:R-:W-:Y:S01]  /*a990*/  IMAD.MOV.U32 R0, RZ, RZ, R19 ;  /* 0x000000ffff007224 */ /* 0x000fe200078e0013 */
[----:B------:R-:W-:Y:S06]  /*a9a0*/  @!P1 BRA `(.L_x_43) ;  /* 0x0000000000449947 */ /* 0x000fec0003800000 */
[----:B------:R-:W2:Y:S01]  /*a9b0*/  LDC R8, c[0x0][0x41c] ;  /* 0x00010700ff087b82 */ /* 0x000ea20000000800 */
[----:B------:R-:W-:Y:S01]  /*a9c0*/  ULDC.64 UR4, c[0x0][0x408] ;  /* 0x0001020000047ab9 */ /* 0x000fe20000000a00 */
[----:B--2---:R-:W-:-:S13]  /*a9d0*/  ISETP.NE.AND P0, PT, R8, 0x1, PT ;  /* 0x000000010800780c */ /* 0x004fda0003f05270 */
[----:B-1----:R-:W1:Y:S02]  /*a9e0*/  @P0 LDC.64 R4, c[0x0][0x420] ;  /* 0x00010800ff040b82 */ /* 0x002e640000000a00 */
[----:B-1----:R-:W-:-:S04]  /*a9f0*/  @P0 IMAD.HI.U32 R0, R7, R4, RZ ;  /* 0x0000000407000227 */ /* 0x002fc800078e00ff */
[----:B------:R-:W-:Y:S01]  /*aa00*/  IMAD.MOV.U32 R4, RZ, RZ, R7 ;  /* 0x000000ffff047224 */ /* 0x000fe200078e0007 */
[----:B------:R-:W-:-:S04]  /*aa10*/  @P0 SHF.R.U32.HI R4, RZ, R5, R0 ;  /* 0x00000005ff040219 */ /* 0x000fc80000011600 */
[--C-:B------:R-:W-:Y:S01]  /*aa20*/  SHF.R.S32.HI R5, RZ, 0x1f, R4.reuse ;  /* 0x0000001fff057819 */ /* 0x100fe20000011404 */
[----:B------:R-:W-:-:S04]  /*aa30*/  IMAD.MOV R0, RZ, RZ, -R4 ;  /* 0x000000ffff007224 */ /* 0x000fc800078e0a04 */
[----:B------:R-:W-:Y:S02]  /*aa40*/  IMAD R7, R8, R0, R7 ;  /* 0x0000000008077224 */ /* 0x000fe400078e0207 */
[----:B------:R-:W-:Y:S02]  /*aa50*/  IMAD R0, R20, UR4, RZ ;  /* 0x0000000414007c24 */ /* 0x000fe4000f8e02ff */
[----:B------:R-:W-:-:S04]  /*aa60*/  IMAD.WIDE.U32 R4, R19, UR4, R4 ;  /* 0x0000000413047c25 */ /* 0x000fc8000f8e0004 */
[----:B------:R-:W-:Y:S01]  /*aa70*/  IMAD R9, R19, UR5, R0 ;  /* 0x0000000513097c24 */ /* 0x000fe2000f8e0200 */
[----:B------:R-:W-:-:S03]  /*aa80*/  LEA R2, P0, R4, R2, 0x2 ;  /* 0x0000000204027211 */ /* 0x000fc600078010ff */
[----:B------:R-:W-:-:S05]  /*aa90*/  IMAD.IADD R0, R5, 0x1, R9 ;  /* 0x0000000105007824 */ /* 0x000fca00078e0209 */
[----:B------:R-:W-:-:S05]  /*aaa0*/  LEA.HI.X R3, R4, R3, R0, 0x2, P0 ;  /* 0x0000000304037211 */ /* 0x000fca00000f1400 */
[----:B------:R2:W5:Y:S02]  /*aab0*/  LDG.E R0, desc[UR50][R2.64] ;  /* 0x0000003202007981 */ /* 0x000564000c1e1900 */
.L_x_43:
[----:B------:R-:W-:Y:S02]  /*aac0*/  LEA R5, R17, UR40, 0x3 ;  /* 0x0000002811057c11 */ /* 0x000fe4000f8e18ff */
[----:B--2---:R-:W-:Y:S02]  /*aad0*/  SHF.L.U32 R2, R18, 0x1f, RZ ;  /* 0x0000001f12027819 */ /* 0x004fe400000006ff */
[----:B------:R-:W-:Y:S02]  /*aae0*/  ISETP.NE.AND P0, PT, R10, RZ, PT ;  /* 0x000000ff0a00720c */ /* 0x000fe40003f05270 */
[----:B------:R-:W2:Y:S02]  /*aaf0*/  SYNCS.PHASECHK.TRANS64.TRYWAIT P3, [R5+URZ+0x33480], R2 ;  /* 0x03348002050075a7 */ /* 0x000ea4000806017f */
[----:B--2---:R-:W-:Y:S09]  /*ab00*/  @!P3 BRA `(.L_x_44) ;  /* 0x000000280020b947 */ /* 0x004ff20003800000 */
.L_x_100:
[----:B------:R-:W-:Y:S05]  /*ab10*/  @P0 BRA `(.L_x_45) ;  /* 0x00000000001c0947 */ /* 0x000fea0003800000 */
[----:B------:R-:W1:Y:S02]  /*ab20*/  S2R R3, SR_TID.X ;  /* 0x0000000000037919 */ /* 0x000e640000002100 */
[----:B-1----:R-:W-:Y:S01]  /*ab30*/  LOP3.LUT R4, R3, 0x1f, RZ, 0xc0, !PT ;  /* 0x0000001f03047812 */ /* 0x002fe200078ec0ff */
[----:B------:R-:W-:-:S03]  /*ab40*/  IMAD.MOV.U32 R3, RZ, RZ, 0x7800 ;  /* 0x00007800ff037424 */ /* 0x000fc600078e00ff */
[----:B------:R-:W-:Y:S01]  /*ab50*/  ISETP.NE.AND P3, PT, R4, RZ, PT ;  /* 0x000000ff0400720c */ /* 0x000fe20003f65270 */
[----:B------:R3:W-:-:S12]  /*ab60*/  SYNCS.ARRIVE.TRANS64 RZ, [R5+URZ+0x33470], R3 ;  /* 0x0334700305ff79a7 */ /* 0x0007d8000800003f */
[----:B---3--:R-:W-:Y:S05]  /*ab70*/  @!P3 BRA `(.L_x_45) ;  /* 0x000000000004b947 */ /* 0x008fea0003800000 */
[----:B------:R-:W-:Y:S01]  /*ab80*/  BPT.TRAP 0x1 ;  /* 0x000000040000795c */ /* 0x000fe20000300000 */
.L_x_45:
[----:B-1----:R-:W-:Y:S01]  /*ab90*/  IMAD.U32 R4, RZ, RZ, UR40 ;  /* 0x00000028ff047e24 */ /* 0x002fe2000f8e00ff */
[----:B------:R-:W-:Y:S01]  /*aba0*/  R2UR UR9, R5 ;  /* 0x00000000050972ca */ /* 0x000fe200000e0000 */
[----:B------:R-:W-:Y:S01]  /*abb0*/  IMAD R7, R7, 0xa0, RZ ;  /* 0x000000a007077824 */ /* 0x000fe200078e02ff */
[----:B------:R-:W-:Y:S01]  /*abc0*/  UIADD3 UR4, UP0, UR52, 0x470, URZ ;  /* 0x0000047034047890 */ /* 0x000fe2000ff1e03f */
[----:B------:R-:W-:Y:S01]  /*abd0*/  IMAD R3, R17, 0x7800, R4 ;  /* 0x0000780011037824 */ /* 0x000fe200078e0204 */
[----:B------:R-:W-:Y:S01]  /*abe0*/  R2UR UR12, R16 ;  /* 0x00000000100c72ca */ /* 0x000fe200000e0000 */
[----:B------:R-:W-:Y:S01]  /*abf0*/  UMOV UR10, URZ ;  /* 0x0000003f000a7c82 */ /* 0x000fe20008000000 */
[----:B-----5:R-:W-:Y:S01]  /*ac00*/  R2UR UR13, R0 ;  /* 0x00000000000d72ca */ /* 0x020fe200000e0000 */
[----:B------:R-:W-:Y:S01]  /*ac10*/  UIADD3.X UR5, URZ, UR53, URZ, UP0, !UPT ;  /* 0x000000353f057290 */ /* 0x000fe200087fe43f */
[----:B------:R-:W-:Y:S01]  /*ac20*/  R2UR UR15, R3 ;  /* 0x00000000030f72ca */ /* 0x000fe200000e0000 */
[----:B------:R-:W-:Y:S01]  /*ac30*/  UMOV UR6, 0x0 ;  /* 0x0000000000067882 */ /* 0x000fe20000000000 */
[----:B------:R-:W-:Y:S01]  /*ac40*/  R2UR UR11, R7 ;  /* 0x00000000070b72ca */ /* 0x000fe200000e0000 */
[----:B------:R-:W-:Y:S01]  /*ac50*/  UMOV UR7, 0x14f00000 ;  /* 0x14f0000000077882 */ /* 0x000fe20000000000 */
[----:B------:R-:W-:Y:S01]  /*ac60*/  UMOV UR16, 0x40 ;  /* 0x0000004000107882 */ /* 0x000fe20000000000 */
[----:B------:R-:W-:-:S08]  /*ac70*/  UIADD3 UR9, UR9, 0x33470, URZ ;  /* 0x0003347009097890 */ /* 0x000fd0000fffe03f */
[----:B------:R-:W-:Y:S02]  /*ac80*/  UIADD3 UR8, UR15, 0xf200, URZ ;  /* 0x0000f2000f087890 */ /* 0x000fe4000fffe03f */
[----:B------:R-:W-:Y:S02]  /*ac90*/  UIADD3 UR14, UR15, 0x11a00, URZ ;  /* 0x00011a000f0e7890 */ /* 0x000fe4000fffe03f */
[----:B------:R-:W-:-:S05]  /*aca0*/  UIADD3 UR15, UR15, 0x14200, URZ ;  /* 0x000142000f0f7890 */ /* 0x000fca000fffe03f */
[----:B------:R1:W-:Y:S02]  /*acb0*/  UTMALDG.4D [UR8], [UR4], desc[UR6] ;  /* 0x00000608040075b4 */ /* 0x0003e40008019000 */
[----:B-1----:R-:W-:Y:S01]  /*acc0*/  UMOV UR8, UR14 ;  /* 0x0000000e00087c82 */ /* 0x002fe20008000000 */
[----:B------:R-:W-:Y:S01]  /*acd0*/  UMOV UR10, UR16 ;  /* 0x00000010000a7c82 */ /* 0x000fe20008000000 */
[----:B------:R-:W-:Y:S01]  /*ace0*/  UMOV UR14, 0x80 ;  /* 0x00000080000e7882 */ /* 0x000fe20000000000 */
[----:B------:R1:W-:Y:S02]  /*acf0*/  UTMALDG.4D [UR8], [UR4], desc[UR6] ;  /* 0x00000608040075b4 */ /* 0x0003e40008019000 */
[----:B-1----:R-:W-:Y:S01]  /*ad00*/  UMOV UR8, UR15 ;  /* 0x0000000f00087c82 */ /* 0x002fe20008000000 */
[----:B------:R-:W-:Y:S02]  /*ad10*/  UMOV UR10, UR14 ;  /* 0x0000000e000a7c82 */ /* 0x000fe40008000000 */
[----:B------:R1:W-:Y:S01]  /*ad20*/  UTMALDG.4D [UR8], [UR4], desc[UR6] ;  /* 0x00000608040075b4 */ /* 0x0003e20008019000 */
[----:B------:R-:W3:Y:S02]  /*ad30*/  SYNCS.PHASECHK.TRANS64.TRYWAIT P3, [R5+URZ+0x33440], R2 ;  /* 0x03344002050075a7 */ /* 0x000ee4000806017f */
[----:B-1-3--:R-:W-:Y:S05]  /*ad40*/  @!P3 BRA `(.L_x_46) ;  /* 0x0000002400a4b947 */ /* 0x00afea0003800000 */
.L_x_101:
[----:B------:R-:W-:Y:S05]  /*ad50*/  @P0 BRA `(.L_x_47) ;  /* 0x00000000001c0947 */ /* 0x000fea0003800000 */
[----:B------:R-:W3:Y:S01]  /*ad60*/  S2R R4, SR_TID.X ;  /* 0x0000000000047919 */ /* 0x000ee20000002100 */
[----:B-12---:R-:W-:-:S04]  /*ad70*/  IMAD.MOV.U32 R2, RZ, RZ, 0x7800 ;  /* 0x00007800ff027424 */ /* 0x006fc800078e00ff */
[----:B------:R4:W-:Y:S01]  /*ad80*/  SYNCS.ARRIVE.TRANS64 RZ, [R5+URZ+0x33430], R2 ;  /* 0x0334300205ff79a7 */ /* 0x0009e2000800003f */
[----:B---3--:R-:W-:-:S04]  /*ad90*/  LOP3.LUT R4, R4, 0x1f, RZ, 0xc0, !PT ;  /* 0x0000001f04047812 */ /* 0x008fc800078ec0ff */
[----:B------:R-:W-:-:S13]  /*ada0*/  ISETP.NE.AND P0, PT, R4, RZ, PT ;  /* 0x000000ff0400720c */ /* 0x000fda0003f05270 */
[----:B----4-:R-:W-:Y:S05]  /*adb0*/  @!P0 BRA `(.L_x_47) ;  /* 0x0000000000048947 */ /* 0x010fea0003800000 */
[----:B------:R-:W-:Y:S01]  /*adc0*/  BPT.TRAP 0x1 ;  /* 0x000000040000795c */ /* 0x000fe20000300000 */
.L_x_47:
[----:B------:R-:W-:Y:S01]  /*add0*/  R2UR UR15, R3 ;  /* 0x00000000030f72ca */ /* 0x000fe200000e0000 */
[----:B------:R-:W-:Y:S01]  /*ade0*/  UIADD3 UR4, UP0, UR52, 0x370, URZ ;  /* 0x0000037034047890 */ /* 0x000fe2000ff1e03f */
[----:B------:R-:W-:Y:S01]  /*adf0*/  R2UR UR9, R5 ;  /* 0x00000000050972ca */ /* 0x000fe200000e0000 */
[----:B------:R-:W-:Y:S01]  /*ae00*/  UMOV UR10, URZ ;  /* 0x0000003f000a7c82 */ /* 0x000fe20008000000 */
[----:B------:R-:W-:Y:S01]  /*ae10*/  R2UR UR11, R7 ;  /* 0x00000000070b72ca */ /* 0x000fe200000e0000 */
[----:B------:R-:W-:Y:S01]  /*ae20*/  UIADD3.X UR5, URZ, UR53, URZ, UP0, !UPT ;  /* 0x000000353f057290 */ /* 0x000fe200087fe43f */
[----:B------:R-:W-:Y:S01]  /*ae30*/  R2UR UR12, R16 ;  /* 0x00000000100c72ca */ /* 0x000fe200000e0000 */
[----:B------:R-:W-:Y:S01]  /*ae40*/  UMOV UR6, 0x0 ;  /* 0x0000000000067882 */ /* 0x000fe20000000000 */
[----:B------:R-:W-:Y:S01]  /*ae50*/  R2UR UR13, R0 ;  /* 0x00000000000d72ca */ /* 0x000fe200000e0000 */
[----:B------:R-:W-:Y:S01]  /*ae60*/  UMOV UR7, 0x14f00000 ;  /* 0x14f0000000077882 */ /* 0x000fe20000000000 */
[----:B------:R-:W-:-:S03]  /*ae70*/  UMOV UR16, 0x40 ;  /* 0x0000004000107882 */ /* 0x000fc60000000000 */
[----:B------:R-:W-:Y:S02]  /*ae80*/  UIADD3 UR8, UR15, 0x24200, URZ ;  /* 0x000242000f087890 */ /* 0x000fe4000fffe03f */
[----:B------:R-:W-:Y:S02]  /*ae90*/  UIADD3 UR9, UR9, 0x33430, URZ ;  /* 0x0003343009097890 */ /* 0x000fe4000fffe03f */
[----:B------:R-:W-:Y:S02]  /*aea0*/  UIADD3 UR14, UR15, 0x26a00, URZ ;  /* 0x00026a000f0e7890 */ /* 0x000fe4000fffe03f */
[----:B------:R-:W-:-:S05]  /*aeb0*/  UIADD3 UR15, UR15, 0x29200, URZ ;  /* 0x000292000f0f7890 */ /* 0x000fca000fffe03f */
[----:B------:R3:W-:Y:S02]  /*aec0*/  UTMALDG.4D [UR8], [UR4], desc[UR6] ;  /* 0x00000608040075b4 */ /* 0x0007e40008019000 */
[----:B---3--:R-:W-:Y:S01]  /*aed0*/  UMOV UR8, UR14 ;  /* 0x0000000e00087c82 */ /* 0x008fe20008000000 */
[----:B------:R-:W-:Y:S01]  /*aee0*/  UMOV UR10, UR16 ;  /* 0x00000010000a7c82 */ /* 0x000fe20008000000 */
[----:B------:R-:W-:Y:S01]  /*aef0*/  UMOV UR14, 0x80 ;  /* 0x00000080000e7882 */ /* 0x000fe20000000000 */
[----:B------:R3:W-:Y:S02]  /*af00*/  UTMALDG.4D [UR8], [UR4], desc[UR6] ;  /* 0x00000608040075b4 */ /* 0x0007e40008019000 */
[----:B---3--:R-:W-:Y:S01]  /*af10*/  UMOV UR8, UR15 ;  /* 0x0000000f00087c82 */ /* 0x008fe20008000000 */
[----:B------:R-:W-:Y:S02]  /*af20*/  UMOV UR10, UR14 ;  /* 0x0000000e000a7c82 */ /* 0x000fe40008000000 */
[----:B------:R3:W-:Y:S02]  /*af30*/  UTMALDG.4D [UR8], [UR4], desc[UR6] ;  /* 0x00000608040075b4 */ /* 0x0007e40008019000 */
[----:B---3--:R-:W-:Y:S01]  /*af40*/  NOP ;  /* 0x0000000000007918 */ /* 0x008fe20000000000 */
.L_x_42:
[----:B------:R-:W-:Y:S05]  /*af50*/  WARPSYNC.ALL ;  /* 0x0000000000007948 */ /* 0x000fea0003800000 */
[----:B------:R-:W-:Y:S01]  /*af60*/  ELECT P0, URZ, PT ;  /* 0x00000000003f782f */ /* 0x000fe20003800000 */
[----:B------:R-:W-:Y:S01]  /*af70*/  BAR.SYNC.DEFER_BLOCKING 0x8, 0x120 ;  /* 0x0204800000007b1d */ /* 0x000fe20000010000 */
[----:B------:R-:W-:Y:S02]  /*af80*/  UIADD3 UR4, UP0, UR52, 0x270, URZ ;  /* 0x0000027034047890 */ /* 0x000fe4000ff1e03f */
[----:B------:R-:W-:Y:S02]  /*af90*/  UIADD3 UR8, UR40, 0x1e200, URZ ;  /* 0x0001e20028087890 */ /* 0x000fe4000fffe03f */
[----:B------:R-:W-:-:S02]  /*afa0*/  UIADD3 UR9, UR40, 0x33400, URZ ;  /* 0x0003340028097890 */ /* 0x000fc4000fffe03f */
[----:B------:R-:W-:Y:S02]  /*afb0*/  UIADD3.X UR5, URZ, UR53, URZ, UP0, !UPT ;  /* 0x000000353f057290 */ /* 0x000fe400087fe43f */
[----:B------:R-:W-:Y:S02]  /*afc0*/  UIADD3 UR24, UR40, 0x20200, URZ ;  /* 0x0002020028187890 */ /* 0x000fe4000fffe03f */
[----:B------:R-:W-:Y:S01]  /*afd0*/  UIADD3 UR16, UR40, 0x22200, URZ ;  /* 0x0002220028107890 */ /* 0x000fe2000fffe03f */
[C---:B------:R-:W-:Y:S01]  /*afe0*/  @P0 R2UR UR11, R6.reuse ;  /* 0x00000000060b02ca */ /* 0x040fe200000e0000 */
[----:B-12---:R-:W-:Y:S01]  /*aff0*/  @P0 IMAD.MOV.U32 R2, RZ, RZ, 0x6000 ;  /* 0x00006000ff020424 */ /* 0x006fe200078e00ff */
[C---:B------:R-:W-:Y:S01]  /*b000*/  @P0 R2UR UR27, R6.reuse ;  /* 0x00000000061b02ca */ /* 0x040fe200000e0000 */
[----:B------:R-:W-:Y:S01]  /*b010*/  UMOV UR6, 0x0 ;  /* 0x0000000000067882 */ /* 0x000fe20000000000 */
[----:B------:R-:W-:Y:S01]  /*b020*/  @P0 R2UR UR19, R6 ;  /* 0x00000000061302ca */ /* 0x000fe200000e0000 */
[----:B------:R-:W-:Y:S01]  /*b030*/  UMOV UR7, 0x12f00000 ;  /* 0x12f0000000077882 */ /* 0x000fe20000000000 */
[----:B------:R-:W-:Y:S01]  /*b040*/  UMOV UR10, URZ ;  /* 0x0000003f000a7c82 */ /* 0x000fe20008000000 */
[----:B------:R-:W-:Y:S01]  /*b050*/  UMOV UR12, UR38 ;  /* 0x00000026000c7c82 */ /* 0x000fe20008000000 */
[----:B------:R-:W-:Y:S01]  /*b060*/  UMOV UR13, UR39 ;  /* 0x00000027000d7c82 */ /* 0x000fe20008000000 */
[----:B------:R-:W-:Y:S01]  /*b070*/  UMOV UR26, 0x40 ;  /* 0x00000040001a7882 */ /* 0x000fe20000000000 */
[----:B------:R-:W-:Y:S01]  /*b080*/  UMOV UR28, UR38 ;  /* 0x00000026001c7c82 */ /* 0x000fe20008000000 */
[----:B------:R-:W-:Y:S01]  /*b090*/  UMOV UR29, UR39 ;  /* 0x00000027001d7c82 */ /* 0x000fe20008000000 */
[----:B------:R2:W-:Y:S01]  /*b0a0*/  @P0 SYNCS.ARRIVE.TRANS64 RZ, [UR40+0x33400], R2 ;  /* 0x03340002ffff09a7 */ /* 0x0005e20008000028 */
[----:B------:R-:W-:Y:S01]  /*b0b0*/  UMOV UR25, UR9 ;  /* 0x0000000900197c82 */ /* 0x000fe20008000000 */
[----:B------:R-:W-:Y:S01]  /*b0c0*/  UMOV UR18, 0x80 ;  /* 0x0000008000127882 */ /* 0x000fe20000000000 */
[----:B------:R-:W-:Y:S01]  /*b0d0*/  UMOV UR20, UR38 ;  /* 0x0000002600147c82 */ /* 0x000fe20008000000 */
[----:B------:R-:W-:Y:S01]  /*b0e0*/  UMOV UR21, UR39 ;  /* 0x0000002700157c82 */ /* 0x000fe20008000000 */
[----:B------:R2:W-:Y:S01]  /*b0f0*/  UTMALDG.4D [UR8], [UR4], desc[UR6] ;  /* 0x00000608040075b4 */ /* 0x0005e20008019000 */
[----:B------:R-:W-:Y:S01]  /*b100*/  UMOV UR17, UR9 ;  /* 0x0000000900117c82 */ /* 0x000fe20008000000 */
[----:B------:R2:W-:Y:S01]  /*b110*/  UTMALDG.4D [UR24], [UR4], desc[UR6] ;  /* 0x00000618040075b4 */ /* 0x0005e20008019000 */
[----:B------:R2:W-:Y:S02]  /*b120*/  UTMALDG.4D [UR16], [UR4], desc[UR6] ;  /* 0x00000610040075b4 */ /* 0x0005e40008019000 */
[----:B--2---:R-:W-:Y:S01]  /*b130*/  NOP ;  /* 0x0000000000007918 */ /* 0x004fe20000000000 */
.L_x_40:
[----:B------:R-:W-:-:S06]  /*b140*/  ULOP3.LUT UR4, UR47, 0x1, URZ, 0xc, !UPT ;  /* 0x000000012f047892 */ /* 0x000fcc000f8e0c3f */
[----:B------:R-:W-:-:S05]  /*b150*/  IMAD.U32 R2, RZ, RZ, UR4 ;  /* 0x00000004ff027e24 */ /* 0x000fca000f8e00ff */
[----:B------:R-:W-:-:S04]  /*b160*/  SHF.L.U32 R2, R2, 0x1f, RZ ;  /* 0x0000001f02027819 */ /* 0x000fc800000006ff */
[----:B------:R-:W2:Y:S02]  /*b170*/  SYNCS.PHASECHK.TRANS64.TRYWAIT P0, [UR40+0x33420], R2 ;  /* 0x03342002ff0075a7 */ /* 0x000ea40008000168 */
[----:B--2---:R-:W-:Y:S05]  /*b180*/  @!P0 BRA `(.L_x_48) ;  /* 0x0000002000a88947 */ /* 0x004fea0003800000 */
.L_x_102:
[----:B------:R-:W-:-:S06]  /*b190*/  UISETP.GE.AND UP0, UPT, UR42, 0xa1, UPT ;  /* 0x000000a12a00788c */ /* 0x000fcc000bf06270 */
[----:B------:R-:W-:-:S13]  /*b1a0*/  PLOP3.LUT P0, PT, PT, PT, UP0, 0x80, 0x0 ;  /* 0x000000000000781c */ /* 0x000fda0003f0f008 */
[----:B------:R-:W-:Y:S05]  /*b1b0*/  @!P0 BRA `(.L_x_49) ;  /* 0x0000001000b88947 */ /* 0x000fea0003800000 */
[----:B------:R-:W-:Y:S01]  /*b1c0*/  UIADD3 UR4, UR41, -0x2, URZ ;  /* 0xfffffffe29047890 */ /* 0x000fe2000fffe03f */
[----:B------:R-:W-:Y:S02]  /*b1d0*/  IMAD.MOV.U32 R8, RZ, RZ, R18 ;  /* 0x000000ffff087224 */ /* 0x000fe400078e0012 */
[----:B--2---:R-:W-:-:S03]  /*b1e0*/  IMAD.MOV.U32 R2, RZ, RZ, R17 ;  /* 0x000000ffff027224 */ /* 0x004fc600078e0011 */
[----:B------:R-:W-:-:S07]  /*b1f0*/  IMAD.U32 R3, RZ, RZ, UR4 ;  /* 0x00000004ff037e24 */ /* 0x000fce000f8e00ff */
.L_x_73:
[----:B------:R-:W-:Y:S01]  /*b200*/  VIADD R17, R2, 0x1 ;  /* 0x0000000102117836 */ /* 0x000fe20000000000 */
[----:B------:R-:W-:Y:S04]  /*b210*/  BSSY B0, `(.L_x_50) ;  /* 0x00000a3000007945 */ /* 0x000fe80003800000 */
[----:B------:R-:W-:-:S04]  /*b220*/  ISETP.NE.AND P0, PT, R17, 0x2, PT ;  /* 0x000000021100780c */ /* 0x000fc80003f05270 */
[----:B------:R-:W-:Y:S02]  /*b230*/  SEL R5, RZ, 0x1, P0 ;  /* 0x00000001ff057807 */ /* 0x000fe40000000000 */
[----:B------:R-:W-:Y:S02]  /*b240*/  SEL R17, R17, RZ, P0 ;  /* 0x000000ff11117207 */ /* 0x000fe40000000000 */
[----:B------:R-:W-:Y:S01]  /*b250*/  LOP3.LUT R18, R8, R5, RZ, 0x3c, !PT ;  /* 0x0000000508127212 */ /* 0x000fe200078e3cff */
[----:B------:R-:W-:Y:S06]  /*b260*/  @!P6 BRA `(.L_x_51) ;  /* 0x000000080074e947 */ /* 0x000fec0003800000 */
        /* <DEDUP_REMOVED lines=8> */
[----:B------:R-:W-:Y:S01]  /*b2f0*/  @P0 SHF.R.U32.HI R4, RZ, R5, R0 ;  /* 0x00000005ff040219 */ /* 0x000fe20000011600 */
[----:B------:R-:W-:-:S03]  /*b300*/  IMAD R0, R20, UR4, RZ ;  /* 0x0000000414007c24 */ /* 0x000fc6000f8e02ff */
[----:B------:R-:W-:Y:S01]  /*b310*/  SHF.R.S32.HI R5, RZ, 0x1f, R4 ;  /* 0x0000001fff057819 */ /* 0x000fe20000011404 */
[C---:B------:R-:W-:Y:S02]  /*b320*/  IMAD R7, R19.reuse, UR5, R0 ;  /* 0x0000000513077c24 */ /* 0x040fe4000f8e0200 */
[--C-:B------:R-:W-:Y:S02]  /*b330*/  IMAD.MOV R0, RZ, RZ, -R4.reuse ;  /* 0x000000ffff007224 */ /* 0x100fe400078e0a04 */
[----:B------:R-:W-:Y:S01]  /*b340*/  IMAD.WIDE.U32 R4, R19, UR4, R4 ;  /* 0x0000000413047c25 */ /* 0x000fe2000f8e0004 */
[----:B------:R-:W-:-:S03]  /*b350*/  ULDC.64 UR4, c[0x0][0x3f8] ;  /* 0x0000fe0000047ab9 */ /* 0x000fc60000000a00 */
[----:B------:R-:W-:Y:S01]  /*b360*/  IMAD.IADD R7, R7, 0x1, R5 ;  /* 0x0000000107077824 */ /* 0x000fe200078e0205 */
[----:B------:R-:W-:Y:S01]  /*b370*/  LEA R6, P0, R4, UR4, 0x2 ;  /* 0x0000000404067c11 */ /* 0x000fe2000f8010ff */
[----:B------:R-:W-:-:S03]  /*b380*/  IMAD R10, R10, R0, R3 ;  /* 0x000000000a0a7224 */ /* 0x000fc600078e0203 */
[----:B------:R-:W-:-:S05]  /*b390*/  LEA.HI.X R7, R4, UR5, R7, 0x2, P0 ;  /* 0x0000000504077c11 */ /* 0x000fca00080f1407 */
[----:B------:R2:W5:Y:S04]  /*b3a0*/  LDG.E R0, desc[UR50][R6.64] ;  /* 0x0000003206007981 */ /* 0x000568000c1e1900 */
.L_x_52:
[----:B-1----:R-:W1:Y:S01]  /*b3b0*/  S2R R4, SR_TID.X ;  /* 0x0000000000047919 */ /* 0x002e620000002100 */
[----:B--2---:R-:W-:Y:S01]  /*b3c0*/  LEA R6, R17, UR40, 0x3 ;  /* 0x0000002811067c11 */ /* 0x004fe2000f8e18ff */
[----:B------:R-:W-:Y:S01]  /*b3d0*/  BSSY B1, `(.L_x_53) ;  /* 0x0000006000017945 */ /* 0x000fe20003800000 */
[----:B-1----:R-:W-:Y:S02]  /*b3e0*/  LOP3.LUT R5, R4, 0x7f, RZ, 0xc0, !PT ;  /* 0x0000007f04057812 */ /* 0x002fe400078ec0ff */
[----:B------:R-:W-:Y:S02]  /*b3f0*/  SHF.L.U32 R4, R18, 0x1f, RZ ;  /* 0x0000001f12047819 */ /* 0x000fe400000006ff */
[----:B------:R-:W-:Y:S02]  /*b400*/  ISETP.NE.AND P3, PT, R5, RZ, PT ;  /* 0x000000ff0500720c */ /* 0x000fe40003f65270 */
[----:B------:R-:W1:Y:S02]  /*b410*/  SYNCS.PHASECHK.TRANS64.TRYWAIT P0, [R6+URZ+0x33480], R4 ;  /* 0x03348004060075a7 */ /* 0x000e64000800017f */
[----:B-1----:R-:W-:Y:S09]  /*b420*/  @!P0 BRA `(.L_x_54) ;  /* 0x0000002000188947 */ /* 0x002ff20003800000 */
.L_x_103:
[----:B------:R-:W-:Y:S05]  /*b430*/  BSYNC B1 ;  /* 0x0000000000017941 */ /* 0x000fea0003800000 */
.L_x_53:
[----:B------:R-:W-:Y:S04]  /*b440*/  BSSY B1, `(.L_x_55) ;  /* 0x0000009000017945 */ /* 0x000fe80003800000 */
[----:B------:R-:W-:Y:S05]  /*b450*/  @P3 BRA `(.L_x_56) ;  /* 0x00000000001c3947 */ /* 0x000fea0003800000 */
[----:B------:R-:W2:Y:S02]  /*b460*/  S2R R5, SR_TID.X ;  /* 0x0000000000057919 */ /* 0x000ea40000002100 */
[----:B--2---:R-:W-:Y:S01]  /*b470*/  LOP3.LUT R7, R5, 0x1f, RZ, 0xc0, !PT ;  /* 0x0000001f05077812 */ /* 0x004fe200078ec0ff */
[----:B------:R-:W-:-:S03]  /*b480*/  IMAD.MOV.U32 R5, RZ, RZ, 0x7800 ;  /* 0x00007800ff057424 */ /* 0x000fc600078e00ff */
[----:B------:R-:W-:Y:S01]  /*b490*/  ISETP.NE.AND P0, PT, R7, RZ, PT ;  /* 0x000000ff0700720c */ /* 0x000fe20003f05270 */
[----:B------:R2:W-:-:S12]  /*b4a0*/  SYNCS.ARRIVE.TRANS64 RZ, [R6+URZ+0x33470], R5 ;  /* 0x0334700506ff79a7 */ /* 0x0005d8000800003f */
[----:B--2---:R-:W-:Y:S05]  /*b4b0*/  @!P0 BRA `(.L_x_56) ;  /* 0x0000000000048947 */ /* 0x004fea0003800000 */
[----:B------:R-:W-:Y:S01]  /*b4c0*/  BPT.TRAP 0x1 ;  /* 0x000000040000795c */ /* 0x000fe20000300000 */
.L_x_56:
[----:B------:R-:W-:Y:S05]  /*b4d0*/  BSYNC B1 ;  /* 0x0000000000017941 */ /* 0x000fea0003800000 */
.L_x_55:
[----:B------:R-:W-:Y:S01]  /*b4e0*/  IMAD.MOV.U32 R7, RZ, RZ, RZ ;  /* 0x000000ffff077224 */ /* 0x000fe200078e00ff */
[----:B------:R-:W-:Y:S01]  /*b4f0*/  R2UR UR12, R16 ;  /* 0x00000000100c72ca */ /* 0x000fe200000e0000 */
[----:B------:R-:W-:Y:S01]  /*b500*/  IMAD.U32 R12, RZ, RZ, UR40 ;  /* 0x00000028ff0c7e24 */ /* 0x000fe2000f8e00ff */
[----:B------:R-:W-:Y:S01]  /*b510*/  UIADD3 UR4, UP0, UR52, 0x470, URZ ;  /* 0x0000047034047890 */ /* 0x000fe2000ff1e03f */
[----:B------:R-:W-:Y:S01]  /*b520*/  PLOP3.LUT P0, PT, PT, PT, PT, 0x80, 0x0 ;  /* 0x000000000000781c */ /* 0x000fe20003f0f070 */
[----:B------:R-:W-:Y:S01]  /*b530*/  IMAD R10, R10, 0xa0, RZ ;  /* 0x000000a00a0a7824 */ /* 0x000fe200078e02ff */
[----:B------:R-:W-:Y:S01]  /*b540*/  R2UR UR10, R7 ;  /* 0x00000000070a72ca */ /* 0x000fe200000e0000 */
[----:B------:R-:W-:Y:S01]  /*b550*/  IMAD R9, R17, 0x7800, R12 ;  /* 0x0000780011097824 */ /* 0x000fe200078e020c */
[----:B------:R-:W-:Y:S01]  /*b560*/  UIADD3.X UR5, URZ, UR53, URZ, UP0, !UPT ;  /* 0x000000353f057290 */ /* 0x000fe200087fe43f */
[----:B------:R-:W-:Y:S01]  /*b570*/  VIADD R5, R6, 0x33470 ;  /* 0x0003347006057836 */ /* 0x000fe20000000000 */
[----:B------:R-:W-:Y:S01]  /*b580*/  UMOV UR6, 0x0 ;  /* 0x0000000000067882 */ /* 0x000fe20000000000 */
[----:B------:R-:W-:Y:S01]  /*b590*/  VIADD R11, R9, 0xf200 ;  /* 0x0000f200090b7836 */ /* 0x000fe20000000000 */
[----:B------:R-:W-:-:S09]  /*b5a0*/  UMOV UR7, 0x14f00000 ;  /* 0x14f0000000077882 */ /* 0x000fd20000000000 */
.L_x_57:
[----:B------:R-:W-:-:S13]  /*b5b0*/  @P0 ELECT P4, URZ, PT ;  /* 0x00000000003f082f */ /* 0x000fda0003880000 */
[----:B-----5:R-:W-:Y:S02]  /*b5c0*/  @P4 R2UR UR13, R0 ;  /* 0x00000000000d42ca */ /* 0x020fe400000e0000 */
[----:B------:R-:W-:Y:S02]  /*b5d0*/  @P4 R2UR UR11, R10 ;  /* 0x000000000a0b42ca */ /* 0x000fe400000e0000 */
[----:B------:R-:W-:Y:S02]  /*b5e0*/  @P4 R2UR UR9, R5 ;  /* 0x00000000050942ca */ /* 0x000fe400000e0000 */
[----:B------:R-:W-:Y:S02]  /*b5f0*/  @P4 R2UR UR8, R11 ;  /* 0x000000000b0842ca */ /* 0x000fe400000e0000 */
[----:B------:R-:W-:Y:S02]  /*b600*/  @P4 PLOP3.LUT P0, PT, P4, PT, PT, 0x8, 0x0 ;  /* 0x000000000000481c */ /* 0x000fe4000270e170 */
[----:B------:R-:W-:-:S09]  /*b610*/  PLOP3.LUT P4, PT, PT, PT, PT, 0x8, 0x0 ;  /* 0x000000000000781c */ /* 0x000fd20003f8e170 */
[----:B------:R2:W-:Y:S02]  /*b620*/  UTMALDG.4D [UR8], [UR4], desc[UR6] ;  /* 0x00000608040075b4 */ /* 0x0005e40008019000 */
[----:B--2---:R-:W-:Y:S05]  /*b630*/  @P0 BRA.U.ANY `(.L_x_57) ;  /* 0xfffffffd00dc0947 */ /* 0x004fea000393ffff */
[----:B------:R-:W-:Y:S01]  /*b640*/  IMAD.MOV.U32 R11, RZ, RZ, 0x40 ;  /* 0x00000040ff0b7424 */ /* 0x000fe200078e00ff */
[----:B------:R-:W-:Y:S01]  /*b650*/  R2UR UR12, R16 ;  /* 0x00000000100c72ca */ /* 0x000fe200000e0000 */
[----:B------:R-:W-:Y:S01]  /*b660*/  VIADD R12, R9, 0x11a00 ;  /* 0x00011a00090c7836 */ /* 0x000fe20000000000 */
[----:B------:R-:W-:Y:S01]  /*b670*/  PLOP3.LUT P0, PT, PT, PT, PT, 0x80, 0x0 ;  /* 0x000000000000781c */ /* 0x000fe20003f0f070 */
[----:B------:R-:W-:Y:S01]  /*b680*/  UMOV UR6, 0x0 ;  /* 0x0000000000067882 */ /* 0x000fe20000000000 */
[----:B------:R-:W-:Y:S01]  /*b690*/  R2UR UR10, R11 ;  /* 0x000000000b0a72ca */ /* 0x000fe200000e0000 */
[----:B------:R-:W-:-:S14]  /*b6a0*/  UMOV UR7, 0x14f00000 ;  /* 0x14f0000000077882 */ /* 0x000fdc0000000000 */
.L_x_58:
[----:B------:R-:W-:-:S13]  /*b6b0*/  @P0 ELECT P4, URZ, PT ;  /* 0x00000000003f082f */ /* 0x000fda0003880000 */
[----:B------:R-:W-:Y:S02]  /*b6c0*/  @P4 R2UR UR13, R0 ;  /* 0x00000000000d42ca */ /* 0x000fe400000e0000 */
        /* <DEDUP_REMOVED lines=14> */
.L_x_59:
        /* <DEDUP_REMOVED lines=9> */
[----:B------:R-:W2:Y:S01]  /*b840*/  SYNCS.PHASECHK.TRANS64.TRYWAIT P0, [R6+URZ+0x33440], R4 ;  /* 0x03344004060075a7 */ /* 0x000ea2000800017f */
[----:B------:R-:W-:Y:S04]  /*b850*/  BSSY B1, `(.L_x_60) ;  /* 0x0000002000017945 */ /* 0x000fe80003800000 */
[----:B--2---:R-:W-:Y:S05]  /*b860*/  @!P0 BRA `(.L_x_61) ;  /* 0x0000001c001c8947 */ /* 0x004fea0003800000 */
.L_x_104:
[----:B------:R-:W-:Y:S05]  /*b870*/  BSYNC B1 ;  /* 0x0000000000017941 */ /* 0x000fea0003800000 */
.L_x_60:
[----:B------:R-:W-:Y:S01]  /*b880*/  BSSY B1, `(.L_x_62) ;  /* 0x000000b000017945 */ /* 0x000fe20003800000 */
[----:B-12---:R-:W-:Y:S02]  /*b890*/  IMAD.MOV.U32 R4, RZ, RZ, 0x0 ;  /* 0x00000000ff047424 */ /* 0x006fe400078e00ff */
[----:B------:R-:W-:Y:S01]  /*b8a0*/  IMAD.MOV.U32 R5, RZ, RZ, 0x14f00000 ;  /* 0x14f00000ff057424 */ /* 0x000fe200078e00ff */
[----:B------:R-:W-:Y:S06]  /*b8b0*/  @P3 BRA `(.L_x_63) ;  /* 0x00000000001c3947 */ /* 0x000fec0003800000 */
[----:B------:R-:W1:Y:S02]  /*b8c0*/  S2R R13, SR_TID.X ;  /* 0x00000000000d7919 */ /* 0x000e640000002100 */
[----:B-1----:R-:W-:Y:S01]  /*b8d0*/  LOP3.LUT R14, R13, 0x1f, RZ, 0xc0, !PT ;  /* 0x0000001f0d0e7812 */ /* 0x002fe200078ec0ff */
[----:B------:R-:W-:-:S03]  /*b8e0*/  IMAD.MOV.U32 R13, RZ, RZ, 0x7800 ;  /* 0x00007800ff0d7424 */ /* 0x000fc600078e00ff */
[----:B------:R-:W-:Y:S01]  /*b8f0*/  ISETP.NE.AND P0, PT, R14, RZ, PT ;  /* 0x000000ff0e00720c */ /* 0x000fe20003f05270 */
[----:B------:R1:W-:-:S12]  /*b900*/  SYNCS.ARRIVE.TRANS64 RZ, [R6+URZ+0x33430], R13 ;  /* 0x0334300d06ff79a7 */ /* 0x0003d8000800003f */
[----:B-1----:R-:W-:Y:S05]  /*b910*/  @!P0 BRA `(.L_x_63) ;  /* 0x0000000000048947 */ /* 0x002fea0003800000 */
[----:B------:R-:W-:Y:S01]  /*b920*/  BPT.TRAP 0x1 ;  /* 0x000000040000795c */ /* 0x000fe20000300000 */
.L_x_63:
[----:B------:R-:W-:Y:S05]  /*b930*/  BSYNC B1 ;  /* 0x0000000000017941 */ /* 0x000fea0003800000 */
.L_x_62:
[----:B------:R-:W-:Y:S01]  /*b940*/  R2UR UR6, R4 ;  /* 0x00000000040672ca */ /* 0x000fe200000e0000 */
[----:B------:R-:W-:Y:S01]  /*b950*/  UIADD3 UR4, UP0, UR52, 0x370, URZ ;  /* 0x0000037034047890 */ /* 0x000fe2000ff1e03f */
[----:B------:R-:W-:Y:S01]  /*b960*/  R2UR UR7, R5 ;  /* 0x00000000050772ca */ /* 0x000fe200000e0000 */
[----:B------:R-:W-:Y:S01]  /*b970*/  VIADD R6, R6, 0x33430 ;  /* 0x0003343006067836 */ /* 0x000fe20000000000 */
[----:B------:R-:W-:Y:S01]  /*b980*/  R2UR UR12, R16 ;  /* 0x00000000100c72ca */ /* 0x000fe200000e0000 */
[----:B------:R-:W-:Y:S01]  /*b990*/  UIADD3.X UR5, URZ, UR53, URZ, UP0, !UPT ;  /* 0x000000353f057290 */ /* 0x000fe200087fe43f */
[----:B------:R-:W-:Y:S01]  /*b9a0*/  R2UR UR10, R7 ;  /* 0x00000000070a72ca */ /* 0x000fe200000e0000 */
[----:B------:R-:W-:Y:S01]  /*b9b0*/  VIADD R7, R9, 0x24200 ;  /* 0x0002420009077836 */ /* 0x000fe20000000000 */
[----:B------:R-:W-:-:S13]  /*b9c0*/  PLOP3.LUT P0, PT, PT, PT, PT, 0x80, 0x0 ;  /* 0x000000000000781c */ /* 0x000fda0003f0f070 */
.L_x_64:
        /* <DEDUP_REMOVED lines=8> */
[----:B-1----:R-:W-:Y:S05]  /*ba50*/  @P0 BRA.U.ANY `(.L_x_64) ;  /* 0xfffffffd00dc0947 */ /* 0x002fea000393ffff */
[----:B------:R-:W-:Y:S01]  /*ba60*/  R2UR UR10, R11 ;  /* 0x000000000b0a72ca */ /* 0x000fe200000e0000 */
[----:B------:R-:W-:Y:S01]  /*ba70*/  VIADD R7, R9, 0x26a00 ;  /* 0x00026a0009077836 */ /* 0x000fe20000000000 */
[----:B------:R-:W-:Y:S02]  /*ba80*/  R2UR UR6, R4 ;  /* 0x00000000040672ca */ /* 0x000fe400000e0000 */
[----:B------:R-:W-:Y:S02]  /*ba90*/  R2UR UR7, R5 ;  /* 0x00000000050772ca */ /* 0x000fe400000e0000 */
[----:B------:R-:W-:Y:S02]  /*baa0*/  R2UR UR12, R16 ;  /* 0x00000000100c72ca */ /* 0x000fe400000e0000 */
[----:B------:R-:W-:-:S13]  /*bab0*/  PLOP3.LUT P0, PT, PT, PT, PT, 0x80, 0x0 ;  /* 0x000000000000781c */ /* 0x000fda0003f0f070 */
.L_x_65:
        /* <DEDUP_REMOVED lines=15> */
.L_x_66:
        /* <DEDUP_REMOVED lines=9> */
.L_x_51:
[----:B------:R-:W-:Y:S05]  /*bc40*/  BSYNC B0 ;  /* 0x0000000000007941 */ /* 0x000fea0003800000 */
.L_x_50:
[----:B------:R-:W-:-:S06]  /*bc50*/  UISETP.NE.AND UP0, UPT, UR43, 0x3, UPT ;  /* 0x000000032b00788c */ /* 0x000fcc000bf05270 */
[----:B------:R-:W-:-:S13]  /*bc60*/  PLOP3.LUT P0, PT, PT, PT, UP0, 0x80, 0x0 ;  /* 0x000000000000781c */ /* 0x000fda0003f0f008 */
[----:B------:R-:W-:Y:S05]  /*bc70*/  @!P0 BRA `(.L_x_67) ;  /* 0x0000000000048947 */ /* 0x000fea0003800000 */
[----:B------:R-:W-:Y:S01]  /*bc80*/  BPT.TRAP 0x1 ;  /* 0x000000040000795c */ /* 0x000fe20000300000 */
.L_x_67:
[----:B-1----:R-:W-:Y:S01]  /*bc90*/  LOP3.LUT R4, R8, 0x1, RZ, 0x3c, !PT ;  /* 0x0000000108047812 */ /* 0x002fe200078e3cff */
[----:B------:R-:W-:Y:S01]  /*bca0*/  IMAD.U32 R5, RZ, RZ, UR48 ;  /* 0x00000030ff057e24 */ /* 0x000fe2000f8e00ff */
[----:B------:R-:W-:Y:S01]  /*bcb0*/  LEA R13, R2, UR40, 0x3 ;  /* 0x00000028020d7c11 */ /* 0x000fe2000f8e18ff */
[----:B------:R-:W-:Y:S01]  /*bcc0*/  BSSY B0, `(.L_x_68) ;  /* 0x0000005000007945 */ /* 0x000fe20003800000 */
[----:B------:R-:W-:Y:S02]  /*bcd0*/  SHF.L.U32 R4, R4, 0x1f, RZ ;  /* 0x0000001f04047819 */ /* 0x000fe400000006ff */
[----:B------:R-:W-:Y:S02]  /*bce0*/  ISETP.NE.AND P0, PT, R5, 0x3, PT ;  /* 0x000000030500780c */ /* 0x000fe40003f05270 */
[----:B------:R-:W1:Y:S02]  /*bcf0*/  SYNCS.PHASECHK.TRANS64.TRYWAIT P3, [R13+URZ+0x33470], R4 ;  /* 0x033470040d0075a7 */ /* 0x000e64000806017f */
[----:B-1----:R-:W-:Y:S09]  /*bd00*/  @!P3 BRA `(.L_x_69) ;  /* 0x000000180008b947 */ /* 0x002ff20003800000 */
.L_x_105:
[----:B------:R-:W-:Y:S05]  /*bd10*/  BSYNC B0 ;  /* 0x0000000000007941 */ /* 0x000fea0003800000 */
.L_x_68:
[----:B------:R-:W-:Y:S05]  /*bd20*/  @!P0 BRA `(.L_x_70) ;  /* 0x0000000000048947 */ /* 0x000fea0003800000 */
[----:B------:R-:W-:Y:S01]  /*bd30*/  BPT.TRAP 0x1 ;  /* 0x000000040000795c */ /* 0x000fe20000300000 */
.L_x_70:
[----:B-1----:R-:W-:Y:S01]  /*bd40*/  SHF.L.U32 R4, R8, 0x1f, RZ ;  /* 0x0000001f08047819 */ /* 0x002fe200000006ff */
[----:B------:R-:W-:-:S03]  /*bd50*/  IMAD R10, R2, 0x7800, RZ ;  /* 0x00007800020a7824 */ /* 0x000fc600078e02ff */
[----:B------:R-:W1:Y:S02]  /*bd60*/  SYNCS.PHASECHK.TRANS64.TRYWAIT P3, [R13+URZ+0x33460], R4 ;  /* 0x033460040d0075a7 */ /* 0x000e64000806017f */
[----:B-1----:R-:W-:Y:S05]  /*bd70*/  @!P3 BRA `(.L_x_71) ;  /* 0x000000180000b947 */ /* 0x002fea0003800000 */
.L_x_106:
[----:B------:R-:W2:Y:S04]  /*bd80*/  LDL R2, [R1+0x4] ;  /* 0x0000040001027983 */ /* 0x000ea80000100800 */
[----:B------:R-:W3:Y:S01]  /*bd90*/  LDL R11, [R1] ;  /* 0x00000000010b7983 */ /* 0x000ee20000100800 */
[----:B------:R-:W-:Y:S05]  /*bda0*/  WARPSYNC.ALL ;  /* 0x0000000000007948 */ /* 0x000fea0003800000 */
[----:B--2---:R-:W-:-:S02]  /*bdb0*/  LOP3.LUT R2, R10, R2, RZ, 0xfc, !PT ;  /* 0x000000020a027212 */ /* 0x004fc400078efcff */
[----:B---3--:R-:W-:-:S03]  /*bdc0*/  LOP3.LUT R12, R10, R11, RZ, 0xfc, !PT ;  /* 0x0000000b0a0c7212 */ /* 0x008fc600078efcff */
[----:B-1----:R-:W1:Y:S02]  /*bdd0*/  LDSM.16.MT88.4 R4, [R2+UR40+0xf200] ;  /* 0x00f200280204783b */ /* 0x002e640008004200 */
[----:B------:R-:W-:Y:S01]  /*bde0*/  VIADD R12, R12, UR40 ;  /* 0x000000280c0c7c36 */ /* 0x000fe20008000000 */
[C-C-:B-1----:R-:W-:Y:S02]  /*bdf0*/  PRMT R8, R4.reuse, 0x6420, R5.reuse ;  /* 0x0000642004087816 */ /* 0x142fe40000000005 */
[----:B------:R-:W-:Y:S02]  /*be00*/  PRMT R9, R4, 0x7531, R5 ;  /* 0x0000753104097816 */ /* 0x000fe40000000005 */
[C-C-:B------:R-:W-:Y:S02]  /*be10*/  PRMT R10, R6.reuse, 0x6420, R7.reuse ;  /* 0x00006420060a7816 */ /* 0x140fe40000000007 */
[----:B------:R-:W-:-:S05]  /*be20*/  PRMT R11, R6, 0x7531, R7 ;  /* 0x00007531060b7816 */ /* 0x000fca0000000007 */
[----:B------:R-:W-:Y:S04]  /*be30*/  STSM.16.M88.4 [R12+0x200], R8 ;  /* 0x000200080c007844 */ /* 0x000fe80000000200 */
[----:B------:R-:W1:Y:S02]  /*be40*/  LDSM.16.MT88.4 R4, [R2+UR40+0x11a00] ;  /* 0x011a00280204783b */ /* 0x000e640008004200 */
[C-C-:B-1----:R-:W-:Y:S02]  /*be50*/  PRMT R8, R4.reuse, 0x6420, R5.reuse ;  /* 0x0000642004087816 */ /* 0x142fe40000000005 */
[----:B------:R-:W-:Y:S02]  /*be60*/  PRMT R9, R4, 0x7531, R5 ;  /* 0x0000753104097816 */ /* 0x000fe40000000005 */
[----:B------:R-:W-:-:S02]  /*be70*/  PRMT R10, R6, 0x6420, R7 ;  /* 0x00006420060a7816 */ /* 0x000fc40000000007 */
        /* <DEDUP_REMOVED lines=79> */
[----:B------:R1:W-:Y:S01]  /*c370*/  STSM.16.M88.4 [R12+0x7200], R8 ;  /* 0x007200080c007844 */ /* 0x0003e20000000200 */
[----:B------:R-:W-:Y:S01]  /*c380*/  @!PT LDS RZ, [RZ] ;  /* 0x00000000fffff984 */ /* 0x000fe20000000800 */
[----:B------:R-:W-:Y:S01]  /*c390*/  @!PT LDS RZ, [RZ] ;  /* 0x00000000fffff984 */ /* 0x000fe20000000800 */
[----:B------:R-:W-:Y:S01]  /*c3a0*/  @!PT LDS RZ, [RZ] ;  /* 0x00000000fffff984 */ /* 0x000fe20000000800 */
[----:B------:R-:W-:Y:S01]  /*c3b0*/  @!PT LDS RZ, [RZ] ;  /* 0x00000000fffff984 */ /* 0x000fe20000000800 */
[----:B------:R2:W-:Y:S06]  /*c3c0*/  MEMBAR.ALL.CTA ;  /* 0x0000000000007992 */ /* 0x0005ec0000008000 */
[----:B--2---:R-:W2:Y:S01]  /*c3d0*/  FENCE.VIEW.ASYNC.S ;  /* 0x00000000000073c6 */ /* 0x004ea20000000000 */
[----:B------:R-:W-:Y:S05]  /*c3e0*/  @!P0 BRA `(.L_x_72) ;  /* 0x0000000000048947 */ /* 0x000fea0003800000 */
[----:B------:R-:W-:Y:S01]  /*c3f0*/  BPT.TRAP 0x1 ;  /* 0x000000040000795c */ /* 0x000fe20000300000 */
.L_x_72:
[----:B--2---:R-:W-:Y:S01]  /*c400*/  SYNCS.ARRIVE.TRANS64.A1T0 RZ, [R13+URZ+0x33450], RZ ;  /* 0x033450ff0dff79a7 */ /* 0x004fe2000810003f */
[----:B------:R-:W-:Y:S01]  /*c410*/  BAR.SYNC.DEFER_BLOCKING 0x2, 0x80 ;  /* 0x0082000000007b1d */ /* 0x000fe20000010000 */
[----:B------:R-:W-:Y:S01]  /*c420*/  ISETP.GT.AND P0, PT, R3, RZ, PT ;  /* 0x000000ff0300720c */ /* 0x000fe20003f04270 */
[----:B------:R-:W-:Y:S02]  /*c430*/  @!P2 VIADD R2, R13, 0x33480 ;  /* 0x000334800d02a836 */ /* 0x000fe40000000000 */
[----:B------:R-:W-:Y:S02]  /*c440*/  VIADD R3, R3, 0xffffffff ;  /* 0xffffffff03037836 */ /* 0x000fe40000000000 */
[----:B-1----:R-:W-:Y:S01]  /*c450*/  IMAD.MOV.U32 R8, RZ, RZ, R18 ;  /* 0x000000ffff087224 */ /* 0x002fe200078e0012 */
[----:B------:R-:W-:-:S04]  /*c460*/  @!P2 PRMT R2, RZ, 0x654, R2 ;  /* 0x00000654ff02a816 */ /* 0x000fc80000000002 */
[----:B------:R1:W-:Y:S02]  /*c470*/  @!P2 SYNCS.ARRIVE.TRANS64.RED.A1T0 RZ, [R2+URZ], RZ ;  /* 0x000000ff02ffa9a7 */ /* 0x0003e4000810043f */
[----:B-1----:R-:W-:Y:S01]  /*c480*/  IMAD.MOV.U32 R2, RZ, RZ, R17 ;  /* 0x000000ffff027224 */ /* 0x002fe200078e0011 */
[----:B------:R-:W-:Y:S06]  /*c490*/  @P0 BRA `(.L_x_73) ;  /* 0xffffffec00580947 */ /* 0x000fec000383ffff */
.L_x_49:
[----:B------:R-:W-:-:S06]  /*c4a0*/  UISETP.NE.AND UP0, UPT, UR43, 0x3, UPT ;  /* 0x000000032b00788c */ /* 0x000fcc000bf05270 */
[----:B------:R-:W-:-:S13]  /*c4b0*/  PLOP3.LUT P0, PT, PT, PT, UP0, 0x80, 0x0 ;  /* 0x000000000000781c */ /* 0x000fda0003f0f008 */
[----:B------:R-:W-:Y:S05]  /*c4c0*/  @!P0 BRA `(.L_x_74) ;  /* 0x0000000000048947 */ /* 0x000fea0003800000 */
[----:B------:R-:W-:Y:S01]  /*c4d0*/  BPT.TRAP 0x1 ;  /* 0x000000040000795c */ /* 0x000fe20000300000 */
.L_x_74:
[----:B------:R-:W-:Y:S01]  /*c4e0*/  LOP3.LUT R0, R18, 0x1, RZ, 0x3c, !PT ;  /* 0x0000000112007812 */ /* 0x000fe200078e3cff */
[----:B--2---:R-:W-:Y:S01]  /*c4f0*/  IMAD.U32 R2, RZ, RZ, UR48 ;  /* 0x00000030ff027e24 */ /* 0x004fe2000f8e00ff */
[----:B------:R-:W-:Y:S01]  /*c500*/  LEA R3, R17, UR40, 0x3 ;  /* 0x0000002811037c11 */ /* 0x000fe2000f8e18ff */
[----:B------:R-:W-:Y:S01]  /*c510*/  BSSY B0, `(.L_x_75) ;  /* 0x0000005000007945 */ /* 0x000fe20003800000 */
[----:B------:R-:W-:Y:S02]  /*c520*/  SHF.L.U32 R0, R0, 0x1f, RZ ;  /* 0x0000001f00007819 */ /* 0x000fe400000006ff */
[----:B------:R-:W-:Y:S02]  /*c530*/  ISETP.NE.AND P1, PT, R2, 0x3, PT ;  /* 0x000000030200780c */ /* 0x000fe40003f25270 */
[----:B------:R-:W2:Y:S02]  /*c540*/  SYNCS.PHASECHK.TRANS64.TRYWAIT P0, [R3+URZ+0x33470], R0 ;  /* 0x03347000030075a7 */ /* 0x000ea4000800017f */
[----:B--2---:R-:W-:Y:S09]  /*c550*/  @!P0 BRA `(.L_x_76) ;  /* 0x00000010001c8947 */ /* 0x004ff20003800000 */
.L_x_107:
[----:B------:R-:W-:Y:S05]  /*c560*/  BSYNC B0 ;  /* 0x0000000000007941 */ /* 0x000fea0003800000 */
.L_x_75:
[----:B------:R-:W-:Y:S05]  /*c570*/  @!P1 BRA `(.L_x_77) ;  /* 0x0000000000049947 */ /* 0x000fea0003800000 */
[----:B------:R-:W-:Y:S01]  /*c580*/  BPT.TRAP 0x1 ;  /* 0x000000040000795c */ /* 0x000fe20000300000 */
.L_x_77:
[----:B--2---:R-:W-:-:S04]  /*c590*/  SHF.L.U32 R0, R18, 0x1f, RZ ;  /* 0x0000001f12007819 */ /* 0x004fc800000006ff */
[----:B------:R-:W2:Y:S02]  /*c5a0*/  SYNCS.PHASECHK.TRANS64.TRYWAIT P0, [R3+URZ+0x33460], R0 ;  /* 0x03346000030075a7 */ /* 0x000ea4000800017f */
[----:B--2---:R-:W-:Y:S05]  /*c5b0*/  @!P0 BRA `(.L_x_78) ;  /* 0x0000001000188947 */ /* 0x004fea0003800000 */
.L_x_108:
[----:B------:R-:W3:Y:S04]  /*c5c0*/  LDL R2, [R1+0x4] ;  /* 0x0000040001027983 */ /* 0x000ee80000100800 */
[----:B------:R-:W4:Y:S01]  /*c5d0*/  LDL R8, [R1] ;  /* 0x0000000001087983 */ /* 0x000f220000100800 */
[----:B--2---:R-:W-:Y:S01]  /*c5e0*/  IMAD R0, R17, 0x7800, RZ ;  /* 0x0000780011007824 */ /* 0x004fe200078e02ff */
[----:B------:R-:W-:Y:S05]  /*c5f0*/  WARPSYNC.ALL ;  /* 0x0000000000007948 */ /* 0x000fea0003800000 */
[----:B---3--:R-:W-:-:S02]  /*c600*/  LOP3.LUT R2, R0, R2, RZ, 0xfc, !PT ;  /* 0x0000000200027212 */ /* 0x008fc400078efcff */
[----:B----4-:R-:W-:-:S03]  /*c610*/  LOP3.LUT R0, R0, R8, RZ, 0xfc, !PT ;  /* 0x0000000800007212 */ /* 0x010fc600078efcff */
        /* <DEDUP_REMOVED lines=99> */
.L_x_79:
[----:B------:R-:W3:Y:S01]  /*cc50*/  LDC R2, c[0x0][0xda4] ;  /* 0x00036900ff027b82 */ /* 0x000ee20000000800 */
[----:B------:R-:W-:Y:S01]  /*cc60*/  UIADD3 UR49, UR44, UR49, URZ ;  /* 0x000000312c317290 */ /* 0x000fe2000fffe03f */
[----:B------:R-:W-:Y:S01]  /*cc70*/  VIADD R17, R17, 0x1 ;  /* 0x0000000111117836 */ /* 0x000fe20000000000 */
[----:B------:R-:W-:Y:S01]  /*cc80*/  UIADD3 UR47, UR47, 0x1, URZ ;  /* 0x000000012f2f7890 */ /* 0x000fe2000fffe03f */
[----:B-1----:R-:W-:-:S03]  /*cc90*/  @!P2 VIADD R0, R3, 0x33480 ;  /* 0x000334800300a836 */ /* 0x002fc60000000000 */
[C---:B------:R-:W-:Y:S01]  /*cca0*/  ISETP.NE.AND P0, PT, R17.reuse, 0x2, PT ;  /* 0x000000021100780c */ /* 0x040fe20003f05270 */
[----:B--2---:R1:W-:Y:S01]  /*ccb0*/  SYNCS.ARRIVE.TRANS64.A1T0 RZ, [R3+URZ+0x33450], RZ ;  /* 0x033450ff03ff79a7 */ /* 0x0043e2000810003f */
[----:B------:R-:W-:Y:S01]  /*ccc0*/  @!P2 PRMT R0, RZ, 0x654, R0 ;  /* 0x00000654ff00a816 */ /* 0x000fe20000000000 */
[----:B------:R-:W-:Y:S01]  /*ccd0*/  BAR.SYNC.DEFER_BLOCKING 0x2, 0x80 ;  /* 0x0082000000007b1d */ /* 0x000fe20000010000 */
[----:B------:R-:W-:Y:S02]  /*cce0*/  SEL R17, R17, RZ, P0 ;  /* 0x000000ff11117207 */ /* 0x000fe40000000000 */
[----:B-1----:R-:W-:-:S04]  /*ccf0*/  SEL R3, RZ, 0x1, P0 ;  /* 0x00000001ff037807 */ /* 0x002fc80000000000 */
[----:B------:R-:W-:Y:S02]  /*cd00*/  LOP3.LUT R18, R18, R3, RZ, 0x3c, !PT ;  /* 0x0000000312127212 */ /* 0x000fe400078e3cff */
[----:B---3--:R-:W-:Y:S01]  /*cd10*/  ISETP.LE.AND P1, PT, R2, UR49, PT ;  /* 0x0000003102007c0c */ /* 0x008fe2000bf23270 */
[----:B------:R2:W-:-:S12]  /*cd20*/  @!P2 SYNCS.ARRIVE.TRANS64.RED.A1T0 RZ, [R0+URZ], RZ ;  /* 0x000000ff00ffa9a7 */ /* 0x0005d8000810043f */
[----:B--2---:R-:W-:Y:S05]  /*cd30*/  @!P1 BRA `(.L_x_80) ;  /* 0xffffffd000849947 */ /* 0x004fea000383ffff */
[----:B------:R-:W-:-:S12]  /*cd40*/  ULOP3.LUT UR47, UR47, 0x1, URZ, 0xc, !UPT ;  /* 0x000000012f2f7892 */ /* 0x000fd8000f8e0c3f */
.L_x_34:
[----:B------:R-:W1:Y:S01]  /*cd50*/  S2R R3, SR_CgaCtaId ;  /* 0x0000000000037919 */ /* 0x000e620000008800 */
[----:B------:R-:W-:-:S04]  /*cd60*/  MOV R0, 0x400 ;  /* 0x0000040000007802 */ /* 0x000fc80000000f00 */
[----:B-1----:R-:W-:Y:S01]  /*cd70*/  LEA R6, R3, R0, 0x18 ;  /* 0x0000000003067211 */ /* 0x002fe200078ec0ff */
[----:B------:R-:W-:-:S05]  /*cd80*/  IMAD.U32 R0, RZ, RZ, UR47 ;  /* 0x0000002fff007e24 */ /* 0x000fca000f8e00ff */
[----:B------:R-:W-:-:S04]  /*cd90*/  SHF.L.U32 R0, R0, 0x1f, RZ ;  /* 0x0000001f00007819 */ /* 0x000fc800000006ff */
[----:B------:R-:W1:Y:S02]  /*cda0*/  SYNCS.PHASECHK.TRANS64.TRYWAIT P0, [R6+URZ+0x33420], R0 ;  /* 0x03342000060075a7 */ /* 0x000e64000800017f */
[----:B-1----:R-:W-:Y:S05]  /*cdb0*/  @!P0 BRA `(.L_x_81) ;  /* 0x00000008002c8947 */ /* 0x002fea0003800000 */
.L_x_109:
[----:B------:R-:W2:Y:S02]  /*cdc0*/  S2R R2, SR_TID.X ;  /* 0x0000000000027919 */ /* 0x000ea40000002100 */
[----:B--2---:R-:W-:-:S04]  /*cdd0*/  SHF.R.U32.HI R2, RZ, 0x5, R2 ;  /* 0x00000005ff027819 */ /* 0x004fc80000011602 */
[----:B------:R-:W-:-:S05]  /*cde0*/  LOP3.LUT R2, R2, 0x3, RZ, 0xc0, !PT ;  /* 0x0000000302027812 */ /* 0x000fca00078ec0ff */
[----:B-1----:R-:W1:Y:S02]  /*cdf0*/  SHFL.IDX PT, R0, R2, RZ, 0x1f ;  /* 0x00001fff02007589 */ /* 0x002e6400000e0000 */
[----:B-1----:R-:W-:-:S13]  /*ce00*/  ISETP.NE.AND P0, PT, R0, RZ, PT ;  /* 0x000000ff0000720c */ /* 0x002fda0003f05270 */
[----:B------:R-:W-:Y:S05]  /*ce10*/  @P0 EXIT ;  /* 0x000000000000094d */ /* 0x000fea0003800000 */
[----:B------:R-:W-:Y:S01]  /*ce20*/  ELECT P0, URZ, PT ;  /* 0x00000000003f782f */ /* 0x000fe20003800000 */
[----:B------:R-:W-:-:S12]  /*ce30*/  BSSY B0, `(.L_x_82) ;  /* 0x0000027000007945 */ /* 0x000fd80003800000 */
[----:B------:R-:W-:Y:S05]  /*ce40*/  @!P0 BRA `(.L_x_83) ;  /* 0x0000000000948947 */ /* 0x000fea0003800000 */
[----:B------:R-:W-:-:S06]  /*ce50*/  ULOP3.LUT UR4, UR46, 0x2, URZ, 0xfc, !UPT ;  /* 0x000000022e047892 */ /* 0x000fcc000f8efc3f */
[----:B------:R-:W-:-:S05]  /*ce60*/  IMAD.U32 R0, RZ, RZ, UR4 ;  /* 0x00000004ff007e24 */ /* 0x000fca000f8e00ff */
[----:B------:R-:W-:-:S13]  /*ce70*/  ISETP.NE.AND P0, PT, R0, 0x3, PT ;  /* 0x000000030000780c */ /* 0x000fda0003f05270 */
[----:B------:R-:W-:Y:S05]  /*ce80*/  @!P0 BRA `(.L_x_84) ;  /* 0x0000000000048947 */ /* 0x000fea0003800000 */
[----:B------:R-:W-:Y:S01]  /*ce90*/  BPT.TRAP 0x1 ;  /* 0x000000040000795c */ /* 0x000fe20000300000 */
.L_x_84:
[----:B------:R-:W-:Y:S01]  /*cea0*/  VIADD R0, R6, 0x33440 ;  /* 0x0003344006007836 */ /* 0x000fe20000000000 */
[----:B------:R-:W-:Y:S01]  /*ceb0*/  SHF.L.U32 R4, R18, 0x1f, RZ ;  /* 0x0000001f12047819 */ /* 0x000fe200000006ff */
[C---:B------:R-:W-:Y:S02]  /*cec0*/  VIADD R2, R17.reuse, 0x1 ;  /* 0x0000000111027836 */ /* 0x040fe40000000000 */
[----:B------:R-:W-:-:S03]  /*ced0*/  IMAD R5, R17, 0x8, R0 ;  /* 0x0000000811057824 */ /* 0x000fc600078e0200 */
[----:B------:R-:W-:Y:S01]  /*cee0*/  ISETP.NE.AND P2, PT, R2, 0x2, PT ;  /* 0x000000020200780c */ /* 0x000fe20003f45270 */
[----:B------:R-:W1:Y:S03]  /*cef0*/  SYNCS.PHASECHK.TRANS64.TRYWAIT P1, [R5+URZ], R4 ;  /* 0x00000004050075a7 */ /* 0x000e66000802017f */
[----:B------:R-:W-:-:S04]  /*cf00*/  SEL R3, RZ, 0x1, P2 ;  /* 0x00000001ff037807 */ /* 0x000fc80001000000 */
[----:B------:R-:W-:Y:S02]  /*cf10*/  LOP3.LUT R18, R18, R3, RZ, 0x3c, !PT ;  /* 0x0000000312127212 */ /* 0x000fe400078e3cff */
[----:B------:R-:W-:-:S05]  /*cf20*/  SEL R3, R2, RZ, P2 ;  /* 0x000000ff02037207 */ /* 0x000fca0001000000 */
[----:B------:R-:W-:Y:S01]  /*cf30*/  IMAD R7, R3, 0x8, R0 ;  /* 0x0000000803077824 */ /* 0x000fe200078e0200 */
[----:B------:R-:W-:Y:S01]  /*cf40*/  SHF.L.U32 R0, R18, 0x1f, RZ ;  /* 0x0000001f12007819 */ /* 0x000fe200000006ff */
[----:B-1----:R-:W-:Y:S06]  /*cf50*/  @!P1 BRA `(.L_x_85) ;  /* 0x0000000400d89947 */ /* 0x002fec0003800000 */
.L_x_110:
[----:B------:R-:W2:Y:S02]  /*cf60*/  SYNCS.PHASECHK.TRANS64.TRYWAIT P1, [R7+URZ], R0 ;  /* 0x00000000070075a7 */ /* 0x000ea4000802017f */
[----:B--2---:R-:W-:Y:S05]  /*cf70*/  @!P1 BRA `(.L_x_86) ;  /* 0x0000000400e49947 */ /* 0x004fea0003800000 */
.L_x_111:
[----:B------:R-:W-:Y:S05]  /*cf80*/  @!P0 BRA `(.L_x_87) ;  /* 0x0000000000048947 */ /* 0x000fea0003800000 */
[----:B------:R-:W-:Y:S01]  /*cf90*/  BPT.TRAP 0x1 ;  /* 0x000000040000795c */ /* 0x000fe20000300000 */
.L_x_87:
[----:B------:R-:W-:-:S04]  /*cfa0*/  IMAD R17, R17, 0x8, R6 ;  /* 0x0000000811117824 */ /* 0x000fc800078e0206 */
[----:B------:R-:W3:Y:S02]  /*cfb0*/  SYNCS.PHASECHK.TRANS64.TRYWAIT P1, [R17+URZ+0x33460], R4 ;  /* 0x03346004110075a7 */ /* 0x000ee4000802017f */
[----:B---3--:R-:W-:Y:S05]  /*cfc0*/  @!P1 BRA `(.L_x_88) ;  /* 0x0000000400e49947 */ /* 0x008fea0003800000 */
.L_x_112:
[----:B------:R-:W-:Y:S05]  /*cfd0*/  @!P0 BRA `(.L_x_89) ;  /* 0x0000000000048947 */ /* 0x000fea0003800000 */
[----:B------:R-:W-:Y:S01]  /*cfe0*/  BPT.TRAP 0x1 ;  /* 0x000000040000795c */ /* 0x000fe20000300000 */
.L_x_89:
[----:B------:R-:W-:-:S04]  /*cff0*/  IMAD R3, R3, 0x8, R6 ;  /* 0x0000000803037824 */ /* 0x000fc800078e0206 */
[----:B------:R-:W4:Y:S02]  /*d000*/  SYNCS.PHASECHK.TRANS64.TRYWAIT P1, [R3+URZ+0x33460], R0 ;  /* 0x03346000030075a7 */ /* 0x000f24000802017f */
[----:B----4-:R-:W-:Y:S05]  /*d010*/  @!P1 BRA `(.L_x_90) ;  /* 0x0000000400e49947 */ /* 0x010fea0003800000 */
.L_x_113:
[----:B------:R-:W-:Y:S05]  /*d020*/  @!P0 BRA `(.L_x_91) ;  /* 0x0000000000048947 */ /* 0x000fea0003800000 */
[----:B------:R-:W-:Y:S01]  /*d030*/  BPT.TRAP 0x1 ;  /* 0x000000040000795c */ /* 0x000fe20000300000 */
.L_x_91:
[----:B------:R-:W5:Y:S02]  /*d040*/  SYNCS.PHASECHK.TRANS64.TRYWAIT P0, [R17+URZ+0x33480], R4 ;  /* 0x03348004110075a7 */ /* 0x000f64000800017f */
[----:B-----5:R-:W-:Y:S05]  /*d050*/  @!P0 BRA `(.L_x_92) ;  /* 0x0000000400e88947 */ /* 0x020fea0003800000 */
.L_x_93:
[----:B------:R1:W1:Y:S02]  /*d060*/  SYNCS.PHASECHK.TRANS64.TRYWAIT P0, [R3+URZ+0x33480], R0 ;  /* 0x03348000030075a7 */ /* 0x000264000800017f */
[----:B-1----:R-:W-:Y:S05]  /*d070*/  @!P0 NANOSLEEP.SYNCS 0x989680 ;  /* 0x009896800000895d */ /* 0x002fea0003900000 */
[----:B------:R-:W1:Y:S02]  /*d080*/  @!P0 SYNCS.PHASECHK.TRANS64 P0, [R3+URZ+0x33480], R0 ;  /* 0x03348000030085a7 */ /* 0x000e64000800007f */
[----:B-1----:R-:W-:Y:S05]  /*d090*/  @!P0 BRA `(.L_x_93) ;  /* 0xfffffffc00f08947 */ /* 0x002fea000383ffff */
.L_x_83:
[----:B------:R-:W-:Y:S05]  /*d0a0*/  BSYNC B0 ;  /* 0x0000000000007941 */ /* 0x000fea0003800000 */
.L_x_82:
[----:B------:R-:W-:Y:S05]  /*d0b0*/  EXIT ;  /* 0x000000000000794d */ /* 0x000fea0003800000 */
.L_x_10:
[----:B-1----:R-:W-:-:S04]  /*d0c0*/  IMAD.U32 R3, RZ, RZ, UR38 ;  /* 0x00000026ff037e24 */ /* 0x002fc8000f8e00ff */
[----:B------:R1:W2:Y:S03]  /*d0d0*/  SYNCS.PHASECHK.TRANS64.TRYWAIT P1, [R3+URZ+0x33400], R0 ;  /* 0x03340000030075a7 */ /* 0x0002a6000802017f */
[----:B--2---:R-:W-:Y:S05]  /*d0e0*/  @!P1 NANOSLEEP.SYNCS 0x989680 ;  /* 0x009896800000995d */ /* 0x004fea0003900000 */
[----:B------:R-:W2:Y:S02]  /*d0f0*/  @!P1 SYNCS.PHASECHK.TRANS64 P1, [R3+URZ+0x33400], R0 ;  /* 0x03340000030095a7 */ /* 0x000ea4000802007f */
[----:B--2---:R-:W-:Y:S05]  /*d100*/  @!P1 BRA `(.L_x_10) ;  /* 0xfffffffc00ec9947 */ /* 0x004fea000383ffff */
[----:B------:R-:W-:Y:S05]  /*d110*/  BRA `(.L_x_94) ;  /* 0xffffff4400007947 */ /* 0x000fea000383ffff */
.L_x_14:
[----:B--2---:R2:W3:Y:S02]  /*d120*/  SYNCS.PHASECHK.TRANS64.TRYWAIT P1, [R3+URZ+0x33430], R0 ;  /* 0x03343000030075a7 */ /* 0x0044e4000802017f */
[----:B---3--:R-:W-:Y:S05]  /*d130*/  @!P1 NANOSLEEP.SYNCS 0x989680 ;  /* 0x009896800000995d */ /* 0x008fea0003900000 */
[----:B------:R-:W3:Y:S02]  /*d140*/  @!P1 SYNCS.PHASECHK.TRANS64 P1, [R3+URZ+0x33430], R0 ;  /* 0x03343000030095a7 */ /* 0x000ee4000802007f */
[----:B---3--:R-:W-:Y:S05]  /*d150*/  @!P1 BRA `(.L_x_14) ;  /* 0xfffffffc00f09947 */ /* 0x008fea000383ffff */
[----:B------:R-:W-:Y:S05]  /*d160*/  BRA `(.L_x_13) ;  /* 0xffffff4400287947 */ /* 0x000fea000383ffff */
.L_x_19:
[----:B--2---:R-:W-:-:S04]  /*d170*/  IMAD.U32 R5, RZ, RZ, UR6 ;  /* 0x00000006ff057e24 */ /* 0x004fc8000f8e00ff */
[----:B------:R2:W3:Y:S03]  /*d180*/  SYNCS.PHASECHK.TRANS64.TRYWAIT P1, [R5+URZ+0x33430], R0 ;  /* 0x03343000050075a7 */ /* 0x0004e6000802017f */
[----:B---3--:R-:W-:Y:S05]  /*d190*/  @!P1 NANOSLEEP.SYNCS 0x989680 ;  /* 0x009896800000995d */ /* 0x008fea0003900000 */
[----:B------:R-:W3:Y:S02]  /*d1a0*/  @!P1 SYNCS.PHASECHK.TRANS64 P1, [R5+URZ+0x33430], R0 ;  /* 0x03343000050095a7 */ /* 0x000ee4000802007f */
[----:B---3--:R-:W-:Y:S05]  /*d1b0*/  @!P1 BRA `(.L_x_19) ;  /* 0xfffffffc00ec9947 */ /* 0x008fea000383ffff */
[----:B------:R-:W-:Y:S05]  /*d1c0*/  BRA `(.L_x_16) ;  /* 0xffffff7800b87947 */ /* 0x000fea000383ffff */
.L_x_23:
[----:B--2---:R-:W-:-:S04]  /*d1d0*/  IMAD.U32 R5, RZ, RZ, UR6 ;  /* 0x00000006ff057e24 */ /* 0x004fc8000f8e00ff */
[----:B------:R2:W3:Y:S03]  /*d1e0*/  SYNCS.PHASECHK.TRANS64.TRYWAIT P1, [R5+URZ+0x33450], R0 ;  /* 0x03345000050075a7 */ /* 0x0004e6000802017f */
[----:B---3--:R-:W-:Y:S05]  /*d1f0*/  @!P1 NANOSLEEP.SYNCS 0x989680 ;  /* 0x009896800000995d */ /* 0x008fea0003900000 */
[----:B------:R-:W3:Y:S02]  /*d200*/  @!P1 SYNCS.PHASECHK.TRANS64 P1, [R5+URZ+0x33450], R0 ;  /* 0x03345000050095a7 */ /* 0x000ee4000802007f */
[----:B---3--:R-:W-:Y:S05]  /*d210*/  @!P1 BRA `(.L_x_23) ;  /* 0xfffffffc00ec9947 */ /* 0x008fea000383ffff */
[----:B------:R-:W-:Y:S05]  /*d220*/  BRA `(.L_x_20) ;  /* 0xffffff8400b87947 */ /* 0x000fea000383ffff */
.L_x_29:
[----:B--2---:R-:W-:-:S04]  /*d230*/  IMAD.U32 R7, RZ, RZ, UR8 ;  /* 0x00000008ff077e24 */ /* 0x004fc8000f8e00ff */
[----:B------:R2:W3:Y:S03]  /*d240*/  SYNCS.PHASECHK.TRANS64.TRYWAIT P1, [R7+URZ+0x33450], R6 ;  /* 0x03345006070075a7 */ /* 0x0004e6000802017f */
[----:B---3--:R-:W-:Y:S05]  /*d250*/  @!P1 NANOSLEEP.SYNCS 0x989680 ;  /* 0x009896800000995d */ /* 0x008fea0003900000 */
[----:B------:R-:W3:Y:S02]  /*d260*/  @!P1 SYNCS.PHASECHK.TRANS64 P1, [R7+URZ+0x33450], R6 ;  /* 0x03345006070095a7 */ /* 0x000ee4000802007f */
[----:B---3--:R-:W-:Y:S05]  /*d270*/  @!P1 BRA `(.L_x_29) ;  /* 0xfffffffc00ec9947 */ /* 0x008fea000383ffff */
[----:B------:R-:W-:Y:S05]  /*d280*/  BRA `(.L_x_28) ;  /* 0xffffffa8000c7947 */ /* 0x000fea000383ffff */
.L_x_39:
[----:B------:R-:W-:Y:S02]  /*d290*/  IMAD.MOV.U32 R13, RZ, RZ, R4 ;  /* 0x000000ffff0d7224 */ /* 0x000fe400078e0004 */
[----:B------:R-:W-:Y:S02]  /*d2a0*/  IMAD.MOV.U32 R12, RZ, RZ, RZ ;  /* 0x000000ffff0c7224 */ /* 0x000fe400078e00ff */
[----:B------:R-:W-:Y:S02]  /*d2b0*/  IMAD.MOV.U32 R11, RZ, RZ, 0x1f ;  /* 0x0000001fff0b7424 */ /* 0x000fe400078e00ff */
[----:B------:R-:W-:-:S07]  /*d2c0*/  IMAD.MOV.U32 R15, RZ, RZ, -0x1 ;  /* 0xffffffffff0f7424 */ /* 0x000fce00078e00ff */
[----:B------:R-:W-:Y:S05]  /*d2d0*/  WARPSYNC.COLLECTIVE R15, `(.L_x_95) ;  /* 0x000000000f087348 */ /* 0x000fea0003c00000 */
[----:B------:R1:W2:Y:S02]  /*d2e0*/  SHFL.IDX P6, R14, R13, R12, R11 ;  /* 0x0000000c0d0e7389 */ /* 0x0002a400000c000b */
[----:B-12---:R-:W-:Y:S01]  /*d2f0*/  ENDCOLLECTIVE ;  /* 0x000000000000791b */ /* 0x006fe20003800000 */
.L_x_95:
[----:B------:R-:W-:Y:S05]  /*d300*/  BRA `(.L_x_96) ;  /* 0xffffffd4007c7947 */ /* 0x000fea000383ffff */
.L_x_41:
[----:B------:R-:W-:Y:S01]  /*d310*/  BSSY B0, `(.L_x_97) ;  /* 0x0000006000007945 */ /* 0x000fe20003800000 */
[----:B------:R-:W-:-:S07]  /*d320*/  IMAD.MOV.U32 R15, RZ, RZ, -0x1 ;  /* 0xffffffffff0f7424 */ /* 0x000fce00078e00ff */
[----:B-1----:R-:W-:Y:S05]  /*d330*/  WARPSYNC.COLLECTIVE R15, `(.L_x_98) ;  /* 0x000000000f0c7348 */ /* 0x002fea0003c00000 */
[----:B------:R-:W-:Y:S02]  /*d340*/  ELECT P6, UR62, PT ;  /* 0x00000000003e782f */ /* 0x000fe400038c0000 */
[----:B------:R-:W-:Y:S01]  /*d350*/  MOV R14, UR62 ;  /* 0x0000003e000e7c02 */ /* 0x000fe20008000f00 */
[----:B-1----:R-:W-:Y:S10]  /*d360*/  ENDCOLLECTIVE ;  /* 0x000000000000791b */ /* 0x002ff40003800000 */
.L_x_98:
[----:B------:R-:W-:Y:S05]  /*d370*/  BSYNC B0 ;  /* 0x0000000000007941 */ /* 0x000fea0003800000 */
.L_x_97:
[----:B------:R-:W-:Y:S05]  /*d380*/  BRA `(.L_x_99) ;  /* 0xffffffd4007c7947 */ /* 0x000fea000383ffff */
.L_x_44:
[----:B--2---:R2:W3:Y:S02]  /*d390*/  SYNCS.PHASECHK.TRANS64.TRYWAIT P3, [R5+URZ+0x33480], R2 ;  /* 0x03348002050075a7 */ /* 0x0044e4000806017f */
[----:B---3--:R-:W-:Y:S05]  /*d3a0*/  @!P3 NANOSLEEP.SYNCS 0x989680 ;  /* 0x009896800000b95d */ /* 0x008fea0003900000 */
[----:B------:R-:W3:Y:S02]  /*d3b0*/  @!P3 SYNCS.PHASECHK.TRANS64 P3, [R5+URZ+0x33480], R2 ;  /* 0x033480020500b5a7 */ /* 0x000ee4000806007f */
[----:B---3--:R-:W-:Y:S05]  /*d3c0*/  @!P3 BRA `(.L_x_44) ;  /* 0xfffffffc00f0b947 */ /* 0x008fea000383ffff */
[----:B------:R-:W-:Y:S05]  /*d3d0*/  BRA `(.L_x_100) ;  /* 0xffffffd400cc7947 */ /* 0x000fea000383ffff */
.L_x_46:
[----:B-1----:R1:W3:Y:S02]  /*d3e0*/  SYNCS.PHASECHK.TRANS64.TRYWAIT P3, [R5+URZ+0x33440], R2 ;  /* 0x03344002050075a7 */ /* 0x0022e4000806017f */
[----:B---3--:R-:W-:Y:S05]  /*d3f0*/  @!P3 NANOSLEEP.SYNCS 0x989680 ;  /* 0x009896800000b95d */ /* 0x008fea0003900000 */
[----:B------:R-:W3:Y:S02]  /*d400*/  @!P3 SYNCS.PHASECHK.TRANS64 P3, [R5+URZ+0x33440], R2 ;  /* 0x033440020500b5a7 */ /* 0x000ee4000806007f */
[----:B---3--:R-:W-:Y:S05]  /*d410*/  @!P3 BRA `(.L_x_46) ;  /* 0xfffffffc00f0b947 */ /* 0x008fea000383ffff */
[----:B------:R-:W-:Y:S05]  /*d420*/  BRA `(.L_x_101) ;  /* 0xffffffd800487947 */ /* 0x000fea000383ffff */
.L_x_48:
[----:B--2---:R-:W-:-:S04]  /*d430*/  IMAD.U32 R3, RZ, RZ, UR40 ;  /* 0x00000028ff037e24 */ /* 0x004fc8000f8e00ff */
[----:B------:R2:W3:Y:S03]  /*d440*/  SYNCS.PHASECHK.TRANS64.TRYWAIT P0, [R3+URZ+0x33420], R2 ;  /* 0x03342002030075a7 */ /* 0x0004e6000800017f */
[----:B---3--:R-:W-:Y:S05]  /*d450*/  @!P0 NANOSLEEP.SYNCS 0x989680 ;  /* 0x009896800000895d */ /* 0x008fea0003900000 */
[----:B------:R-:W3:Y:S02]  /*d460*/  @!P0 SYNCS.PHASECHK.TRANS64 P0, [R3+URZ+0x33420], R2 ;  /* 0x03342002030085a7 */ /* 0x000ee4000800007f */
[----:B---3--:R-:W-:Y:S05]  /*d470*/  @!P0 BRA `(.L_x_48) ;  /* 0xfffffffc00ec8947 */ /* 0x008fea000383ffff */
[----:B------:R-:W-:Y:S05]  /*d480*/  BRA `(.L_x_102) ;  /* 0xffffffdc00407947 */ /* 0x000fea000383ffff */
.L_x_54:
[----:B-1----:R1:W2:Y:S02]  /*d490*/  SYNCS.PHASECHK.TRANS64.TRYWAIT P0, [R6+URZ+0x33480], R4 ;  /* 0x03348004060075a7 */ /* 0x0022a4000800017f */
[----:B--2---:R-:W-:Y:S05]  /*d4a0*/  @!P0 NANOSLEEP.SYNCS 0x989680 ;  /* 0x009896800000895d */ /* 0x004fea0003900000 */
[----:B------:R-:W2:Y:S02]  /*d4b0*/  @!P0 SYNCS.PHASECHK.TRANS64 P0, [R6+URZ+0x33480], R4 ;  /* 0x03348004060085a7 */ /* 0x000ea4000800007f */
[----:B--2---:R-:W-:Y:S05]  /*d4c0*/  @!P0 BRA `(.L_x_54) ;  /* 0xfffffffc00f08947 */ /* 0x004fea000383ffff */
[----:B------:R-:W-:Y:S05]  /*d4d0*/  BRA `(.L_x_103) ;  /* 0xffffffdc00d47947 */ /* 0x000fea000383ffff */
.L_x_61:
[----:B--2---:R2:W3:Y:S02]  /*d4e0*/  SYNCS.PHASECHK.TRANS64.TRYWAIT P0, [R6+URZ+0x33440], R4 ;  /* 0x03344004060075a7 */ /* 0x0044e4000800017f */
[----:B---3--:R-:W-:Y:S05]  /*d4f0*/  @!P0 NANOSLEEP.SYNCS 0x989680 ;  /* 0x009896800000895d */ /* 0x008fea0003900000 */
[----:B------:R-:W3:Y:S02]  /*d500*/  @!P0 SYNCS.PHASECHK.TRANS64 P0, [R6+URZ+0x33440], R4 ;  /* 0x03344004060085a7 */ /* 0x000ee4000800007f */
[----:B---3--:R-:W-:Y:S05]  /*d510*/  @!P0 BRA `(.L_x_61) ;  /* 0xfffffffc00f08947 */ /* 0x008fea000383ffff */
[----:B------:R-:W-:Y:S05]  /*d520*/  BRA `(.L_x_104) ;  /* 0xffffffe000d07947 */ /* 0x000fea000383ffff */
.L_x_69:
[----:B-1----:R1:W2:Y:S02]  /*d530*/  SYNCS.PHASECHK.TRANS64.TRYWAIT P3, [R13+URZ+0x33470], R4 ;  /* 0x033470040d0075a7 */ /* 0x0022a4000806017f */
[----:B--2---:R-:W-:Y:S05]  /*d540*/  @!P3 NANOSLEEP.SYNCS 0x989680 ;  /* 0x009896800000b95d */ /* 0x004fea0003900000 */
[----:B------:R-:W2:Y:S02]  /*d550*/  @!P3 SYNCS.PHASECHK.TRANS64 P3, [R13+URZ+0x33470], R4 ;  /* 0x033470040d00b5a7 */ /* 0x000ea4000806007f */
[----:B--2---:R-:W-:Y:S05]  /*d560*/  @!P3 BRA `(.L_x_69) ;  /* 0xfffffffc00f0b947 */ /* 0x004fea000383ffff */
[----:B------:R-:W-:Y:S05]  /*d570*/  BRA `(.L_x_105) ;  /* 0xffffffe400e47947 */ /* 0x000fea000383ffff */
.L_x_71:
[----:B-1----:R1:W2:Y:S02]  /*d580*/  SYNCS.PHASECHK.TRANS64.TRYWAIT P3, [R13+URZ+0x33460], R4 ;  /* 0x033460040d0075a7 */ /* 0x0022a4000806017f */
[----:B--2---:R-:W-:Y:S05]  /*d590*/  @!P3 NANOSLEEP.SYNCS 0x989680 ;  /* 0x009896800000b95d */ /* 0x004fea0003900000 */
[----:B------:R-:W2:Y:S02]  /*d5a0*/  @!P3 SYNCS.PHASECHK.TRANS64 P3, [R13+URZ+0x33460], R4 ;  /* 0x033460040d00b5a7 */ /* 0x000ea4000806007f */
[----:B--2---:R-:W-:Y:S05]  /*d5b0*/  @!P3 BRA `(.L_x_71) ;  /* 0xfffffffc00f0b947 */ /* 0x004fea000383ffff */
[----:B------:R-:W-:Y:S05]  /*d5c0*/  BRA `(.L_x_106) ;  /* 0xffffffe400ec7947 */ /* 0x000fea000383ffff */
.L_x_76:
[----:B--2---:R2:W3:Y:S02]  /*d5d0*/  SYNCS.PHASECHK.TRANS64.TRYWAIT P0, [R3+URZ+0x33470], R0 ;  /* 0x03347000030075a7 */ /* 0x0044e4000800017f */
[----:B---3--:R-:W-:Y:S05]  /*d5e0*/  @!P0 NANOSLEEP.SYNCS 0x989680 ;  /* 0x009896800000895d */ /* 0x008fea0003900000 */
[----:B------:R-:W3:Y:S02]  /*d5f0*/  @!P0 SYNCS.PHASECHK.TRANS64 P0, [R3+URZ+0x33470], R0 ;  /* 0x03347000030085a7 */ /* 0x000ee4000800007f */
[----:B---3--:R-:W-:Y:S05]  /*d600*/  @!P0 BRA `(.L_x_76) ;  /* 0xfffffffc00f08947 */ /* 0x008fea000383ffff */
[----:B------:R-:W-:Y:S05]  /*d610*/  BRA `(.L_x_107) ;  /* 0xffffffec00d07947 */ /* 0x000fea000383ffff */
.L_x_78:
[----:B--2---:R2:W3:Y:S02]  /*d620*/  SYNCS.PHASECHK.TRANS64.TRYWAIT P0, [R3+URZ+0x33460], R0 ;  /* 0x03346000030075a7 */ /* 0x0044e4000800017f */
[----:B---3--:R-:W-:Y:S05]  /*d630*/  @!P0 NANOSLEEP.SYNCS 0x989680 ;  /* 0x009896800000895d */ /* 0x008fea0003900000 */
[----:B------:R-:W3:Y:S02]  /*d640*/  @!P0 SYNCS.PHASECHK.TRANS64 P0, [R3+URZ+0x33460], R0 ;  /* 0x03346000030085a7 */ /* 0x000ee4000800007f */
[----:B---3--:R-:W-:Y:S05]  /*d650*/  @!P0 BRA `(.L_x_78) ;  /* 0xfffffffc00f08947 */ /* 0x008fea000383ffff */
[----:B------:R-:W-:Y:S05]  /*d660*/  BRA `(.L_x_108) ;  /* 0xffffffec00d47947 */ /* 0x000fea000383ffff */
.L_x_81:
[----:B-1----:R1:W2:Y:S02]  /*d670*/  SYNCS.PHASECHK.TRANS64.TRYWAIT P0, [R6+URZ+0x33420], R0 ;  /* 0x03342000060075a7 */ /* 0x0022a4000800017f */
[----:B--2---:R-:W-:Y:S05]  /*d680*/  @!P0 NANOSLEEP.SYNCS 0x989680 ;  /* 0x009896800000895d */ /* 0x004fea0003900000 */
[----:B------:R-:W2:Y:S02]  /*d690*/  @!P0 SYNCS.PHASECHK.TRANS64 P0, [R6+URZ+0x33420], R0 ;  /* 0x03342000060085a7 */ /* 0x000ea4000800007f */
[----:B--2---:R-:W-:Y:S05]  /*d6a0*/  @!P0 BRA `(.L_x_81) ;  /* 0xfffffffc00f08947 */ /* 0x004fea000383ffff */
[----:B------:R-:W-:Y:S05]  /*d6b0*/  BRA `(.L_x_109) ;  /* 0xfffffff400c07947 */ /* 0x000fea000383ffff */
.L_x_85:
[----:B-1----:R1:W2:Y:S02]  /*d6c0*/  SYNCS.PHASECHK.TRANS64.TRYWAIT P1, [R5+URZ], R4 ;  /* 0x00000004050075a7 */ /* 0x0022a4000802017f */
[----:B--2---:R-:W-:Y:S05]  /*d6d0*/  @!P1 NANOSLEEP.SYNCS 0x989680 ;  /* 0x009896800000995d */ /* 0x004fea0003900000 */
[----:B------:R-:W2:Y:S02]  /*d6e0*/  @!P1 SYNCS.PHASECHK.TRANS64 P1, [R5+URZ], R4 ;  /* 0x00000004050095a7 */ /* 0x000ea4000802007f */
[----:B--2---:R-:W-:Y:S05]  /*d6f0*/  @!P1 BRA `(.L_x_85) ;  /* 0xfffffffc00f09947 */ /* 0x004fea000383ffff */
[----:B------:R-:W-:Y:S05]  /*d700*/  BRA `(.L_x_110) ;  /* 0xfffffff800147947 */ /* 0x000fea000383ffff */
.L_x_86:
[----:B--2---:R2:W3:Y:S02]  /*d710*/  SYNCS.PHASECHK.TRANS64.TRYWAIT P1, [R7+URZ], R0 ;  /* 0x00000000070075a7 */ /* 0x0044e4000802017f */
[----:B---3--:R-:W-:Y:S05]  /*d720*/  @!P1 NANOSLEEP.SYNCS 0x989680 ;  /* 0x009896800000995d */ /* 0x008fea0003900000 */
[----:B------:R-:W3:Y:S02]  /*d730*/  @!P1 SYNCS.PHASECHK.TRANS64 P1, [R7+URZ], R0 ;  /* 0x00000000070095a7 */ /* 0x000ee4000802007f */
[----:B---3--:R-:W-:Y:S05]  /*d740*/  @!P1 BRA `(.L_x_86) ;  /* 0xfffffffc00f09947 */ /* 0x008fea000383ffff */
[----:B------:R-:W-:Y:S05]  /*d750*/  BRA `(.L_x_111) ;  /* 0xfffffff800087947 */ /* 0x000fea000383ffff */
.L_x_88:
[----:B---3--:R3:W4:Y:S02]  /*d760*/  SYNCS.PHASECHK.TRANS64.TRYWAIT P1, [R17+URZ+0x33460], R4 ;  /* 0x03346004110075a7 */ /* 0x008724000802017f */
[----:B----4-:R-:W-:Y:S05]  /*d770*/  @!P1 NANOSLEEP.SYNCS 0x989680 ;  /* 0x009896800000995d */ /* 0x010fea0003900000 */
[----:B------:R-:W4:Y:S02]  /*d780*/  @!P1 SYNCS.PHASECHK.TRANS64 P1, [R17+URZ+0x33460], R4 ;  /* 0x03346004110095a7 */ /* 0x000f24000802007f */
[----:B----4-:R-:W-:Y:S05]  /*d790*/  @!P1 BRA `(.L_x_88) ;  /* 0xfffffffc00f09947 */ /* 0x010fea000383ffff */
[----:B------:R-:W-:Y:S05]  /*d7a0*/  BRA `(.L_x_112) ;  /* 0xfffffff800087947 */ /* 0x000fea000383ffff */
.L_x_90:
[----:B----4-:R4:W1:Y:S02]  /*d7b0*/  SYNCS.PHASECHK.TRANS64.TRYWAIT P1, [R3+URZ+0x33460], R0 ;  /* 0x03346000030075a7 */ /* 0x010864000802017f */
[----:B-1----:R-:W-:Y:S05]  /*d7c0*/  @!P1 NANOSLEEP.SYNCS 0x989680 ;  /* 0x009896800000995d */ /* 0x002fea0003900000 */
[----:B------:R-:W1:Y:S02]  /*d7d0*/  @!P1 SYNCS.PHASECHK.TRANS64 P1, [R3+URZ+0x33460], R0 ;  /* 0x03346000030095a7 */ /* 0x000e64000802007f */
[----:B-1----:R-:W-:Y:S05]  /*d7e0*/  @!P1 BRA `(.L_x_90) ;  /* 0xfffffffc00f09947 */ /* 0x002fea000383ffff */
[----:B------:R-:W-:Y:S05]  /*d7f0*/  BRA `(.L_x_113) ;  /* 0xfffffff800087947 */ /* 0x000fea000383ffff */
.L_x_92:
[----:B------:R1:W1:Y:S02]  /*d800*/  SYNCS.PHASECHK.TRANS64.TRYWAIT P0, [R17+URZ+0x33480], R4 ;  /* 0x03348004110075a7 */ /* 0x000264000800017f */
[----:B-1----:R-:W-:Y:S05]  /*d810*/  @!P0 NANOSLEEP.SYNCS 0x989680 ;  /* 0x009896800000895d */ /* 0x002fea0003900000 */
[----:B------:R-:W1:Y:S02]  /*d820*/  @!P0 SYNCS.PHASECHK.TRANS64 P0, [R17+URZ+0x33480], R4 ;  /* 0x03348004110085a7 */ /* 0x000e64000800007f */
[----:B-1----:R-:W-:Y:S05]  /*d830*/  @!P0 BRA `(.L_x_92) ;  /* 0xfffffffc00f08947 */ /* 0x002fea000383ffff */
[----:B------:R-:W-:Y:S05]  /*d840*/  BRA `(.L_x_93) ;  /* 0xfffffff800047947 */ /* 0x000fea000383ffff */
.L_x_114:
[----:B------:R-:W-:-:S00]  /*d850*/  BRA `(.L_x_114) ;  /* 0xfffffffc00fc7947 */ /* 0x000fc0000383ffff */
[----:B------:R-:W-:-:S00]  /*d860*/  NOP ;  /* 0x0000000000007918 */ /* 0x000fc00000000000 */
        /* <DEDUP_REMOVED lines=9> */
.L_x_2697:


//--------------------- .text._ZN7cutlass13device_kernelIN5flash11enable_sm90INS1_16FlashAttnFwdSm90INS1_25CollectiveMainloopFwdSm90ILi2EN4cute5tupleIJNS5_1CILi2EEENS7_ILi1EEES9_EEENS6_IJNS7_ILi128EEENS7_ILi160EEENS7_ILi192EEEEEELi192ENS_12float_e4m3_tEfNS_4arch4Sm90ELb0ELb0ELb0ELb0ELb0ELb0ELb0ELb1ELb1ELb0ELb0ELb0EEENS1_21CollectiveEpilogueFwdINS6_IJSB_SD_SC_EEESA_NS_10bfloat16_tESH_Li256ELb0ELb0ELb0ELb1EEENS1_29StaticPersistentTileSchedulerILb0EEEEEEEEEvNT_6ParamsE --------------------------
	.section	.text._ZN7cutlass13device_kernelIN5flash11enable_sm90INS1_16FlashAttnFwdSm90INS1_25CollectiveMainloopFwdSm90ILi2EN4cute5tupleIJNS5_1CILi2EEENS7_ILi1EEES9_EEENS6_IJNS7_ILi128EEENS7_ILi160EEENS7_ILi192EEEEEELi192ENS_12float_e4m3_tEfNS_4arch4Sm90ELb0ELb0ELb0ELb0ELb0ELb0ELb0ELb1ELb1ELb0ELb0ELb0EEENS1_21CollectiveEpilogueFwdINS6_IJSB_SD_SC_EEESA_NS_10bfloat16_tESH_Li256ELb0ELb0ELb0ELb1EEENS1_29StaticPersistentTileSchedulerILb0EEEEEEEEEvNT_6ParamsE,"ax",@progbits
	.align	128
.text._ZN7cutlass13device_kernelIN5flash11enable_sm90INS1_16FlashAttnFwdSm90INS1_25CollectiveMainloopFwdSm90ILi2EN4cute5tupleIJNS5_1CILi2EEENS7_ILi1EEES9_EEENS6_IJNS7_ILi128EEENS7_ILi160EEENS7_ILi192EEEEEELi192ENS_12float_e4m3_tEfNS_4arch4Sm90ELb0ELb0ELb0ELb0ELb0ELb0ELb0ELb1ELb1ELb0ELb0ELb0EEENS1_21CollectiveEpilogueFwdINS6_IJSB_SD_SC_EEESA_NS_10bfloat16_tESH_Li256ELb0ELb0ELb0ELb1EEENS1_29StaticPersistentTileSchedulerILb0EEEEEEEEEvNT_6ParamsE:
        .type           _ZN7cutlass13device_kernelIN5flash11enable_sm90INS1_16FlashAttnFwdSm90INS1_25CollectiveMainloopFwdSm90ILi2EN4cute5tupleIJNS5_1CILi2EEENS7_ILi1EEES9_EEENS6_IJNS7_ILi128EEENS7_ILi160EEENS7_ILi192EEEEEELi192ENS_12float_e4m3_tEfNS_4arch4Sm90ELb0ELb0ELb0ELb0ELb0ELb0ELb0ELb1ELb1ELb0ELb0ELb0EEENS1_21CollectiveEpilogueFwdINS6_IJSB_SD_SC_EEESA_NS_10bfloat16_tESH_Li256ELb0ELb0ELb0ELb1EEENS1_29StaticPersistentTileSchedulerILb0EEEEEEEEEvNT_6ParamsE,@function
        .size           _ZN7cutlass13device_kernelIN5flash11enable_sm90INS1_16FlashAttnFwdSm90INS1_25CollectiveMainloopFwdSm90ILi2EN4cute5tupleIJNS5_1CILi2EEENS7_ILi1EEES9_EEENS6_IJNS7_ILi128EEENS7_ILi160EEENS7_ILi192EEEEEELi192ENS_12float_e4m3_tEfNS_4arch4Sm90ELb0ELb0ELb0ELb0ELb0ELb0ELb0ELb1ELb1ELb0ELb0ELb0EEENS1_21CollectiveEpilogueFwdINS6_IJSB_SD_SC_EEESA_NS_10bfloat16_tESH_Li256ELb0ELb0ELb0ELb1EEENS1_29StaticPersistentTileSchedulerILb0EEEEEEEEEvNT_6ParamsE,(.L_x_2698 - _ZN7cutlass13device_kernelIN5flash11enable_sm90INS1_16FlashAttnFwdSm90INS1_25CollectiveMainloopFwdSm90ILi2EN4cute5tupleIJNS5_1CILi2EEENS7_ILi1EEES9_EEENS6_IJNS7_ILi128EEENS7_ILi160EEENS7_ILi192EEEEEELi192ENS_12float_e4m3_tEfNS_4arch4Sm90ELb0ELb0ELb0ELb0ELb0ELb0ELb0ELb1ELb1ELb0ELb0ELb0EEENS1_21CollectiveEpilogueFwdINS6_IJSB_SD_SC_EEESA_NS_10bfloat16_tESH_Li256ELb0ELb0ELb0ELb1EEENS1_29StaticPersistentTileSchedulerILb0EEEEEEEEEvNT_6ParamsE)
        .other          _ZN7cutlass13device_kernelIN5flash11enable_sm90INS1_16FlashAttnFwdSm90INS1_25CollectiveMainloopFwdSm90ILi2EN4cute5tupleIJNS5_1CILi2EEENS7_ILi1EEES9_EEENS6_IJNS7_ILi128EEENS7_ILi160EEENS7_ILi192EEEEEELi192ENS_12float_e4m3_tEfNS_4arch4Sm90ELb0ELb0ELb0ELb0ELb0ELb0ELb0ELb1ELb1ELb0ELb0ELb0EEENS1_21CollectiveEpilogueFwdINS6_IJSB_SD_SC_EEESA_NS_10bfloat16_tESH_Li256ELb0ELb0ELb0ELb1EEENS1_29StaticPersistentTileSchedulerILb0EEEEEEEEEvNT_6ParamsE,@"STO_CUDA_ENTRY STV_DEFAULT"
_ZN7cutlass13device_kernelIN5flash11enable_sm90INS1_16FlashAttnFwdSm90INS1_25CollectiveMainloopFwdSm90ILi2EN4cute5tupleIJNS5_1CILi2EEENS7_ILi1EEES9_EEENS6_IJNS7_ILi128EEENS7_ILi160EEENS7_ILi192EEEEEELi192ENS_12float_e4m3_tEfNS_4arch4Sm90ELb0ELb0ELb0ELb0ELb0ELb0ELb0ELb1ELb1ELb0ELb0ELb0EEENS1_21CollectiveEpilogueFwdINS6_IJSB_SD_SC_EEESA_NS_10bfloat16_tESH_Li256ELb0ELb0ELb0ELb1EEENS1_29StaticPersistentTileSchedulerILb0EEEEEEEEEvNT_6ParamsE:
        /* <DEDUP_REMOVED lines=24> */
.L_x_116:
[----:B------:R-:W-:Y:S05]  /*0180*/  BSYNC B0 ;  /* 0x0000000000007941 */ /* 0x000fea0003800000 */
.L_x_115:
[----:B------:R-:W-:Y:S01]  /*0190*/  VOTEU.ANY UP0, P0 ;  /* 0x00000000003f7886 */ /* 0x000fe20000000100 */
[----:B------:R-:W1:Y:S01]  /*01a0*/  SHFL.IDX PT, R3, R22, RZ, 0x1f ;  /* 0x00001fff16037589 */ /* 0x000e6200000e0000 */
[----:B------:R-:W-:Y:S01]  /*01b0*/  UMOV UR4, 0x1 ;  /* 0x0000000100047882 */ /* 0x000fe20000000000 */
[----:B------:R-:W-:Y:S01]  /*01c0*/  UMOV UR7, 0x2 ;  /* 0x0000000200077882 */ /* 0x000fe20000000000 */
[----:B------:R-:W-:Y:S01]  /*01d0*/  VOTEU.ANY UP1, P0 ;  /* 0x00000000003f7886 */ /* 0x000fe20000020100 */
[----:B------:R-:W2:Y:S01]  /*01e0*/  @UP0 S2UR UR8, SR_CgaCtaId ;  /* 0x00000000000809c3 */ /* 0x000ea20000008800 */
[----:B------:R-:W3:Y:S01]  /*01f0*/  SHFL.IDX PT, R2, R0, RZ, 0x1f ;  /* 0x00001fff00027589 */ /* 0x000ee200000e0000 */
[----:B------:R-:W-:Y:S01]  /*0200*/  @UP0 UMOV UR6, 0x400 ;  /* 0x0000040000060882 */ /* 0x000fe20000000000 */
[----:B------:R-:W-:-:S04]  /*0210*/  @UP0 UIADD3 UR4, -UR4, 0x100000, URZ ;  /* 0x0010000004040890 */ /* 0x000fc8000fffe13f */
[----:B------:R-:W-:Y:S02]  /*0220*/  @UP0 USHF.L.U32 UR5, UR4, 0xb, URZ ;  /* 0x0000000b04050899 */ /* 0x000fe4000800063f */
[----:B------:R-:W-:Y:S01]  /*0230*/  @UP0 USHF.L.U32 UR4, UR4, 0x1, URZ ;  /* 0x0000000104040899 */ /* 0x000fe2000800063f */
[----:B------:R-:W-:Y:S01]  /*0240*/  VOTEU.ANY UP2, P0 ;  /* 0x00000000003f7886 */ /* 0x000fe20000040100 */
[----:B-1----:R-:W-:Y:S01]  /*0250*/  R2UR UR9, R3 ;  /* 0x00000000030972ca */ /* 0x002fe200000e0000 */
[----:B--2---:R-:W-:Y:S01]  /*0260*/  @UP0 ULEA UR8, UR8, UR6, 0x18 ;  /* 0x0000000608080291 */ /* 0x004fe2000f8ec03f */
[----:B---3--:R-:W-:Y:S01]  /*0270*/  ISETP.NE.AND P1, PT, R2, RZ, PT ;  /* 0x000000ff0200720c */ /* 0x008fe20003f25270 */
[----:B------:R-:W-:-:S04]  /*0280*/  @UP0 UIADD3 UR6, -UR7, 0x100000, URZ ;  /* 0x0010000007060890 */ /* 0x000fc8000fffe13f */
[----:B------:R-:W-:Y:S02]  /*0290*/  @UP0 USHF.L.U32 UR7, UR6, 0xb, URZ ;  /* 0x0000000b06070899 */ /* 0x000fe4000800063f */
[----:B------:R-:W-:-:S04]  /*02a0*/  @UP0 USHF.L.U32 UR6, UR6, 0x1, URZ ;  /* 0x0000000106060899 */ /* 0x000fc8000800063f */
[----:B------:R-:W-:Y:S01]  /*02b0*/  UISETP.NE.AND UP0, UPT, UR9, URZ, UPT ;  /* 0x0000003f0900728c */ /* 0x000fe2000bf05270 */
[----:B------:R-:W1:Y:S02]  /*02c0*/  FENCE.VIEW.ASYNC.S ;  /* 0x00000000000073c6 */ /* 0x000e640000000000 */
[----:B-1----:R1:W2:Y:S05]  /*02d0*/  @UP1 SYNCS.EXCH.64 URZ, [UR8+0x33400], UR4 ;  /* 0x03340004083f15b2 */ /* 0x0022aa0008000100 */
[----:B------:R1:W3:Y:S01]  /*02e0*/  @UP2 SYNCS.EXCH.64 URZ, [UR8+0x33420], UR6 ;  /* 0x03342006083f25b2 */ /* 0x0002e20008000100 */
[----:B------:R-:W-:Y:S05]  /*02f0*/  @P1 BRA `(.L_x_117) ;  /* 0x0000000000481947 */ /* 0x000fea0003800000 */
        /* <DEDUP_REMOVED lines=18> */
.L_x_117:
[----:B-1----:R-:W1:Y:S01]  /*0420*/  S2UR UR4, SR_CTAID.Y ;  /* 0x00000000000479c3 */ /* 0x002e620000002600 */
[----:B------:R-:W4:Y:S01]  /*0430*/  SHFL.IDX PT, R4, R0, RZ, 0x1f ;  /* 0x00001fff00047589 */ /* 0x000f2200000e0000 */
[----:B------:R-:W-:Y:S01]  /*0440*/  ULDC UR5, c[0x0][0x154] ;  /* 0x0000550000057ab9 */ /* 0x000fe20000000800 */
[----:B------:R-:W-:-:S05]  /*0450*/  NOP ;  /* 0x0000000000007918 */ /* 0x000fca0000000000 */
[----:B------:R-:W5:Y:S08]  /*0460*/  S2UR UR49, SR_CTAID.X ;  /* 0x00000000003179c3 */ /* 0x000f700000002500 */
[----:B------:R-:W2:Y:S01]  /*0470*/  LDC R6, c[0x0][0x148] ;  /* 0x00005200ff067b82 */ /* 0x000ea20000000800 */
[----:B-1----:R-:W-:Y:S02]  /*0480*/  I2FP.F32.U32 R3, UR4 ;  /* 0x0000000400037c45 */ /* 0x002fe40008201000 */
[----:B----4-:R-:W-:-:S03]  /*0490*/  ISETP.NE.AND P0, PT, R4, RZ, PT ;  /* 0x000000ff0400720c */ /* 0x010fc60003f05270 */
[----:B------:R-:W-:Y:S01]  /*04a0*/  FMUL R5, R3, UR5 ;  /* 0x0000000503057c20 */ /* 0x000fe20008400000 */
[----:B------:R-:W-:Y:S02]  /*04b0*/  SHF.R.S32.HI R3, RZ, 0x1f, R7 ;  /* 0x0000001fff037819 */ /* 0x000fe40000011407 */
[----:B-----5:R-:W-:-:S03]  /*04c0*/  I2FP.F32.U32 R4, UR49 ;  /* 0x0000003100047c45 */ /* 0x020fc60008201000 */
[----:B------:R-:W1:Y:S02]  /*04d0*/  F2I.U32.TRUNC.NTZ R5, R5 ;  /* 0x0000000500057305 */ /* 0x000e64000020f000 */
[----:B-1----:R-:W-:-:S04]  /*04e0*/  IMAD.MOV R11, RZ, RZ, -R5 ;  /* 0x000000ffff0b7224 */ /* 0x002fc800078e0a05 */
[----:B--2---:R-:W-:Y:S01]  /*04f0*/  IMAD R11, R6, R11, UR4 ;  /* 0x00000004060b7e24 */ /* 0x004fe2000f8e020b */
[----:B------:R-:W-:Y:S02]  /*0500*/  ULDC UR4, c[0x0][0x150] ;  /* 0x0000540000047ab9 */ /* 0x000fe40000000800 */
[----:B------:R-:W-:Y:S01]  /*0510*/  FMUL R8, R4, UR4 ;  /* 0x0000000404087c20 */ /* 0x000fe20008400000 */
[----:B------:R-:W-:Y:S06]  /*0520*/  @P0 BRA `(.L_x_118) ;  /* 0x0000000000480947 */ /* 0x000fec0003800000 */
[----:B------:R-:W1:Y:S01]  /*0530*/  S2UR UR5, SR_CgaCtaId ;  /* 0x00000000000579c3 */ /* 0x000e620000008800 */
        /* <DEDUP_REMOVED lines=12> */
[----:B-1----:R1:W2:Y:S08]  /*0600*/  SYNCS.EXCH.64 URZ, [UR8+0x33450], UR4 ;  /* 0x03345004083f75b2 */ /* 0x0022b00008000100 */
[----:B------:R1:W4:Y:S01]  /*0610*/  SYNCS.EXCH.64 URZ, [UR8+0x33460], UR6 ;  /* 0x03346006083f75b2 */ /* 0x0003220008000100 */
[----:B------:R1:W1:Y:S01]  /*0620*/  SYNCS.EXCH.64 URZ, [UR8+0x33458], UR4 ;  /* 0x03345804083f75b2 */ /* 0x0002620008000100 */
[----:B------:R1:W1:Y:S01]  /*0630*/  SYNCS.EXCH.64 URZ, [UR8+0x33468], UR6 ;  /* 0x03346806083f75b2 */ /* 0x0002620008000100 */
[----:B------:R-:W-:Y:S01]  /*0640*/  NOP ;  /* 0x0000000000007918 */ /* 0x000fe20000000000 */
.L_x_118:
[----:B------:R-:W5:Y:S01]  /*0650*/  SHFL.IDX PT, R6, R0, RZ, 0x1f ;  /* 0x00001fff00067589 */ /* 0x000f6200000e0000 */
[----:B------:R-:W-:Y:S01]  /*0660*/  LEA.HI R3, R3, R7, RZ, 0x7 ;  /* 0x0000000703037211 */ /* 0x000fe200078f38ff */
[----:B------:R-:W1:Y:S01]  /*0670*/  LDC R9, c[0x0][0x144] ;  /* 0x00005100ff097b82 */ /* 0x000e620000000800 */
[----:B------:R-:W1:Y:S01]  /*0680*/  F2I.U32.TRUNC.NTZ R8, R8 ;  /* 0x0000000800087305 */ /* 0x000e62000020f000 */
[----:B------:R-:W-:Y:S01]  /*0690*/  NOP ;  /* 0x0000000000007918 */ /* 0x000fe20000000000 */
[----:B------:R-:W-:-:S05]  /*06a0*/  LOP3.LUT R3, R3, 0xffffff80, RZ, 0xc0, !PT ;  /* 0xffffff8003037812 */ /* 0x000fca00078ec0ff */
[----:B------:R-:W-:Y:S01]  /*06b0*/  IMAD.IADD R3, R7, 0x1, -R3 ;  /* 0x0000000107037824 */ /* 0x000fe200078e0a03 */
[----:B------:R-:W-:-:S04]  /*06c0*/  SHF.R.S32.HI R7, RZ, 0x1f, R2 ;  /* 0x0000001fff077819 */ /* 0x000fc80000011402 */
[----:B------:R-:W-:Y:S02]  /*06d0*/  SHF.R.S32.HI R4, RZ, 0x1f, R3 ;  /* 0x0000001fff047819 */ /* 0x000fe40000011403 */
[----:B------:R-:W-:Y:S02]  /*06e0*/  LEA.HI R7, R7, R2, RZ, 0x2 ;  /* 0x0000000207077211 */ /* 0x000fe400078f10ff */
[----:B------:R-:W-:-:S04]  /*06f0*/  LEA.HI R4, R4, R3, RZ, 0x3 ;  /* 0x0000000304047211 */ /* 0x000fc800078f18ff */
[--C-:B------:R-:W-:Y:S02]  /*0700*/  SHF.R.S32.HI R5, RZ, 0x3, R4.reuse ;  /* 0x00000003ff057819 */ /* 0x100fe40000011404 */
[----:B-----5:R-:W-:Y:S02]  /*0710*/  ISETP.NE.AND P0, PT, R6, RZ, PT ;  /* 0x000000ff0600720c */ /* 0x020fe40003f05270 */
[----:B------:R-:W-:-:S04]  /*0720*/  SHF.R.S32.HI R4, RZ, 0x1f, R4 ;  /* 0x0000001fff047819 */ /* 0x000fc80000011404 */
[----:B------:R-:W-:-:S04]  /*0730*/  LEA.HI R4, R4, R5, RZ, 0x2 ;  /* 0x0000000504047211 */ /* 0x000fc800078f10ff */
[----:B------:R-:W-:-:S03]  /*0740*/  LOP3.LUT R4, R4, 0xfffffffc, RZ, 0xc0, !PT ;  /* 0xfffffffc04047812 */ /* 0x000fc600078ec0ff */
        /* <DEDUP_REMOVED lines=17> */
[----:B------:R1:W1:Y:S01]  /*0860*/  SYNCS.EXCH.64 URZ, [UR8+0x33488], UR6 ;  /* 0x03348806083f75b2 */ /* 0x0002620008000100 */
[----:B------:R-:W-:Y:S01]  /*0870*/  NOP ;  /* 0x0000000000007918 */ /* 0x000fe20000000000 */
.L_x_119:
[----:B------:R-:W5:Y:S01]  /*0880*/  SHFL.IDX PT, R12, R0, RZ, 0x1f ;  /* 0x00001fff000c7589 */ /* 0x000f6200000e0000 */
[----:B------:R-:W-:Y:S01]  /*0890*/  LOP3.LUT R7, R7, 0x3ffffffc, RZ, 0xc0, !PT ;  /* 0x3ffffffc07077812 */ /* 0x000fe200078ec0ff */
[----:B------:R-:W-:Y:S01]  /*08a0*/  IMAD.IADD R4, R5, 0x1, -R4 ;  /* 0x0000000105047824 */ /* 0x000fe200078e0a04 */
[----:B------:R-:W-:Y:S01]  /*08b0*/  SHF.R.S32.HI R5, RZ, 0x1f, R6 ;  /* 0x0000001fff057819 */ /* 0x000fe20000011406 */
[----:B------:R-:W2:Y:S01]  /*08c0*/  LDC R10, c[0x0][0x140] ;  /* 0x00005000ff0a7b82 */ /* 0x000ea20000000800 */
[----:B-1----:R-:W-:Y:S01]  /*08d0*/  IMAD.MOV R8, RZ, RZ, -R8 ;  /* 0x000000ffff087224 */ /* 0x002fe200078e0a08 */
[----:B------:R-:W-:Y:S01]  /*08e0*/  NOP ;  /* 0x0000000000007918 */ /* 0x000fe20000000000 */
[----:B------:R-:W-:Y:S01]  /*08f0*/  IMAD.IADD R7, R2, 0x1, -R7 ;  /* 0x0000000102077824 */ /* 0x000fe200078e0a07 */
[----:B------:R-:W-:Y:S01]  /*0900*/  LEA.HI R5, R5, R6, RZ, 0x2 ;  /* 0x0000000605057211 */ /* 0x000fe200078f10ff */
[----:B------:R-:W-:Y:S02]  /*0910*/  IMAD R9, R9, R8, UR49 ;  /* 0x0000003109097e24 */ /* 0x000fe4000f8e0208 */
[----:B------:R-:W-:Y:S01]  /*0920*/  IMAD R7, R7, 0x4, R4 ;  /* 0x0000000407077824 */ /* 0x000fe200078e0204 */
[----:B------:R-:W-:-:S04]  /*0930*/  LOP3.LUT R5, R5, 0x3ffffffc, RZ, 0xc0, !PT ;  /* 0x3ffffffc05057812 */ /* 0x000fc800078ec0ff */
[----:B------:R-:W-:Y:S01]  /*0940*/  LEA.HI R2, R7, R7, RZ, 0x1 ;  /* 0x0000000707027211 */ /* 0x000fe200078f08ff */
[----:B------:R-:W-:-:S03]  /*0950*/  IMAD.IADD R5, R6, 0x1, -R5 ;  /* 0x0000000106057824 */ /* 0x000fc600078e0a05 */
[----:B------:R-:W-:Y:S01]  /*0960*/  LOP3.LUT R2, R2, 0xfffffffe, RZ, 0xc0, !PT ;  /* 0xfffffffe02027812 */ /* 0x000fe200078ec0ff */
[----:B------:R-:W-:Y:S01]  /*0970*/  IMAD R5, R5, 0x4, R4 ;  /* 0x0000000405057824 */ /* 0x000fe200078e0204 */
[----:B-----5:R-:W-:-:S03]  /*0980*/  ISETP.NE.AND P0, PT, R12, RZ, PT ;  /* 0x000000ff0c00720c */ /* 0x020fc60003f05270 */
[----:B------:R-:W-:-:S05]  /*0990*/  IMAD.IADD R2, R7, 0x1, -R2 ;  /* 0x0000000107027824 */ /* 0x000fca00078e0a02 */
[----:B------:R-:W-:Y:S02]  /*09a0*/  ISETP.NE.AND P5, PT, R2, R9, PT ;  /* 0x000000090200720c */ /* 0x000fe40003fa5270 */
[----:B------:R-:W-:-:S04]  /*09b0*/  LEA.HI R2, R5, R5, RZ, 0x1 ;  /* 0x0000000505027211 */ /* 0x000fc800078f08ff */
[----:B------:R-:W-:Y:S01]  /*09c0*/  LOP3.LUT R2, R2, 0xfffffffe, RZ, 0xc0, !PT ;  /* 0xfffffffe02027812 */ /* 0x000fe200078ec0ff */
        /* <DEDUP_REMOVED lines=19> */
.L_x_120:
[----:B------:R-:W5:Y:S01]  /*0b00*/  SHFL.IDX PT, R6, R0, RZ, 0x1f ;  /* 0x00001fff00067589 */ /* 0x000f6200000e0000 */
[----:B------:R-:W-:Y:S01]  /*0b10*/  IMAD.IADD R2, R5, 0x1, -R2 ;  /* 0x0000000105027824 */ /* 0x000fe200078e0a02 */
[----:B------:R-:W-:Y:S01]  /*0b20*/  LOP3.LUT P0, RZ, R3, 0x7, RZ, 0xc0, !PT ;  /* 0x0000000703ff7812 */ /* 0x000fe2000780c0ff */
[----:B------:R-:W-:Y:S01]  /*0b30*/  IMAD.SHL.U32 R4, R5, 0x4, RZ ;  /* 0x0000000405047824 */ /* 0x000fe200078e00ff */
[----:B--2---:R-:W-:Y:S01]  /*0b40*/  ISETP.EQ.U32.AND P1, PT, R10, 0x1, PT ;  /* 0x000000010a00780c */ /* 0x004fe20003f22070 */
[----:B------:R-:W-:Y:S01]  /*0b50*/  IMAD.SHL.U32 R18, R7, 0x4, RZ ;  /* 0x0000000407127824 */ /* 0x000fe200078e00ff */
[----:B------:R-:W-:Y:S01]  /*0b60*/  ISETP.NE.AND P2, PT, R2, R9, PT ;  /* 0x000000090200720c */ /* 0x000fe20003f45270 */
[----:B------:R-:W-:Y:S01]  /*0b70*/  NOP ;  /* 0x0000000000007918 */ /* 0x000fe20000000000 */
[----:B------:R-:W-:Y:S02]  /*0b80*/  LOP3.LUT R8, R5, 0xc, R4, 0x78, !PT ;  /* 0x0000000c05087812 */ /* 0x000fe400078e7804 */
[----:B------:R-:W-:-:S03]  /*0b90*/  LOP3.LUT R18, R7, 0xc, R18, 0x78, !PT ;  /* 0x0000000c07127812 */ /* 0x000fc600078e7812 */
[----:B------:R2:W-:Y:S01]  /*0ba0*/  STL [R1+0x8], R8 ;  /* 0x0000080801007387 */ /* 0x0005e20000100800 */
[C---:B------:R-:W-:Y:S02]  /*0bb0*/  @P5 LEA.HI R2, R18.reuse, R18, RZ, 0x1 ;  /* 0x0000001212025211 */ /* 0x040fe400078f08ff */
[----:B------:R-:W-:Y:S02]  /*0bc0*/  ISETP.LT.U32.AND P4, PT, R18, 0x2, !P0 ;  /* 0x000000021200780c */ /* 0x000fe40004781070 */
[----:B------:R-:W-:Y:S02]  /*0bd0*/  @P5 SHF.R.S32.HI R2, RZ, 0x1, R2 ;  /* 0x00000001ff025819 */ /* 0x000fe40000011402 */
[----:B------:R-:W-:Y:S02]  /*0be0*/  @P2 LEA.HI R3, R8, R8, RZ, 0x1 ;  /* 0x0000000808032211 */ /* 0x000fe400078f08ff */
[----:B------:R-:W-:Y:S01]  /*0bf0*/  @P5 ISETP.NE.AND P6, PT, R2, R11, PT ;  /* 0x0000000b0200520c */ /* 0x000fe20003fc5270 */
[----:B------:R-:W-:Y:S01]  /*0c00*/  IMAD.MOV.U32 R2, RZ, RZ, 0x1 ;  /* 0x00000001ff027424 */ /* 0x000fe200078e00ff */
[----:B-----5:R-:W-:-:S02]  /*0c10*/  ISETP.NE.AND P3, PT, R6, RZ, PT ;  /* 0x000000ff0600720c */ /* 0x020fc40003f65270 */
[----:B------:R-:W-:Y:S02]  /*0c20*/  @P2 SHF.R.S32.HI R4, RZ, 0x1, R3 ;  /* 0x00000001ff042819 */ /* 0x000fe40000011403 */
[----:B------:R-:W-:Y:S02]  /*0c30*/  SEL R3, RZ, 0x1, !P4 ;  /* 0x00000001ff037807 */ /* 0x000fe40006000000 */
[----:B------:R-:W-:Y:S02]  /*0c40*/  @P5 SEL R2, RZ, 0x1, P6 ;  /* 0x00000001ff025807 */ /* 0x000fe40003000000 */
[----:B------:R-:W-:Y:S01]  /*0c50*/  @P2 ISETP.NE.AND P4, PT, R4, R11, PT ;  /* 0x0000000b0400220c */ /* 0x000fe20003f85270 */
[----:B------:R-:W-:Y:S01]  /*0c60*/  IMAD.MOV.U32 R4, RZ, RZ, 0x1 ;  /* 0x00000001ff047424 */ /* 0x000fe200078e00ff */
[----:B------:R-:W-:Y:S02]  /*0c70*/  ISETP.LT.U32.AND P0, PT, R8, 0x2, !P0 ;  /* 0x000000020800780c */ /* 0x000fe40004701070 */
[----:B------:R-:W-:-:S02]  /*0c80*/  LOP3.LUT R2, R2, R3, RZ, 0xc0, !PT ;  /* 0x0000000302027212 */ /* 0x000fc400078ec0ff */
[----:B------:R-:W-:Y:S02]  /*0c90*/  SEL R3, RZ, 0x1, !P0 ;  /* 0x00000001ff037807 */ /* 0x000fe40004000000 */
[----:B------:R-:W-:Y:S01]  /*0ca0*/  @P2 SEL R4, RZ, 0x1, P4 ;  /* 0x00000001ff042807 */ /* 0x000fe20002000000 */
[----:B--2---:R-:W-:Y:S06]  /*0cb0*/  @P3 BRA `(.L_x_121) ;  /* 0x0000000000483947 */ /* 0x004fec0003800000 */
        /* <DEDUP_REMOVED lines=17> */
[----:B--2---:R-:W-:Y:S01]  /*0dd0*/  NOP ;  /* 0x0000000000007918 */ /* 0x004fe20000000000 */
.L_x_121:
[----:B------:R-:W-:Y:S01]  /*0de0*/  LOP3.LUT R3, R4, R3, RZ, 0xc0, !PT ;  /* 0x0000000304037212 */ /* 0x000fe200078ec0ff */
[----:B------:R-:W-:-:S04]  /*0df0*/  NOP ;  /* 0x0000000000007918 */ /* 0x000fc80000000000 */
[----:B------:R2:W-:Y:S01]  /*0e00*/  STL [R1+0x4], R3 ;  /* 0x0000040301007387 */ /* 0x0005e20000100800 */
[----:B------:R-:W-:Y:S05]  /*0e10*/  @!P1 BRA `(.L_x_122) ;  /* 0x0000000000089947 */ /* 0x000fea0003800000 */
[----:B-1-34-:R-:W-:Y:S01]  /*0e20*/  UCGABAR_ARV ;  /* 0x00000000000079c7 */ /* 0x01afe20008000000 */
[----:B------:R-:W-:Y:S05]  /*0e30*/  BRA `(.L_x_123) ;  /* 0x0000000000047947 */ /* 0x000fea0003800000 */
.L_x_122:
[----:B-1-34-:R-:W-:Y:S01]  /*0e40*/  NOP ;  /* 0x0000000000007918 */ /* 0x01afe20000000000 */
.L_x_123:
[----:B------:R-:W-:Y:S05]  /*0e50*/  @!P1 BRA `(.L_x_124) ;  /* 0x00000000000c9947 */ /* 0x000fea0003800000 */
[----:B------:R-:W-:Y:S01]  /*0e60*/  UCGABAR_WAIT ;  /* 0x0000000000007dc7 */ /* 0x000fe20008000000 */
[----:B------:R-:W-:Y:S01]  /*0e70*/  CCTL.IVALL ;  /* 0x00000000ff00798f */ /* 0x000fe20002000000 */
[----:B------:R-:W-:Y:S05]  /*0e80*/  BRA `(.L_x_125) ;  /* 0x0000000000047947 */ /* 0x000fea0003800000 */
.L_x_124:
[----:B------:R-:W-:Y:S06]  /*0e90*/  BAR.SYNC.DEFER_BLOCKING 0x0 ;  /* 0x0000000000007b1d */ /* 0x000fec0000010000 */
.L_x_125:
[----:B------:R-:W-:Y:S01]  /*0ea0*/  PLOP3.LUT P0, PT, PT, PT, UP0, 0x80, 0x0 ;  /* 0x000000000000781c */ /* 0x000fe20003f0f008 */
[----:B------:R-:W-:Y:S01]  /*0eb0*/  UMOV UR46, 0x1 ;  /* 0x00000001002e7882 */ /* 0x000fe20000000000 */
[----:B------:R-:W-:Y:S01]  /*0ec0*/  ULDC.64 UR50, c[0x0][0x208] ;  /* 0x0000820000327ab9 */ /* 0x000fe20000000a00 */
[----:B------:R-:W-:-:S10]  /*0ed0*/  USEL UR46, UR46, 0x2, !UP0 ;  /* 0x000000022e2e7887 */ /* 0x000fd4000c000000 */
[----:B------:R-:W-:Y:S05]  /*0ee0*/  @!P0 BRA `(.L_x_126) ;  /* 0x0000008c00948947 */ /* 0x000fea0003800000 */
.L_x_127:
[----:B------:R-:W-:-:S08]  /*0ef0*/  NOP ;  /* 0x0000000000007918 */ /* 0x000fd00000000000 */
[----:B------:R-:W1:Y:S02]  /*0f00*/  USETMAXREG.TRY_ALLOC.CTAPOOL UP0, 0xf0 ;  /* 0x000000f0000079c8 */ /* 0x000e640008000600 */
[----:B-1----:R-:W-:-:S13]  /*0f10*/  PLOP3.LUT P0, PT, PT, PT, UP0, 0x80, 0x0 ;  /* 0x000000000000781c */ /* 0x002fda0003f0f008 */
[----:B------:R-:W-:Y:S05]  /*0f20*/  @!P0 BRA `(.L_x_127) ;  /* 0xfffffffc00f08947 */ /* 0x000fea000383ffff */
[----:B--2---:R-:W1:Y:S01]  /*0f30*/  S2R R3, SR_TID.X ;  /* 0x0000000000037919 */ /* 0x004e620000002100 */
        /* <DEDUP_REMOVED lines=11> */
[----:B------:R-:W-:Y:S02]  /*0ff0*/  ULOP3.LUT UR47, UR46, 0x1, URZ, 0xfc, !UPT ;  /* 0x000000012e2f7892 */ /* 0x000fe4000f8efc3f */
        /* <DEDUP_REMOVED lines=30> */
[----:B------:R-:W-:Y:S01]  /*11e0*/  IMAD.MOV.U32 R7, RZ, RZ, -0x2 ;  /* 0xfffffffeff077424 */ /* 0x000fe200078e00ff */
[----:B------:R-:W-:Y:S01]  /*11f0*/  LOP3.LUT R10, R10, 0xfffffff8, RZ, 0xc0, !PT ;  /* 0xfffffff80a0a7812 */ /* 0x000fe200078ec0ff */
[----:B------:R-:W-:Y:S01]  /*1200*/  IMAD.U32 R16, RZ, RZ, UR4 ;  /* 0x00000004ff107e24 */ /* 0x000fe2000f8e00ff */
[----:B------:R-:W-:Y:S01]  /*1210*/  LEA.HI R6, R6, R19, RZ, 0x5 ;  /* 0x0000001306067211 */ /* 0x000fe200078f28ff */
[----:B------:R-:W-:Y:S01]  /*1220*/  IMAD.U32 R17, RZ, RZ, UR5 ;  /* 0x00000005ff117e24 */ /* 0x000fe2000f8e00ff */
[----:B------:R-:W-:Y:S01]  /*1230*/  LOP3.LUT R0, R5, 0x7ffffffc, RZ, 0xc0, !PT ;  /* 0x7ffffffc05007812 */ /* 0x000fe200078ec0ff */
[----:B------:R-:W-:Y:S01]  /*1240*/  IMAD.IADD R9, R9, 0x1, -R10 ;  /* 0x0000000109097824 */ /* 0x000fe200078e0a0a */
[----:B------:R-:W-:Y:S01]  /*1250*/  LOP3.LUT R4, R4, 0x3fffffe, RZ, 0xc0, !PT ;  /* 0x03fffffe04047812 */ /* 0x000fe200078ec0ff */
[----:B------:R-:W-:Y:S01]  /*1260*/  IMAD.SHL.U32 R3, R3, 0x8, RZ ;  /* 0x0000000803037824 */ /* 0x000fe200078e00ff */
[----:B------:R-:W-:Y:S01]  /*1270*/  SHF.R.S32.HI R6, RZ, 0x5, R6 ;  /* 0x00000005ff067819 */ /* 0x000fe20000011406 */
[----:B------:R-:W-:-:S02]  /*1280*/  IMAD.IADD R0, R19, 0x1, -R0 ;  /* 0x0000000113007824 */ /* 0x000fc400078e0a00 */
[----:B------:R-:W-:Y:S02]  /*1290*/  IMAD.IADD R4, R23, 0x1, -R4 ;  /* 0x0000000117047824 */ /* 0x000fe400078e0a04 */
[----:B------:R-:W-:Y:S02]  /*12a0*/  IMAD R9, R6, 0x10, R9 ;  /* 0x0000001006097824 */ /* 0x000fe400078e0209 */
[----:B------:R-:W-:Y:S02]  /*12b0*/  IMAD R222, R0, R7, 0xa0 ;  /* 0x000000a000de7424 */ /* 0x000fe400078e0207 */
[----:B------:R-:W-:-:S04]  /*12c0*/  IMAD.WIDE R16, R3, 0x2, R16 ;  /* 0x0000000203107825 */ /* 0x000fc800078e0210 */
[----:B------:R-:W-:-:S07]  /*12d0*/  IMAD R221, R4, 0x40, R9 ;  /* 0x0000004004dd7824 */ /* 0x000fce00078e0209 */
.L_x_154:
        /* <DEDUP_REMOVED lines=115> */
.L_x_128:
[----:B------:R-:W-:Y:S01]  /*1a10*/  ULOP3.LUT UR4, UR39, 0x1, URZ, 0xc0, !UPT ;  /* 0x0000000127047892 */ /* 0x000fe2000f8ec03f */
[----:B------:R-:W-:-:S05]  /*1a20*/  IMAD.U32 R3, RZ, RZ, UR47 ;  /* 0x0000002fff037e24 */ /* 0x000fca000f8e00ff */
[----:B------:R-:W-:Y:S01]  /*1a30*/  IMAD.U32 R0, RZ, RZ, UR4 ;  /* 0x00000004ff007e24 */ /* 0x000fe2000f8e00ff */
[----:B------:R-:W-:-:S04]  /*1a40*/  ISETP.NE.AND P0, PT, R3, 0x3, PT ;  /* 0x000000030300780c */ /* 0x000fc80003f05270 */
[----:B------:R-:W-:-:S04]  /*1a50*/  SHF.L.U32 R0, R0, 0x1f, RZ ;  /* 0x0000001f00007819 */ /* 0x000fc800000006ff */
[----:B------:R-:W1:Y:S02]  /*1a60*/  SYNCS.PHASECHK.TRANS64.TRYWAIT P1, [UR38+0x33400], R0 ;  /* 0x03340000ff0075a7 */ /* 0x000e640008020166 */
[----:B-1----:R-:W-:Y:S05]  /*1a70*/  @!P1 BRA `(.L_x_129) ;  /* 0x000000b8007c9947 */ /* 0x002fea0003800000 */
.L_x_221:
[----:B------:R-:W-:Y:S05]  /*1a80*/  @!P0 BRA `(.L_x_130) ;  /* 0x0000000000048947 */ /* 0x000fea0003800000 */
[----:B------:R-:W-:Y:S01]  /*1a90*/  BPT.TRAP 0x1 ;  /* 0x000000040000795c */ /* 0x000fe20000300000 */
.L_x_130:
[----:B-1----:R-:W-:Y:S02]  /*1aa0*/  IMAD.U32 R3, RZ, RZ, UR52 ;  /* 0x00000034ff037e24 */ /* 0x002fe4000f8e00ff */
[----:B------:R-:W-:-:S03]  /*1ab0*/  IMAD.U32 R0, RZ, RZ, UR36 ;  /* 0x00000024ff007e24 */ /* 0x000fc6000f8e00ff */
[----:B------:R-:W-:Y:S02]  /*1ac0*/  LEA R3, R3, UR38, 0x3 ;  /* 0x0000002603037c11 */ /* 0x000fe4000f8e18ff */
[----:B------:R-:W-:-:S04]  /*1ad0*/  SHF.L.U32 R0, R0, 0x1f, RZ ;  /* 0x0000001f00007819 */ /* 0x000fc800000006ff */
[----:B------:R1:W2:Y:S01]  /*1ae0*/  SYNCS.PHASECHK.TRANS64.TRYWAIT P1, [R3+URZ+0x33430], R0 ;  /* 0x03343000030075a7 */ /* 0x0002a2000802017f */
[----:B------:R-:W-:Y:S05]  /*1af0*/  @!P0 BRA `(.L_x_131) ;  /* 0x0000000000048947 */ /* 0x000fea0003800000 */
[----:B------:R-:W-:Y:S01]  /*1b00*/  BPT.TRAP 0x1 ;  /* 0x000000040000795c */ /* 0x000fe20000300000 */
.L_x_131:
[----:B--2---:R-:W-:Y:S05]  /*1b10*/  @P1 BRA `(.L_x_132) ;  /* 0x0000000000081947 */ /* 0x004fea0003800000 */
[----:B------:R-:W2:Y:S02]  /*1b20*/  SYNCS.PHASECHK.TRANS64.TRYWAIT P1, [R3+URZ+0x33430], R0 ;  /* 0x03343000030075a7 */ /* 0x000ea4000802017f */
[----:B--2---:R-:W-:Y:S05]  /*1b30*/  @!P1 BRA `(.L_x_133) ;  /* 0x000000b800649947 */ /* 0x004fea0003800000 */
.L_x_132:
[----:B------:R-:W-:Y:S05]  /*1b40*/  WARPSYNC.ALL ;  /* 0x0000000000007948 */ /* 0x000fea0003800000 */
[----:B------:R-:W-:Y:S01]  /*1b50*/  UIADD3 UR4, UR38, 0x24200, URZ ;  /* 0x0002420026047890 */ /* 0x000fe2000fffe03f */
[----:B------:R-:W-:Y:S01]  /*1b60*/  WARPGROUP.ARRIVE ;  /* 0x00000000000079c5 */ /* 0x000fe20000000000 */
[----:B------:R-:W-:Y:S02]  /*1b70*/  ULOP3.LUT UR28, UR49, 0x10000, URZ, 0xfc, !UPT ;  /* 0x00010000311c7892 */ /* 0x000fe4000f8efc3f */
[----:B------:R-:W-:Y:S01]  /*1b80*/  USHF.R.U32.HI UR4, URZ, 0x4, UR4 ;  /* 0x000000043f047899 */ /* 0x000fe20008011604 */
[----:B------:R-:W-:Y:S01]  /*1b90*/  UMOV UR25, 0x80000020 ;  /* 0x8000002000197882 */ /* 0x000fe20000000000 */
[----:B------:R-:W-:-:S02]  /*1ba0*/  UMOV UR27, 0x80000020 ;  /* 0x80000020001b7882 */ /* 0x000fc40000000000 */
[----:B------:R-:W-:Y:S01]  /*1bb0*/  ULOP3.LUT UR4, UR4, 0x3fff, URZ, 0xc0, !UPT ;  /* 0x00003fff04047892 */ /* 0x000fe2000f8ec03f */
[----:B------:R-:W-:Y:S01]  /*1bc0*/  UMOV UR24, UR28 ;  /* 0x0000001c00187c82 */ /* 0x000fe20008000000 */
[----:B------:R-:W-:Y:S02]  /*1bd0*/  UMOV UR5, UR25 ;  /* 0x0000001900057c82 */ /* 0x000fe40008000000 */
[----:B------:R-:W-:Y:S01]  /*1be0*/  ULOP3.LUT UR49, UR4, 0x10000, URZ, 0xfc, !UPT ;  /* 0x0001000004317892 */ /* 0x000fe2000f8efc3f */
[----:B------:R-:W-:Y:S02]  /*1bf0*/  UMOV UR7, 0x80000020 ;  /* 0x8000002000077882 */ /* 0x000fe40000000000 */
[----:B------:R-:W-:Y:S01]  /*1c00*/  UMOV UR4, UR24 ;  /* 0x0000001800047c82 */ /* 0x000fe20008000000 */
[----:B------:R-:W-:Y:S01]  /*1c10*/  UIMAD UR30, UR52, 0x780, UR49 ;  /* 0x00000780341e78a4 */ /* 0x000fe2000f8e0231 */
[----:B------:R-:W-:Y:S01]  /*1c20*/  UMOV UR11, 0x80000020 ;  /* 0x80000020000b7882 */ /* 0x000fe20000000000 */
[----:B------:R-:W-:-:S02]  /*1c30*/  UMOV UR15, 0x80000020 ;  /* 0x80000020000f7882 */ /* 0x000fc40000000000 */
[----:B------:R-:W-:Y:S02]  /*1c40*/  UIADD3 UR6, UR30, 0x80, URZ ;  /* 0x000000801e067890 */ /* 0x000fe4000fffe03f */
[----:B------:R-:W-:Y:S02]  /*1c50*/  UIADD3 UR8, UR30, 0x100, URZ ;  /* 0x000001001e087890 */ /* 0x000fe4000fffe03f */
[----:B------:R-:W-:Y:S01]  /*1c60*/  UMOV UR26, UR30 ;  /* 0x0000001e001a7c82 */ /* 0x000fe20008000000 */
[----:B------:R-:W-:Y:S01]  /*1c70*/  UIADD3 UR9, UR30, 0x180, URZ ;  /* 0x000001801e097890 */ /* 0x000fe2000fffe03f */
[----:B------:R-:W-:Y:S01]  /*1c80*/  QGMMA.64x32x32.F32.E4M3.E4M3 R88, gdesc[UR24], RZ, !UPT, gsb0 ;  /* 0x00600000185879f3 */ /* 0x000fe2000c0008ff */
[----:B------:R-:W-:Y:S01]  /*1c90*/  UMOV UR26, UR6 ;  /* 0x00000006001a7c82 */ /* 0x000fe20008000000 */
[----:B------:R-:W-:Y:S01]  /*1ca0*/  UMOV UR27, 0x80000020 ;  /* 0x80000020001b7882 */ /* 0x000fe20000000000 */
[----:B------:R-:W-:Y:S01]  /*1cb0*/  UMOV UR6, UR8 ;  /* 0x0000000800067c82 */ /* 0x000fe20008000000 */
[----:B------:R-:W-:-:S02]  /*1cc0*/  UIADD3 UR10, UR30, 0x200, URZ ;  /* 0x000002001e0a7890 */ /* 0x000fc4000fffe03f */
[----:B------:R-:W-:Y:S02]  /*1cd0*/  UIADD3 UR12, UR30, 0x102, URZ ;  /* 0x000001021e0c7890 */ /* 0x000fe4000fffe03f */
[----:B------:R-:W-:Y:S02]  /*1ce0*/  UIADD3 UR13, UR30, 0x182, URZ ;  /* 0x000001821e0d7890 */ /* 0x000fe4000fffe03f */
[----:B------:R-:W-:Y:S02]  /*1cf0*/  UIADD3 UR14, UR30, 0x202, URZ ;  /* 0x000002021e0e7890 */ /* 0x000fe4000fffe03f */
[----:B------:R-:W-:Y:S01]  /*1d00*/  UIADD3 UR18, UR30, 0x382, URZ ;  /* 0x000003821e127890 */ /* 0x000fe2000fffe03f */
[----:B------:R-:W-:Y:S01]  /*1d10*/  UMOV UR19, 0x80000020 ;  /* 0x8000002000137882 */ /* 0x000fe20000000000 */
[----:B------:R-:W-:Y:S01]  /*1d20*/  UIADD3 UR22, UR30, 0x600, URZ ;  /* 0x000006001e167890 */ /* 0x000fe2000fffe03f */
[----:B------:R-:W-:Y:S01]  /*1d30*/  UMOV UR23, 0x80000020 ;  /* 0x8000002000177882 */ /* 0x000fe20000000000 */
[----:B------:R-:W-:Y:S01]  /*1d40*/  UMOV UR31, 0x80000020 ;  /* 0x80000020001f7882 */ /* 0x000fe20000000000 */
[----:B------:R-:W-:-:S02]  /*1d50*/  WARPGROUP.DEPBAR.LE gsb0, 0x0 ;  /* 0x00008000000079c5 */ /* 0x000fc40000010000 */
[----:B------:R-:W-:-:S06]  /*1d60*/  WARPGROUP.ARRIVE ;  /* 0x00000000000079c5 */ /* 0x000fcc0000000000 */
[----:B------:R-:W-:Y:S01]  /*1d70*/  QGMMA.64x32x32.F32.E4M3.E4M3 R72, gdesc[UR24], RZ, !UPT, gsb0 ;  /* 0x00600000184879f3 */ /* 0x000fe2000c0008ff */
[----:B------:R-:W-:Y:S01]  /*1d80*/  UMOV UR26, UR9 ;  /* 0x00000009001a7c82 */ /* 0x000fe20008000000 */
[----:B------:R-:W-:Y:S01]  /*1d90*/  UMOV UR27, 0x80000020 ;  /* 0x80000020001b7882 */ /* 0x000fe20000000000 */
[----:B------:R-:W-:Y:S02]  /*1da0*/  WARPGROUP.DEPBAR.LE gsb0, 0x0 ;  /* 0x00008000000079c5 */ /* 0x000fe40000010000 */
[----:B------:R-:W-:-:S06]  /*1db0*/  WARPGROUP.ARRIVE ;  /* 0x00000000000079c5 */ /* 0x000fcc0000000000 */
[----:B------:R-:W-:Y:S01]  /*1dc0*/  QGMMA.64x32x32.F32.E4M3.E4M3 R56, gdesc[UR4], RZ, !UPT, gsb0 ;  /* 0x00600000043879f3 */ /* 0x000fe2000c0008ff */
[----:B------:R-:W-:Y:S02]  /*1dd0*/  UIADD3 UR4, UR28, 0x2, URZ ;  /* 0x000000021c047890 */ /* 0x000fe4000fffe03f */
[----:B------:R-:W-:Y:S01]  /*1de0*/  UIADD3 UR6, UR30, 0x2, URZ ;  /* 0x000000021e067890 */ /* 0x000fe2000fffe03f */
[----:B------:R-:W-:Y:S01]  /*1df0*/  UMOV UR5, 0x80000020 ;  /* 0x8000002000057882 */ /* 0x000fe20000000000 */
[----:B------:R-:W-:Y:S01]  /*1e00*/  UMOV UR7, 0x80000020 ;  /* 0x8000002000077882 */ /* 0x000fe20000000000 */
[----:B------:R-:W-:Y:S02]  /*1e10*/  UMOV UR9, UR5 ;  /* 0x0000000500097c82 */ /* 0x000fe40008000000 */
[----:B------:R-:W-:Y:S01]  /*1e20*/  UMOV UR8, UR4 ;  /* 0x0000000400087c82 */ /* 0x000fe20008000000 */
        /* <DEDUP_REMOVED lines=12> */
[----:B------:R-:W-:Y:S01]  /*1ef0*/  UMOV UR6, UR10 ;  /* 0x0000000a00067c82 */ /* 0x000fe20008000000 */
[----:B------:R-:W-:Y:S01]  /*1f00*/  UMOV UR7, 0x80000020 ;  /* 0x8000002000077882 */ /* 0x000fe20000000000 */
[----:B------:R-:W-:Y:S01]  /*1f10*/  UMOV UR10, UR12 ;  /* 0x0000000c000a7c82 */ /* 0x000fe20008000000 */
        /* <DEDUP_REMOVED lines=121> */
[----:B------:R-:W-:-:S03]  /*26b0*/  UIADD3 UR6, UR30, 0x702, URZ ;  /* 0x000007021e067890 */ /* 0x000fc6000fffe03f */
        /* <DEDUP_REMOVED lines=18> */
[----:B------:R-:W-:Y:S05]  /*27e0*/  @!P0 BRA `(.L_x_134) ;  /* 0x0000000000048947 */ /* 0x000fea0003800000 */
[----:B------:R-:W-:Y:S01]  /*27f0*/  BPT.TRAP 0x1 ;  /* 0x000000040000795c */ /* 0x000fe20000300000 */
.L_x_134:
[----:B-12---:R-:W-:Y:S01]  /*2800*/  VIADD R0, R222, UR56 ;  /* 0x00000038de007c36 */ /* 0x006fe20008000000 */
[----:B------:R-:W-:Y:S01]  /*2810*/  P2R R14, PR, RZ, 0x1 ;  /* 0x00000001ff0e7803 */ /* 0x000fe20000000000 */
[----:B------:R-:W-:Y:S01]  /*2820*/  IMAD.U32 R5, RZ, RZ, UR53 ;  /* 0x00000035ff057e24 */ /* 0x000fe2000f8e00ff */
[----:B------:R-:W-:Y:S01]  /*2830*/  UISETP.GE.AND UP0, UPT, UR56, 0xa1, UPT ;  /* 0x000000a13800788c */ /* 0x000fe2000bf06270 */
[----:B------:R-:W-:Y:S02]  /*2840*/  CS2R R118, SRZ ;  /* 0x0000000000767805 */ /* 0x000fe4000001ff00 */
[----:B------:R-:W-:Y:S01]  /*2850*/  CS2R R116, SRZ ;  /* 0x0000000000747805 */ /* 0x000fe2000001ff00 */
[----:B------:R-:W-:Y:S01]  /*2860*/  IMAD R4, R5, -0xa0, R0 ;  /* 0xffffff6005047824 */ /* 0x000fe200078e0200 */
[----:B------:R-:W-:-:S04]  /*2870*/  CS2R R114, SRZ ;  /* 0x0000000000727805 */ /* 0x000fc8000001ff00 */
[C---:B------:R-:W-:Y:S02]  /*2880*/  ISETP.GT.AND P6, PT, R4.reuse, RZ, PT ;  /* 0x000000ff0400720c */ /* 0x040fe40003fc4270 */
[C---:B------:R-:W-:Y:S02]  /*2890*/  ISETP.GT.AND P5, PT, R4.reuse, 0x1, PT ;  /* 0x000000010400780c */ /* 0x040fe40003fa4270 */
[----:B------:R-:W-:Y:S02]  /*28a0*/  ISETP.GT.AND P4, PT, R4, 0x8, PT ;  /* 0x000000080400780c */ /* 0x000fe40003f84270 */
[----:B------:R-:W-:Y:S02]  /*28b0*/  FSEL R88, R88, -INF , P6 ;  /* 0xff80000058587808 */ /* 0x000fe40003000000 */
[----:B------:R-:W-:Y:S02]  /*28c0*/  FSEL R89, R89, -INF , P5 ;  /* 0xff80000059597808 */ /* 0x000fe40002800000 */
[----:B------:R-:W-:-:S02]  /*28d0*/  ISETP.GT.AND P3, PT, R4, 0x9, PT ;  /* 0x000000090400780c */ /* 0x000fc40003f64270 */
[----:B------:R-:W-:Y:S02]  /*28e0*/  FSEL R92, R92, -INF , P4 ;  /* 0xff8000005c5c7808 */ /* 0x000fe40002000000 */
[----:B------:R-:W-:Y:S02]  /*28f0*/  FMNMX.FTZ R5, R88, R89, !PT ;  /* 0x0000005958057209 */ /* 0x000fe40007810000 */
[----:B------:R-:W-:Y:S02]  /*2900*/  ISETP.GT.AND P1, PT, R4, 0x10, PT ;  /* 0x000000100400780c */ /* 0x000fe40003f24270 */
[----:B------:R-:W-:Y:S02]  /*2910*/  FSEL R93, R93, -INF , P3 ;  /* 0xff8000005d5d7808 */ /* 0x000fe40001800000 */
[----:B------:R-:W-:Y:S02]  /*2920*/  FMNMX.FTZ R0, R92, R5, !PT ;  /* 0x000000055c007209 */ /* 0x000fe40007810000 */
        /* <DEDUP_REMOVED lines=95> */
[----:B------:R-:W-:Y:S02]  /*2f20*/  ISETP.GT.AND P0, PT, R4, 0x79, PT ;  /* 0x000000790400780c */ /* 0x000fe40003f04270 */
[----:B------:R-:W-:-:S02]  /*2f30*/  FSEL R71, R71, -INF , P2 ;  /* 0xff80000047477808 */ /* 0x000fc40001000000 */
[----:B------:R-:W-:Y:S02]  /*2f40*/  ISETP.GT.AND P2, PT, R4, 0x71, PT ;  /* 0x000000710400780c */ /* 0x000fe40003f44270 */
[----:B------:R-:W-:Y:S02]  /*2f50*/  FSEL R48, R48, -INF , P1 ;  /* 0xff80000030307808 */ /* 0x000fe40000800000 */
[----:B------:R-:W-:Y:S02]  /*2f60*/  FMNMX.FTZ R7, R45, R0, !PT ;  /* 0x000000002d077209 */ /* 0x000fe40007810000 */
[----:B------:R-:W-:Y:S02]  /*2f70*/  FSEL R53, R53, -INF , P0 ;  /* 0xff80000035357808 */ /* 0x000fe40000000000 */
[----:B------:R-:W-:Y:S02]  /*2f80*/  FSEL R42, R42, -INF , P6 ;  /* 0xff8000002a2a7808 */ /* 0x000fe40003000000 */
[----:B------:R-:W-:-:S02]  /*2f90*/  ISETP.GT.AND P0, PT, R4, 0x81, PT ;  /* 0x000000810400780c */ /* 0x000fc40003f04270 */
[----:B------:R-:W-:Y:S02]  /*2fa0*/  ISETP.GT.AND P6, PT, R4, 0x78, PT ;  /* 0x000000780400780c */ /* 0x000fe40003fc4270 */
[----:B------:R-:W-:Y:S02]  /*2fb0*/  FSEL R49, R49, -INF , P2 ;  /* 0xff80000031317808 */ /* 0x000fe40001000000 */
[----:B------:R-:W-:Y:S02]  /*2fc0*/  FMNMX.FTZ R0, R48, R7, !PT ;  /* 0x0000000730007209 */ /* 0x000fe40007810000 */
[----:B------:R-:W-:Y:S02]  /*2fd0*/  FSEL R50, R50, -INF , P1 ;  /* 0xff80000032327808 */ /* 0x000fe40000800000 */
[----:B------:R-:W-:Y:S02]  /*2fe0*/  ISETP.GT.AND P1, PT, R4, 0x88, PT ;  /* 0x000000880400780c */ /* 0x000fe40003f24270 */
[----:B------:R-:W-:-:S02]  /*2ff0*/  FSEL R56, R25, -INF , P0 ;  /* 0xff80000019387808 */ /* 0x000fc40000000000 */
[----:B------:R-:W-:Y:S02]  /*3000*/  P2R R13, PR, RZ, 0x1 ;  /* 0x00000001ff0d7803 */ /* 0x000fe40000000000 */
[----:B------:R-:W-:Y:S02]  /*3010*/  FSEL R52, R52, -INF , P6 ;  /* 0xff80000034347808 */ /* 0x000fe40003000000 */
[----:B------:R-:W-:Y:S02]  /*3020*/  FMNMX.FTZ R7, R49, R0, !PT ;  /* 0x0000000031077209 */ /* 0x000fe40007810000 */
[----:B------:R-:W-:Y:S02]  /*3030*/  ISETP.GT.AND P0, PT, R4, 0x80, PT ;  /* 0x000000800400780c */ /* 0x000fe40003f04270 */
[----:B------:R-:W-:Y:S02]  /*3040*/  FSEL R43, R43, -INF , P5 ;  /* 0xff8000002b2b7808 */ /* 0x000fe40002800000 */
[----:B------:R-:W-:-:S02]  /*3050*/  FSEL R65, R28, -INF , P1 ;  /* 0xff8000001c417808 */ /* 0x000fc40000800000 */
[----:B------:R-:W-:Y:S02]  /*3060*/  P2R R12, PR, RZ, 0x2 ;  /* 0x00000002ff0c7803 */ /* 0x000fe40000000000 */
[----:B------:R-:W-:Y:S02]  /*3070*/  ISETP.GT.AND P5, PT, R4, 0x80, PT ;  /* 0x000000800400780c */ /* 0x000fe40003fa4270 */
[----:B------:R-:W-:Y:S02]  /*3080*/  FMNMX.FTZ R0, R52, R7, !PT ;  /* 0x0000000734007209 */ /* 0x000fe40007810000 */
[----:B------:R-:W-:Y:S02]  /*3090*/  ISETP.GT.AND P1, PT, R4, 0x79, PT ;  /* 0x000000790400780c */ /* 0x000fe40003f24270 */
[----:B------:R-:W-:Y:S02]  /*30a0*/  FSEL R26, R26, -INF , P0 ;  /* 0xff8000001a1a7808 */ /* 0x000fe40000000000 */
[----:B------:R-:W-:-:S02]  /*30b0*/  ISETP.NE.AND P0, PT, R13, RZ, PT ;  /* 0x000000ff0d00720c */ /* 0x000fc40003f05270 */
[----:B------:R-:W-:Y:S02]  /*30c0*/  FMNMX.FTZ R13, R90, R91, !PT ;  /* 0x0000005b5a0d7209 */ /* 0x000fe40007810000 */
[----:B------:R-:W-:Y:S02]  /*30d0*/  FSEL R57, R24, -INF , P5 ;  /* 0xff80000018397808 */ /* 0x000fe40002800000 */
[----:B------:R-:W-:Y:S02]  /*30e0*/  FMNMX.FTZ R0, R53, R0, !PT ;  /* 0x0000000035007209 */ /* 0x000fe40007810000 */
[----:B------:R-:W-:Y:S02]  /*30f0*/  FSEL R55, R55, -INF , P1 ;  /* 0xff80000037377808 */ /* 0x000fe40000800000 */
[----:B------:R-:W-:Y:S02]  /*3100*/  ISETP.NE.AND P1, PT, R12, RZ, PT ;  /* 0x000000ff0c00720c */ /* 0x000fe40003f25270 */
[----:B------:R-:W-:-:S02]  /*3110*/  FMNMX.FTZ R12, R94, R13, !PT ;  /* 0x0000000d5e0c7209 */ /* 0x000fc40007810000 */
[----:B------:R-:W-:Y:S02]  /*3120*/  FMNMX.FTZ R7, R57, R0, !PT ;  /* 0x0000000039077209 */ /* 0x000fe40007810000 */
[----:B------:R-:W-:Y:S02]  /*3130*/  FMNMX.FTZ R15, R95, R12, !PT ;  /* 0x0000000c5f0f7209 */ /* 0x000fe40007810000 */
[----:B------:R-:W-:Y:S02]  /*3140*/  FSEL R51, R51, -INF , P2 ;  /* 0xff80000033337808 */ /* 0x000fe40001000000 */
[----:B------:R-:W-:Y:S02]  /*3150*/  ISETP.GT.AND P2, PT, R4, 0x89, PT ;  /* 0x000000890400780c */ /* 0x000fe40003f44270 */
[----:B------:R-:W-:Y:S02]  /*3160*/  FMNMX.FTZ R0, R56, R7, !PT ;  /* 0x0000000738007209 */ /* 0x000fe40007810000 */
[----:B------:R-:W-:-:S02]  /*3170*/  FSEL R27, R27, -INF , P0 ;  /* 0xff8000001b1b7808 */ /* 0x000fc40000000000 */
[----:B------:R-:W-:Y:S02]  /*3180*/  ISETP.NE.AND P0, PT, R14, RZ, PT ;  /* 0x000000ff0e00720c */ /* 0x000fe40003f05270 */
[----:B------:R-:W-:Y:S02]  /*3190*/  FMNMX.FTZ R14, R98, R15, !PT ;  /* 0x0000000f620e7209 */ /* 0x000fe40007810000 */
[----:B------:R-:W-:Y:S02]  /*31a0*/  FSEL R47, R47, -INF , P3 ;  /* 0xff8000002f2f7808 */ /* 0x000fe40001800000 */
[----:B------:R-:W-:Y:S02]  /*31b0*/  FSEL R68, R29, -INF , P2 ;  /* 0xff8000001d447808 */ /* 0x000fe40001000000 */
[----:B------:R-:W-:Y:S02]  /*31c0*/  FMNMX.FTZ R7, R65, R0, !PT ;  /* 0x0000000041077209 */ /* 0x000fe40007810000 */
[----:B------:R-:W-:-:S02]  /*31d0*/  ISETP.GT.AND P3, PT, R4, 0x90, PT ;  /* 0x000000900400780c */ /* 0x000fc40003f64270 */
[----:B------:R-:W-:Y:S02]  /*31e0*/  FMNMX.FTZ R15, R99, R14, !PT ;  /* 0x0000000e630f7209 */ /* 0x000fe40007810000 */
[----:B------:R-:W-:Y:S02]  /*31f0*/  FSEL R46, R46, -INF , P4 ;  /* 0xff8000002e2e7808 */ /* 0x000fe40002000000 */
[----:B------:R-:W-:Y:S02]  /*3200*/  FSEL R69, R32, -INF , P3 ;  /* 0xff80000020457808 */ /* 0x000fe40001800000 */
[----:B------:R-:W-:Y:S02]  /*3210*/  FMNMX.FTZ R0, R68, R7, !PT ;  /* 0x0000000744007209 */ /* 0x000fe40007810000 */
[----:B------:R-:W-:Y:S02]  /*3220*/  ISETP.GT.AND P4, PT, R4, 0x91, PT ;  /* 0x000000910400780c */ /* 0x000fe40003f84270 */
[----:B------:R-:W-:-:S02]  /*3230*/  FMNMX.FTZ R14, R102, R15, !PT ;  /* 0x0000000f660e7209 */ /* 0x000fc40007810000 */
[----:B------:R-:W-:Y:S02]  /*3240*/  FSEL R61, R33, -INF , P4 ;  /* 0xff800000213d7808 */ /* 0x000fe40002000000 */
[----:B------:R-:W-:Y:S02]  /*3250*/  FMNMX.FTZ R0, R69, R0, !PT ;  /* 0x0000000045007209 */ /* 0x000fe40007810000 */
[----:B------:R-:W-:Y:S02]  /*3260*/  ISETP.GT.AND P5, PT, R4, 0x98, PT ;  /* 0x000000980400780c */ /* 0x000fe40003fa4270 */
        /* <DEDUP_REMOVED lines=11> */
[----:B------:R-:W1:Y:S01]  /*3320*/  SHFL.BFLY PT, R0, R7, 0x2, 0x1f ;  /* 0x0c401f0007007f89 */ /* 0x000e6200000e0000 */
[----:B------:R-:W-:Y:S02]  /*3330*/  FMNMX.FTZ R25, R79, R20, !PT ;  /* 0x000000144f197209 */ /* 0x000fe40007810000 */
[----:B------:R-:W-:Y:S02]  /*3340*/  P2R R11, PR, RZ, 0x4 ;  /* 0x00000004ff0b7803 */ /* 0x000fe40000000000 */
[----:B------:R-:W-:Y:S02]  /*3350*/  FMNMX.FTZ R24, R82, R25, !PT ;  /* 0x0000001952187209 */ /* 0x000fe40007810000 */
[----:B------:R-:W-:-:S02]  /*3360*/  ISETP.GT.AND P2, PT, R4, 0x78, PT ;  /* 0x000000780400780c */ /* 0x000fc40003f44270 */
[----:B------:R-:W-:Y:S02]  /*3370*/  FMNMX.FTZ R25, R83, R24, !PT ;  /* 0x0000001853197209 */ /* 0x000fe40007810000 */
[----:B------:R-:W-:Y:S02]  /*3380*/  FSEL R54, R54, -INF , P2 ;  /* 0xff80000036367808 */ /* 0x000fe40001000000 */
[----:B------:R-:W-:Y:S02]  /*3390*/  FMNMX.FTZ R24, R86, R25, !PT ;  /* 0x0000001956187209 */ /* 0x000fe40007810000 */
[----:B------:R-:W-:Y:S02]  /*33a0*/  ISETP.NE.AND P2, PT, R11, RZ, PT ;  /* 0x000000ff0b00720c */ /* 0x000fe40003f45270 */
[----:B------:R-:W-:-:S04]  /*33b0*/  FMNMX.FTZ R29, R87, R24, !PT ;  /* 0x00000018571d7209 */ /* 0x000fc80007810000 */
[----:B------:R-:W-:Y:S02]  /*33c0*/  FMNMX.FTZ R28, R58, R29, !PT ;  /* 0x0000001d3a1c7209 */ /* 0x000fe40007810000 */
[----:B-1----:R-:W-:Y:S02]  /*33d0*/  FMNMX.FTZ R6, R7, R0, !PT ;  /* 0x0000000007067209 */ /* 0x002fe40007810000 */
[----:B------:R-:W-:-:S03]  /*33e0*/  FMNMX.FTZ R29, R59, R28, !PT ;  /* 0x0000001c3b1d7209 */ /* 0x000fc60007810000 */
[----:B------:R-:W1:Y:S01]  /*33f0*/  SHFL.BFLY PT, R9, R6, 0x1, 0x1f ;  /* 0x0c201f0006097f89 */ /* 0x000e6200000e0000 */
[----:B------:R-:W-:-:S04]  /*3400*/  FMNMX.FTZ R28, R62, R29, !PT ;  /* 0x0000001d3e1c7209 */ /* 0x000fc80007810000 */
[----:B------:R-:W-:-:S04]  /*3410*/  FMNMX.FTZ R33, R63, R28, !PT ;  /* 0x0000001c3f217209 */ /* 0x000fc80007810000 */
[----:B------:R-:W-:-:S04]  /*3420*/  FMNMX.FTZ R32, R66, R33, !PT ;  /* 0x0000002142207209 */ /* 0x000fc80007810000 */
[----:B------:R-:W-:-:S04]  /*3430*/  FMNMX.FTZ R33, R67, R32, !PT ;  /* 0x0000002043217209 */ /* 0x000fc80007810000 */
[----:B------:R-:W-:-:S04]  /*3440*/  FMNMX.FTZ R32, R70, R33, !PT ;  /* 0x0000002146207209 */ /* 0x000fc80007810000 */
[----:B------:R-:W-:Y:S02]  /*3450*/  FMNMX.FTZ R37, R71, R32, !PT ;  /* 0x0000002047257209 */ /* 0x000fe40007810000 */
[----:B-1----:R-:W-:Y:S01]  /*3460*/  FMNMX.FTZ R0, R6, R9, !PT ;  /* 0x0000000906007209 */ /* 0x002fe20007810000 */
[----:B------:R-:W-:Y:S01]  /*3470*/  IMAD.U32 R9, RZ, RZ, UR40 ;  /* 0x00000028ff097e24 */ /* 0x000fe2000f8e00ff */
        /* <DEDUP_REMOVED lines=12> */
[----:B------:R-:W-:Y:S01]  /*3540*/  FSEL R76, R30, -INF , P1 ;  /* 0xff8000001e4c7808 */ /* 0x000fe20000800000 */
[----:B------:R-:W-:-:S01]  /*3550*/  FFMA.FTZ R81, R81, UR40, -R112 ;  /* 0x0000002851517c23 */ /* 0x000fc20008010870 */
[----:B------:R-:W-:Y:S01]  /*3560*/  FMNMX.FTZ R41, R51, R72, !PT ;  /* 0x0000004833297209 */ /* 0x000fe20007810000 */
[----:B------:R1:W-:Y:S01]  /*3570*/  MUFU.EX2 R15, R73 ;  /* 0x00000049000f7308 */ /* 0x0003e20000000800 */
[----:B------:R-:W-:-:S01]  /*3580*/  FFMA.FTZ R20, R80, UR40, -R112 ;  /* 0x0000002850147c23 */ /* 0x000fc20008010870 */
[----:B------:R-:W-:Y:S01]  /*3590*/  FSEL R80, R31, -INF , P2 ;  /* 0xff8000001f507808 */ /* 0x000fe20001000000 */
[----:B------:R-:W-:-:S01]  /*35a0*/  FFMA.FTZ R24, R84, UR40, -R112 ;  /* 0x0000002854187c23 */ /* 0x000fc20008010870 */
[----:B------:R-:W-:Y:S01]  /*35b0*/  FMNMX.FTZ R72, R54, R41, !PT ;  /* 0x0000002936487209 */ /* 0x000fe20007810000 */
[----:B------:R-:W-:-:S01]  /*35c0*/  FFMA.FTZ R85, R85, UR40, -R112 ;  /* 0x0000002855557c23 */ /* 0x000fc20008010870 */
[----:B------:R-:W-:Y:S01]  /*35d0*/  FSEL R84, R35, -INF , P4 ;  /* 0xff80000023547808 */ /* 0x000fe20002000000 */
[----:B------:R-:W-:-:S01]  /*35e0*/  FFMA.FTZ R4, R88, UR40, -R112 ;  /* 0x0000002858047c23 */ /* 0x000fc20008010870 */
[----:B------:R2:W-:Y:S01]  /*35f0*/  MUFU.EX2 R25, R81 ;  /* 0x0000005100197308 */ /* 0x0005e20000000800 */
[----:B-1----:R-:W-:Y:S01]  /*3600*/  FMNMX.FTZ R73, R55, R72, !PT ;  /* 0x0000004837497209 */ /* 0x002fe20007810000 */
[--C-:B------:R-:W-:Y:S01]  /*3610*/  FFMA.FTZ R40, R40, UR40, -R112.reuse ;  /* 0x0000002828287c23 */ /* 0x100fe20008010870 */
[----:B------:R-:W-:Y:S01]  /*3620*/  FSEL R88, R39, -INF , P6 ;  /* 0xff80000027587808 */ /* 0x000fe20003000000 */
[--C-:B------:R-:W-:Y:S01]  /*3630*/  FFMA.FTZ R39, R48, UR40, -R112.reuse ;  /* 0x0000002830277c23 */ /* 0x100fe20008010870 */
[----:B------:R-:W-:Y:S01]  /*3640*/  FMNMX.FTZ R72, R26, R73, !PT ;  /* 0x000000491a487209 */ /* 0x000fe20007810000 */
[--C-:B------:R-:W-:Y:S01]  /*3650*/  FFMA.FTZ R48, R57, UR40, -R112.reuse ;  /* 0x0000002839307c23 */ /* 0x100fe20008010870 */
[----:B------:R-:W-:-:S01]  /*3660*/  FFMA.FTZ R57, R68, UR40, -R112 ;  /* 0x0000002844397c23 */ /* 0x000fc20008010870 */
[----:B------:R1:W-:Y:S01]  /*3670*/  MUFU.EX2 R29, R85 ;  /* 0x00000055001d7308 */ /* 0x0003e20000000800 */
[----:B------:R-:W-:Y:S01]  /*3680*/  FMNMX.FTZ R73, R27, R72, !PT ;  /* 0x000000481b497209 */ /* 0x000fe20007810000 */
[----:B------:R-:W-:Y:S01]  /*3690*/  IMAD.U32 R68, RZ, RZ, UR40 ;  /* 0x00000028ff447e24 */ /* 0x000fe2000f8e00ff */
[----:B--2---:R-:W-:Y:S01]  /*36a0*/  FSEL R81, R34, -INF , P3 ;  /* 0xff80000022517808 */ /* 0x004fe20001800000 */
[--C-:B------:R-:W-:Y:S01]  /*36b0*/  FFMA.FTZ R7, R89, UR40, -R112.reuse ;  /* 0x0000002859077c23 */ /* 0x100fe20008010870 */
[----:B------:R-:W-:Y:S01]  /*36c0*/  FMNMX.FTZ R73, R76, R73, !PT ;  /* 0x000000494c497209 */ /* 0x000fe20007810000 */
[--C-:B------:R-:W-:Y:S01]  /*36d0*/  FFMA.FTZ R6, R92, UR40, -R112.reuse ;  /* 0x000000285c067c23 */ /* 0x100fe20008010870 */
[----:B------:R-:W-:-:S01]  /*36e0*/  FFMA.FTZ R9, R93, UR40, -R112 ;  /* 0x000000285d097c23 */ /* 0x000fc20008010870 */
[----:B------:R-:W-:Y:S01]  /*36f0*/  MUFU.EX2 R4, R4 ;  /* 0x0000000400047308 */ /* 0x000fe20000000800 */
[----:B------:R-:W-:Y:S01]  /*3700*/  FMNMX.FTZ R34, R80, R73, !PT ;  /* 0x0000004950227209 */ /* 0x000fe20007810000 */
[--C-:B------:R-:W-:Y:S01]  /*3710*/  FFMA.FTZ R8, R96, UR40, -R112.reuse ;  /* 0x0000002860087c23 */ /* 0x100fe20008010870 */
[----:B-1----:R-:W-:Y:S01]  /*3720*/  FSEL R85, R38, -INF , P5 ;  /* 0xff80000026557808 */ /* 0x002fe20002800000 */
[--C-:B------:R-:W-:Y:S01]  /*3730*/  FFMA.FTZ R11, R97, UR40, -R112.reuse ;  /* 0x00000028610b7c23 */ /* 0x100fe20008010870 */
[----:B------:R-:W-:Y:S01]  /*3740*/  FMNMX.FTZ R35, R81, R34, !PT ;  /* 0x0000002251237209 */ /* 0x000fe20007810000 */
[--C-:B------:R-:W-:Y:S01]  /*3750*/  FFMA.FTZ R77, R77, UR40, -R112.reuse ;  /* 0x000000284d4d7c23 */ /* 0x100fe20008010870 */
[----:B------:R-:W-:-:S01]  /*3760*/  FFMA.FTZ R10, R100, UR40, -R112 ;  /* 0x00000028640a7c23 */ /* 0x000fc20008010870 */
[----:B------:R1:W-:Y:S01]  /*3770*/  MUFU.EX2 R34, R40 ;  /* 0x0000002800227308 */ /* 0x0003e20000000800 */
[----:B------:R-:W-:Y:S01]  /*3780*/  FMNMX.FTZ R38, R84, R35, !PT ;  /* 0x0000002354267209 */ /* 0x000fe20007810000 */
[--C-:B------:R-:W-:Y:S01]  /*3790*/  FFMA.FTZ R35, R5, UR40, -R112.reuse ;  /* 0x0000002805237c23 */ /* 0x100fe20008010870 */
[----:B------:R-:W-:-:S01]  /*37a0*/  FFMA.FTZ R101, R101, UR40, -R112 ;  /* 0x0000002865657c23 */ /* 0x000fc20008010870 */
[--C-:B------:R-:W-:Y:S01]  /*37b0*/  FFMA.FTZ R28, R104, UR40, -R112.reuse ;  /* 0x00000028681c7c23 */ /* 0x100fe20008010870 */
[----:B------:R-:W-:Y:S01]  /*37c0*/  FMNMX.FTZ R5, R85, R38, !PT ;  /* 0x0000002655057209 */ /* 0x000fe20007810000 */
[--C-:B------:R-:W-:Y:S01]  /*37d0*/  FFMA.FTZ R38, R44, UR40, -R112.reuse ;  /* 0x000000282c267c23 */ /* 0x100fe20008010870 */
[----:B------:R-:W-:-:S01]  /*37e0*/  FFMA.FTZ R44, R52, UR40, -R112 ;  /* 0x00000028342c7c23 */ /* 0x000fc20008010870 */
[--C-:B------:R-:W-:Y:S01]  /*37f0*/  FFMA.FTZ R52, R65, UR40, -R112.reuse ;  /* 0x0000002841347c23 */ /* 0x100fe20008010870 */
[----:B------:R-:W-:Y:S01]  /*3800*/  FMNMX.FTZ R5, R88, R5, !PT ;  /* 0x0000000558057209 */ /* 0x000fe20007810000 */
[--C-:B-1----:R-:W-:Y:S01]  /*3810*/  FFMA.FTZ R40, R49, UR40, -R112.reuse ;  /* 0x0000002831287c23 */ /* 0x102fe20008010870 */
[----:B------:R-:W-:-:S01]  /*3820*/  FFMA.FTZ R49, R53, UR40, -R112 ;  /* 0x0000002835317c23 */ /* 0x000fc20008010870 */
[--C-:B------:R-:W-:Y:S01]  /*3830*/  FFMA.FTZ R53, R56, UR40, -R112.reuse ;  /* 0x0000002838357c23 */ /* 0x100fe20008010870 */
[----:B------:R-:W-:-:S01]  /*3840*/  FFMA.FTZ R56, R69, UR40, -R112 ;  /* 0x0000002845387c23 */ /* 0x000fc20008010870 */
[----:B------:R-:W1:Y:S01]  /*3850*/  SHFL.BFLY PT, R72, R5, 0x2, 0x1f ;  /* 0x0c401f0005487f89 */ /* 0x000e6200000e0000 */
        /* <DEDUP_REMOVED lines=13> */
[----:B------:R-:W-:-:S02]  /*3930*/  CS2R R112, SRZ ;  /* 0x0000000000707805 */ /* 0x000fc4000001ff00 */
[----:B------:R-:W-:Y:S02]  /*3940*/  CS2R R96, SRZ ;  /* 0x0000000000607805 */ /* 0x000fe4000001ff00 */
[----:B------:R-:W-:Y:S01]  /*3950*/  CS2R R92, SRZ ;  /* 0x00000000005c7805 */ /* 0x000fe2000001ff00 */
[----:B------:R-:W2:Y:S01]  /*3960*/  MUFU.EX2 R9, R9 ;  /* 0x0000000900097308 */ /* 0x000ea20000000800 */
[----:B-1----:R-:W-:-:S07]  /*3970*/  FMNMX.FTZ R72, R5, R72, !PT ;  /* 0x0000004805487209 */ /* 0x002fce0007810000 */
[----:B------:R-:W1:Y:S01]  /*3980*/  MUFU.EX2 R8, R8 ;  /* 0x0000000800087308 */ /* 0x000e620000000800 */
[----:B------:R-:W3:Y:S07]  /*3990*/  SHFL.BFLY PT, R5, R72, 0x1, 0x1f ;  /* 0x0c201f0048057f89 */ /* 0x000eee00000e0000 */
[----:B------:R4:W-:Y:S01]  /*39a0*/  MUFU.EX2 R21, R77 ;  /* 0x0000004d00157308 */ /* 0x0009e20000000800 */
[----:B--2---:R-:W-:-:S04]  /*39b0*/  F2FP.SATFINITE.E4M3.F32.PACK_AB_MERGE_C R200, R9, R6, RZ ;  /* 0x0000000609c8723e */ /* 0x004fc800048070ff */
[----:B------:R-:W-:-:S03]  /*39c0*/  F2FP.SATFINITE.E4M3.F32.PACK_AB_MERGE_C R200, R7, R4, R200 ;  /* 0x0000000407c8723e */ /* 0x000fc600048070c8 */
[----:B------:R-:W2:Y:S08]  /*39d0*/  MUFU.EX2 R11, R11 ;  /* 0x0000000b000b7308 */ /* 0x000eb00000000800 */
[----:B------:R-:W5:Y:S01]  /*39e0*/  MUFU.EX2 R10, R10 ;  /* 0x0000000a000a7308 */ /* 0x000f620000000800 */
[----:B---3--:R-:W-:-:S04]  /*39f0*/  FMNMX.FTZ R5, R72, R5, !PT ;  /* 0x0000000548057209 */ /* 0x008fc80007810000 */
[C---:B------:R-:W-:Y:S01]  /*3a00*/  FSETP.NEU.FTZ.AND P1, PT, R5.reuse, -INF , PT ;  /* 0xff8000000500780b */ /* 0x040fe20003f3d000 */
[----:B------:R-:W-:-:S02]  /*3a10*/  FFMA.FTZ R68, R5, R68, -8 ;  /* 0xc100000005447423 */ /* 0x000fc40000010044 */
[----:B------:R-:W-:Y:S03]  /*3a20*/  MUFU.EX2 R13, R101 ;  /* 0x00000065000d7308 */ /* 0x000fe60000000800 */
[----:B------:R-:W-:Y:S02]  /*3a30*/  FSEL R89, R68, RZ, P1 ;  /* 0x000000ff44597208 */ /* 0x000fe40000800000 */
[----:B------:R-:W-:-:S03]  /*3a40*/  ISETP.NE.AND P1, PT, R2, RZ, PT ;  /* 0x000000ff0200720c */ /* 0x000fc60003f25270 */
        /* <DEDUP_REMOVED lines=9> */
[----:B----4-:R-:W-:-:S01]  /*3ae0*/  FFMA.FTZ R77, R83, UR40, -R89 ;  /* 0x00000028534d7c23 */ /* 0x010fc20008010859 */
[----:B------:R-:W-:Y:S01]  /*3af0*/  FADD.FTZ R83, R4, R7 ;  /* 0x0000000704537221 */ /* 0x000fe20000010000 */
[----:B------:R-:W-:-:S01]  /*3b00*/  FFMA.FTZ R103, R103, UR40, -R89 ;  /* 0x0000002867677c23 */ /* 0x000fc20008010859 */
[--C-:B------:R-:W-:Y:S01]  /*3b10*/  FFMA.FTZ R72, R74, UR40, -R89.reuse ;  /* 0x000000284a487c23 */ /* 0x100fe20008010859 */
[----:B------:R-:W-:-:S01]  /*3b20*/  FFMA.FTZ R74, R82, UR40, -R89 ;  /* 0x00000028524a7c23 */ /* 0x000fc20008010859 */
[----:B------:R-:W-:Y:S01]  /*3b30*/  FADD.FTZ R82, R6, R83 ;  /* 0x0000005306527221 */ /* 0x000fe20000010000 */
[----:B------:R-:W-:Y:S01]  /*3b40*/  @P1 VIADD R3, R3, 0x33440 ;  /* 0x0003344003031836 */ /* 0x000fe20000000000 */
[----:B------:R-:W3:Y:S01]  /*3b50*/  MUFU.EX2 R69, R69 ;  /* 0x0000004500457308 */ /* 0x000ee20000000800 */
[----:B------:R-:W-:-:S01]  /*3b60*/  FFMA.FTZ R75, R75, UR40, -R89 ;  /* 0x000000284b4b7c23 */ /* 0x000fc20008010859 */
[----:B------:R-:W-:Y:S01]  /*3b70*/  FADD.FTZ R83, R9, R82 ;  /* 0x0000005209537221 */ /* 0x000fe20000010000 */
[----:B------:R-:W-:-:S01]  /*3b80*/  FFMA.FTZ R78, R78, UR40, -R89 ;  /* 0x000000284e4e7c23 */ /* 0x000fc20008010859 */
[----:B------:R-:W-:Y:S01]  /*3b90*/  @P1 PRMT R3, R18, 0x654, R3 ;  /* 0x0000065412031816 */ /* 0x000fe20000000003 */
[----:B------:R-:W-:-:S01]  /*3ba0*/  FFMA.FTZ R79, R79, UR40, -R89 ;  /* 0x000000284f4f7c23 */ /* 0x000fc20008010859 */
[----:B-1----:R-:W-:Y:S01]  /*3bb0*/  FADD.FTZ R82, R8, R83 ;  /* 0x0000005308527221 */ /* 0x002fe20000010000 */
[----:B------:R-:W-:-:S01]  /*3bc0*/  FFMA.FTZ R86, R86, UR40, -R89 ;  /* 0x0000002856567c23 */ /* 0x000fc20008010859 */
[----:B------:R-:W1:Y:S01]  /*3bd0*/  MUFU.EX2 R94, R94 ;  /* 0x0000005e005e7308 */ /* 0x000e620000000800 */
[----:B------:R4:W-:Y:S01]  /*3be0*/  @P1 SYNCS.ARRIVE.TRANS64.RED.A1T0 RZ, [R3+URZ], RZ ;  /* 0x000000ff03ff19a7 */ /* 0x0009e2000810043f */
[----:B--2---:R-:W-:-:S01]  /*3bf0*/  FADD.FTZ R83, R11, R82 ;  /* 0x000000520b537221 */ /* 0x004fc20000010000 */
[--C-:B------:R-:W-:Y:S01]  /*3c00*/  FFMA.FTZ R87, R87, UR40, -R89.reuse ;  /* 0x0000002857577c23 */ /* 0x100fe20008010859 */
[----:B------:R-:W-:-:S01]  /*3c10*/  FFMA.FTZ R58, R58, UR40, -R89 ;  /* 0x000000283a3a7c23 */ /* 0x000fc20008010859 */
[----:B------:R-:W-:Y:S01]  /*3c20*/  FFMA.FTZ R59, R59, UR40, -R89 ;  /* 0x000000283b3b7c23 */ /* 0x000fe20008010859 */
[----:B-----5:R-:W-:-:S01]  /*3c30*/  FADD.FTZ R82, R10, R83 ;  /* 0x000000530a527221 */ /* 0x020fc20000010000 */
[----:B------:R-:W-:Y:S01]  /*3c40*/  FFMA.FTZ R62, R62, UR40, -R89 ;  /* 0x000000283e3e7c23 */ /* 0x000fe20008010859 */
[----:B------:R-:W2:Y:S01]  /*3c50*/  MUFU.EX2 R95, R95 ;  /* 0x0000005f005f7308 */ /* 0x000ea20000000800 */
[----:B---3--:R-:W-:-:S01]  /*3c60*/  FADD.FTZ R91, R64, R69 ;  /* 0x00000045405b7221 */ /* 0x008fc20000010000 */
[--C-:B------:R-:W-:Y:S01]  /*3c70*/  FFMA.FTZ R63, R63, UR40, -R89.reuse ;  /* 0x000000283f3f7c23 */ /* 0x100fe20008010859 */
[----:B------:R-:W-:-:S01]  /*3c80*/  FFMA.FTZ R66, R66, UR40, -R89 ;  /* 0x0000002842427c23 */ /* 0x000fc20008010859 */
[--C-:B------:R-:W-:Y:S01]  /*3c90*/  FFMA.FTZ R67, R67, UR40, -R89.reuse ;  /* 0x0000002843437c23 */ /* 0x100fe20008010859 */
[----:B------:R-:W-:Y:S01]  /*3ca0*/  F2FP.SATFINITE.E4M3.F32.PACK_AB_MERGE_C R202, R13, R10, RZ ;  /* 0x0000000a0dca723e */ /* 0x000fe200048070ff */
[--C-:B------:R-:W-:Y:S01]  /*3cb0*/  FFMA.FTZ R70, R70, UR40, -R89.reuse ;  /* 0x0000002846467c23 */ /* 0x100fe20008010859 */
[----:B------:R-:W-:-:S01]  /*3cc0*/  FFMA.FTZ R71, R71, UR40, -R89 ;  /* 0x0000002847477c23 */ /* 0x000fc20008010859 */
[----:B------:R-:W3:Y:S01]  /*3cd0*/  MUFU.EX2 R68, R68 ;  /* 0x0000004400447308 */ /* 0x000ee20000000800 */
[----:B-1----:R-:W-:-:S01]  /*3ce0*/  FADD.FTZ R90, R94, R91 ;  /* 0x0000005b5e5a7221 */ /* 0x002fc20000010000 */
[--C-:B------:R-:W-:Y:S01]  /*3cf0*/  FFMA.FTZ R42, R42, UR40, -R89.reuse ;  /* 0x000000282a2a7c23 */ /* 0x100fe20008010859 */
[----:B------:R-:W-:-:S01]  /*3d00*/  FFMA.FTZ R43, R43, UR40, -R89 ;  /* 0x000000282b2b7c23 */ /* 0x000fc20008010859 */
[--C-:B------:R-:W-:Y:S01]  /*3d10*/  FFMA.FTZ R46, R46, UR40, -R89.reuse ;  /* 0x000000282e2e7c23 */ /* 0x100fe20008010859 */
[----:B------:R-:W-:-:S01]  /*3d20*/  FFMA.FTZ R47, R47, UR40, -R89 ;  /* 0x000000282f2f7c23 */ /* 0x000fc20008010859 */
[--C-:B------:R-:W-:Y:S01]  /*3d30*/  FFMA.FTZ R50, R50, UR40, -R89.reuse ;  /* 0x0000002832327c23 */ /* 0x100fe20008010859 */
[----:B------:R-:W-:-:S01]  /*3d40*/  FFMA.FTZ R51, R51, UR40, -R89 ;  /* 0x0000002833337c23 */ /* 0x000fc20008010859 */
[----:B------:R-:W4:Y:S01]  /*3d50*/  MUFU.EX2 R73, R73 ;  /* 0x0000004900497308 */ /* 0x000f220000000800 */
[----:B--2---:R-:W-:-:S01]  /*3d60*/  FADD.FTZ R91, R95, R90 ;  /* 0x0000005a5f5b7221 */ /* 0x004fc20000010000 */
        /* <DEDUP_REMOVED lines=10> */
[--C-:B------:R-:W-:Y:S01]  /*3e10*/  FFMA.FTZ R85, R85, UR40, -R89.reuse ;  /* 0x0000002855557c23 */ /* 0x100fe20008010859 */
[----:B------:R-:W-:-:S01]  /*3e20*/  FFMA.FTZ R88, R88, UR40, -R89 ;  /* 0x0000002858587c23 */ /* 0x000fc20008010859 */
[----:B------:R-:W-:-:S02]  /*3e30*/  PLOP3.LUT P1, PT, PT, PT, UP0, 0x80, 0x0 ;  /* 0x000000000000781c */ /* 0x000fc40003f2f008 */
[----:B------:R-:W-:Y:S01]  /*3e40*/  CS2R R100, SRZ ;  /* 0x0000000000647805 */ /* 0x000fe2000001ff00 */
[----:B------:R-:W2:Y:S01]  /*3e50*/  MUFU.EX2 R103, R103 ;  /* 0x0000006700677308 */ /* 0x000ea20000000800 */
[----:B----4-:R-:W-:-:S01]  /*3e60*/  FADD.FTZ R3, R73, R90 ;  /* 0x0000005a49037221 */ /* 0x010fc20000010000 */
[----:B------:R-:W-:Y:S02]  /*3e70*/  F2FP.SATFINITE.E4M3.F32.PACK_AB_MERGE_C R94, R95, R94, RZ ;  /* 0x0000005e5f5e723e */ /* 0x000fe400048070ff */
[----:B------:R-:W-:Y:S02]  /*3e80*/  CS2R R98, SRZ ;  /* 0x0000000000627805 */ /* 0x000fe4000001ff00 */
[----:B------:R-:W-:Y:S02]  /*3e90*/  F2FP.SATFINITE.E4M3.F32.PACK_AB_MERGE_C R202, R11, R8, R202 ;  /* 0x000000080bca723e */ /* 0x000fe400048070ca */
[----:B------:R-:W-:Y:S02]  /*3ea0*/  F2FP.SATFINITE.E4M3.F32.PACK_AB_MERGE_C R201, R69, R64, R94 ;  /* 0x0000004045c9723e */ /* 0x000fe4000480705e */
[----:B------:R-:W-:Y:S01]  /*3eb0*/  CS2R R94, SRZ ;  /* 0x00000000005e7805 */ /* 0x000fe2000001ff00 */
[----:B------:R-:W3:Y:S01]  /*3ec0*/  MUFU.EX2 R72, R72 ;  /* 0x0000004800487308 */ /* 0x000ee20000000800 */
[----:B-1----:R-:W-:-:S01]  /*3ed0*/  FADD.FTZ R90, R102, R3 ;  /* 0x00000003665a7221 */ /* 0x002fc20000010000 */
[----:B------:R-:W-:-:S04]  /*3ee0*/  FADD.FTZ R3, R13, R82 ;  /* 0x000000520d037221 */ /* 0x000fc80000010000 */
[----:B------:R-:W-:Y:S02]  /*3ef0*/  FADD.FTZ R82, R12, R3 ;  /* 0x000000030c527221 */ /* 0x000fe40000010000 */
[----:B------:R-:W1:Y:S01]  /*3f00*/  MUFU.EX2 R75, R75 ;  /* 0x0000004b004b7308 */ /* 0x000e620000000800 */
[----:B--2---:R-:W-:-:S01]  /*3f10*/  FADD.FTZ R83, R103, R90 ;  /* 0x0000005a67537221 */ /* 0x004fc20000010000 */
[----:B------:R-:W-:Y:S01]  /*3f20*/  FADD.FTZ R3, R15, R82 ;  /* 0x000000520f037221 */ /* 0x000fe20000010000 */
[----:B------:R-:W-:-:S04]  /*3f30*/  F2FP.SATFINITE.E4M3.F32.PACK_AB_MERGE_C R102, R103, R102, RZ ;  /* 0x000000666766723e */ /* 0x000fc800048070ff */
[----:B------:R-:W-:Y:S01]  /*3f40*/  F2FP.SATFINITE.E4M3.F32.PACK_AB_MERGE_C R203, R73, R68, R102 ;  /* 0x0000004449cb723e */ /* 0x000fe20004807066 */
[----:B------:R-:W2:Y:S01]  /*3f50*/  MUFU.EX2 R14, R14 ;  /* 0x0000000e000e7308 */ /* 0x000ea20000000800 */
[----:B---3--:R-:W-:-:S01]  /*3f60*/  FADD.FTZ R90, R72, R83 ;  /* 0x00000053485a7221 */ /* 0x008fc20000010000 */
[----:B------:R-:W-:Y:S02]  /*3f70*/  CS2R R102, SRZ ;  /* 0x0000000000667805 */ /* 0x000fe4000001ff00 */
[----:B------:R-:W-:-:S04]  /*3f80*/  CS2R R68, SRZ ;  /* 0x0000000000447805 */ /* 0x000fc8000001ff00 */
[----:B------:R-:W3:Y:S01]  /*3f90*/  MUFU.EX2 R78, R78 ;  /* 0x0000004e004e7308 */ /* 0x000ee20000000800 */
[----:B-1----:R-:W-:-:S07]  /*3fa0*/  FADD.FTZ R83, R75, R90 ;  /* 0x0000005a4b537221 */ /* 0x002fce0000010000 */
[----:B------:R-:W1:Y:S01]  /*3fb0*/  MUFU.EX2 R79, R79 ;  /* 0x0000004f004f7308 */ /* 0x000e620000000800 */
[----:B--2---:R-:W-:-:S01]  /*3fc0*/  FADD.FTZ R82, R14, R3 ;  /* 0x000000030e527221 */ /* 0x004fc20000010000 */
[----:B------:R-:W-:-:S03]  /*3fd0*/  F2FP.SATFINITE.E4M3.F32.PACK_AB_MERGE_C R14, R21, R14, RZ ;  /* 0x0000000e150e723e */ /* 0x000fc600048070ff */
[----:B------:R-:W-:Y:S01]  /*3fe0*/  FADD.FTZ R3, R21, R82 ;  /* 0x0000005215037221 */ /* 0x000fe20000010000 */
[----:B------:R-:W-:Y:S02]  /*3ff0*/  F2FP.SATFINITE.E4M3.F32.PACK_AB_MERGE_C R204, R15, R12, R14 ;  /* 0x0000000c0fcc723e */ /* 0x000fe4000480700e */
[----:B------:R-:W2:Y:S01]  /*4000*/  MUFU.EX2 R20, R20 ;  /* 0x0000001400147308 */ /* 0x000ea20000000800 */
[----:B---3--:R-:W-:-:S07]  /*4010*/  FADD.FTZ R90, R78, R83 ;  /* 0x000000534e5a7221 */ /* 0x008fce0000010000 */
[----:B------:R-:W3:Y:S01]  /*4020*/  MUFU.EX2 R74, R74 ;  /* 0x0000004a004a7308 */ /* 0x000ee20000000800 */
[----:B-1----:R-:W-:-:S01]  /*4030*/  FADD.FTZ R83, R79, R90 ;  /* 0x0000005a4f537221 */ /* 0x002fc20000010000 */
[----:B------:R-:W-:-:S04]  /*4040*/  F2FP.SATFINITE.E4M3.F32.PACK_AB_MERGE_C R78, R79, R78, RZ ;  /* 0x0000004e4f4e723e */ /* 0x000fc800048070ff */
[----:B------:R-:W-:Y:S02]  /*4050*/  F2FP.SATFINITE.E4M3.F32.PACK_AB_MERGE_C R205, R75, R72, R78 ;  /* 0x000000484bcd723e */ /* 0x000fe4000480704e */
[----:B------:R-:W-:Y:S01]  /*4060*/  CS2R R78, SRZ ;  /* 0x00000000004e7805 */ /* 0x000fe2000001ff00 */
[----:B------:R-:W1:Y:S01]  /*4070*/  MUFU.EX2 R77, R77 ;  /* 0x0000004d004d7308 */ /* 0x000e620000000800 */
[----:B--2---:R-:W-:-:S01]  /*4080*/  FADD.FTZ R82, R20, R3 ;  /* 0x0000000314527221 */ /* 0x004fc20000010000 */
[----:B------:R-:W-:-:S03]  /*4090*/  CS2R R72, SRZ ;  /* 0x0000000000487805 */ /* 0x000fc6000001ff00 */
[----:B------:R-:W-:-:S03]  /*40a0*/  FADD.FTZ R3, R25, R82 ;  /* 0x0000005219037221 */ /* 0x000fc60000010000 */
[----:B------:R-:W2:Y:S01]  /*40b0*/  MUFU.EX2 R24, R24 ;  /* 0x0000001800187308 */ /* 0x000ea20000000800 */
[----:B---3--:R-:W-:-:S07]  /*40c0*/  FADD.FTZ R90, R74, R83 ;  /* 0x000000534a5a7221 */ /* 0x008fce0000010000 */
[----:B------:R-:W3:Y:S01]  /*40d0*/  MUFU.EX2 R86, R86 ;  /* 0x0000005600567308 */ /* 0x000ee20000000800 */
[----:B-1----:R-:W-:-:S07]  /*40e0*/  FADD.FTZ R83, R77, R90 ;  /* 0x0000005a4d537221 */ /* 0x002fce0000010000 */
[----:B------:R-:W1:Y:S01]  /*40f0*/  MUFU.EX2 R87, R87 ;  /* 0x0000005700577308 */ /* 0x000e620000000800 */
[----:B--2---:R-:W-:-:S01]  /*4100*/  FADD.FTZ R82, R24, R3 ;  /* 0x0000000318527221 */ /* 0x004fc20000010000 */
[----:B------:R-:W-:-:S03]  /*4110*/  F2FP.SATFINITE.E4M3.F32.PACK_AB_MERGE_C R24, R29, R24, RZ ;  /* 0x000000181d18723e */ /* 0x000fc600048070ff */
[----:B------:R-:W-:Y:S01]  /*4120*/  FADD.FTZ R3, R29, R82 ;  /* 0x000000521d037221 */ /* 0x000fe20000010000 */
[----:B------:R-:W-:Y:S02]  /*4130*/  F2FP.SATFINITE.E4M3.F32.PACK_AB_MERGE_C R206, R25, R20, R24 ;  /* 0x0000001419ce723e */ /* 0x000fe40004807018 */
[----:B------:R-:W-:Y:S01]  /*4140*/  CS2R R24, SRZ ;  /* 0x0000000000187805 */ /* 0x000fe2000001ff00 */
[----:B------:R-:W2:Y:S01]  /*4150*/  MUFU.EX2 R28, R28 ;  /* 0x0000001c001c7308 */ /* 0x000ea20000000800 */
[----:B---3--:R-:W-:-:S01]  /*4160*/  FADD.FTZ R90, R86, R83 ;  /* 0x00000053565a7221 */ /* 0x008fc20000010000 */
[----:B------:R-:W-:-:S06]  /*4170*/  CS2R R82, SRZ ;  /* 0x0000000000527805 */ /* 0x000fcc000001ff00 */
[----:B------:R-:W3:Y:S01]  /*4180*/  MUFU.EX2 R58, R58 ;  /* 0x0000003a003a7308 */ /* 0x000ee20000000800 */
[----:B-1----:R-:W-:-:S01]  /*4190*/  FADD.FTZ R9, R87, R90 ;  /* 0x0000005a57097221 */ /* 0x002fc20000010000 */
[----:B------:R-:W-:Y:S02]  /*41a0*/  F2FP.SATFINITE.E4M3.F32.PACK_AB_MERGE_C R86, R87, R86, RZ ;  /* 0x000000565756723e */ /* 0x000fe400048070ff */
[----:B------:R-:W-:Y:S02]  /*41b0*/  CS2R R90, SRZ ;  /* 0x00000000005a7805 */ /* 0x000fe4000001ff00 */
[----:B------:R-:W-:Y:S02]  /*41c0*/  F2FP.SATFINITE.E4M3.F32.PACK_AB_MERGE_C R207, R77, R74, R86 ;  /* 0x0000004a4dcf723e */ /* 0x000fe40004807056 */
[----:B------:R-:W-:Y:S01]  /*41d0*/  CS2R R86, SRZ ;  /* 0x0000000000567805 */ /* 0x000fe2000001ff00 */
[----:B------:R1:W4:Y:S01]  /*41e0*/  MUFU.EX2 R33, R105 ;  /* 0x0000006900217308 */ /* 0x0003220000000800 */
[----:B--2---:R-:W-:-:S01]  /*41f0*/  FADD.FTZ R6, R28, R3 ;  /* 0x000000031c067221 */ /* 0x004fc20000010000 */
[----:B------:R-:W-:-:S06]  /*4200*/  CS2R R74, SRZ ;  /* 0x00000000004a7805 */ /* 0x000fcc000001ff00 */
[----:B------:R-:W2:Y:S01]  /*4210*/  MUFU.EX2 R59, R59 ;  /* 0x0000003b003b7308 */ /* 0x000ea20000000800 */
[----:B---3--:R-:W-:-:S01]  /*4220*/  FADD.FTZ R10, R58, R9 ;  /* 0x000000093a0a7221 */ /* 0x008fc20000010000 */
[----:B-1----:R-:W-:-:S06]  /*4230*/  CS2R R104, SRZ ;  /* 0x0000000000687805 */ /* 0x002fcc000001ff00 */
[----:B------:R-:W1:Y:S01]  /*4240*/  MUFU.EX2 R32, R32 ;  /* 0x0000002000207308 */ /* 0x000e620000000800 */
[----:B----4-:R-:W-:-:S07]  /*4250*/  FADD.FTZ R3, R33, R6 ;  /* 0x0000000621037221 */ /* 0x010fce0000010000 */
[----:B------:R-:W3:Y:S01]  /*4260*/  MUFU.EX2 R62, R62 ;  /* 0x0000003e003e7308 */ /* 0x000ee20000000800 */
[----:B--2---:R-:W-:-:S07]  /*4270*/  FADD.FTZ R9, R59, R10 ;  /* 0x0000000a3b097221 */ /* 0x004fce0000010000 */
[----:B------:R2:W4:Y:S01]  /*4280*/  MUFU.EX2 R37, R107 ;  /* 0x0000006b00257308 */ /* 0x0005220000000800 */
[----:B-1----:R-:W-:-:S07]  /*4290*/  FADD.FTZ R6, R32, R3 ;  /* 0x0000000320067221 */ /* 0x002fce0000010000 */
[----:B------:R-:W1:Y:S01]  /*42a0*/  MUFU.EX2 R63, R63 ;  /* 0x0000003f003f7308 */ /* 0x000e620000000800 */
[----:B---3--:R-:W-:-:S01]  /*42b0*/  FADD.FTZ R10, R62, R9 ;  /* 0x000000093e0a7221 */ /* 0x008fc20000010000 */
[----:B--2---:R-:W-:-:S06]  /*42c0*/  CS2R R106, SRZ ;  /* 0x00000000006a7805 */ /* 0x004fcc000001ff00 */
[----:B------:R-:W2:Y:S01]  /*42d0*/  MUFU.EX2 R36, R36 ;  /* 0x0000002400247308 */ /* 0x000ea20000000800 */
[C---:B----4-:R-:W-:Y:S01]  /*42e0*/  F2FP.SATFINITE.E4M3.F32.PACK_AB_MERGE_C R32, R37.reuse, R32, RZ ;  /* 0x000000202520723e */ /* 0x050fe200048070ff */
[----:B------:R-:W-:-:S03]  /*42f0*/  FADD.FTZ R37, R37, R6 ;  /* 0x0000000625257221 */ /* 0x000fc60000010000 */
[----:B------:R-:W-:Y:S02]  /*4300*/  F2FP.SATFINITE.E4M3.F32.PACK_AB_MERGE_C R208, R33, R28, R32 ;  /* 0x0000001c21d0723e */ /* 0x000fe40004807020 */
[----:B------:R-:W-:Y:S02]  /*4310*/  CS2R R32, SRZ ;  /* 0x0000000000207805 */ /* 0x000fe4000001ff00 */
[----:B------:R-:W-:Y:S01]  /*4320*/  CS2R R28, SRZ ;  /* 0x00000000001c7805 */ /* 0x000fe2000001ff00 */
[----:B------:R-:W3:Y:S01]  /*4330*/  MUFU.EX2 R66, R66 ;  /* 0x0000004200427308 */ /* 0x000ee20000000800 */
[----:B-1----:R-:W-:-:S01]  /*4340*/  FADD.FTZ R3, R63, R10 ;  /* 0x0000000a3f037221 */ /* 0x002fc20000010000 */
[----:B------:R-:W-:-:S04]  /*4350*/  F2FP.SATFINITE.E4M3.F32.PACK_AB_MERGE_C R62, R63, R62, RZ ;  /* 0x0000003e3f3e723e */ /* 0x000fc800048070ff */
        /* <DEDUP_REMOVED lines=8> */
[----:B------:R1:W3:Y:S01]  /*43e0*/  MUFU.EX2 R30, R110 ;  /* 0x0000006e001e7308 */ /* 0x0002e20000000800 */
[----:B----4-:R-:W-:-:S07]  /*43f0*/  FADD.FTZ R3, R41, R6 ;  /* 0x0000000629037221 */ /* 0x010fce0000010000 */
[----:B------:R-:W4:Y:S01]  /*4400*/  MUFU.EX2 R70, R70 ;  /* 0x0000004600467308 */ /* 0x000f220000000800 */
[----:B--2---:R-:W-:-:S01]  /*4410*/  FADD.FTZ R9, R67, R10 ;  /* 0x0000000a43097221 */ /* 0x004fc20000010000 */
[----:B-1----:R-:W-:-:S06]  /*4420*/  CS2R R110, SRZ ;  /* 0x00000000006e7805 */ /* 0x002fcc000001ff00 */
[----:B------:R-:W1:Y:S01]  /*4430*/  MUFU.EX2 R31, R31 ;  /* 0x0000001f001f7308 */ /* 0x000e620000000800 */
[----:B---3--:R-:W-:-:S07]  /*4440*/  FADD.FTZ R6, R30, R3 ;  /* 0x000000031e067221 */ /* 0x008fce0000010000 */
[----:B------:R-:W2:Y:S01]  /*4450*/  MUFU.EX2 R71, R71 ;  /* 0x0000004700477308 */ /* 0x000ea20000000800 */
[----:B----4-:R-:W-:-:S07]  /*4460*/  FADD.FTZ R4, R70, R9 ;  /* 0x0000000946047221 */ /* 0x010fce0000010000 */
[----:B------:R-:W3:Y:S01]  /*4470*/  MUFU.EX2 R42, R42 ;  /* 0x0000002a002a7308 */ /* 0x000ee20000000800 */
[C---:B-1----:R-:W-:Y:S01]  /*4480*/  F2FP.SATFINITE.E4M3.F32.PACK_AB_MERGE_C R30, R31.reuse, R30, RZ ;  /* 0x0000001e1f1e723e */ /* 0x042fe200048070ff */
[----:B------:R-:W-:-:S03]  /*4490*/  FADD.FTZ R31, R31, R6 ;  /* 0x000000061f1f7221 */ /* 0x000fc60000010000 */
[----:B------:R-:W-:Y:S02]  /*44a0*/  F2FP.SATFINITE.E4M3.F32.PACK_AB_MERGE_C R210, R41, R36, R30 ;  /* 0x0000002429d2723e */ /* 0x000fe4000480701e */
[----:B------:R-:W-:Y:S01]  /*44b0*/  CS2R R36, SRZ ;  /* 0x0000000000247805 */ /* 0x000fe2000001ff00 */
[----:B------:R-:W1:Y:S01]  /*44c0*/  MUFU.EX2 R35, R35 ;  /* 0x0000002300237308 */ /* 0x000e620000000800 */
[C---:B--2---:R-:W-:Y:S01]  /*44d0*/  F2FP.SATFINITE.E4M3.F32.PACK_AB_MERGE_C R70, R71.reuse, R70, RZ ;  /* 0x000000464746723e */ /* 0x044fe200048070ff */
[----:B------:R-:W-:Y:S01]  /*44e0*/  FADD.FTZ R71, R71, R4 ;  /* 0x0000000447477221 */ /* 0x000fe20000010000 */
[----:B------:R-:W-:-:S01]  /*44f0*/  FADD.FTZ R4, R34, R31 ;  /* 0x0000001f22047221 */ /* 0x000fc20000010000 */
[----:B------:R-:W-:Y:S02]  /*4500*/  CS2R R30, SRZ ;  /* 0x00000000001e7805 */ /* 0x000fe4000001ff00 */
[----:B------:R-:W-:Y:S02]  /*4510*/  F2FP.SATFINITE.E4M3.F32.PACK_AB_MERGE_C R211, R67, R66, R70 ;  /* 0x0000004243d3723e */ /* 0x000fe40004807046 */
[----:B------:R-:W-:Y:S01]  /*4520*/  CS2R R66, SRZ ;  /* 0x0000000000427805 */ /* 0x000fe2000001ff00 */
[----:B------:R-:W2:Y:S01]  /*4530*/  MUFU.EX2 R43, R43 ;  /* 0x0000002b002b7308 */ /* 0x000ea20000000800 */
[----:B---3--:R-:W-:-:S01]  /*4540*/  FADD.FTZ R6, R42, R71 ;  /* 0x000000472a067221 */ /* 0x008fc20000010000 */
[----:B------:R-:W-:-:S06]  /*4550*/  CS2R R70, SRZ ;  /* 0x0000000000467805 */ /* 0x000fcc000001ff00 */
[----:B------:R-:W3:Y:S01]  /*4560*/  MUFU.EX2 R38, R38 ;  /* 0x0000002600267308 */ /* 0x000ee20000000800 */
[----:B-1----:R-:W-:-:S07]  /*4570*/  FADD.FTZ R7, R35, R4 ;  /* 0x0000000423077221 */ /* 0x002fce0000010000 */
[----:B------:R-:W1:Y:S01]  /*4580*/  MUFU.EX2 R46, R46 ;  /* 0x0000002e002e7308 */ /* 0x000e620000000800 */
[----:B--2---:R-:W-:-:S07]  /*4590*/  FADD.FTZ R9, R43, R6 ;  /* 0x000000062b097221 */ /* 0x004fce0000010000 */
[----:B------:R-:W2:Y:S01]  /*45a0*/  MUFU.EX2 R45, R45 ;  /* 0x0000002d002d7308 */ /* 0x000ea20000000800 */
[----:B---3--:R-:W-:-:S07]  /*45b0*/  FADD.FTZ R4, R38, R7 ;  /* 0x0000000726047221 */ /* 0x008fce0000010000 */
[----:B------:R-:W3:Y:S01]  /*45c0*/  MUFU.EX2 R47, R47 ;  /* 0x0000002f002f7308 */ /* 0x000ee20000000800 */
[----:B-1----:R-:W-:-:S07]  /*45d0*/  FADD.FTZ R6, R46, R9 ;  /* 0x000000092e067221 */ /* 0x002fce0000010000 */
[----:B------:R-:W1:Y:S01]  /*45e0*/  MUFU.EX2 R39, R39 ;  /* 0x0000002700277308 */ /* 0x000e620000000800 */
[----:B--2---:R-:W-:-:S01]  /*45f0*/  FADD.FTZ R4, R45, R4 ;  /* 0x000000042d047221 */ /* 0x004fc20000010000 */
[----:B------:R-:W-:-:S04]  /*4600*/  F2FP.SATFINITE.E4M3.F32.PACK_AB_MERGE_C R38, R45, R38, RZ ;  /* 0x000000262d26723e */ /* 0x000fc800048070ff */
[----:B------:R-:W-:Y:S02]  /*4610*/  F2FP.SATFINITE.E4M3.F32.PACK_AB_MERGE_C R212, R35, R34, R38 ;  /* 0x0000002223d4723e */ /* 0x000fe40004807026 */
[----:B------:R-:W-:Y:S01]  /*4620*/  CS2R R34, SRZ ;  /* 0x0000000000227805 */ /* 0x000fe2000001ff00 */
[----:B------:R-:W2:Y:S01]  /*4630*/  MUFU.EX2 R50, R50 ;  /* 0x0000003200327308 */ /* 0x000ea20000000800 */
[C---:B---3--:R-:W-:Y:S01]  /*4640*/  F2FP.SATFINITE.E4M3.F32.PACK_AB_MERGE_C R46, R47.reuse, R46, RZ ;  /* 0x0000002e2f2e723e */ /* 0x048fe200048070ff */
[----:B------:R-:W-:-:S03]  /*4650*/  FADD.FTZ R47, R47, R6 ;  /* 0x000000062f2f7221 */ /* 0x000fc60000010000 */
[----:B------:R-:W-:Y:S02]  /*4660*/  F2FP.SATFINITE.E4M3.F32.PACK_AB_MERGE_C R213, R43, R42, R46 ;  /* 0x0000002a2bd5723e */ /* 0x000fe4000480702e */
[----:B------:R-:W-:Y:S01]  /*4670*/  CS2R R42, SRZ ;  /* 0x00000000002a7805 */ /* 0x000fe2000001ff00 */
[----:B------:R-:W3:Y:S01]  /*4680*/  MUFU.EX2 R40, R40 ;  /* 0x0000002800287308 */ /* 0x000ee20000000800 */
[----:B-1----:R-:W-:-:S07]  /*4690*/  FADD.FTZ R7, R39, R4 ;  /* 0x0000000427077221 */ /* 0x002fce0000010000 */
[----:B------:R-:W1:Y:S01]  /*46a0*/  MUFU.EX2 R51, R51 ;  /* 0x0000003300337308 */ /* 0x000e620000000800 */
[----:B--2---:R-:W-:-:S01]  /*46b0*/  FADD.FTZ R4, R50, R47 ;  /* 0x0000002f32047221 */ /* 0x004fc20000010000 */
[----:B------:R-:W-:-:S06]  /*46c0*/  CS2R R46, SRZ ;  /* 0x00000000002e7805 */ /* 0x000fcc000001ff00 */
[----:B------:R-:W-:Y:S01]  /*46d0*/  MUFU.EX2 R44, R44 ;  /* 0x0000002c002c7308 */ /* 0x000fe20000000800 */
[----:B---3--:R-:W-:-:S07]  /*46e0*/  FADD.FTZ R7, R40, R7 ;  /* 0x0000000728077221 */ /* 0x008fce0000010000 */
[----:B------:R-:W2:Y:S01]  /*46f0*/  MUFU.EX2 R49, R49 ;  /* 0x0000003100317308 */ /* 0x000ea20000000800 */
[----:B-1----:R-:W-:-:S07]  /*4700*/  FADD.FTZ R9, R51, R4 ;  /* 0x0000000433097221 */ /* 0x002fce0000010000 */
[----:B------:R-:W1:Y:S08]  /*4710*/  MUFU.EX2 R54, R54 ;  /* 0x0000003600367308 */ /* 0x000e700000000800 */
[----:B------:R-:W3:Y:S01]  /*4720*/  MUFU.EX2 R55, R55 ;  /* 0x0000003700377308 */ /* 0x000ee20000000800 */
[----:B--2---:R-:W-:Y:S01]  /*4730*/  F2FP.SATFINITE.E4M3.F32.PACK_AB_MERGE_C R6, R49, R44, RZ ;  /* 0x0000002c3106723e */ /* 0x004fe200048070ff */
[----:B------:R-:W-:-:S03]  /*4740*/  FADD.FTZ R44, R44, R7 ;  /* 0x000000072c2c7221 */ /* 0x000fc60000010000 */
[----:B------:R-:W-:Y:S01]  /*4750*/  F2FP.SATFINITE.E4M3.F32.PACK_AB_MERGE_C R214, R40, R39, R6 ;  /* 0x0000002728d6723e */ /* 0x000fe20004807006 */
[----:B------:R-:W-:-:S01]  /*4760*/  FADD.FTZ R49, R49, R44 ;  /* 0x0000002c31317221 */ /* 0x000fc20000010000 */
[----:B------:R-:W-:Y:S01]  /*4770*/  CS2R R44, SRZ ;  /* 0x00000000002c7805 */ /* 0x000fe2000001ff00 */
[----:B------:R-:W-:Y:S01]  /*4780*/  MUFU.EX2 R52, R52 ;  /* 0x0000003400347308 */ /* 0x000fe20000000800 */
[----:B-1----:R-:W-:-:S01]  /*4790*/  FADD.FTZ R4, R54, R9 ;  /* 0x0000000936047221 */ /* 0x002fc20000010000 */
[----:B------:R-:W-:Y:S02]  /*47a0*/  CS2R R40, SRZ ;  /* 0x0000000000287805 */ /* 0x000fe4000001ff00 */
[----:B------:R-:W-:-:S04]  /*47b0*/  CS2R R38, SRZ ;  /* 0x0000000000267805 */ /* 0x000fc8000001ff00 */
[----:B------:R-:W1:Y:S01]  /*47c0*/  MUFU.EX2 R57, R57 ;  /* 0x0000003900397308 */ /* 0x000e620000000800 */
[C---:B---3--:R-:W-:Y:S01]  /*47d0*/  F2FP.SATFINITE.E4M3.F32.PACK_AB_MERGE_C R54, R55.reuse, R54, RZ ;  /* 0x000000363736723e */ /* 0x048fe200048070ff */
[----:B------:R-:W-:-:S03]  /*47e0*/  FADD.FTZ R55, R55, R4 ;  /* 0x0000000437377221 */ /* 0x000fc60000010000 */
[----:B------:R-:W-:Y:S02]  /*47f0*/  F2FP.SATFINITE.E4M3.F32.PACK_AB_MERGE_C R215, R51, R50, R54 ;  /* 0x0000003233d7723e */ /* 0x000fe40004807036 */
[----:B------:R-:W-:Y:S01]  /*4800*/  CS2R R50, SRZ ;  /* 0x0000000000327805 */ /* 0x000fe2000001ff00 */
[----:B------:R-:W2:Y:S08]  /*4810*/  MUFU.EX2 R48, R48 ;  /* 0x0000003000307308 */ /* 0x000eb00000000800 */
[----:B------:R-:W3:Y:S01]  /*4820*/  MUFU.EX2 R26, R26 ;  /* 0x0000001a001a7308 */ /* 0x000ee20000000800 */
[----:B-1----:R-:W-:-:S07]  /*4830*/  F2FP.SATFINITE.E4M3.F32.PACK_AB_MERGE_C R7, R57, R52, RZ ;  /* 0x000000343907723e */ /* 0x002fce00048070ff */
[----:B------:R-:W1:Y:S01]  /*4840*/  MUFU.EX2 R53, R53 ;  /* 0x0000003500357308 */ /* 0x000e620000000800 */
[----:B--2---:R-:W-:-:S07]  /*4850*/  FADD.FTZ R4, R48, R49 ;  /* 0x0000003130047221 */ /* 0x004fce0000010000 */
[----:B------:R-:W2:Y:S01]  /*4860*/  MUFU.EX2 R27, R27 ;  /* 0x0000001b001b7308 */ /* 0x000ea20000000800 */
[----:B---3--:R-:W-:-:S01]  /*4870*/  FADD.FTZ R6, R26, R55 ;  /* 0x000000371a067221 */ /* 0x008fc20000010000 */
[----:B------:R-:W-:-:S06]  /*4880*/  CS2R R54, SRZ ;  /* 0x0000000000367805 */ /* 0x000fcc000001ff00 */
[----:B------:R-:W3:Y:S01]  /*4890*/  MUFU.EX2 R76, R76 ;  /* 0x0000004c004c7308 */ /* 0x000ee20000000800 */
[C---:B-1----:R-:W-:Y:S01]  /*48a0*/  F2FP.SATFINITE.E4M3.F32.PACK_AB_MERGE_C R216, R53.reuse, R48, R7 ;  /* 0x0000003035d8723e */ /* 0x042fe20004807007 */
[----:B------:R-:W-:Y:S01]  /*48b0*/  FADD.FTZ R53, R53, R4 ;  /* 0x0000000435357221 */ /* 0x000fe20000010000 */
[----:B------:R-:W-:-:S03]  /*48c0*/  CS2R R48, SRZ ;  /* 0x0000000000307805 */ /* 0x000fc6000001ff00 */
[----:B------:R-:W-:Y:S02]  /*48d0*/  FADD.FTZ R52, R52, R53 ;  /* 0x0000003534347221 */ /* 0x000fe40000010000 */
[----:B------:R-:W1:Y:S01]  /*48e0*/  MUFU.EX2 R3, R80 ;  /* 0x0000005000037308 */ /* 0x000e620000000800 */
[----:B--2---:R-:W-:-:S01]  /*48f0*/  FADD.FTZ R7, R27, R6 ;  /* 0x000000061b077221 */ /* 0x004fc20000010000 */
[----:B------:R-:W-:Y:S01]  /*4900*/  FADD.FTZ R57, R57, R52 ;  /* 0x0000003439397221 */ /* 0x000fe20000010000 */
[----:B------:R-:W-:-:S05]  /*4910*/  CS2R R52, SRZ ;  /* 0x0000000000347805 */ /* 0x000fca000001ff00 */
[----:B------:R-:W-:Y:S01]  /*4920*/  MUFU.EX2 R60, R60 ;  /* 0x0000003c003c7308 */ /* 0x000fe20000000800 */
[----:B---3--:R-:W-:-:S07]  /*4930*/  FADD.FTZ R4, R76, R7 ;  /* 0x000000074c047221 */ /* 0x008fce0000010000 */
[----:B------:R-:W2:Y:S01]  /*4940*/  MUFU.EX2 R65, R65 ;  /* 0x0000004100417308 */ /* 0x000ea20000000800 */
[----:B-1----:R-:W-:-:S01]  /*4950*/  FADD.FTZ R4, R3, R4 ;  /* 0x0000000403047221 */ /* 0x002fc20000010000 */
[----:B------:R-:W-:-:S04]  /*4960*/  F2FP.SATFINITE.E4M3.F32.PACK_AB_MERGE_C R76, R3, R76, RZ ;  /* 0x0000004c034c723e */ /* 0x000fc800048070ff */
[----:B------:R-:W-:Y:S02]  /*4970*/  F2FP.SATFINITE.E4M3.F32.PACK_AB_MERGE_C R217, R27, R26, R76 ;  /* 0x0000001a1bd9723e */ /* 0x000fe4000480704c */
[----:B------:R-:W-:Y:S01]  /*4980*/  CS2R R76, SRZ ;  /* 0x00000000004c7805 */ /* 0x000fe2000001ff00 */
[----:B------:R-:W1:Y:S01]  /*4990*/  MUFU.EX2 R56, R56 ;  /* 0x0000003800387308 */ /* 0x000e620000000800 */
[----:B------:R-:W-:-:S07]  /*49a0*/  CS2R R26, SRZ ;  /* 0x00000000001a7805 */ /* 0x000fce000001ff00 */
[----:B------:R-:W3:Y:S01]  /*49b0*/  MUFU.EX2 R81, R81 ;  /* 0x0000005100517308 */ /* 0x000ee20000000800 */
[----:B--2---:R-:W-:-:S07]  /*49c0*/  F2FP.SATFINITE.E4M3.F32.PACK_AB_MERGE_C R7, R65, R60, RZ ;  /* 0x0000003c4107723e */ /* 0x004fce00048070ff */
[----:B------:R-:W2:Y:S01]  /*49d0*/  MUFU.EX2 R61, R61 ;  /* 0x0000003d003d7308 */ /* 0x000ea20000000800 */
[----:B-1----:R-:W-:-:S07]  /*49e0*/  FADD.FTZ R6, R56, R57 ;  /* 0x0000003938067221 */ /* 0x002fce0000010000 */
[----:B------:R-:W1:Y:S01]  /*49f0*/  MUFU.EX2 R84, R84 ;  /* 0x0000005400547308 */ /* 0x000e620000000800 */
[----:B---3--:R-:W-:-:S07]  /*4a00*/  FADD.FTZ R3, R81, R4 ;  /* 0x0000000451037221 */ /* 0x008fce0000010000 */
[----:B------:R-:W3:Y:S01]  /*4a10*/  MUFU.EX2 R85, R85 ;  /* 0x0000005500557308 */ /* 0x000ee20000000800 */
[C---:B--2---:R-:W-:Y:S01]  /*4a20*/  F2FP.SATFINITE.E4M3.F32.PACK_AB_MERGE_C R218, R61.reuse, R56, R7 ;  /* 0x000000383dda723e */ /* 0x044fe20004807007 */
[----:B------:R-:W-:Y:S01]  /*4a30*/  FADD.FTZ R61, R61, R6 ;  /* 0x000000063d3d7221 */ /* 0x000fe20000010000 */
[----:B------:R-:W-:-:S03]  /*4a40*/  CS2R R56, SRZ ;  /* 0x0000000000387805 */ /* 0x000fc6000001ff00 */
[----:B------:R-:W-:Y:S02]  /*4a50*/  FADD.FTZ R60, R60, R61 ;  /* 0x0000003d3c3c7221 */ /* 0x000fe40000010000 */
[----:B------:R-:W2:Y:S01]  /*4a60*/  MUFU.EX2 R88, R88 ;  /* 0x0000005800587308 */ /* 0x000ea20000000800 */
[----:B-1----:R-:W-:-:S04]  /*4a70*/  FADD.FTZ R4, R84, R3 ;  /* 0x0000000354047221 */ /* 0x002fc80000010000 */
[----:B---3--:R-:W-:Y:S01]  /*4a80*/  FADD.FTZ R3, R85, R4 ;  /* 0x0000000455037221 */ /* 0x008fe20000010000 */
[----:B------:R-:W-:-:S01]  /*4a90*/  FADD.FTZ R4, R65, R60 ;  /* 0x0000003c41047221 */ /* 0x000fc20000010000 */
[----:B------:R-:W-:Y:S02]  /*4aa0*/  CS2R R64, SRZ ;  /* 0x0000000000407805 */ /* 0x000fe4000001ff00 */
[----:B------:R-:W-:Y:S02]  /*4ab0*/  CS2R R60, SRZ ;  /* 0x00000000003c7805 */ /* 0x000fe4000001ff00 */
[C---:B--2---:R-:W-:Y:S01]  /*4ac0*/  F2FP.SATFINITE.E4M3.F32.PACK_AB_MERGE_C R6, R88.reuse, R85, RZ ;  /* 0x000000555806723e */ /* 0x044fe200048070ff */
[----:B------:R-:W-:-:S01]  /*4ad0*/  FADD.FTZ R3, R88, R3 ;  /* 0x0000000358037221 */ /* 0x000fc20000010000 */
[----:B------:R-:W-:Y:S02]  /*4ae0*/  CS2R R88, SRZ ;  /* 0x0000000000587805 */ /* 0x000fe4000001ff00 */
[----:B------:R-:W-:-:S02]  /*4af0*/  F2FP.SATFINITE.E4M3.F32.PACK_AB_MERGE_C R219, R84, R81, R6 ;  /* 0x0000005154db723e */ /* 0x000fc40004807006 */
[----:B------:R-:W-:Y:S02]  /*4b00*/  CS2R R84, SRZ ;  /* 0x0000000000547805 */ /* 0x000fe4000001ff00 */
[----:B------:R-:W-:Y:S01]  /*4b10*/  CS2R R80, SRZ ;  /* 0x0000000000507805 */ /* 0x000fe2000001ff00 */
[----:B------:R-:W-:Y:S06]  /*4b20*/  @!P1 BRA `(.L_x_135) ;  /* 0x0000002c00bc9947 */ /* 0x000fec0003800000 */
[----:B------:R-:W-:Y:S01]  /*4b30*/  IMAD.MOV.U32 R6, RZ, RZ, R5 ;  /* 0x000000ffff067224 */ /* 0x000fe200078e0005 */
[----:B------:R-:W-:Y:S01]  /*4b40*/  UIADD3 UR53, UR53, -0x2, URZ ;  /* 0xfffffffe35357890 */ /* 0x000fe2000fffe03f */
[----:B------:R-:W-:Y:S01]  /*4b50*/  IMAD.MOV.U32 R7, RZ, RZ, R0 ;  /* 0x000000ffff077224 */ /* 0x000fe200078e0000 */
[----:B------:R-:W-:Y:S01]  /*4b60*/  UMOV UR57, UR36 ;  /* 0x0000002400397c82 */ /* 0x000fe20008000000 */
[----:B------:R-:W-:Y:S01]  /*4b70*/  IMAD.MOV.U32 R119, RZ, RZ, RZ ;  /* 0x000000ffff777224 */ /* 0x000fe200078e00ff */
[----:B------:R-:W-:-:S08]  /*4b80*/  UMOV UR56, UR52 ;  /* 0x0000003400387c82 */ /* 0x000fd00008000000 */
.L_x_146:
[----:B------:R-:W-:Y:S01]  /*4b90*/  ISETP.NE.AND P2, PT, RZ, UR41, PT ;  /* 0x00000029ff007c0c */ /* 0x000fe2000bf45270 */
[----:B------:R-:W-:-:S04]  /*4ba0*/  UISETP.NE.AND UP0, UPT, UR56, 0x1, UPT ;  /* 0x000000013800788c */ /* 0x000fc8000bf05270 */
[----:B------:R-:W-:-:S04]  /*4bb0*/  USEL UR36, URZ, 0x1, UP0 ;  /* 0x000000013f247887 */ /* 0x000fc80008000000 */
[----:B------:R-:W-:-:S04]  /*4bc0*/  ULOP3.LUT UR36, UR57, UR36, URZ, 0x3c, !UPT ;  /* 0x0000002439247292 */ /* 0x000fc8000f8e3c3f */
[----:B------:R-:W-:Y:S08]  /*4bd0*/  @P2 BRA `(.L_x_136) ;  /* 0x0000000000382947 */ /* 0x000ff00003800000 */
[----:B------:R-:W-:Y:S05]  /*4be0*/  @!P0 BRA `(.L_x_137) ;  /* 0x0000000000048947 */ /* 0x000fea0003800000 */
[----:B------:R-:W-:Y:S01]  /*4bf0*/  BPT.TRAP 0x1 ;  /* 0x000000040000795c */ /* 0x000fe20000300000 */
.L_x_137:
        /* <DEDUP_REMOVED lines=9> */
.L_x_138:
[----:B--2---:R-:W-:Y:S05]  /*4c90*/  @P1 BRA `(.L_x_136) ;  /* 0x0000000000081947 */ /* 0x004fea0003800000 */
[----:B------:R-:W2:Y:S02]  /*4ca0*/  SYNCS.PHASECHK.TRANS64.TRYWAIT P1, [UR6+0x33430], R0 ;  /* 0x03343000ff0075a7 */ /* 0x000ea40008020146 */
[----:B--2---:R-:W-:Y:S05]  /*4cb0*/  @!P1 BRA `(.L_x_139) ;  /* 0x0000008800189947 */ /* 0x004fea0003800000 */
.L_x_136:
        /* <DEDUP_REMOVED lines=189> */
.L_x_141:
[----:B------:R-:W-:Y:S01]  /*5890*/  ULEA UR6, UR56, UR38, 0x3 ;  /* 0x0000002638067291 */ /* 0x000fe2000f8e183f */
[----:B------:R-:W-:-:S05]  /*58a0*/  IMAD.U32 R0, RZ, RZ, UR57 ;  /* 0x00000039ff007e24 */ /* 0x000fca000f8e00ff */
[----:B------:R-:W-:-:S04]  /*58b0*/  SHF.L.U32 R0, R0, 0x1f, RZ ;  /* 0x0000001f00007819 */ /* 0x000fc800000006ff */
[----:B------:R1:W2:Y:S01]  /*58c0*/  SYNCS.PHASECHK.TRANS64.TRYWAIT P1, [UR6+0x33450], R0 ;  /* 0x03345000ff0075a7 */ /* 0x0002a20008020146 */
[----:B------:R-:W-:Y:S05]  /*58d0*/  @!P0 BRA `(.L_x_142) ;  /* 0x0000000000048947 */ /* 0x000fea0003800000 */
[----:B------:R-:W-:Y:S01]  /*58e0*/  BPT.TRAP 0x1 ;  /* 0x000000040000795c */ /* 0x000fe20000300000 */
.L_x_142:
[----:B--2---:R-:W-:Y:S05]  /*58f0*/  @P1 BRA `(.L_x_140) ;  /* 0x0000000000081947 */ /* 0x004fea0003800000 */
[----:B------:R-:W2:Y:S02]  /*5900*/  SYNCS.PHASECHK.TRANS64.TRYWAIT P1, [UR6+0x33450], R0 ;  /* 0x03345000ff0075a7 */ /* 0x000ea40008020146 */
[----:B--2---:R-:W-:Y:S05]  /*5910*/  @!P1 BRA `(.L_x_143) ;  /* 0x0000007c00189947 */ /* 0x004fea0003800000 */
.L_x_140:
[----:B------:R-:W-:Y:S01]  /*5920*/  UIADD3 UR6, UR38, 0x200, URZ ;  /* 0x0000020026067890 */ /* 0x000fe2000fffe03f */
[----:B------:R-:W-:Y:S01]  /*5930*/  WARPGROUP.ARRIVE ;  /* 0x00000000000079c5 */ /* 0x000fe20000000000 */
[----:B------:R-:W-:Y:S01]  /*5940*/  UMOV UR7, 0xc0000010 ;  /* 0xc000001000077882 */ /* 0x000fe20000000000 */
[----:B-12---:R-:W-:Y:S01]  /*5950*/  IADD3 R0, -R22, 0xb, RZ ;  /* 0x0000000b16007810 */ /* 0x006fe20007ffe1ff */
[----:B------:R-:W-:-:S04]  /*5960*/  USHF.R.U32.HI UR6, URZ, 0x4, UR6 ;  /* 0x000000043f067899 */ /* 0x000fc80008011606 */
[----:B------:R-:W-:-:S04]  /*5970*/  ULOP3.LUT UR6, UR6, 0x3fff, URZ, 0xc0, !UPT ;  /* 0x00003fff06067892 */ /* 0x000fc8000f8ec03f */
[----:B------:R-:W-:-:S04]  /*5980*/  ULOP3.LUT UR6, UR6, 0x10000, URZ, 0xfc, !UPT ;  /* 0x0001000006067892 */ /* 0x000fc8000f8efc3f */
[----:B------:R-:W-:-:S07]  /*5990*/  UIMAD UR10, UR56, 0x780, UR6 ;  /* 0x00000780380a78a4 */ /* 0x000fce000f8e0206 */
[----:B------:R-:W-:Y:S02]  /*59a0*/  UMOV UR6, UR10 ;  /* 0x0000000a00067c82 */ /* 0x000fe40008000000 */
[----:B------:R-:W-:Y:S01]  /*59b0*/  QGMMA.64x192x32.F32.E4M3.E4M3 R24, R200, gdesc[UR4], R24, gsb0 ;  /* 0x02e00004c8187df3 */ /* 0x000fe20008000818 */
[----:B------:R-:W-:Y:S01]  /*59c0*/  UIADD3 UR6, UR10, 0x180, URZ ;  /* 0x000001800a067890 */ /* 0x000fe2000fffe03f */
[----:B------:R-:W-:Y:S01]  /*59d0*/  UMOV UR7, 0xc0000010 ;  /* 0xc000001000077882 */ /* 0x000fe20000000000 */
[----:B------:R-:W-:Y:S02]  /*59e0*/  WARPGROUP.DEPBAR.LE gsb0, 0x0 ;  /* 0x00008000000079c5 */ /* 0x000fe40000010000 */
[----:B------:R-:W-:-:S15]  /*59f0*/  WARPGROUP.ARRIVE ;  /* 0x00000000000079c5 */ /* 0x000fde0000000000 */
        /* <DEDUP_REMOVED lines=15> */
[----:B------:R-:W-:Y:S03]  /*5af0*/  QGMMA.64x192x32.F32.E4M3.E4M3 R24, R216, gdesc[UR4], R24, gsb0 ;  /* 0x02e00004d8187df3 */ /* 0x000fe60008000818 */
[----:B------:R-:W-:Y:S02]  /*5b00*/  WARPGROUP.DEPBAR.LE gsb0, 0x0 ;  /* 0x00008000000079c5 */ /* 0x000fe40000010000 */
[----:B------:R1:W-:Y:S06]  /*5b10*/  BAR.ARV R0, 0x100 ;  /* 0x000400000000751d */ /* 0x0003ec0000002000 */
[----:B------:R-:W-:Y:S05]  /*5b20*/  @!P0 BRA `(.L_x_144) ;  /* 0x0000000000048947 */ /* 0x000fea0003800000 */
[----:B------:R-:W-:Y:S01]  /*5b30*/  BPT.TRAP 0x1 ;  /* 0x000000040000795c */ /* 0x000fe20000300000 */
.L_x_144:
[----:B-1----:R-:W-:Y:S01]  /*5b40*/  FMNMX.FTZ R0, R184, R7, !PT ;  /* 0x00000007b8007209 */ /* 0x002fe20007810000 */
[----:B------:R-:W-:Y:S01]  /*5b50*/  IMAD.U32 R13, RZ, RZ, UR40 ;  /* 0x00000028ff0d7e24 */ /* 0x000fe2000f8e00ff */
        /* <DEDUP_REMOVED lines=79> */
[----:B------:R-:W-:Y:S01]  /*6050*/  ISETP.NE.AND P1, PT, R2, RZ, PT ;  /* 0x000000ff0200720c */ /* 0x000fe20003f25270 */
[----:B------:R-:W1:Y:S04]  /*6060*/  SHFL.BFLY PT, R0, R9, 0x2, 0x1f ;  /* 0x0c401f0009007f89 */ /* 0x000e6800000e0000 */
[----:B------:R-:W2:Y:S01]  /*6070*/  SHFL.BFLY PT, R5, R8, 0x2, 0x1f ;  /* 0x0c401f0008057f89 */ /* 0x000ea200000e0000 */
[----:B-1----:R-:W-:-:S02]  /*6080*/  FMNMX.FTZ R10, R9, R0, !PT ;  /* 0x00000000090a7209 */ /* 0x002fc40007810000 */
        /* <DEDUP_REMOVED lines=9> */
[--C-:B------:R-:W-:Y:S01]  /*6120*/  FFMA.FTZ R172, R176, UR40, -R200.reuse ;  /* 0x00000028b0ac7c23 */ /* 0x100fe200080108c8 */
[----:B------:R-:W-:-:S01]  /*6130*/  FFMA.FTZ R21, R169, UR40, -R200 ;  /* 0x00000028a9157c23 */ /* 0x000fc200080108c8 */
[--C-:B------:R-:W-:Y:S01]  /*6140*/  FFMA.FTZ R176, R180, UR40, -R200.reuse ;  /* 0x00000028b4b07c23 */ /* 0x100fe200080108c8 */
[----:B------:R-:W-:-:S01]  /*6150*/  FFMA.FTZ R169, R173, UR40, -R200 ;  /* 0x00000028ada97c23 */ /* 0x000fc200080108c8 */
[----:B------:R-:W-:Y:S02]  /*6160*/  IMAD.U32 R180, RZ, RZ, UR40 ;  /* 0x00000028ffb47e24 */ /* 0x000fe4000f8e00ff */
[----:B------:R-:W-:-:S01]  /*6170*/  FFMA.FTZ R173, R177, UR40, -R200 ;  /* 0x00000028b1ad7c23 */ /* 0x000fc200080108c8 */
[--C-:B------:R-:W-:Y:S01]  /*6180*/  FFMA.FTZ R177, R181, UR40, -R200.reuse ;  /* 0x00000028b5b17c23 */ /* 0x100fe200080108c8 */
[----:B------:R-:W-:-:S01]  /*6190*/  FFMA.FTZ R181, R133, UR40, -R200 ;  /* 0x0000002885b57c23 */ /* 0x000fc200080108c8 */
[C---:B------:R-:W-:Y:S01]  /*61a0*/  FADD.FTZ R6, -R5.reuse, R6 ;  /* 0x0000000605067221 */ /* 0x040fe20000010100 */
[----:B------:R-:W-:-:S01]  /*61b0*/  FFMA.FTZ R133, R5, R180, -8 ;  /* 0xc100000005857423 */ /* 0x000fc200000100b4 */
[----:B------:R-:W-:Y:S01]  /*61c0*/  FMUL.FTZ R7, R7, UR40 ;  /* 0x0000002807077c20 */ /* 0x000fe20008410000 */
[----:B------:R-:W-:-:S01]  /*61d0*/  FFMA.FTZ R8, R184, UR40, -R200 ;  /* 0x00000028b8087c23 */ /* 0x000fc200080108c8 */
[----:B------:R-:W-:Y:S01]  /*61e0*/  FFMA.FTZ R9, R185, UR40, -R200 ;  /* 0x00000028b9097c23 */ /* 0x000fe200080108c8 */
[----:B------:R-:W-:Y:S01]  /*61f0*/  FMUL.FTZ R6, R6, UR40 ;  /* 0x0000002806067c20 */ /* 0x000fe20008410000 */
[--C-:B------:R-:W-:Y:S01]  /*6200*/  FFMA.FTZ R185, R186, UR40, -R133.reuse ;  /* 0x00000028bab97c23 */ /* 0x100fe20008010885 */
[----:B------:R-:W-:-:S01]  /*6210*/  FFMA.FTZ R180, R187, UR40, -R133 ;  /* 0x00000028bbb47c23 */ /* 0x000fc20008010885 */
[----:B------:R-:W-:Y:S01]  /*6220*/  MUFU.EX2 R7, R7 ;  /* 0x0000000700077308 */ /* 0x000fe20000000800 */
[----:B------:R-:W-:-:S01]  /*6230*/  FFMA.FTZ R10, R188, UR40, -R200 ;  /* 0x00000028bc0a7c23 */ /* 0x000fc200080108c8 */
[----:B------:R-:W-:Y:S01]  /*6240*/  FFMA.FTZ R184, R190, UR40, -R133 ;  /* 0x00000028beb87c23 */ /* 0x000fe20008010885 */
[----:B------:R-:W-:-:S01]  /*6250*/  FFMA.FTZ R11, R189, UR40, -R200 ;  /* 0x00000028bd0b7c23 */ /* 0x000fc200080108c8 */
[----:B------:R-:W-:Y:S01]  /*6260*/  FFMA.FTZ R187, R191, UR40, -R133 ;  /* 0x00000028bfbb7c23 */ /* 0x000fe20008010885 */
[----:B------:R-:W-:-:S01]  /*6270*/  FFMA.FTZ R12, R192, UR40, -R200 ;  /* 0x00000028c00c7c23 */ /* 0x000fc200080108c8 */
[----:B------:R-:W-:Y:S01]  /*6280*/  FFMA.FTZ R186, R194, UR40, -R133 ;  /* 0x00000028c2ba7c23 */ /* 0x000fe20008010885 */
[----:B------:R-:W-:-:S01]  /*6290*/  FFMA.FTZ R13, R193, UR40, -R200 ;  /* 0x00000028c10d7c23 */ /* 0x000fc200080108c8 */
[----:B------:R-:W1:Y:S01]  /*62a0*/  MUFU.EX2 R8, R8 ;  /* 0x0000000800087308 */ /* 0x000e620000000800 */
[----:B------:R-:W-:-:S01]  /*62b0*/  FFMA.FTZ R189, R195, UR40, -R133 ;  /* 0x00000028c3bd7c23 */ /* 0x000fc20008010885 */
[----:B------:R-:W-:Y:S01]  /*62c0*/  FFMA.FTZ R14, R196, UR40, -R200 ;  /* 0x00000028c40e7c23 */ /* 0x000fe200080108c8 */
[----:B------:R-:W-:-:S01]  /*62d0*/  FFMA.FTZ R188, R198, UR40, -R133 ;  /* 0x00000028c6bc7c23 */ /* 0x000fc20008010885 */
[----:B------:R-:W-:Y:S01]  /*62e0*/  FFMA.FTZ R15, R197, UR40, -R200 ;  /* 0x00000028c50f7c23 */ /* 0x000fe200080108c8 */
        /* <DEDUP_REMOVED lines=9> */
[----:B------:R-:W-:Y:S01]  /*6380*/  FFMA.FTZ R183, R183, UR40, -R133 ;  /* 0x00000028b7b77c23 */ /* 0x000fe20008010885 */
[----:B------:R-:W-:-:S01]  /*6390*/  FFMA.FTZ R152, R152, UR40, -R200 ;  /* 0x0000002898987c23 */ /* 0x000fc200080108c8 */
[----:B------:R-:W2:Y:S01]  /*63a0*/  MUFU.EX2 R185, R185 ;  /* 0x000000b900b97308 */ /* 0x000ea20000000800 */
[----:B-1----:R-:W-:-:S01]  /*63b0*/  FFMA.FTZ R4, R7, R4, R8 ;  /* 0x0000000407047223 */ /* 0x002fc20000010008 */
        /* <DEDUP_REMOVED lines=12> */
[----:B------:R-:W-:Y:S01]  /*6480*/  FFMA.FTZ R164, R164, UR40, -R200 ;  /* 0x00000028a4a47c23 */ /* 0x000fe200080108c8 */
[----:B------:R-:W-:-:S01]  /*6490*/  FFMA.FTZ R166, R166, UR40, -R133 ;  /* 0x00000028a6a67c23 */ /* 0x000fc20008010885 */
[----:B------:R-:W3:Y:S01]  /*64a0*/  MUFU.EX2 R180, R180 ;  /* 0x000000b400b47308 */ /* 0x000ee20000000800 */
[----:B--2---:R-:W-:-:S01]  /*64b0*/  FFMA.FTZ R3, R6, R3, R185 ;  /* 0x0000000306037223 */ /* 0x004fc200000100b9 */
[----:B------:R-:W-:Y:S01]  /*64c0*/  FFMA.FTZ R165, R165, UR40, -R200 ;  /* 0x00000028a5a57c23 */ /* 0x000fe200080108c8 */
[----:B------:R-:W-:-:S01]  /*64d0*/  FFMA.FTZ R167, R167, UR40, -R133 ;  /* 0x00000028a7a77c23 */ /* 0x000fc20008010885 */
[----:B------:R-:W-:Y:S01]  /*64e0*/  FFMA.FTZ R136, R136, UR40, -R200 ;  /* 0x0000002888887c23 */ /* 0x000fe200080108c8 */
[----:B------:R-:W-:-:S01]  /*64f0*/  FFMA.FTZ R138, R138, UR40, -R133 ;  /* 0x000000288a8a7c23 */ /* 0x000fc20008010885 */
[----:B------:R-:W-:Y:S01]  /*6500*/  FFMA.FTZ R137, R137, UR40, -R200 ;  /* 0x0000002889897c23 */ /* 0x000fe200080108c8 */
[----:B------:R-:W-:-:S01]  /*6510*/  FFMA.FTZ R139, R139, UR40, -R133 ;  /* 0x000000288b8b7c23 */ /* 0x000fc20008010885 */
[----:B------:R-:W2:Y:S01]  /*6520*/  MUFU.EX2 R10, R10 ;  /* 0x0000000a000a7308 */ /* 0x000ea20000000800 */
[----:B-1----:R-:W-:-:S01]  /*6530*/  FADD.FTZ R193, R9, R4 ;  /* 0x0000000409c17221 */ /* 0x002fc20000010000 */
[----:B------:R-:W-:Y:S01]  /*6540*/  FFMA.FTZ R140, R140, UR40, -R200 ;  /* 0x000000288c8c7c23 */ /* 0x000fe200080108c8 */
[----:B------:R-:W-:-:S01]  /*6550*/  FFMA.FTZ R142, R142, UR40, -R133 ;  /* 0x000000288e8e7c23 */ /* 0x000fc20008010885 */
[----:B------:R-:W-:Y:S01]  /*6560*/  FFMA.FTZ R141, R141, UR40, -R200 ;  /* 0x000000288d8d7c23 */ /* 0x000fe200080108c8 */
[----:B------:R-:W-:-:S01]  /*6570*/  FFMA.FTZ R143, R143, UR40, -R133 ;  /* 0x000000288f8f7c23 */ /* 0x000fc20008010885 */
[----:B------:R-:W-:Y:S01]  /*6580*/  FFMA.FTZ R144, R144, UR40, -R200 ;  /* 0x0000002890907c23 */ /* 0x000fe200080108c8 */
[----:B------:R-:W-:-:S01]  /*6590*/  FFMA.FTZ R146, R146, UR40, -R133 ;  /* 0x0000002892927c23 */ /* 0x000fc20008010885 */
[----:B------:R-:W1:Y:S01]  /*65a0*/  MUFU.EX2 R184, R184 ;  /* 0x000000b800b87308 */ /* 0x000e620000000800 */
[----:B---3--:R-:W-:-:S01]  /*65b0*/  FADD.FTZ R3, R180, R3 ;  /* 0x00000003b4037221 */ /* 0x008fc20000010000 */
[----:B------:R-:W-:Y:S01]  /*65c0*/  FFMA.FTZ R145, R145, UR40, -R200 ;  /* 0x0000002891917c23 */ /* 0x000fe200080108c8 */
[----:B------:R-:W-:-:S01]  /*65d0*/  FFMA.FTZ R147, R147, UR40, -R133 ;  /* 0x0000002893937c23 */ /* 0x000fc20008010885 */
[----:B------:R-:W-:Y:S01]  /*65e0*/  FFMA.FTZ R148, R148, UR40, -R200 ;  /* 0x0000002894947c23 */ /* 0x000fe200080108c8 */
[----:B------:R-:W-:-:S01]  /*65f0*/  FFMA.FTZ R150, R150, UR40, -R133 ;  /* 0x0000002896967c23 */ /* 0x000fc20008010885 */
[----:B------:R-:W-:Y:S01]  /*6600*/  FFMA.FTZ R149, R149, UR40, -R200 ;  /* 0x0000002895957c23 */ /* 0x000fe200080108c8 */
[----:B------:R-:W-:-:S01]  /*6610*/  FFMA.FTZ R151, R151, UR40, -R133 ;  /* 0x0000002897977c23 */ /* 0x000fc20008010885 */
[----:B------:R-:W3:Y:S01]  /*6620*/  MUFU.EX2 R11, R11 ;  /* 0x0000000b000b7308 */ /* 0x000ee20000000800 */
[----:B--2---:R-:W-:-:S01]  /*6630*/  FADD.FTZ R4, R10, R193 ;  /* 0x000000c10a047221 */ /* 0x004fc20000010000 */
        /* <DEDUP_REMOVED lines=9> */
[----:B------:R-:W-:-:S02]  /*66d0*/  IMAD.U32 R192, RZ, RZ, UR52 ;  /* 0x00000034ffc07e24 */ /* 0x000fc4000f8e00ff */
[--C-:B------:R-:W-:Y:S01]  /*66e0*/  FFMA.FTZ R128, R128, UR40, -R200.reuse ;  /* 0x0000002880807c23 */ /* 0x100fe200080108c8 */
[----:B------:R-:W-:-:S01]  /*66f0*/  FFMA.FTZ R129, R129, UR40, -R200 ;  /* 0x0000002881817c23 */ /* 0x000fc200080108c8 */
[----:B------:R-:W-:Y:S01]  /*6700*/  FFMA.FTZ R132, R132, UR40, -R200 ;  /* 0x0000002884847c23 */ /* 0x000fe200080108c8 */
[----:B------:R-:W-:-:S01]  /*6710*/  FFMA.FTZ R134, R134, UR40, -R133 ;  /* 0x0000002886867c23 */ /* 0x000fc20008010885 */
[----:B------:R-:W1:Y:S01]  /*6720*/  MUFU.EX2 R12, R12 ;  /* 0x0000000c000c7308 */ /* 0x000e620000000800 */
[----:B---3--:R-:W-:-:S01]  /*6730*/  FADD.FTZ R3, R11, R4 ;  /* 0x000000040b037221 */ /* 0x008fc20000010000 */
[----:B------:R-:W-:-:S06]  /*6740*/  @P1 LEA R192, R192, UR38, 0x3 ;  /* 0x00000026c0c01c11 */ /* 0x000fcc000f8e18ff */
        /* <DEDUP_REMOVED lines=120> */
[----:B------:R-:W-:-:S05]  /*6ed0*/  @P1 VIADD R3, R192, 0x33440 ;  /* 0x00033440c0031836 */ /* 0x000fca0000000000 */
[----:B------:R-:W-:Y:S01]  /*6ee0*/  @P1 PRMT R3, R18, 0x654, R3 ;  /* 0x0000065412031816 */ /* 0x000fe20000000003 */
[----:B------:R-:W2:Y:S01]  /*6ef0*/  MUFU.EX2 R123, R123 ;  /* 0x0000007b007b7308 */ /* 0x000ea20000000800 */
[----:B-1----:R-:W-:-:S02]  /*6f00*/  FADD.FTZ R190, R122, R131 ;  /* 0x000000837abe7221 */ /* 0x002fc40000010000 */
[----:B------:R1:W-:Y:S05]  /*6f10*/  @P1 SYNCS.ARRIVE.TRANS64.RED.A1T0 RZ, [R3+URZ], RZ ;  /* 0x000000ff03ff19a7 */ /* 0x0003ea000810043f */
[----:B------:R-:W4:Y:S01]  /*6f20*/  MUFU.EX2 R124, R124 ;  /* 0x0000007c007c7308 */ /* 0x000f220000000800 */
[----:B---3--:R-:W-:-:S07]  /*6f30*/  FADD.FTZ R131, R121, R4 ;  /* 0x0000000479837221 */ /* 0x008fce0000010000 */
[----:B------:R-:W3:Y:S01]  /*6f40*/  MUFU.EX2 R126, R126 ;  /* 0x0000007e007e7308 */ /* 0x000ee20000000800 */
[----:B--2---:R-:W-:-:S07]  /*6f50*/  FADD.FTZ R195, R123, R190 ;  /* 0x000000be7bc37221 */ /* 0x004fce0000010000 */
[----:B------:R-:W1:Y:S01]  /*6f60*/  MUFU.EX2 R125, R125 ;  /* 0x0000007d007d7308 */ /* 0x000e620000000800 */
[----:B----4-:R-:W-:-:S07]  /*6f70*/  FADD.FTZ R4, R124, R131 ;  /* 0x000000837c047221 */ /* 0x010fce0000010000 */
[----:B------:R-:W2:Y:S01]  /*6f80*/  MUFU.EX2 R193, R193 ;  /* 0x000000c100c17308 */ /* 0x000ea20000000800 */
[----:B---3--:R-:W-:-:S07]  /*6f90*/  FADD.FTZ R190, R126, R195 ;  /* 0x000000c37ebe7221 */ /* 0x008fce0000010000 */
        /* <DEDUP_REMOVED lines=16> */
[----:B---3--:R-:W-:-:S03]  /*70a0*/  FADD.FTZ R4, R181, R4 ;  /* 0x00000004b5047221 */ /* 0x008fc60000010000 */
[----:B-1----:R-:W-:Y:S01]  /*70b0*/  FADD.FTZ R3, R133, R3 ;  /* 0x0000000385037221 */ /* 0x002fe20000010000 */
[----:B------:R-:W-:Y:S06]  /*70c0*/  @!P0 BRA `(.L_x_145) ;  /* 0x0000000000048947 */ /* 0x000fec0003800000 */
[----:B------:R-:W-:Y:S01]  /*70d0*/  BPT.TRAP 0x1 ;  /* 0x000000040000795c */ /* 0x000fe20000300000 */
.L_x_145:
        /* <DEDUP_REMOVED lines=14> */
[-C--:B------:R-:W-:Y:S01]  /*71c0*/  FMUL.FTZ R24, R24, R7.reuse ;  /* 0x0000000718187220 */ /* 0x080fe20000410000 */
        /* <DEDUP_REMOVED lines=133> */
.L_x_135:
[----:B------:R-:W-:Y:S06]  /*7a20*/  BAR.ARV 0x8, 0x120 ;  /* 0x0204800000007b1d */ /* 0x000fec0000002000 */
[----:B------:R-:W-:Y:S05]  /*7a30*/  @!P0 BRA `(.L_x_147) ;  /* 0x0000000000048947 */ /* 0x000fea0003800000 */
[----:B------:R-:W-:Y:S01]  /*7a40*/  BPT.TRAP 0x1 ;  /* 0x000000040000795c */ /* 0x000fe20000300000 */
.L_x_147:
[----:B------:R-:W-:Y:S01]  /*7a50*/  ULEA UR8, UR52, UR38, 0x3 ;  /* 0x0000002634087291 */ /* 0x000fe2000f8e183f */
[----:B------:R-:W-:-:S05]  /*7a60*/  IMAD.U32 R6, RZ, RZ, UR36 ;  /* 0x00000024ff067e24 */ /* 0x000fca000f8e00ff */
[----:B------:R-:W-:-:S04]  /*7a70*/  SHF.L.U32 R6, R6, 0x1f, RZ ;  /* 0x0000001f06067819 */ /* 0x000fc800000006ff */
[----:B------:R1:W2:Y:S01]  /*7a80*/  SYNCS.PHASECHK.TRANS64.TRYWAIT P1, [UR8+0x33450], R6 ;  /* 0x03345006ff0075a7 */ /* 0x0002a20008020148 */
[----:B------:R-:W-:Y:S05]  /*7a90*/  @!P0 BRA `(.L_x_148) ;  /* 0x0000000000048947 */ /* 0x000fea0003800000 */
[----:B------:R-:W-:Y:S01]  /*7aa0*/  BPT.TRAP 0x1 ;  /* 0x000000040000795c */ /* 0x000fe20000300000 */
.L_x_148:
[----:B--2---:R-:W-:Y:S05]  /*7ab0*/  @P1 BRA `(.L_x_149) ;  /* 0x0000000000081947 */ /* 0x004fea0003800000 */
[----:B------:R-:W2:Y:S02]  /*7ac0*/  SYNCS.PHASECHK.TRANS64.TRYWAIT P1, [UR8+0x33450], R6 ;  /* 0x03345006ff0075a7 */ /* 0x000ea40008020148 */
[----:B--2---:R-:W-:Y:S05]  /*7ad0*/  @!P1 BRA `(.L_x_150) ;  /* 0x0000005800c09947 */ /* 0x004fea0003800000 */
.L_x_149:
        /* <DEDUP_REMOVED lines=86> */
.L_x_151:
        /* <DEDUP_REMOVED lines=32> */
[----:B-1----:R-:W-:-:S02]  /*8240*/  IMAD.SHL.U32 R0, R121, 0x4, RZ ;  /* 0x0000000479007824 */ /* 0x002fc400078e00ff */
[-C--:B------:R-:W-:Y:S01]  /*8250*/  FMUL.FTZ R108, R108, R12.reuse ;  /* 0x0000000c6c6c7220 */ /* 0x080fe20000410000 */
[-C--:B------:R-:W-:Y:S01]  /*8260*/  FMUL.FTZ R109, R109, R12.reuse ;  /* 0x0000000c6d6d7220 */ /* 0x080fe20000410000 */
[-C--:B------:R-:W-:Y:S01]  /*8270*/  FMUL.FTZ R116, R116, R12.reuse ;  /* 0x0000000c74747220 */ /* 0x080fe20000410000 */
[----:B------:R-:W-:Y:S01]  /*8280*/  FMUL.FTZ R117, R117, R12 ;  /* 0x0000000c75757220 */ /* 0x000fe20000410000 */
[----:B------:R-:W-:Y:S01]  /*8290*/  LOP3.LUT R0, R0, 0xc, RZ, 0xc0, !PT ;  /* 0x0000000c00007812 */ /* 0x000fe200078ec0ff */
[-C--:B------:R-:W-:Y:S01]  /*82a0*/  FMUL.FTZ R70, R70, R120.reuse ;  /* 0x0000007846467220 */ /* 0x080fe20000410000 */
[-C--:B------:R-:W-:Y:S01]  /*82b0*/  FMUL.FTZ R79, R79, R120.reuse ;  /* 0x000000784f4f7220 */ /* 0x080fe20000410000 */
[-C--:B------:R-:W-:Y:S01]  /*82c0*/  FMUL.FTZ R54, R54, R120.reuse ;  /* 0x0000007836367220 */ /* 0x080fe20000410000 */
[----:B------:R-:W-:Y:S01]  /*82d0*/  IADD3 R6, P0, R0, UR4, RZ ;  /* 0x0000000400067c10 */ /* 0x000fe2000ff1e0ff */
[-C--:B------:R-:W-:Y:S01]  /*82e0*/  FMUL.FTZ R55, R55, R120.reuse ;  /* 0x0000007837377220 */ /* 0x080fe20000410000 */
[-C--:B------:R-:W-:Y:S01]  /*82f0*/  FMUL.FTZ R30, R30, R120.reuse ;  /* 0x000000781e1e7220 */ /* 0x080fe20000410000 */
[-C--:B------:R-:W-:Y:S01]  /*8300*/  FMUL.FTZ R31, R31, R120.reuse ;  /* 0x000000781f1f7220 */ /* 0x080fe20000410000 */
[----:B------:R-:W-:Y:S01]  /*8310*/  FMUL.FTZ R46, R46, R120 ;  /* 0x000000782e2e7220 */ /* 0x000fe20000410000 */
[----:B------:R-:W-:-:S02]  /*8320*/  IMAD.X R7, RZ, RZ, UR5, P0 ;  /* 0x00000005ff077e24 */ /* 0x000fc400080e06ff */
        /* <DEDUP_REMOVED lines=14> */
[-C--:B-1----:R-:W-:Y:S01]  /*8410*/  FMUL.FTZ R6, R27, R120.reuse ;  /* 0x000000781b067220 */ /* 0x082fe20000410000 */
[----:B------:R-:W-:Y:S01]  /*8420*/  FMUL.FTZ R27, R58, R120 ;  /* 0x000000783a1b7220 */ /* 0x000fe20000410000 */
[-C--:B------:R-:W-:Y:S01]  /*8430*/  FMUL.FTZ R73, R96, R12.reuse ;  /* 0x0000000c60497220 */ /* 0x080fe20000410000 */
[-C--:B------:R-:W-:Y:S01]  /*8440*/  FMUL.FTZ R72, R97, R12.reuse ;  /* 0x0000000c61487220 */ /* 0x080fe20000410000 */
[-C--:B------:R-:W-:Y:S01]  /*8450*/  FMUL.FTZ R81, R104, R12.reuse ;  /* 0x0000000c68517220 */ /* 0x080fe20000410000 */
[-C--:B------:R-:W-:Y:S01]  /*8460*/  FMUL.FTZ R80, R105, R12.reuse ;  /* 0x0000000c69507220 */ /* 0x080fe20000410000 */
[-C--:B------:R-:W-:Y:S01]  /*8470*/  FMUL.FTZ R89, R112, R12.reuse ;  /* 0x0000000c70597220 */ /* 0x080fe20000410000 */
[----:B------:R-:W-:Y:S01]  /*8480*/  FMUL.FTZ R88, R113, R12 ;  /* 0x0000000c71587220 */ /* 0x000fe20000410000 */
[----:B------:R-:W-:Y:S01]  /*8490*/  LOP3.LUT P0, R28, R121, 0x3, RZ, 0xc0, !PT ;  /* 0x00000003791c7812 */ /* 0x000fe2000780c0ff */
[-C--:B------:R-:W-:Y:S01]  /*84a0*/  FMUL.FTZ R12, R35, R120.reuse ;  /* 0x00000078230c7220 */ /* 0x080fe20000410000 */
[-C--:B------:R-:W-:Y:S01]  /*84b0*/  FMUL.FTZ R25, R50, R120.reuse ;  /* 0x0000007832197220 */ /* 0x080fe20000410000 */
[-C--:B------:R-:W-:Y:S01]  /*84c0*/  FMUL.FTZ R7, R26, R120.reuse ;  /* 0x000000781a077220 */ /* 0x080fe20000410000 */
[-C--:B------:R-:W-:Y:S01]  /*84d0*/  FMUL.FTZ R35, R66, R120.reuse ;  /* 0x0000007842237220 */ /* 0x080fe20000410000 */
[-C--:B------:R-:W-:Y:S01]  /*84e0*/  FMUL.FTZ R50, R75, R120.reuse ;  /* 0x000000784b327220 */ /* 0x080fe20000410000 */
[-C--:B------:R-:W-:Y:S01]  /*84f0*/  FMUL.FTZ R26, R51, R120.reuse ;  /* 0x00000078331a7220 */ /* 0x080fe20000410000 */
[----:B------:R-:W-:Y:S01]  /*8500*/  F2FP.BF16.F32.PACK_AB R27, R62, R27 ;  /* 0x0000001b3e1b723e */ /* 0x000fe200000010ff */
[----:B------:R-:W-:Y:S01]  /*8510*/  FMUL.FTZ R15, R42, R120 ;  /* 0x000000782a0f7220 */ /* 0x000fe20000410000 */
[----:B------:R-:W-:Y:S01]  /*8520*/  F2FP.BF16.F32.PACK_AB R34, R63, R34 ;  /* 0x000000223f22723e */ /* 0x000fe200000010ff */
[-C--:B------:R-:W-:Y:S01]  /*8530*/  FMUL.FTZ R47, R47, R120.reuse ;  /* 0x000000782f2f7220 */ /* 0x080fe20000410000 */
[----:B------:R-:W-:Y:S01]  /*8540*/  ISETP.EQ.OR P0, PT, R28, 0x3, !P0 ;  /* 0x000000031c00780c */ /* 0x000fe20004702670 */
[----:B------:R-:W-:Y:S01]  /*8550*/  FMUL.FTZ R20, R43, R120 ;  /* 0x000000782b147220 */ /* 0x000fe20000410000 */
[----:B------:R-:W-:Y:S01]  /*8560*/  F2FP.BF16.F32.PACK_AB R35, R70, R35 ;  /* 0x000000234623723e */ /* 0x000fe200000010ff */
[----:B------:R-:W-:Y:S01]  /*8570*/  UIADD3 UR42, -UR45, URZ, URZ ;  /* 0x0000003f2d2a7290 */ /* 0x000fe2000fffe13f */
[----:B------:R-:W-:Y:S01]  /*8580*/  F2FP.BF16.F32.PACK_AB R50, R79, R50 ;  /* 0x000000324f32723e */ /* 0x000fe200000010ff */
[-C--:B------:R-:W-:Y:S01]  /*8590*/  FMUL.FTZ R38, R38, R120.reuse ;  /* 0x0000007826267220 */ /* 0x080fe20000410000 */
[----:B------:R-:W-:Y:S01]  /*85a0*/  F2FP.BF16.F32.PACK_AB R25, R54, R25 ;  /* 0x000000193619723e */ /* 0x000fe200000010ff */
[----:B------:R-:W-:Y:S01]  /*85b0*/  FMUL.FTZ R39, R39, R120 ;  /* 0x0000007827277220 */ /* 0x000fe20000410000 */
[----:B------:R-:W-:Y:S01]  /*85c0*/  F2FP.BF16.F32.PACK_AB R26, R55, R26 ;  /* 0x0000001a371a723e */ /* 0x000fe200000010ff */
[----:B------:R-:W-:Y:S01]  /*85d0*/  USHF.R.S32.HI UR4, URZ, 0x1f, UR43 ;  /* 0x0000001f3f047899 */ /* 0x000fe2000801142b */
[----:B------:R-:W-:Y:S01]  /*85e0*/  SEL R79, R27, R34, P0 ;  /* 0x000000221b4f7207 */ /* 0x000fe20000000000 */
[----:B------:R-:W-:Y:S01]  /*85f0*/  ULDC UR5, c[0x0][0xda8] ;  /* 0x00036a0000057ab9 */ /* 0x000fe20000000800 */
[----:B------:R-:W-:Y:S01]  /*8600*/  SEL R70, R34, R27, P0 ;  /* 0x0000001b22467207 */ /* 0x000fe20000000000 */
[----:B------:R-:W-:Y:S01]  /*8610*/  ULDC.64 UR6, c[0x0][0xb70] ;  /* 0x0002dc0000067ab9 */ /* 0x000fe20000000a00 */
[----:B------:R-:W-:Y:S01]  /*8620*/  IADD3 R27, P1, R16, 0x4000, RZ ;  /* 0x00004000101b7810 */ /* 0x000fe20007f3e0ff */
[----:B------:R-:W-:Y:S01]  /*8630*/  UIMAD UR42, UR5, UR42, UR48 ;  /* 0x0000002a052a72a4 */ /* 0x000fe2000f8e0230 */
[----:B------:R-:W-:Y:S01]  /*8640*/  F2FP.BF16.F32.PACK_AB R41, R68, R41 ;  /* 0x000000294429723e */ /* 0x000fe200000010ff */
[----:B------:R-:W-:Y:S01]  /*8650*/  UIMAD UR4, UR4, UR6, URZ ;  /* 0x00000006040472a4 */ /* 0x000fe2000f8e023f */
[----:B------:R-:W-:Y:S01]  /*8660*/  F2FP.BF16.F32.PACK_AB R48, R77, R48 ;  /* 0x000000304d30723e */ /* 0x000fe200000010ff */
[----:B------:R-:W-:Y:S01]  /*8670*/  USHF.L.U32 UR42, UR42, 0x7, URZ ;  /* 0x000000072a2a7899 */ /* 0x000fe2000800063f */
[----:B------:R-:W-:Y:S01]  /*8680*/  SEL R77, R25, R26, P0 ;  /* 0x0000001a194d7207 */ /* 0x000fe20000000000 */
[----:B------:R-:W-:Y:S01]  /*8690*/  UIMAD.WIDE.U32 UR10, UR43, UR6, URZ ;  /* 0x000000062b0a72a5 */ /* 0x000fe2000f8e003f */
[----:B------:R-:W-:Y:S01]  /*86a0*/  SEL R68, R26, R25, P0 ;  /* 0x000000191a447207 */ /* 0x000fe20000000000 */
[----:B------:R-:W-:Y:S01]  /*86b0*/  UIMAD UR4, UR43, UR7, UR4 ;  /* 0x000000072b0472a4 */ /* 0x000fe2000f8e0204 */
[----:B------:R-:W-:Y:S01]  /*86c0*/  LOP3.LUT R26, R27, 0x380, RZ, 0xc0, !PT ;  /* 0x000003801b1a7812 */ /* 0x000fe200078ec0ff */
[----:B------:R-:W-:Y:S01]  /*86d0*/  FMUL.FTZ R71, R71, R120 ;  /* 0x0000007847477220 */ /* 0x000fe20000410000 */
[----:B------:R-:W-:Y:S01]  /*86e0*/  F2FP.BF16.F32.PACK_AB R21, R52, R21 ;  /* 0x000000153415723e */ /* 0x000fe200000010ff */
[----:B------:R-:W-:Y:S01]  /*86f0*/  UIADD3 UR4, UR11, UR4, URZ ;  /* 0x000000040b047290 */ /* 0x000fe2000fffe03f */
[----:B------:R-:W-:Y:S01]  /*8700*/  F2FP.BF16.F32.PACK_AB R24, R53, R24 ;  /* 0x000000183518723e */ /* 0x000fe200000010ff */
[-C--:B------:R-:W-:Y:S01]  /*8710*/  FMUL.FTZ R42, R67, R120.reuse ;  /* 0x00000078432a7220 */ /* 0x080fe20000410000 */
[----:B------:R-:W-:Y:S01]  /*8720*/  SHF.R.U64 R26, R26, 0x3, RZ ;  /* 0x000000031a1a7819 */ /* 0x000fe200000012ff */
[-C--:B------:R-:W-:Y:S01]  /*8730*/  FMUL.FTZ R78, R78, R120.reuse ;  /* 0x000000784e4e7220 */ /* 0x080fe20000410000 */
[----:B------:R-:W-:Y:S01]  /*8740*/  F2FP.BF16.F32.PACK_AB R7, R30, R7 ;  /* 0x000000071e07723e */ /* 0x000fe200000010ff */
[----:B------:R-:W-:Y:S01]  /*8750*/  FMUL.FTZ R43, R74, R120 ;  /* 0x000000784a2b7220 */ /* 0x000fe20000410000 */
[----:B------:R-:W-:Y:S01]  /*8760*/  F2FP.BF16.F32.PACK_AB R6, R31, R6 ;  /* 0x000000061f06723e */ /* 0x000fe200000010ff */
[----:B------:R-:W-:Y:S01]  /*8770*/  UIADD3 UR8, UR8, 0x33460, URZ ;  /* 0x0003346008087890 */ /* 0x000fe2000fffe03f */
[----:B------:R-:W-:Y:S01]  /*8780*/  IADD3 R25, P2, R16, 0x4020, RZ ;  /* 0x0000402010197810 */ /* 0x000fe20007f5e0ff */
[-C--:B------:R-:W-:Y:S01]  /*8790*/  FMUL.FTZ R86, R86, R120.reuse ;  /* 0x0000007856567220 */ /* 0x080fe20000410000 */
[----:B------:R-:W-:Y:S01]  /*87a0*/  F2FP.BF16.F32.PACK_AB R73, R100, R73 ;  /* 0x000000496449723e */ /* 0x000fe200000010ff */
[----:B------:R-:W-:Y:S01]  /*87b0*/  FMUL.FTZ R51, R82, R120 ;  /* 0x0000007852337220 */ /* 0x000fe20000410000 */
[----:B------:R-:W-:Y:S01]  /*87c0*/  F2FP.BF16.F32.PACK_AB R72, R101, R72 ;  /* 0x000000486548723e */ /* 0x000fe200000010ff */
[-C--:B------:R-:W-:Y:S01]  /*87d0*/  FMUL.FTZ R87, R87, R120.reuse ;  /* 0x0000007857577220 */ /* 0x080fe20000410000 */
[----:B------:R-:W-:Y:S01]  /*87e0*/  F2FP.BF16.F32.PACK_AB R15, R46, R15 ;  /* 0x0000000f2e0f723e */ /* 0x000fe200000010ff */
[----:B------:R-:W-:Y:S01]  /*87f0*/  FMUL.FTZ R58, R83, R120 ;  /* 0x00000078533a7220 */ /* 0x000fe20000410000 */
[----:B------:R-:W-:Y:S01]  /*8800*/  F2FP.BF16.F32.PACK_AB R20, R47, R20 ;  /* 0x000000142f14723e */ /* 0x000fe200000010ff */
[----:B------:R-:W-:Y:S01]  /*8810*/  FMUL.FTZ R94, R94, R120 ;  /* 0x000000785e5e7220 */ /* 0x000fe20000410000 */
[----:B------:R-:W-:Y:S01]  /*8820*/  F2FP.BF16.F32.PACK_AB R40, R69, R40 ;  /* 0x000000284528723e */ /* 0x000fe200000010ff */
[----:B------:R-:W-:Y:S01]  /*8830*/  FMUL.FTZ R59, R90, R120 ;  /* 0x000000785a3b7220 */ /* 0x000fe20000410000 */
[----:B------:R-:W-:Y:S01]  /*8840*/  SEL R47, R21, R24, P0 ;  /* 0x00000018152f7207 */ /* 0x000fe20000000000 */
[-C--:B------:R-:W-:Y:S01]  /*8850*/  FMUL.FTZ R95, R95, R120.reuse ;  /* 0x000000785f5f7220 */ /* 0x080fe20000410000 */
[----:B------:R-:W-:Y:S01]  /*8860*/  SEL R46, R24, R21, P0 ;  /* 0x00000015182e7207 */ /* 0x000fe20000000000 */
[----:B------:R-:W-:Y:S01]  /*8870*/  FMUL.FTZ R66, R91, R120 ;  /* 0x000000785b427220 */ /* 0x000fe20000410000 */
[----:B------:R-:W-:Y:S01]  /*8880*/  LOP3.LUT R26, R26, R27, RZ, 0x3c, !PT ;  /* 0x0000001b1a1a7212 */ /* 0x000fe200078e3cff */
[----:B------:R-:W-:Y:S01]  /*8890*/  IMAD.X R27, RZ, RZ, R17, P1 ;  /* 0x000000ffff1b7224 */ /* 0x000fe200008e0611 */
[----:B------:R-:W-:Y:S01]  /*88a0*/  F2FP.BF16.F32.PACK_AB R32, R61, R32 ;  /* 0x000000203d20723e */ /* 0x000fe200000010ff */
[----:B------:R-:W-:Y:S01]  /*88b0*/  UPRMT UR8, UR37, 0x654, UR8 ;  /* 0x0000065425087896 */ /* 0x000fe20008000008 */
[----:B------:R-:W-:Y:S01]  /*88c0*/  SEL R69, R7, R6, P0 ;  /* 0x0000000607457207 */ /* 0x000fe20000000000 */
[-C--:B------:R-:W-:Y:S01]  /*88d0*/  FMUL.FTZ R102, R102, R120.reuse ;  /* 0x0000007866667220 */ /* 0x080fe20000410000 */
[----:B------:R-:W-:Y:S01]  /*88e0*/  SEL R54, R6, R7, P0 ;  /* 0x0000000706367207 */ /* 0x000fe20000000000 */
[-C--:B------:R-:W-:Y:S01]  /*88f0*/  FMUL.FTZ R67, R98, R120.reuse ;  /* 0x0000007862437220 */ /* 0x080fe20000410000 */
[----:B------:R-:W-:Y:S01]  /*8900*/  IADD3 R21, P3, R16, 0x4040, RZ ;  /* 0x0000404010157810 */ /* 0x000fe20007f7e0ff */
[-C--:B------:R-:W-:Y:S01]  /*8910*/  FMUL.FTZ R103, R103, R120.reuse ;  /* 0x0000007867677220 */ /* 0x080fe20000410000 */
[----:B------:R-:W-:Y:S01]  /*8920*/  LOP3.LUT R24, R25, 0x380, RZ, 0xc0, !PT ;  /* 0x0000038019187812 */ /* 0x000fe200078ec0ff */
[----:B------:R-:W-:Y:S01]  /*8930*/  FMUL.FTZ R74, R99, R120 ;  /* 0x00000078634a7220 */ /* 0x000fe20000410000 */
[----:B------:R-:W-:Y:S01]  /*8940*/  SEL R61, R73, R72, P0 ;  /* 0x00000048493d7207 */ /* 0x000fe20000000000 */
[-C--:B------:R-:W-:Y:S01]  /*8950*/  FMUL.FTZ R110, R110, R120.reuse ;  /* 0x000000786e6e7220 */ /* 0x080fe20000410000 */
[----:B------:R-:W-:Y:S01]  /*8960*/  IADD3 R7, P1, R16, 0x8040, RZ ;  /* 0x0000804010077810 */ /* 0x000fe20007f3e0ff */
[-C--:B------:R-:W-:Y:S01]  /*8970*/  FMUL.FTZ R75, R106, R120.reuse ;  /* 0x000000786a4b7220 */ /* 0x080fe20000410000 */
[----:B------:R-:W-:Y:S01]  /*8980*/  SEL R72, R72, R73, P0 ;  /* 0x0000004948487207 */ /* 0x000fe20000000000 */
[----:B------:R-:W-:Y:S01]  /*8990*/  FMUL.FTZ R111, R111, R120 ;  /* 0x000000786f6f7220 */ /* 0x000fe20000410000 */
[----:B------:R-:W-:Y:S01]  /*89a0*/  SEL R73, R15, R20, P0 ;  /* 0x000000140f497207 */ /* 0x000fe20000000000 */
[-C--:B------:R-:W-:Y:S01]  /*89b0*/  FMUL.FTZ R82, R107, R120.reuse ;  /* 0x000000786b527220 */ /* 0x080fe20000410000 */
[----:B------:R-:W-:Y:S01]  /*89c0*/  SEL R62, R20, R15, P0 ;  /* 0x0000000f143e7207 */ /* 0x000fe20000000000 */
[-C--:B------:R-:W-:Y:S01]  /*89d0*/  FMUL.FTZ R118, R118, R120.reuse ;  /* 0x0000007876767220 */ /* 0x080fe20000410000 */
[----:B------:R-:W-:Y:S01]  /*89e0*/  LOP3.LUT R20, R21, 0x380, RZ, 0xc0, !PT ;  /* 0x0000038015147812 */ /* 0x000fe200078ec0ff */
[-C--:B------:R-:W-:Y:S01]  /*89f0*/  FMUL.FTZ R83, R114, R120.reuse ;  /* 0x0000007872537220 */ /* 0x080fe20000410000 */
[----:B------:R-:W-:Y:S01]  /*8a00*/  SHF.R.U64 R24, R24, 0x3, RZ ;  /* 0x0000000318187819 */ /* 0x000fe200000012ff */
[-C--:B------:R-:W-:Y:S01]  /*8a10*/  FMUL.FTZ R119, R119, R120.reuse ;  /* 0x0000007877777220 */ /* 0x080fe20000410000 */
[----:B------:R-:W-:Y:S01]  /*8a20*/  F2FP.BF16.F32.PACK_AB R9, R36, R9 ;  /* 0x000000092409723e */ /* 0x000fe200000010ff */
[----:B------:R-:W-:Y:S01]  /*8a30*/  FMUL.FTZ R90, R115, R120 ;  /* 0x00000078735a7220 */ /* 0x000fe20000410000 */
[----:B------:R-:W-:Y:S01]  /*8a40*/  F2FP.BF16.F32.PACK_AB R10, R37, R10 ;  /* 0x0000000a250a723e */ /* 0x000fe200000010ff */
[----:B------:R-:W-:Y:S01]  /*8a50*/  SYNCS.ARRIVE.TRANS64.RED.A1T0 RZ, [UR8], RZ ;  /* 0x000000ffffff79a7 */ /* 0x000fe20008100408 */
[----:B------:R-:W-:Y:S01]  /*8a60*/  LOP3.LUT R6, R7, 0x380, RZ, 0xc0, !PT ;  /* 0x0000038007067812 */ /* 0x000fe200078ec0ff */
[----:B------:R-:W-:Y:S01]  /*8a70*/  USHF.R.S32.HI UR5, URZ, 0x1f, UR44 ;  /* 0x0000001f3f057899 */ /* 0x000fe2000801142c */
[----:B------:R-:W-:-:S02]  /*8a80*/  F2FP.BF16.F32.PACK_AB R11, R38, R11 ;  /* 0x0000000b260b723e */ /* 0x000fc400000010ff */
[----:B------:R-:W-:Y:S02]  /*8a90*/  F2FP.BF16.F32.PACK_AB R12, R39, R12 ;  /* 0x0000000c270c723e */ /* 0x000fe400000010ff */
[----:B------:R-:W-:Y:S02]  /*8aa0*/  SHF.R.U64 R20, R20, 0x3, RZ ;  /* 0x0000000314147819 */ /* 0x000fe400000012ff */
[----:B------:R-:W-:Y:S01]  /*8ab0*/  LOP3.LUT R24, R24, R25, RZ, 0x3c, !PT ;  /* 0x0000001918187212 */ /* 0x000fe200078e3cff */
[----:B------:R-:W-:Y:S01]  /*8ac0*/  IMAD.X R25, RZ, RZ, R17, P2 ;  /* 0x000000ffff197224 */ /* 0x000fe200010e0611 */
[----:B------:R-:W-:Y:S02]  /*8ad0*/  F2FP.BF16.F32.PACK_AB R8, R29, R8 ;  /* 0x000000081d08723e */ /* 0x000fe400000010ff */
[----:B------:R-:W-:Y:S02]  /*8ae0*/  SEL R39, R9, R10, P0 ;  /* 0x0000000a09277207 */ /* 0x000fe40000000000 */
[----:B------:R-:W-:-:S02]  /*8af0*/  SEL R38, R10, R9, P0 ;  /* 0x000000090a267207 */ /* 0x000fc40000000000 */
[----:B------:R-:W-:Y:S02]  /*8b00*/  SHF.R.U64 R6, R6, 0x3, RZ ;  /* 0x0000000306067819 */ /* 0x000fe400000012ff */
[----:B------:R-:W-:Y:S02]  /*8b10*/  IADD3 R9, P2, R16, 0x8060, RZ ;  /* 0x0000806010097810 */ /* 0x000fe40007f5e0ff */
[----:B------:R-:W-:Y:S01]  /*8b20*/  LOP3.LUT R20, R20, R21, RZ, 0x3c, !PT ;  /* 0x0000001514147212 */ /* 0x000fe200078e3cff */
[--C-:B------:R-:W-:Y:S01]  /*8b30*/  IMAD.X R21, RZ, RZ, R17.reuse, P3 ;  /* 0x000000ffff157224 */ /* 0x100fe200018e0611 */
[----:B------:R-:W-:Y:S02]  /*8b40*/  SEL R37, R5, R8, P0 ;  /* 0x0000000805257207 */ /* 0x000fe40000000000 */
[----:B------:R-:W-:Y:S02]  /*8b50*/  SEL R36, R8, R5, P0 ;  /* 0x0000000508247207 */ /* 0x000fe40000000000 */
[----:B------:R-:W-:Y:S01]  /*8b60*/  LOP3.LUT R6, R6, R7, RZ, 0x3c, !PT ;  /* 0x0000000706067212 */ /* 0x000fe200078e3cff */
[----:B------:R-:W-:Y:S01]  /*8b70*/  IMAD.X R7, RZ, RZ, R17, P1 ;  /* 0x000000ffff077224 */ /* 0x000fe200008e0611 */
[----:B------:R-:W-:Y:S01]  /*8b80*/  F2FP.BF16.F32.PACK_AB R64, R93, R64 ;  /* 0x000000405d40723e */ /* 0x000fe200000010ff */
[----:B------:R-:W-:Y:S01]  /*8b90*/  VIADD R93, R221, UR42 ;  /* 0x0000002add5d7c36 */ /* 0x000fe20008000000 */
[----:B------:R-:W-:-:S02]  /*8ba0*/  LOP3.LUT R8, R9, 0x380, RZ, 0xc0, !PT ;  /* 0x0000038009087812 */ /* 0x000fc400078ec0ff */
[----:B------:R-:W-:Y:S01]  /*8bb0*/  F2FP.BF16.F32.PACK_AB R33, R60, R33 ;  /* 0x000000213c21723e */ /* 0x000fe200000010ff */
[----:B------:R-:W-:Y:S01]  /*8bc0*/  VIADD R5, R93, 0x8 ;  /* 0x000000085d057836 */ /* 0x000fe20000000000 */
[----:B------:R-:W-:Y:S02]  /*8bd0*/  F2FP.BF16.F32.PACK_AB R57, R84, R57 ;  /* 0x000000395439723e */ /* 0x000fe400000010ff */
[----:B------:R-:W-:Y:S02]  /*8be0*/  SHF.R.U64 R8, R8, 0x3, RZ ;  /* 0x0000000308087819 */ /* 0x000fe400000012ff */
[----:B------:R-:W-:Y:S02]  /*8bf0*/  MOV R84, R20 ;  /* 0x0000001400547202 */ /* 0x000fe40000000f00 */
        /* <DEDUP_REMOVED lines=9> */
[----:B------:R-:W-:Y:S02]  /*8c90*/  IADD3 R31, P5, R16, 0x40, RZ ;  /* 0x00000040101f7810 */ /* 0x000fe40007fbe0ff */
[----:B------:R-:W-:Y:S01]  /*8ca0*/  LOP3.LUT R8, R8, R9, RZ, 0x3c, !PT ;  /* 0x0000000908087212 */ /* 0x000fe200078e3cff */
[----:B------:R-:W-:Y:S01]  /*8cb0*/  IMAD.X R9, RZ, RZ, R17, P2 ;  /* 0x000000ffff097224 */ /* 0x000fe200010e0611 */
[----:B------:R-:W-:Y:S02]  /*8cc0*/  ISETP.GE.OR P2, PT, R5, UR4, P1 ;  /* 0x0000000405007c0c */ /* 0x000fe40008f46670 */
[----:B------:R-:W-:Y:S02]  /*8cd0*/  LOP3.LUT R32, R33, 0x380, RZ, 0xc0, !PT ;  /* 0x0000038021207812 */ /* 0x000fe400078ec0ff */
[----:B------:R-:W-:Y:S02]  /*8ce0*/  LOP3.LUT R30, R31, 0x380, RZ, 0xc0, !PT ;  /* 0x000003801f1e7812 */ /* 0x000fe400078ec0ff */
[----:B------:R-:W-:-:S02]  /*8cf0*/  SHF.R.U64 R32, R32, 0x3, RZ ;  /* 0x0000000320207819 */ /* 0x000fc400000012ff */
[----:B------:R-:W-:Y:S02]  /*8d00*/  SHF.R.U64 R30, R30, 0x3, RZ ;  /* 0x000000031e1e7819 */ /* 0x000fe400000012ff */
[----:B------:R-:W-:Y:S02]  /*8d10*/  F2FP.BF16.F32.PACK_AB R13, R44, R13 ;  /* 0x0000000d2c0d723e */ /* 0x000fe400000010ff */
[----:B------:R-:W-:Y:S02]  /*8d20*/  F2FP.BF16.F32.PACK_AB R14, R45, R14 ;  /* 0x0000000e2d0e723e */ /* 0x000fe400000010ff */
[----:B------:R-:W-:Y:S02]  /*8d30*/  IADD3 R29, P6, R16, 0x60, RZ ;  /* 0x00000060101d7810 */ /* 0x000fe40007fde0ff */
[----:B------:R-:W-:Y:S01]  /*8d40*/  LOP3.LUT R32, R32, R33, RZ, 0x3c, !PT ;  /* 0x0000002120207212 */ /* 0x000fe200078e3cff */
[--C-:B------:R-:W-:Y:S01]  /*8d50*/  IMAD.X R33, RZ, RZ, R17.reuse, P4 ;  /* 0x000000ffff217224 */ /* 0x100fe200020e0611 */
[----:B------:R-:W-:Y:S01]  /*8d60*/  LOP3.LUT R30, R30, R31, RZ, 0x3c, !PT ;  /* 0x0000001f1e1e7212 */ /* 0x000fe200078e3cff */
[----:B------:R-:W-:Y:S01]  /*8d70*/  IMAD.X R31, RZ, RZ, R17, P5 ;  /* 0x000000ffff1f7224 */ /* 0x000fe200028e0611 */
[----:B------:R-:W-:-:S02]  /*8d80*/  SEL R45, R13, R14, P0 ;  /* 0x0000000e0d2d7207 */ /* 0x000fc40000000000 */
[----:B------:R-:W-:Y:S02]  /*8d90*/  SEL R44, R14, R13, P0 ;  /* 0x0000000d0e2c7207 */ /* 0x000fe40000000000 */
[----:B------:R-:W-:Y:S02]  /*8da0*/  F2FP.BF16.F32.PACK_AB R42, R71, R42 ;  /* 0x0000002a472a723e */ /* 0x000fe400000010ff */
[C---:B------:R-:W-:Y:S02]  /*8db0*/  IADD3 R15, P4, R16.reuse, 0x4060, RZ ;  /* 0x00004060100f7810 */ /* 0x040fe40007f9e0ff */
[----:B------:R-:W-:Y:S02]  /*8dc0*/  IADD3 R13, P5, R16, 0x8000, RZ ;  /* 0x00008000100d7810 */ /* 0x000fe40007fbe0ff */
[----:B------:R-:W-:Y:S02]  /*8dd0*/  F2FP.BF16.F32.PACK_AB R81, R108, R81 ;  /* 0x000000516c51723e */ /* 0x000fe400000010ff */
[----:B------:R-:W-:-:S02]  /*8de0*/  F2FP.BF16.F32.PACK_AB R80, R109, R80 ;  /* 0x000000506d50723e */ /* 0x000fc400000010ff */
[----:B------:R-:W-:Y:S02]  /*8df0*/  SEL R71, R11, R12, P0 ;  /* 0x0000000c0b477207 */ /* 0x000fe40000000000 */
[----:B------:R-:W-:Y:S02]  /*8e00*/  SEL R60, R12, R11, P0 ;  /* 0x0000000b0c3c7207 */ /* 0x000fe40000000000 */
[----:B------:R-:W-:Y:S02]  /*8e10*/  LOP3.LUT R28, R29, 0x380, RZ, 0xc0, !PT ;  /* 0x000003801d1c7812 */ /* 0x000fe400078ec0ff */
[----:B------:R-:W-:Y:S02]  /*8e20*/  F2FP.BF16.F32.PACK_AB R43, R78, R43 ;  /* 0x0000002b4e2b723e */ /* 0x000fe400000010ff */
[----:B------:R-:W-:Y:S02]  /*8e30*/  F2FP.BF16.F32.PACK_AB R51, R86, R51 ;  /* 0x000000335633723e */ /* 0x000fe400000010ff */
[----:B------:R-:W-:-:S02]  /*8e40*/  F2FP.BF16.F32.PACK_AB R58, R87, R58 ;  /* 0x0000003a573a723e */ /* 0x000fc400000010ff */
[----:B------:R-:W-:Y:S02]  /*8e50*/  LOP3.LUT R14, R15, 0x380, RZ, 0xc0, !PT ;  /* 0x000003800f0e7812 */ /* 0x000fe400078ec0ff */
[----:B------:R-:W-:Y:S02]  /*8e60*/  LOP3.LUT R12, R13, 0x380, RZ, 0xc0, !PT ;  /* 0x000003800d0c7812 */ /* 0x000fe400078ec0ff */
[----:B------:R-:W-:Y:S02]  /*8e70*/  F2FP.BF16.F32.PACK_AB R49, R76, R49 ;  /* 0x000000314c31723e */ /* 0x000fe400000010ff */
[----:B------:R-:W-:Y:S02]  /*8e80*/  F2FP.BF16.F32.PACK_AB R56, R85, R56 ;  /* 0x000000385538723e */ /* 0x000fe400000010ff */
[----:B------:R-:W-:Y:S02]  /*8e90*/  SEL R63, R81, R80, P0 ;  /* 0x00000050513f7207 */ /* 0x000fe40000000000 */
[----:B------:R-:W-:-:S02]  /*8ea0*/  SHF.R.U64 R28, R28, 0x3, RZ ;  /* 0x000000031c1c7819 */ /* 0x000fc400000012ff */
[----:B------:R-:W-:Y:S02]  /*8eb0*/  F2FP.BF16.F32.PACK_AB R59, R94, R59 ;  /* 0x0000003b5e3b723e */ /* 0x000fe400000010ff */
[----:B------:R-:W-:Y:S02]  /*8ec0*/  F2FP.BF16.F32.PACK_AB R66, R95, R66 ;  /* 0x000000425f42723e */ /* 0x000fe400000010ff */
[----:B------:R-:W-:Y:S02]  /*8ed0*/  SEL R80, R80, R81, P0 ;  /* 0x0000005150507207 */ /* 0x000fe40000000000 */
[----:B------:R-:W-:Y:S02]  /*8ee0*/  SEL R85, R43, R50, P0 ;  /* 0x000000322b557207 */ /* 0x000fe40000000000 */
[----:B------:R-:W-:Y:S02]  /*8ef0*/  SEL R55, R41, R40, P0 ;  /* 0x0000002829377207 */ /* 0x000fe40000000000 */
[----:B------:R-:W-:-:S02]  /*8f00*/  SEL R81, R35, R42, P0 ;  /* 0x0000002a23517207 */ /* 0x000fc40000000000 */
[----:B------:R-:W-:Y:S02]  /*8f10*/  SEL R50, R50, R43, P0 ;  /* 0x0000002b32327207 */ /* 0x000fe40000000000 */
[----:B------:R-:W-:Y:S02]  /*8f20*/  F2FP.BF16.F32.PACK_AB R67, R102, R67 ;  /* 0x000000436643723e */ /* 0x000fe400000010ff */
[----:B------:R-:W-:Y:S02]  /*8f30*/  F2FP.BF16.F32.PACK_AB R74, R103, R74 ;  /* 0x0000004a674a723e */ /* 0x000fe400000010ff */
[----:B------:R-:W-:Y:S02]  /*8f40*/  SEL R40, R40, R41, P0 ;  /* 0x0000002928287207 */ /* 0x000fe40000000000 */
[----:B------:R-:W-:Y:S02]  /*8f50*/  SEL R42, R42, R35, P0 ;  /* 0x000000232a2a7207 */ /* 0x000fe40000000000 */
[----:B------:R-:W-:-:S02]  /*8f60*/  SEL R43, R51, R58, P0 ;  /* 0x0000003a332b7207 */ /* 0x000fc40000000000 */
[----:B------:R-:W-:Y:S02]  /*8f70*/  SHF.R.U64 R14, R14, 0x3, RZ ;  /* 0x000000030e0e7819 */ /* 0x000fe400000012ff */
[----:B------:R-:W-:Y:S02]  /*8f80*/  SHF.R.U64 R12, R12, 0x3, RZ ;  /* 0x000000030c0c7819 */ /* 0x000fe400000012ff */
[----:B------:R-:W-:Y:S02]  /*8f90*/  F2FP.BF16.F32.PACK_AB R65, R92, R65 ;  /* 0x000000415c41723e */ /* 0x000fe400000010ff */
[----:B------:R-:W-:Y:S02]  /*8fa0*/  SEL R41, R49, R48, P0 ;  /* 0x0000003031297207 */ /* 0x000fe40000000000 */
[----:B------:R-:W-:Y:S02]  /*8fb0*/  SEL R58, R58, R51, P0 ;  /* 0x000000333a3a7207 */ /* 0x000fe40000000000 */
[----:B------:R-:W-:Y:S01]  /*8fc0*/  LOP3.LUT R28, R28, R29, RZ, 0x3c, !PT ;  /* 0x0000001d1c1c7212 */ /* 0x000fe200078e3cff */
[----:B------:R-:W-:Y:S01]  /*8fd0*/  IMAD.X R29, RZ, RZ, R17, P6 ;  /* 0x000000ffff1d7224 */ /* 0x000fe200030e0611 */
[----:B------:R-:W-:-:S02]  /*8fe0*/  F2FP.BF16.F32.PACK_AB R75, R110, R75 ;  /* 0x0000004b6e4b723e */ /* 0x000fc400000010ff */
[----:B------:R-:W-:Y:S02]  /*8ff0*/  F2FP.BF16.F32.PACK_AB R82, R111, R82 ;  /* 0x000000526f52723e */ /* 0x000fe400000010ff */
[----:B------:R-:W-:Y:S02]  /*9000*/  SEL R48, R48, R49, P0 ;  /* 0x0000003130307207 */ /* 0x000fe40000000000 */
[----:B------:R-:W-:Y:S02]  /*9010*/  SEL R51, R59, R66, P0 ;  /* 0x000000423b337207 */ /* 0x000fe40000000000 */
[----:B------:R-:W-:Y:S02]  /*9020*/  SEL R49, R57, R56, P0 ;  /* 0x0000003839317207 */ /* 0x000fe40000000000 */
[----:B------:R-:W-:Y:S02]  /*9030*/  SEL R66, R66, R59, P0 ;  /* 0x0000003b42427207 */ /* 0x000fe40000000000 */
[----:B------:R-:W-:-:S02]  /*9040*/  IADD3 R11, P6, R16, 0x8020, RZ ;  /* 0x00008020100b7810 */ /* 0x000fc40007fde0ff */
[----:B------:R-:W-:Y:S02]  /*9050*/  F2FP.BF16.F32.PACK_AB R89, R116, R89 ;  /* 0x000000597459723e */ /* 0x000fe400000010ff */
[----:B------:R-:W-:Y:S02]  /*9060*/  F2FP.BF16.F32.PACK_AB R83, R118, R83 ;  /* 0x000000537653723e */ /* 0x000fe400000010ff */
[----:B------:R-:W-:Y:S02]  /*9070*/  F2FP.BF16.F32.PACK_AB R88, R117, R88 ;  /* 0x000000587558723e */ /* 0x000fe400000010ff */
[----:B------:R-:W-:Y:S02]  /*9080*/  F2FP.BF16.F32.PACK_AB R90, R119, R90 ;  /* 0x0000005a775a723e */ /* 0x000fe400000010ff */
[----:B------:R-:W-:Y:S02]  /*9090*/  SEL R56, R56, R57, P0 ;  /* 0x0000003938387207 */ /* 0x000fe40000000000 */
[----:B------:R-:W-:-:S02]  /*90a0*/  SEL R59, R67, R74, P0 ;  /* 0x0000004a433b7207 */ /* 0x000fc40000000000 */
[----:B------:R-:W-:Y:S01]  /*90b0*/  LOP3.LUT R14, R14, R15, RZ, 0x3c, !PT ;  /* 0x0000000f0e0e7212 */ /* 0x000fe200078e3cff */
[--C-:B------:R-:W-:Y:S01]  /*90c0*/  IMAD.X R15, RZ, RZ, R17.reuse, P4 ;  /* 0x000000ffff0f7224 */ /* 0x100fe200020e0611 */
[----:B------:R-:W-:Y:S01]  /*90d0*/  LOP3.LUT R12, R12, R13, RZ, 0x3c, !PT ;  /* 0x0000000d0c0c7212 */ /* 0x000fe200078e3cff */
[----:B------:R-:W-:Y:S01]  /*90e0*/  IMAD.X R13, RZ, RZ, R17, P5 ;  /* 0x000000ffff0d7224 */ /* 0x000fe200028e0611 */
[----:B------:R-:W-:Y:S02]  /*90f0*/  SEL R57, R65, R64, P0 ;  /* 0x0000004041397207 */ /* 0x000fe40000000000 */
[----:B------:R-:W-:Y:S02]  /*9100*/  SEL R74, R74, R67, P0 ;  /* 0x000000434a4a7207 */ /* 0x000fe40000000000 */
[----:B------:R-:W-:Y:S02]  /*9110*/  SEL R64, R64, R65, P0 ;  /* 0x0000004140407207 */ /* 0x000fe40000000000 */
[----:B------:R-:W-:-:S02]  /*9120*/  SEL R67, R75, R82, P0 ;  /* 0x000000524b437207 */ /* 0x000fc40000000000 */
[----:B------:R-:W-:Y:S02]  /*9130*/  SEL R82, R82, R75, P0 ;  /* 0x0000004b52527207 */ /* 0x000fe40000000000 */
[----:B------:R-:W-:Y:S01]  /*9140*/  LOP3.LUT R10, R11, 0x380, RZ, 0xc0, !PT ;  /* 0x000003800b0a7812 */ /* 0x000fe200078ec0ff */
[----:B--2---:R-:W-:Y:S01]  /*9150*/  SHFL.IDX PT, R39, R39, R0, 0x1c1f ;  /* 0x001c1f0027277589 */ /* 0x004fe200000e0000 */
[----:B------:R-:W-:Y:S02]  /*9160*/  LOP3.LUT R5, R0, 0x2, RZ, 0x3c, !PT ;  /* 0x0000000200057812 */ /* 0x000fe400078e3cff */
[----:B------:R-:W-:Y:S01]  /*9170*/  SEL R65, R89, R88, P0 ;  /* 0x0000005859417207 */ /* 0x000fe20000000000 */
[----:B------:R-:W-:Y:S01]  /*9180*/  SHFL.IDX PT, R37, R37, R0, 0x1c1f ;  /* 0x001c1f0025257589 */ /* 0x000fe200000e0000 */
[----:B------:R-:W-:Y:S02]  /*9190*/  SEL R75, R83, R90, P0 ;  /* 0x0000005a534b7207 */ /* 0x000fe40000000000 */
[----:B------:R-:W-:Y:S01]  /*91a0*/  LOP3.LUT R35, R16, 0x380, RZ, 0xc0, !PT ;  /* 0x0000038010237812 */ /* 0x000fe200078ec0ff */
[----:B------:R-:W1:Y:S01]  /*91b0*/  SHFL.IDX PT, R38, R38, R5, 0x1c1f ;  /* 0x001c1f0526267589 */ /* 0x000e6200000e0000 */
[----:B------:R-:W-:-:S02]  /*91c0*/  SEL R88, R88, R89, P0 ;  /* 0x0000005958587207 */ /* 0x000fc40000000000 */
[----:B------:R-:W-:Y:S01]  /*91d0*/  SEL R90, R90, R83, P0 ;  /* 0x000000535a5a7207 */ /* 0x000fe20000000000 */
[----:B------:R-:W2:Y:S01]  /*91e0*/  SHFL.IDX PT, R36, R36, R5, 0x1c1f ;  /* 0x001c1f0524247589 */ /* 0x000ea200000e0000 */
[----:B------:R-:W-:Y:S02]  /*91f0*/  MOV R83, R14 ;  /* 0x0000000e00537202 */ /* 0x000fe40000000f00 */
[----:B------:R-:W-:Y:S01]  /*9200*/  MOV R78, R12 ;  /* 0x0000000c004e7202 */ /* 0x000fe20000000f00 */
[----:B------:R-:W-:Y:S01]  /*9210*/  SHFL.IDX PT, R69, R69, R0, 0x1c1f ;  /* 0x001c1f0045457589 */ /* 0x000fe200000e0000 */
[----:B------:R-:W-:Y:S02]  /*9220*/  SHF.R.U64 R10, R10, 0x3, RZ ;  /* 0x000000030a0a7819 */ /* 0x000fe400000012ff */
[----:B------:R-:W-:Y:S01]  /*9230*/  SHF.R.U64 R35, R35, 0x3, RZ ;  /* 0x0000000323237819 */ /* 0x000fe200000012ff */
[----:B------:R-:W3:Y:S01]  /*9240*/  SHFL.IDX PT, R54, R54, R5, 0x1c1f ;  /* 0x001c1f0536367589 */ /* 0x000ee200000e0000 */
[----:B------:R-:W-:Y:S01]  /*9250*/  LOP3.LUT R10, R10, R11, RZ, 0x3c, !PT ;  /* 0x0000000b0a0a7212 */ /* 0x000fe200078e3cff */
[--C-:B------:R-:W-:Y:S01]  /*9260*/  IMAD.X R11, RZ, RZ, R17.reuse, P6 ;  /* 0x000000ffff0b7224 */ /* 0x100fe200030e0611 */
[----:B------:R-:W-:Y:S01]  /*9270*/  LOP3.LUT R34, R35, R16, RZ, 0x3c, !PT ;  /* 0x0000001023227212 */ /* 0x000fe200078e3cff */
[----:B------:R-:W-:Y:S01]  /*9280*/  SHFL.IDX PT, R71, R71, R0, 0x1c1f ;  /* 0x001c1f0047477589 */ /* 0x000fe200000e0000 */
[----:B------:R-:W-:Y:S01]  /*9290*/  IMAD.MOV.U32 R35, RZ, RZ, R17 ;  /* 0x000000ffff237224 */ /* 0x000fe200078e0011 */
[----:B------:R-:W-:-:S02]  /*92a0*/  MOV R20, R8 ;  /* 0x0000000800147202 */ /* 0x000fc40000000f00 */
[----:B------:R-:W4:Y:S01]  /*92b0*/  SHFL.IDX PT, R60, R60, R5, 0x1c1f ;  /* 0x001c1f053c3c7589 */ /* 0x000f2200000e0000 */
[----:B------:R-:W-:Y:S02]  /*92c0*/  MOV R76, R10 ;  /* 0x0000000a004c7202 */ /* 0x000fe40000000f00 */
[----:B------:R-:W-:Y:S01]  /*92d0*/  MOV R34, R34 ;  /* 0x0000002200227202 */ /* 0x000fe20000000f00 */
[----:B------:R-:W-:Y:S01]  /*92e0*/  SHFL.IDX PT, R45, R45, R0, 0x1c1f ;  /* 0x001c1f002d2d7589 */ /* 0x000fe200000e0000 */
[----:B-1----:R-:W-:Y:S02]  /*92f0*/  SEL R12, R39, R38, P0 ;  /* 0x00000026270c7207 */ /* 0x002fe40000000000 */
[----:B------:R-:W-:Y:S01]  /*9300*/  SEL R14, R38, R39, P0 ;  /* 0x00000027260e7207 */ /* 0x000fe20000000000 */
[----:B------:R-:W-:Y:S01]  /*9310*/  SHFL.IDX PT, R73, R73, R0, 0x1c1f ;  /* 0x001c1f0049497589 */ /* 0x000fe200000e0000 */
[----:B------:R-:W1:Y:S01]  /*9320*/  LDC.64 R38, c[0x0][0xb78] ;  /* 0x0002de00ff267b82 */ /* 0x000e620000000a00 */
[----:B--2---:R-:W-:-:S02]  /*9330*/  SEL R8, R37, R36, P0 ;  /* 0x0000002425087207 */ /* 0x004fc40000000000 */
[----:B------:R-:W2:Y:S01]  /*9340*/  SHFL.IDX PT, R44, R44, R5, 0x1c1f ;  /* 0x001c1f052c2c7589 */ /* 0x000ea200000e0000 */
[----:B------:R-:W-:Y:S02]  /*9350*/  SEL R10, R36, R37, P0 ;  /* 0x00000025240a7207 */ /* 0x000fe40000000000 */
[----:B------:R-:W-:Y:S01]  /*9360*/  MOV R33, R32 ;  /* 0x0000002000217202 */ /* 0x000fe20000000f00 */
[----:B------:R-:W5:Y:S01]  /*9370*/  SHFL.IDX PT, R62, R62, R5, 0x1c1f ;  /* 0x001c1f053e3e7589 */ /* 0x000f6200000e0000 */
[----:B---3--:R-:W-:Y:S02]  /*9380*/  SEL R9, R69, R54, P0 ;  /* 0x0000003645097207 */ /* 0x008fe40000000000 */
[----:B------:R-:W-:Y:S01]  /*9390*/  SEL R11, R54, R69, P0 ;  /* 0x00000045360b7207 */ /* 0x000fe20000000000 */
[----:B------:R-:W-:Y:S01]  /*93a0*/  BAR.SYNC.DEFER_BLOCKING 0x1, 0x100 ;  /* 0x0044000000007b1d */ /* 0x000fe20000010000 */
[----:B------:R-:W-:Y:S02]  /*93b0*/  MOV R87, R26 ;  /* 0x0000001a00577202 */ /* 0x000fe40000000f00 */
[----:B------:R-:W-:-:S02]  /*93c0*/  MOV R86, R24 ;  /* 0x0000001800567202 */ /* 0x000fc40000000f00 */
[----:B----4-:R-:W-:Y:S02]  /*93d0*/  SEL R13, R71, R60, P0 ;  /* 0x0000003c470d7207 */ /* 0x010fe40000000000 */
[----:B------:R-:W-:Y:S01]  /*93e0*/  SEL R15, R60, R71, P0 ;  /* 0x000000473c0f7207 */ /* 0x000fe20000000000 */
[----:B------:R-:W-:Y:S01]  /*93f0*/  SHFL.IDX PT, R47, R47, R0, 0x1c1f ;  /* 0x001c1f002f2f7589 */ /* 0x000fe200000e0000 */
[----:B------:R-:W-:Y:S02]  /*9400*/  MOV R91, R30 ;  /* 0x0000001e005b7202 */ /* 0x000fe40000000f00 */
[----:B------:R-:W-:Y:S01]  /*9410*/  MOV R89, R28 ;  /* 0x0000001c00597202 */ /* 0x000fe20000000f00 */
[----:B------:R-:W-:Y:S01]  /*9420*/  SHFL.IDX PT, R77, R77, R0, 0x1c1f ;  /* 0x001c1f004d4d7589 */ /* 0x000fe200000e0000 */
[----:B-1----:R-:W-:Y:S01]  /*9430*/  IMAD.WIDE.U32 R6, R38, UR44, R6 ;  /* 0x0000002c26067c25 */ /* 0x002fe2000f8e0006 */
[----:B------:R-:W-:Y:S02]  /*9440*/  ISETP.GE.OR P1, PT, R93, UR4, P1 ;  /* 0x000000045d007c0c */ /* 0x000fe40008f26670 */
[----:B------:R-:W1:Y:S01]  /*9450*/  SHFL.IDX PT, R46, R46, R5, 0x1c1f ;  /* 0x001c1f052e2e7589 */ /* 0x000e6200000e0000 */
[----:B--2---:R-:W-:-:S02]  /*9460*/  SEL R24, R45, R44, P0 ;  /* 0x0000002c2d187207 */ /* 0x004fc40000000000 */
[----:B------:R-:W-:Y:S01]  /*9470*/  SEL R26, R44, R45, P0 ;  /* 0x0000002d2c1a7207 */ /* 0x000fe20000000000 */
[----:B------:R-:W2:Y:S01]  /*9480*/  SHFL.IDX PT, R68, R68, R5, 0x1c1f ;  /* 0x001c1f0544447589 */ /* 0x000ea200000e0000 */
[----:B-----5:R-:W-:Y:S02]  /*9490*/  SEL R25, R73, R62, P0 ;  /* 0x0000003e49197207 */ /* 0x020fe40000000000 */
[----:B------:R-:W-:Y:S01]  /*94a0*/  SEL R27, R62, R73, P0 ;  /* 0x000000493e1b7207 */ /* 0x000fe20000000000 */
[----:B------:R-:W-:Y:S04]  /*94b0*/  SHFL.IDX PT, R53, R53, R0, 0x1c1f ;  /* 0x001c1f0035357589 */ /* 0x000fe800000e0000 */
[----:B------:R-:W-:Y:S04]  /*94c0*/  SHFL.IDX PT, R79, R79, R0, 0x1c1f ;  /* 0x001c1f004f4f7589 */ /* 0x000fe800000e0000 */
[----:B------:R-:W3:Y:S04]  /*94d0*/  SHFL.IDX PT, R52, R52, R5, 0x1c1f ;  /* 0x001c1f0534347589 */ /* 0x000ee800000e0000 */
[----:B------:R-:W4:Y:S04]  /*94e0*/  SHFL.IDX PT, R70, R70, R5, 0x1c1f ;  /* 0x001c1f0546467589 */ /* 0x000f2800000e0000 */
[----:B------:R-:W-:Y:S01]  /*94f0*/  SHFL.IDX PT, R55, R55, R0, 0x1c1f ;  /* 0x001c1f0037377589 */ /* 0x000fe200000e0000 */
[----:B-1----:R-:W-:-:S02]  /*9500*/  SEL R28, R47, R46, P0 ;  /* 0x0000002e2f1c7207 */ /* 0x002fc40000000000 */
[----:B------:R-:W-:Y:S01]  /*9510*/  SEL R30, R46, R47, P0 ;  /* 0x0000002f2e1e7207 */ /* 0x000fe20000000000 */
[----:B------:R-:W-:Y:S01]  /*9520*/  SHFL.IDX PT, R81, R81, R0, 0x1c1f ;  /* 0x001c1f0051517589 */ /* 0x000fe200000e0000 */
[----:B--2---:R-:W-:Y:S02]  /*9530*/  SEL R29, R77, R68, P0 ;  /* 0x000000444d1d7207 */ /* 0x004fe40000000000 */
[----:B------:R-:W-:Y:S01]  /*9540*/  SEL R31, R68, R77, P0 ;  /* 0x0000004d441f7207 */ /* 0x000fe20000000000 */
[----:B------:R-:W1:Y:S04]  /*9550*/  SHFL.IDX PT, R40, R40, R5, 0x1c1f ;  /* 0x001c1f0528287589 */ /* 0x000e6800000e0000 */
[----:B------:R-:W2:Y:S04]  /*9560*/  SHFL.IDX PT, R42, R42, R5, 0x1c1f ;  /* 0x001c1f052a2a7589 */ /* 0x000ea800000e0000 */
[----:B------:R-:W-:Y:S01]  /*9570*/  SHFL.IDX PT, R41, R41, R0, 0x1c1f ;  /* 0x001c1f0029297589 */ /* 0x000fe200000e0000 */
[----:B---3--:R-:W-:-:S03]  /*9580*/  SEL R32, R53, R52, P0 ;  /* 0x0000003435207207 */ /* 0x008fc60000000000 */
[----:B------:R-:W-:Y:S01]  /*9590*/  SHFL.IDX PT, R85, R85, R0, 0x1c1f ;  /* 0x001c1f0055557589 */ /* 0x000fe200000e0000 */
[----:B----4-:R-:W-:-:S03]  /*95a0*/  SEL R35, R70, R79, P0 ;  /* 0x0000004f46237207 */ /* 0x010fc60000000000 */
[----:B------:R-:W3:Y:S04]  /*95b0*/  SHFL.IDX PT, R48, R48, R5, 0x1c1f ;  /* 0x001c1f0530307589 */ /* 0x000ee800000e0000 */
[----:B------:R-:W4:Y:S04]  /*95c0*/  SHFL.IDX PT, R50, R50, R5, 0x1c1f ;  /* 0x001c1f0532327589 */ /* 0x000f2800000e0000 */
[----:B------:R-:W-:Y:S04]  /*95d0*/  SHFL.IDX PT, R49, R49, R0, 0x1c1f ;  /* 0x001c1f0031317589 */ /* 0x000fe800000e0000 */
[----:B------:R-:W-:Y:S04]  /*95e0*/  SHFL.IDX PT, R43, R43, R0, 0x1c1f ;  /* 0x001c1f002b2b7589 */ /* 0x000fe800000e0000 */
[----:B------:R-:W5:Y:S04]  /*95f0*/  SHFL.IDX PT, R56, R56, R5, 0x1c1f ;  /* 0x001c1f0538387589 */ /* 0x000f6800000e0000 */
[----:B------:R-:W5:Y:S04]  /*9600*/  SHFL.IDX PT, R58, R58, R5, 0x1c1f ;  /* 0x001c1f053a3a7589 */ /* 0x000f6800000e0000 */
[----:B------:R-:W-:Y:S04]  /*9610*/  SHFL.IDX PT, R57, R57, R0, 0x1c1f ;  /* 0x001c1f0039397589 */ /* 0x000fe800000e0000 */
[----:B------:R-:W-:Y:S04]  /*9620*/  SHFL.IDX PT, R51, R51, R0, 0x1c1f ;  /* 0x001c1f0033337589 */ /* 0x000fe800000e0000 */
[----:B------:R-:W-:Y:S04]  /*9630*/  SHFL.IDX PT, R64, R64, R5, 0x1c1f ;  /* 0x001c1f0540407589 */ /* 0x000fe800000e0000 */
[----:B------:R-:W-:Y:S04]  /*9640*/  SHFL.IDX PT, R66, R66, R5, 0x1c1f ;  /* 0x001c1f0542427589 */ /* 0x000fe800000e0000 */
[----:B------:R-:W-:Y:S04]  /*9650*/  SHFL.IDX PT, R61, R61, R0, 0x1c1f ;  /* 0x001c1f003d3d7589 */ /* 0x000fe800000e0000 */
[----:B------:R-:W-:Y:S04]  /*9660*/  SHFL.IDX PT, R59, R59, R0, 0x1c1f ;  /* 0x001c1f003b3b7589 */ /* 0x000fe800000e0000 */
[----:B------:R-:W5:Y:S04]  /*9670*/  SHFL.IDX PT, R72, R72, R5, 0x1c1f ;  /* 0x001c1f0548487589 */ /* 0x000f6800000e0000 */
[----:B------:R-:W5:Y:S04]  /*9680*/  SHFL.IDX PT, R74, R74, R5, 0x1c1f ;  /* 0x001c1f054a4a7589 */ /* 0x000f6800000e0000 */
[----:B------:R-:W-:Y:S04]  /*9690*/  SHFL.IDX PT, R63, R63, R0, 0x1c1f ;  /* 0x001c1f003f3f7589 */ /* 0x000fe800000e0000 */
[----:B------:R-:W-:Y:S04]  /*96a0*/  SHFL.IDX PT, R67, R67, R0, 0x1c1f ;  /* 0x001c1f0043437589 */ /* 0x000fe800000e0000 */
[----:B------:R-:W5:Y:S04]  /*96b0*/  SHFL.IDX PT, R80, R80, R5, 0x1c1f ;  /* 0x001c1f0550507589 */ /* 0x000f6800000e0000 */
[----:B------:R-:W5:Y:S04]  /*96c0*/  SHFL.IDX PT, R82, R82, R5, 0x1c1f ;  /* 0x001c1f0552527589 */ /* 0x000f6800000e0000 */
[----:B------:R-:W-:Y:S04]  /*96d0*/  SHFL.IDX PT, R65, R65, R0, 0x1c1f ;  /* 0x001c1f0041417589 */ /* 0x000fe800000e0000 */
[----:B------:R1:W-:Y:S04]  /*96e0*/  SHFL.IDX PT, R75, R75, R0, 0x1c1f ;  /* 0x001c1f004b4b7589 */ /* 0x0003e800000e0000 */
[----:B------:R-:W-:Y:S04]  /*96f0*/  SHFL.IDX PT, R88, R88, R5, 0x1c1f ;  /* 0x001c1f0558587589 */ /* 0x000fe800000e0000 */
[----:B------:R2:W5:Y:S01]  /*9700*/  SHFL.IDX PT, R90, R90, R5, 0x1c1f ;  /* 0x001c1f055a5a7589 */ /* 0x00056200000e0000 */
[----:B-1----:R-:W-:Y:S01]  /*9710*/  IMAD R0, R38, UR5, RZ ;  /* 0x0000000526007c24 */ /* 0x002fe2000f8e02ff */
[----:B------:R-:W-:-:S02]  /*9720*/  ULDC.64 UR4, c[0x0][0xb40] ;  /* 0x0002d00000047ab9 */ /* 0x000fc40000000a00 */
[----:B------:R1:W-:Y:S01]  /*9730*/  STSM.16.M88.4 [R34], R8 ;  /* 0x0000000822007844 */ /* 0x0003e20000000200 */
[----:B------:R-:W-:Y:S01]  /*9740*/  IMAD R36, R39, UR44, R0 ;  /* 0x0000002c27247c24 */ /* 0x000fe2000f8e0200 */
[----:B------:R-:W-:Y:S02]  /*9750*/  IADD3 R0, P3, R93, R6, RZ ;  /* 0x000000065d007210 */ /* 0x000fe40007f7e0ff */
[----:B------:R3:W-:Y:S01]  /*9760*/  STSM.16.M88.4 [R33], R12 ;  /* 0x0000000c21007844 */ /* 0x0007e20000000200 */
[----:B--2---:R-:W-:-:S03]  /*9770*/  SHF.R.S32.HI R5, RZ, 0x1f, R93 ;  /* 0x0000001fff057819 */ /* 0x004fc6000001145d */
        /* <DEDUP_REMOVED lines=8> */
[----:B---3--:R-:W-:Y:S02]  /*9800*/  SEL R33, R79, R70, P0 ;  /* 0x000000464f217207 */ /* 0x008fe40000000000 */
[----:B------:R-:W-:Y:S02]  /*9810*/  SEL R10, R40, R55, P0 ;  /* 0x00000037280a7207 */ /* 0x000fe40000000000 */
[----:B------:R-:W-:Y:S01]  /*9820*/  SEL R9, R81, R42, P0 ;  /* 0x0000002a51097207 */ /* 0x000fe20000000000 */
[----:B------:R-:W-:Y:S01]  /*9830*/  STSM.16.M88.4 [R87], R32 ;  /* 0x0000002057007844 */ /* 0x000fe20000000200 */
[----:B------:R-:W-:-:S02]  /*9840*/  SEL R11, R42, R81, P0 ;  /* 0x000000512a0b7207 */ /* 0x000fc40000000000 */
[----:B------:R-:W-:Y:S02]  /*9850*/  SEL R12, R41, R48, P0 ;  /* 0x00000030290c7207 */ /* 0x000fe40000000000 */
[----:B------:R-:W-:Y:S01]  /*9860*/  SEL R14, R48, R41, P0 ;  /* 0x00000029300e7207 */ /* 0x000fe20000000000 */
[----:B------:R1:W-:Y:S01]  /*9870*/  STSM.16.M88.4 [R86], R8 ;  /* 0x0000000856007844 */ /* 0x0003e20000000200 */
[----:B----4-:R-:W-:Y:S02]  /*9880*/  SEL R13, R85, R50, P0 ;  /* 0x00000032550d7207 */ /* 0x010fe40000000000 */
[----:B------:R-:W-:Y:S02]  /*9890*/  SEL R15, R50, R85, P0 ;  /* 0x00000055320f7207 */ /* 0x000fe40000000000 */
[----:B-----5:R-:W-:Y:S02]  /*98a0*/  SEL R24, R49, R56, P0 ;  /* 0x0000003831187207 */ /* 0x020fe40000000000 */
[----:B------:R-:W-:Y:S01]  /*98b0*/  SEL R26, R56, R49, P0 ;  /* 0x00000031381a7207 */ /* 0x000fe20000000000 */
[----:B------:R3:W-:Y:S01]  /*98c0*/  STSM.16.M88.4 [R84], R12 ;  /* 0x0000000c54007844 */ /* 0x0007e20000000200 */
[----:B------:R-:W-:-:S02]  /*98d0*/  SEL R25, R43, R58, P0 ;  /* 0x0000003a2b197207 */ /* 0x000fc40000000000 */
[----:B------:R-:W-:Y:S02]  /*98e0*/  SEL R27, R58, R43, P0 ;  /* 0x0000002b3a1b7207 */ /* 0x000fe40000000000 */
[----:B--2---:R-:W-:Y:S02]  /*98f0*/  SEL R28, R61, R72, P0 ;  /* 0x000000483d1c7207 */ /* 0x004fe40000000000 */
        /* <DEDUP_REMOVED lines=9> */
[----:B---3--:R-:W-:Y:S02]  /*9990*/  SEL R12, R63, R80, P0 ;  /* 0x000000503f0c7207 */ /* 0x008fe40000000000 */
        /* <DEDUP_REMOVED lines=39> */
[----:B------:R1:W-:Y:S01]  /*9c10*/  UTMASTG.5D [UR40], [UR4] ;  /* 0x00000028040073b5 */ /* 0x0003e20008020000 */
[----:B------:R-:W-:-:S02]  /*9c20*/  UMOV UR8, 0x1 ;  /* 0x0000000100087882 */ /* 0x000fc40000000000 */
[----:B------:R-:W-:Y:S02]  /*9c30*/  UPRMT UR7, URZ, 0x654, UR6 ;  /* 0x000006543f077896 */ /* 0x000fe40008000006 */
[----:B------:R-:W-:Y:S01]  /*9c40*/  UPRMT UR6, UR8, 0x654, UR6 ;  /* 0x0000065408067896 */ /* 0x000fe20008000006 */
[----:B------:R0:W-:Y:S01]  /*9c50*/  UTMACMDFLUSH ;  /* 0x00000000000079b7 */ /* 0x0001e20000000000 */
[----:B------:R-:W-:-:S05]  /*9c60*/  DEPBAR.LE SB0, 0x0 ;  /* 0x000080000000791a */ /* 0x000fca0000000000 */
[----:B------:R-:W-:Y:S02]  /*9c70*/  SYNCS.ARRIVE.TRANS64.RED.A1T0 RZ, [UR7], RZ ;  /* 0x000000ffffff79a7 */ /* 0x000fe40008100407 */
[----:B-1----:R-:W-:Y:S03]  /*9c80*/  SYNCS.ARRIVE.TRANS64.RED.A1T0 RZ, [UR6], RZ ;  /* 0x000000ffffff79a7 */ /* 0x002fe60008100406 */
.L_x_153:
[----:B------:R-:W-:Y:S05]  /*9c90*/  BSYNC B0 ;  /* 0x0000000000007941 */ /* 0x000fea0003800000 */
.L_x_152:
        /* <DEDUP_REMOVED lines=10> */
.L_x_126:
[----:B------:R-:W-:-:S08]  /*9d40*/  NOP ;  /* 0x0000000000007918 */ /* 0x000fd00000000000 */
[----:B--2---:R-:W1:-:S00]  /*9d50*/  USETMAXREG.DEALLOC.CTAPOOL 0x18 ;  /* 0x00000018000079c8 */ /* 0x004e4000080e0500 */
[----:B-1----:R-:W1:Y:S01]  /*9d60*/  LDC R2, c[0x0][0xda4] ;  /* 0x00036900ff027b82 */ /* 0x002e620000000800 */
[----:B------:R-:W-:Y:S01]  /*9d70*/  UMOV UR47, 0x1 ;  /* 0x00000001002f7882 */ /* 0x000fe20000000000 */
[----:B------:R-:W-:Y:S02]  /*9d80*/  IMAD.MOV.U32 R17, RZ, RZ, RZ ;  /* 0x000000ffff117224 */ /* 0x000fe400078e00ff */
[----:B------:R-:W-:Y:S01]  /*9d90*/  IMAD.MOV.U32 R18, RZ, RZ, 0x1 ;  /* 0x00000001ff127424 */ /* 0x000fe200078e00ff */
[----:B-1----:R-:W-:-:S13]  /*9da0*/  ISETP.LE.AND P0, PT, R2, UR49, PT ;  /* 0x0000003102007c0c */ /* 0x002fda000bf03270 */
[----:B------:R-:W-:Y:S05]  /*9db0*/  @P0 BRA `(.L_x_155) ;  /* 0x0000003000d00947 */ /* 0x000fea0003800000 */
[----:B------:R-:W2:Y:S01]  /*9dc0*/  LDL.LU R6, [R1] ;  /* 0x0000000001067983 */ /* 0x000ea20000300800 */
[----:B------:R-:W1:Y:S02]  /*9dd0*/  S2R R9, SR_TID.X ;  /* 0x0000000000097919 */ /* 0x000e640000002100 */
[----:B-1----:R-:W-:Y:S01]  /*9de0*/  IMAD.SHL.U32 R0, R9, 0x40, RZ ;  /* 0x0000004009007824 */ /* 0x002fe200078e00ff */
[----:B------:R-:W-:-:S04]  /*9df0*/  SHF.R.U32.HI R3, RZ, 0x1, R9 ;  /* 0x00000001ff037819 */ /* 0x000fc80000011609 */
[----:B------:R-:W-:Y:S02]  /*9e00*/  LOP3.LUT R2, R0, 0x180, RZ, 0xc0, !PT ;  /* 0x0000018000027812 */ /* 0x000fe400078ec0ff */
[C---:B------:R-:W-:Y:S02]  /*9e10*/  LOP3.LUT R8, R9.reuse, 0x7f, RZ, 0xc0, !PT ;  /* 0x0000007f09087812 */ /* 0x040fe400078ec0ff */
[----:B------:R-:W-:Y:S01]  /*9e20*/  LOP3.LUT R2, R2, 0x30, R3, 0xf8, !PT ;  /* 0x0000003002027812 */ /* 0x000fe200078ef803 */
[C---:B------:R-:W-:Y:S01]  /*9e30*/  IMAD.SHL.U32 R3, R9.reuse, 0x8, RZ ;  /* 0x0000000809037824 */ /* 0x040fe200078e00ff */
[C---:B------:R-:W-:Y:S01]  /*9e40*/  ISETP.NE.AND P1, PT, R8.reuse, RZ, PT ;  /* 0x000000ff0800720c */ /* 0x040fe20003f25270 */
[----:B------:R-:W-:Y:S01]  /*9e50*/  IMAD.SHL.U32 R4, R8, 0x10, RZ ;  /* 0x0000001008047824 */ /* 0x000fe200078e00ff */
[C---:B------:R-:W-:Y:S02]  /*9e60*/  LOP3.LUT P0, RZ, R9.reuse, 0x1f, RZ, 0xc0, !PT ;  /* 0x0000001f09ff7812 */ /* 0x040fe4000780c0ff */
[----:B------:R-:W-:Y:S01]  /*9e70*/  LOP3.LUT R3, R2, 0x30, R3, 0x78, !PT ;  /* 0x0000003002037812 */ /* 0x000fe200078e7803 */
[----:B------:R-:W-:Y:S01]  /*9e80*/  IMAD.SHL.U32 R2, R9, 0x20, RZ ;  /* 0x0000002009027824 */ /* 0x000fe200078e00ff */
[----:B------:R-:W-:-:S02]  /*9e90*/  LOP3.LUT R5, R4, 0x600, RZ, 0xc0, !PT ;  /* 0x0000060004057812 */ /* 0x000fc400078ec0ff */
[----:B------:R-:W-:Y:S02]  /*9ea0*/  ISETP.NE.OR P0, PT, R8, RZ, !P0 ;  /* 0x000000ff0800720c */ /* 0x000fe40004705670 */
[----:B------:R-:W-:Y:S01]  /*9eb0*/  LOP3.LUT R4, R2, 0x80, RZ, 0xc0, !PT ;  /* 0x0000008002047812 */ /* 0x000fe200078ec0ff */
[----:B------:R-:W-:Y:S01]  /*9ec0*/  IMAD.SHL.U32 R7, R9, 0x4, RZ ;  /* 0x0000000409077824 */ /* 0x000fe200078e00ff */
[----:B------:R-:W-:Y:S02]  /*9ed0*/  LOP3.LUT R5, R5, 0x60, R2, 0xf8, !PT ;  /* 0x0000006005057812 */ /* 0x000fe400078ef802 */
[----:B------:R-:W-:Y:S02]  /*9ee0*/  LOP3.LUT R4, R4, 0x10, R9, 0xf8, !PT ;  /* 0x0000001004047812 */ /* 0x000fe400078ef809 */
[----:B------:R-:W-:Y:S02]  /*9ef0*/  LOP3.LUT R0, R3, 0x640, R0, 0xf8, !PT ;  /* 0x0000064003007812 */ /* 0x000fe400078ef800 */
[----:B------:R-:W-:-:S02]  /*9f00*/  LOP3.LUT R4, R4, 0x10, R7, 0x78, !PT ;  /* 0x0000001004047812 */ /* 0x000fc400078e7807 */
[----:B------:R-:W-:Y:S01]  /*9f10*/  LOP3.LUT R5, R5, 0x100, R2, 0xf8, !PT ;  /* 0x0000010005057812 */ /* 0x000fe200078ef802 */
[----:B------:R1:W-:Y:S03]  /*9f20*/  STL [R1+0x10], R0 ;  /* 0x0000100001007387 */ /* 0x0003e60000100800 */
[----:B-1----:R-:W-:-:S05]  /*9f30*/  LOP3.LUT R0, R5, R4, RZ, 0xfc, !PT ;  /* 0x0000000405007212 */ /* 0x002fca00078efcff */
[----:B------:R1:W-:Y:S01]  /*9f40*/  STL [R1+0xc], R0 ;  /* 0x00000c0001007387 */ /* 0x0003e20000100800 */
[----:B------:R-:W-:Y:S02]  /*9f50*/  IMAD.MOV.U32 R17, RZ, RZ, RZ ;  /* 0x000000ffff117224 */ /* 0x000fe400078e00ff */
[----:B------:R-:W-:Y:S01]  /*9f60*/  IMAD.MOV.U32 R18, RZ, RZ, 0x1 ;  /* 0x00000001ff127424 */ /* 0x000fe200078e00ff */
[----:B------:R-:W-:Y:S02]  /*9f70*/  ULOP3.LUT UR43, UR46, 0x1, URZ, 0xfc, !UPT ;  /* 0x000000012e2b7892 */ /* 0x000fe4000f8efc3f */
[----:B------:R-:W-:Y:S01]  /*9f80*/  ULOP3.LUT UR48, UR46, 0x2, URZ, 0xfc, !UPT ;  /* 0x000000022e307892 */ /* 0x000fe2000f8efc3f */
[----:B------:R-:W-:Y:S01]  /*9f90*/  ULDC.64 UR52, c[0x0][0x198] ;  /* 0x0000660000347ab9 */ /* 0x000fe20000000a00 */
[----:B------:R-:W-:Y:S01]  /*9fa0*/  ULDC UR44, c[0x0][0xc] ;  /* 0x00000300002c7ab9 */ /* 0x000fe20000000800 */
[----:B------:R-:W-:Y:S01]  /*9fb0*/  UMOV UR47, URZ ;  /* 0x0000003f002f7c82 */ /* 0x000fe20008000000 */
[----:B--2---:R-:W-:-:S04]  /*9fc0*/  LOP3.LUT R6, R6, 0xfffffffe, RZ, 0xc0, !PT ;  /* 0xfffffffe06067812 */ /* 0x004fc800078ec0ff */
[----:B------:R-:W-:-:S04]  /*9fd0*/  @P1 LOP3.LUT R6, R6, 0x1, RZ, 0xfc, !PT ;  /* 0x0000000106061812 */ /* 0x000fc800078efcff */
[----:B------:R-:W-:-:S04]  /*9fe0*/  LOP3.LUT R6, R6, 0xfffffffd, RZ, 0xc0, !PT ;  /* 0xfffffffd06067812 */ /* 0x000fc800078ec0ff */
[----:B------:R-:W-:-:S05]  /*9ff0*/  @P0 LOP3.LUT R6, R6, 0x2, RZ, 0xfc, !PT ;  /* 0x0000000206060812 */ /* 0x000fca00078efcff */
[----:B------:R1:W-:Y:S02]  /*a000*/  STL [R1], R6 ;  /* 0x0000000601007387 */ /* 0x0003e40000100800 */
.L_x_207:
        /* <DEDUP_REMOVED lines=33> */
[----:B------:R-:W-:Y:S01]  /*a220*/  MOV R2, 0x0 ;  /* 0x0000000000027802 */ /* 0x000fe20000000f00 */
[----:B------:R-:W-:Y:S01]  /*a230*/  ULDC.64 UR6, c[0x4][0x98] ;  /* 0x0100260000067ab9 */ /* 0x000fe20000000a00 */
[----:B------:R-:W-:Y:S01]  /*a240*/  ULDC.64 UR8, c[0x4][0xa0] ;  /* 0x0100280000087ab9 */ /* 0x000fe20000000a00 */
[----:B------:R-:W-:Y:S01]  /*a250*/  ULDC.64 UR4, c[0x4][0x8] ;  /* 0x0100020000047ab9 */ /* 0x000fe20000000a00 */
[----:B------:R-:W-:Y:S02]  /*a260*/  IMAD.U32 R4, RZ, RZ, UR6 ;  /* 0x00000006ff047e24 */ /* 0x000fe4000f8e00ff */
[----:B------:R-:W2:Y:S01]  /*a270*/  LDC.64 R2, c[0x4][R2] ;  /* 0x0100000002027b82 */ /* 0x000ea20000000a00 */
[----:B------:R-:W-:Y:S02]  /*a280*/  IMAD.U32 R5, RZ, RZ, UR7 ;  /* 0x00000007ff057e24 */ /* 0x000fe4000f8e00ff */
[----:B-1----:R-:W-:Y:S02]  /*a290*/  IMAD.U32 R6, RZ, RZ, UR8 ;  /* 0x00000008ff067e24 */ /* 0x002fe4000f8e00ff */
[----:B------:R-:W-:-:S02]  /*a2a0*/  IMAD.U32 R7, RZ, RZ, UR9 ;  /* 0x00000009ff077e24 */ /* 0x000fc4000f8e00ff */
[----:B------:R-:W-:Y:S02]  /*a2b0*/  IMAD.U32 R10, RZ, RZ, UR4 ;  /* 0x00000004ff0a7e24 */ /* 0x000fe4000f8e00ff */
[----:B------:R-:W-:Y:S02]  /*a2c0*/  IMAD.U32 R11, RZ, RZ, UR5 ;  /* 0x00000005ff0b7e24 */ /* 0x000fe4000f8e00ff */
[----:B------:R-:W-:Y:S02]  /*a2d0*/  IMAD.MOV.U32 R8, RZ, RZ, 0x70 ;  /* 0x00000070ff087424 */ /* 0x000fe400078e00ff */
[----:B------:R-:W-:Y:S02]  /*a2e0*/  IMAD.MOV.U32 R12, RZ, RZ, 0x1 ;  /* 0x00000001ff0c7424 */ /* 0x000fe400078e00ff */
[----:B------:R-:W-:-:S07]  /*a2f0*/  IMAD.MOV.U32 R13, RZ, RZ, RZ ;  /* 0x000000ffff0d7224 */ /* 0x000fce00078e00ff */
[----:B------:R-:W-:-:S07]  /*a300*/  LEPC R20, `(.L_x_156) ;  /* 0x000000001014794e */ /* 0x000fce0000000000 */
[----:B--2---:R-:W-:Y:S05]  /*a310*/  CALL.ABS.NOINC R2 ;  /* 0x0000000002007343 */ /* 0x004fea0003c00000 */
.L_x_156:
[----:B------:R-:W2:Y:S01]  /*a320*/  LDL.LU R2, [R1] ;  /* 0x0000000001027983 */ /* 0x000ea20000300800 */
[----:B------:R-:W-:-:S06]  /*a330*/  UIADD3 UR4, UR40, 0xf200, URZ ;  /* 0x0000f20028047890 */ /* 0x000fcc000fffe03f */
[----:B------:R-:W-:-:S05]  /*a340*/  IMAD.U32 R16, RZ, RZ, UR4 ;  /* 0x00000004ff107e24 */ /* 0x000fca000f8e00ff */
[----:B------:R-:W-:Y:S02]  /*a350*/  LOP3.LUT P0, RZ, R16, 0x1bf, RZ, 0xc0, !PT ;  /* 0x000001bf10ff7812 */ /* 0x000fe4000780c0ff */
[----:B--2---:R-:W-:-:S11]  /*a360*/  LOP3.LUT R2, R2, 0xfffffffb, RZ, 0xc0, !PT ;  /* 0xfffffffb02027812 */ /* 0x004fd600078ec0ff */
[----:B------:R-:W-:-:S05]  /*a370*/  @P0 LOP3.LUT R2, R2, 0x4, RZ, 0xfc, !PT ;  /* 0x0000000402020812 */ /* 0x000fca00078efcff */
[----:B------:R2:W-:Y:S01]  /*a380*/  STL [R1], R2 ;  /* 0x0000000201007387 */ /* 0x0005e20000100800 */
[----:B------:R-:W-:Y:S05]  /*a390*/  @!P0 BRA `(.L_x_157) ;  /* 0x0000000000408947 */ /* 0x000fea0003800000 */
[----:B--2---:R-:W-:Y:S01]  /*a3a0*/  MOV R2, 0x0 ;  /* 0x0000000000027802 */ /* 0x004fe20000000f00 */
        /* <DEDUP_REMOVED lines=15> */
.L_x_157:
[----:B------:R-:W-:-:S04]  /*a4a0*/  UIADD3 UR4, UR40, 0x200, URZ ;  /* 0x0000020028047890 */ /* 0x000fc8000fffe03f */
[----:B------:R-:W-:-:S06]  /*a4b0*/  ULOP3.LUT UP0, URZ, UR4, 0x9f, URZ, 0xc0, !UPT ;  /* 0x0000009f043f7892 */ /* 0x000fcc000f80c03f */
[----:B------:R-:W-:-:S13]  /*a4c0*/  PLOP3.LUT P0, PT, PT, PT, UP0, 0x80, 0x0 ;  /* 0x000000000000781c */ /* 0x000fda0003f0f008 */
        /* <DEDUP_REMOVED lines=17> */
.L_x_158:
[----:B------:R-:W-:-:S13]  /*a5e0*/  LOP3.LUT P6, RZ, R16, 0x1bf, RZ, 0xc0, !PT ;  /* 0x000001bf10ff7812 */ /* 0x000fda00078cc0ff */
        /* <DEDUP_REMOVED lines=17> */
.L_x_159:
[----:B------:R-:W-:Y:S01]  /*a700*/  ULDC.64 UR4, c[0x0][0x9f8] ;  /* 0x00027e0000047ab9 */ /* 0x000fe20000000a00 */
[----:B------:R-:W-:Y:S01]  /*a710*/  IMAD.U32 R5, RZ, RZ, UR39 ;  /* 0x00000027ff057e24 */ /* 0x000fe2000f8e00ff */
[----:B------:R-:W-:Y:S01]  /*a720*/  ISETP.NE.U32.AND P0, PT, RZ, UR4, PT ;  /* 0x00000004ff007c0c */ /* 0x000fe2000bf05070 */
[----:B-1----:R-:W-:Y:S01]  /*a730*/  IMAD.U32 R6, RZ, RZ, UR39 ;  /* 0x00000027ff067e24 */ /* 0x002fe2000f8e00ff */
[----:B------:R-:W1:Y:S01]  /*a740*/  S2R R16, SR_TID.X ;  /* 0x0000000000107919 */ /* 0x000e620000002100 */
[----:B------:R-:W3:Y:S01]  /*a750*/  LDC R0, c[0x0][0x428] ;  /* 0x00010a00ff007b82 */ /* 0x000ee20000000800 */
[----:B------:R-:W-:-:S07]  /*a760*/  ISETP.NE.AND.EX P0, PT, RZ, UR5, PT, P0 ;  /* 0x00000005ff007c0c */ /* 0x000fce000bf05300 */
[----:B------:R-:W4:Y:S08]  /*a770*/  LDC R4, c[0x0][0xda8] ;  /* 0x00036a00ff047b82 */ /* 0x000f300000000800 */
[----:B--2---:R-:W2:Y:S01]  /*a780*/  @P0 LDC.64 R2, c[0x0][0x9f8] ;  /* 0x00027e00ff020b82 */ /* 0x004ea20000000a00 */
[----:B------:R-:W5:Y:S01]  /*a790*/  S2R R21, SR_CgaCtaId ;  /* 0x0000000000157919 */ /* 0x000f620000008800 */
[----:B------:R-:W-:Y:S01]  /*a7a0*/  IMAD R7, RZ, RZ, -UR45 ;  /* 0x8000002dff077e24 */ /* 0x000fe2000f8e02ff */
[----:B------:R-:W5:Y:S01]  /*a7b0*/  S2R R8, SR_TID.X ;  /* 0x0000000000087919 */ /* 0x000f620000002100 */
[----:B-1----:R-:W-:Y:S01]  /*a7c0*/  LOP3.LUT R16, R16, 0x7f, RZ, 0xc0, !PT ;  /* 0x0000007f10107812 */ /* 0x002fe200078ec0ff */
[----:B--2---:R-:W-:-:S05]  /*a7d0*/  @P0 IMAD.WIDE R2, R5, 0x4, R2 ;  /* 0x0000000405020825 */ /* 0x004fca00078e0202 */
[----:B------:R1:W2:Y:S01]  /*a7e0*/  @P0 LDG.E R6, desc[UR50][R2.64] ;  /* 0x0000003202060981 */ /* 0x0002a2000c1e1900 */
[----:B---3--:R-:W-:Y:S01]  /*a7f0*/  ISETP.NE.AND P0, PT, R0, 0x1, PT ;  /* 0x000000010000780c */ /* 0x008fe20003f05270 */
[----:B----4-:R-:W-:Y:S01]  /*a800*/  IMAD R7, R4, R7, UR49 ;  /* 0x0000003104077e24 */ /* 0x010fe2000f8e0207 */
[----:B------:R-:W-:Y:S01]  /*a810*/  ISETP.NE.AND P6, PT, R16, RZ, PT ;  /* 0x000000ff1000720c */ /* 0x000fe20003fc5270 */
[----:B------:R-:W-:Y:S01]  /*a820*/  UMOV UR36, URZ ;  /* 0x0000003f00247c82 */ /* 0x000fe20008000000 */
[----:B------:R-:W-:Y:S01]  /*a830*/  UMOV UR4, 0x40 ;  /* 0x0000004000047882 */ /* 0x000fe20000000000 */
[----:B------:R-:W-:Y:S01]  /*a840*/  IMAD.SHL.U32 R7, R7, 0x80, RZ ;  /* 0x0000008007077824 */ /* 0x000fe200078e00ff */
[----:B------:R-:W-:Y:S01]  /*a850*/  UMOV UR6, UR38 ;  /* 0x0000002600067c82 */ /* 0x000fe20008000000 */
[----:B------:R-:W-:Y:S01]  /*a860*/  UMOV UR7, UR39 ;  /* 0x0000002700077c82 */ /* 0x000fe20008000000 */
[----:B------:R-:W-:Y:S01]  /*a870*/  UMOV UR8, 0x80 ;  /* 0x0000008000087882 */ /* 0x000fe20000000000 */
[----:B-1----:R-:W1:Y:S01]  /*a880*/  LDC.64 R2, c[0x0][0x3f8] ;  /* 0x0000fe00ff027b82 */ /* 0x002e620000000a00 */
[----:B------:R-:W-:Y:S01]  /*a890*/  R2UR UR37, R7 ;  /* 0x00000000072572ca */ /* 0x000fe200000e0000 */
[----:B------:R-:W-:Y:S01]  /*a8a0*/  UMOV UR10, UR38 ;  /* 0x00000026000a7c82 */ /* 0x000fe20008000000 */
[----:B------:R-:W-:Y:S01]  /*a8b0*/  UMOV UR11, UR39 ;  /* 0x00000027000b7c82 */ /* 0x000fe20008000000 */
[----:B-----5:R-:W-:Y:S01]  /*a8c0*/  LOP3.LUT R21, R21, 0x1, RZ, 0xc0, !PT ;  /* 0x0000000115157812 */ /* 0x020fe200078ec0ff */
[----:B------:R-:W-:Y:S01]  /*a8d0*/  IMAD.U32 R16, RZ, RZ, UR38 ;  /* 0x00000026ff107e24 */ /* 0x000fe2000f8e00ff */
[----:B------:R-:W-:Y:S01]  /*a8e0*/  VOTEU.ALL UP1, P6 ;  /* 0x00000000003f7886 */ /* 0x000fe20003020000 */
[----:B------:R-:W-:Y:S01]  /*a8f0*/  SHF.R.U32.HI R8, RZ, 0x5, R8 ;  /* 0x00000005ff087819 */ /* 0x000fe20000011608 */
[----:B------:R-:W3:Y:S01]  /*a900*/  @P0 LDC R0, c[0x0][0x42c] ;  /* 0x00010b00ff000b82 */ /* 0x000ee20000000800 */
[----:B------:R-:W-:-:S02]  /*a910*/  IMAD R21, R21, 0x1400, RZ ;  /* 0x0000140015157824 */ /* 0x000fc400078e02ff */
[----:B------:R-:W-:Y:S01]  /*a920*/  @!UP1 UIADD3 UR12, UP0, UR52, 0x270, URZ ;  /* 0x00000270340c9890 */ /* 0x000fe2000ff1e03f */
[----:B------:R-:W-:Y:S02]  /*a930*/  LOP3.LUT R8, R8, 0x3, RZ, 0xc0, !PT ;  /* 0x0000000308087812 */ /* 0x000fe400078ec0ff */
[----:B------:R-:W-:Y:S01]  /*a940*/  UMOV UR5, UR37 ;  /* 0x0000002500057c82 */ /* 0x000fe20008000000 */
[----:B------:R-:W-:Y:S01]  /*a950*/  @!UP1 UIADD3.X UR13, URZ, UR53, URZ, UP0, !UPT ;  /* 0x000000353f0d9290 */ /* 0x000fe200087fe43f */
[----:B------:R-:W4:Y:S01]  /*a960*/  @P0 LDC R5, c[0x0][0x430] ;  /* 0x00010c00ff050b82 */ /* 0x000f220000000800 */
[----:B------:R-:W-:Y:S01]  /*a970*/  UMOV UR9, UR37 ;  /* 0x0000002500097c82 */ /* 0x000fe20008000000 */
[----:B-1----:R-:W-:-:S06]  /*a980*/  ISETP.NE.U32.AND P1, PT, R2, RZ, PT ;  /* 0x000000ff0200720c */ /* 0x002fcc0003f25070 */
[----:B------:R-:W-:Y:S01]  /*a990*/  @!UP1 UTMAPF.L2.4D [UR36], [UR12] ;  /* 0x000000240c0095b8 */ /* 0x000fe20008018000 */
[----:B------:R-:W-:Y:S01]  /*a9a0*/  ISETP.NE.AND.EX P1, PT, R3, RZ, PT, P1 ;  /* 0x000000ff0300720c */ /* 0x000fe20003f25310 */
[----:B---3--:R-:W-:Y:S01]  /*a9b0*/  @P0 IMAD.HI.U32 R0, R0, UR38, RZ ;  /* 0x0000002600000c27 */ /* 0x008fe2000f8e00ff */
[----:B------:R1:W-:Y:S04]  /*a9c0*/  @!UP1 UTMAPF.L2.4D [UR4], [UR12] ;  /* 0x000000040c0095b8 */ /* 0x0003e80008018000 */
[----:B----4-:R-:W-:Y:S01]  /*a9d0*/  @P0 SHF.R.U32.HI R16, RZ, R5, R0 ;  /* 0x00000005ff100219 */ /* 0x010fe20000011600 */
[----:B------:R3:W-:Y:S01]  /*a9e0*/  @!UP1 UTMAPF.L2.4D [UR8], [UR12] ;  /* 0x000000080c0095b8 */ /* 0x0007e20008018000 */
[----:B-1----:R-:W-:Y:S01]  /*a9f0*/  UMOV UR4, 0xffffffff ;  /* 0xffffffff00047882 */ /* 0x002fe20000000000 */
[--C-:B--2---:R-:W-:Y:S01]  /*aa00*/  SHF.R.S32.HI R20, RZ, 0x1f, R6.reuse ;  /* 0x0000001fff147819 */ /* 0x104fe20000011406 */
[----:B------:R-:W-:Y:S01]  /*aa10*/  IMAD.MOV.U32 R19, RZ, RZ, R6 ;  /* 0x000000ffff137224 */ /* 0x000fe200078e0006 */
[----:B------:R-:W-:Y:S01]  /*aa20*/  SEL R0, R6, RZ, !P1 ;  /* 0x000000ff06007207 */ /* 0x000fe20004800000 */
[----:B---3--:R-:W-:Y:S06]  /*aa30*/  BRA.DIV UR4, `(.L_x_160) ;  /* 0x0000002e04007947 */ /* 0x008fec000b800000 */
[----:B------:R1:W2:Y:S02]  /*aa40*/  SHFL.IDX PT, R14, R8, RZ, 0x1f ;  /* 0x00001fff080e7589 */ /* 0x0002a400000e0000 */
.L_x_223:
[----:B--2---:R-:W-:Y:S02]  /*aa50*/  ISETP.NE.AND P0, PT, R14, RZ, PT ;  /* 0x000000ff0e00720c */ /* 0x004fe40003f05270 */
[----:B------:R-:W-:-:S11]  /*aa60*/  PLOP3.LUT P6, PT, PT, PT, PT, 0x8, 0x0 ;  /* 0x000000000000781c */ /* 0x000fd60003fce170 */
[----:B------:R-:W-:Y:S05]  /*aa70*/  @P0 BRA `(.L_x_161) ;  /* 0x0000000800380947 */ /* 0x000fea0003800000 */
[----:B------:R-:W-:-:S06]  /*aa80*/  UIADD3 UR4, UR41, -0x1, URZ ;  /* 0xffffffff29047890 */ /* 0x000fcc000fffe03f */
[----:B-1----:R-:W-:Y:S01]  /*aa90*/  IMAD.U32 R8, RZ, RZ, UR4 ;  /* 0x00000004ff087e24 */ /* 0x002fe2000f8e00ff */
[----:B------:R-:W-:-:S03]  /*aaa0*/  UMOV UR4, 0xffffffff ;  /* 0xffffffff00047882 */ /* 0x000fc60000000000 */
[----:B------:R-:W-:Y:S05]  /*aab0*/  BRA.DIV UR4, `(.L_x_162) ;  /* 0x0000002e04007947 */ /* 0x000fea000b800000 */
[----:B------:R-:W-:-:S13]  /*aac0*/  ELECT P6, URZ, PT ;  /* 0x00000000003f782f */ /* 0x000fda00038c0000 */
.L_x_226:
[----:B------:R-:W-:Y:S05]  /*aad0*/  @!P6 BRA `(.L_x_163) ;  /* 0x0000000400a4e947 */ /* 0x000fea0003800000 */
[----:B------:R-:W-:Y:S05]  /*aae0*/  @!P1 BRA `(.L_x_164) ;  /* 0x0000000000449947 */ /* 0x000fea0003800000 */
[----:B------:R-:W1:Y:S01]  /*aaf0*/  LDC R9, c[0x0][0x41c] ;  /* 0x00010700ff097b82 */ /* 0x000e620000000800 */
[----:B------:R-:W-:Y:S01]  /*ab00*/  ULDC.64 UR4, c[0x0][0x408] ;  /* 0x0001020000047ab9 */ /* 0x000fe20000000a00 */
[----:B-1----:R-:W-:-:S13]  /*ab10*/  ISETP.NE.AND P0, PT, R9, 0x1, PT ;  /* 0x000000010900780c */ /* 0x002fda0003f05270 */
[----:B------:R-:W1:Y:S02]  /*ab20*/  @P0 LDC.64 R4, c[0x0][0x420] ;  /* 0x00010800ff040b82 */ /* 0x000e640000000a00 */
        /* <DEDUP_REMOVED lines=13> */
.L_x_164:
[----:B------:R-:W-:Y:S02]  /*ac00*/  LEA R0, R17, UR40, 0x3 ;  /* 0x0000002811007c11 */ /* 0x000fe4000f8e18ff */
[----:B-1----:R-:W-:-:S04]  /*ac10*/  SHF.L.U32 R3, R18, 0x1f, RZ ;  /* 0x0000001f12037819 */ /* 0x002fc800000006ff */
[----:B------:R-:W1:Y:S02]  /*ac20*/  SYNCS.PHASECHK.TRANS64.TRYWAIT P0, [R0+URZ+0x33480], R3 ;  /* 0x03348003000075a7 */ /* 0x000e64000800017f */
[----:B-1----:R-:W-:Y:S05]  /*ac30*/  @!P0 BRA `(.L_x_165) ;  /* 0x0000002800c08947 */ /* 0x002fea0003800000 */
.L_x_227:
[----:B------:R-:W2:Y:S01]  /*ac40*/  S2R R2, SR_TID.X ;  /* 0x0000000000027919 */ /* 0x000ea20000002100 */
[----:B------:R-:W-:Y:S01]  /*ac50*/  UPRMT UR4, UR48, 0x9910, URZ ;  /* 0x0000991030047896 */ /* 0x000fe2000800003f */
[----:B--2---:R-:W-:-:S04]  /*ac60*/  LOP3.LUT R2, R2, 0x7f, RZ, 0xc0, !PT ;  /* 0x0000007f02027812 */ /* 0x004fc800078ec0ff */
[----:B------:R-:W-:Y:S01]  /*ac70*/  ISETP.NE.AND P0, PT, R2, RZ, PT ;  /* 0x000000ff0200720c */ /* 0x000fe20003f05270 */
[----:B------:R-:W-:-:S05]  /*ac80*/  IMAD.U32 R2, RZ, RZ, UR4 ;  /* 0x00000004ff027e24 */ /* 0x000fca000f8e00ff */
[----:B------:R-:W-:-:S07]  /*ac90*/  ISETP.NE.AND P2, PT, R2, 0x2, PT ;  /* 0x000000020200780c */ /* 0x000fce0003f45270 */
[----:B------:R-:W-:-:S04]  /*aca0*/  @!P0 IMAD.MOV.U32 R5, RZ, RZ, 0x7800 ;  /* 0x00007800ff058424 */ /* 0x000fc800078e00ff */
[----:B------:R2:W-:Y:S02]  /*acb0*/  @!P0 SYNCS.ARRIVE.TRANS64 RZ, [R0+URZ+0x33470], R5 ;  /* 0x0334700500ff89a7 */ /* 0x0005e4000800003f */
[----:B------:R-:W-:Y:S05]  /*acc0*/  @P2 BRA `(.L_x_166) ;  /* 0x0000000000042947 */ /* 0x000fea0003800000 */
[----:B------:R-:W-:Y:S01]  /*acd0*/  BPT.TRAP 0x1 ;  /* 0x000000040000795c */ /* 0x000fe20000300000 */
.L_x_166:
[----:B------:R-:W3:Y:S02]  /*ace0*/  LDL R2, [R1] ;  /* 0x0000000001027983 */ /* 0x000ee40000100800 */
[----:B---3--:R-:W-:-:S13]  /*acf0*/  LOP3.LUT P0, RZ, R2, 0x2, RZ, 0xc0, !PT ;  /* 0x0000000202ff7812 */ /* 0x008fda000780c0ff */
[----:B------:R-:W-:Y:S05]  /*ad00*/  @P0 BRA `(.L_x_167) ;  /* 0x0000000000040947 */ /* 0x000fea0003800000 */
[----:B------:R-:W-:Y:S01]  /*ad10*/  BPT.TRAP 0x1 ;  /* 0x000000040000795c */ /* 0x000fe20000300000 */
.L_x_167:
[----:B------:R-:W3:Y:S01]  /*ad20*/  S2R R4, SR_CgaCtaId ;  /* 0x0000000000047919 */ /* 0x000ee20000008800 */
[----:B------:R-:W-:Y:S01]  /*ad30*/  IMAD R2, R17, 0x7800, R21 ;  /* 0x0000780011027824 */ /* 0x000fe200078e0215 */
[----:B------:R-:W-:Y:S01]  /*ad40*/  R2UR UR9, R0 ;  /* 0x00000000000972ca */ /* 0x000fe200000e0000 */
[----:B------:R-:W-:Y:S01]  /*ad50*/  UIADD3 UR4, UP0, UR52, 0x470, URZ ;  /* 0x0000047034047890 */ /* 0x000fe2000ff1e03f */
[----:B------:R-:W-:Y:S01]  /*ad60*/  R2UR UR12, R16 ;  /* 0x00000000100c72ca */ /* 0x000fe200000e0000 */
[----:B------:R-:W-:Y:S01]  /*ad70*/  VIADD R2, R2, UR40 ;  /* 0x0000002802027c36 */ /* 0x000fe20008000000 */
[----:B-----5:R-:W-:Y:S01]  /*ad80*/  R2UR UR13, R6 ;  /* 0x00000000060d72ca */ /* 0x020fe200000e0000 */
[----:B------:R-:W-:Y:S01]  /*ad90*/  UIADD3.X UR5, URZ, UR53, URZ, UP0, !UPT ;  /* 0x000000353f057290 */ /* 0x000fe200087fe43f */
[----:B------:R-:W-:Y:S02]  /*ada0*/  UMOV UR10, URZ ;  /* 0x0000003f000a7c82 */ /* 0x000fe40008000000 */
[----:B------:R-:W-:Y:S01]  /*adb0*/  R2UR UR15, R2 ;  /* 0x00000000020f72ca */ /* 0x000fe200000e0000 */
[----:B------:R-:W-:Y:S01]  /*adc0*/  UMOV UR17, 0x30000 ;  /* 0x0003000000117882 */ /* 0x000fe20000000000 */
[----:B------:R-:W-:Y:S01]  /*add0*/  UMOV UR6, 0x0 ;  /* 0x0000000000067882 */ /* 0x000fe20000000000 */
[----:B------:R-:W-:Y:S01]  /*ade0*/  UMOV UR7, 0x14f00000 ;  /* 0x14f0000000077882 */ /* 0x000fe20000000000 */
[----:B------:R-:W-:Y:S01]  /*adf0*/  UMOV UR16, 0x40 ;  /* 0x0000004000107882 */ /* 0x000fe20000000000 */
[----:B------:R-:W-:-:S08]  /*ae00*/  UIADD3 UR9, UR9, 0x33470, URZ ;  /* 0x0003347009097890 */ /* 0x000fd0000fffe03f */
[----:B------:R-:W-:Y:S02]  /*ae10*/  UIADD3 UR8, UR15, 0xf200, URZ ;  /* 0x0000f2000f087890 */ /* 0x000fe4000fffe03f */
[----:B------:R-:W-:Y:S02]  /*ae20*/  UIADD3 UR14, UR15, 0x11a00, URZ ;  /* 0x00011a000f0e7890 */ /* 0x000fe4000fffe03f */
[----:B------:R-:W-:Y:S01]  /*ae30*/  UIADD3 UR15, UR15, 0x14200, URZ ;  /* 0x000142000f0f7890 */ /* 0x000fe2000fffe03f */
[----:B---3--:R-:W-:-:S05]  /*ae40*/  LOP3.LUT R4, R4, 0x1, RZ, 0xc0, !PT ;  /* 0x0000000104047812 */ /* 0x008fca00078ec0ff */
[----:B------:R-:W-:-:S04]  /*ae50*/  IMAD R4, R4, 0x50, RZ ;  /* 0x0000005004047824 */ /* 0x000fc800078e02ff */
[----:B------:R-:W-:-:S05]  /*ae60*/  IMAD R8, R8, 0xa0, R4 ;  /* 0x000000a008087824 */ /* 0x000fca00078e0204 */
[----:B------:R-:W-:-:S13]  /*ae70*/  R2UR UR11, R8 ;  /* 0x00000000080b72ca */ /* 0x000fda00000e0000 */
[----:B------:R3:W-:Y:S02]  /*ae80*/  UTMALDG.4D.MULTICAST [UR8], [UR4], UR17, desc[UR6] ;  /* 0x00000608040073b4 */ /* 0x0007e40008019811 */
[----:B---3--:R-:W-:Y:S01]  /*ae90*/  UMOV UR8, UR14 ;  /* 0x0000000e00087c82 */ /* 0x008fe20008000000 */
[----:B------:R-:W-:Y:S01]  /*aea0*/  UMOV UR10, UR16 ;  /* 0x00000010000a7c82 */ /* 0x000fe20008000000 */
[----:B------:R-:W-:Y:S01]  /*aeb0*/  UMOV UR14, 0x80 ;  /* 0x00000080000e7882 */ /* 0x000fe20000000000 */
[----:B------:R3:W-:Y:S02]  /*aec0*/  UTMALDG.4D.MULTICAST [UR8], [UR4], UR17, desc[UR6] ;  /* 0x00000608040073b4 */ /* 0x0007e40008019811 */
[----:B---3--:R-:W-:Y:S01]  /*aed0*/  UMOV UR8, UR15 ;  /* 0x0000000f00087c82 */ /* 0x008fe20008000000 */
[----:B------:R-:W-:Y:S02]  /*aee0*/  UMOV UR10, UR14 ;  /* 0x0000000e000a7c82 */ /* 0x000fe40008000000 */
[----:B------:R3:W-:Y:S01]  /*aef0*/  UTMALDG.4D.MULTICAST [UR8], [UR4], UR17, desc[UR6] ;  /* 0x00000608040073b4 */ /* 0x0007e20008019811 */
[----:B------:R-:W4:Y:S02]  /*af00*/  SYNCS.PHASECHK.TRANS64.TRYWAIT P0, [R0+URZ+0x33440], R3 ;  /* 0x03344003000075a7 */ /* 0x000f24000800017f */
[----:B---34-:R-:W-:Y:S05]  /*af10*/  @!P0 BRA `(.L_x_168) ;  /* 0x00000028001c8947 */ /* 0x018fea0003800000 */
.L_x_228:
[----:B------:R-:W4:Y:S02]  /*af20*/  S2R R4, SR_TID.X ;  /* 0x0000000000047919 */ /* 0x000f240000002100 */
[----:B----4-:R-:W-:-:S04]  /*af30*/  LOP3.LUT R4, R4, 0x7f, RZ, 0xc0, !PT ;  /* 0x0000007f04047812 */ /* 0x010fc800078ec0ff */
[----:B------:R-:W-:-:S13]  /*af40*/  ISETP.NE.AND P0, PT, R4, RZ, PT ;  /* 0x000000ff0400720c */ /* 0x000fda0003f05270 */
[----:B-1-3--:R-:W-:-:S04]  /*af50*/  @!P0 IMAD.MOV.U32 R3, RZ, RZ, 0x7800 ;  /* 0x00007800ff038424 */ /* 0x00afc800078e00ff */
[----:B------:R1:W-:Y:S01]  /*af60*/  @!P0 SYNCS.ARRIVE.TRANS64 RZ, [R0+URZ+0x33430], R3 ;  /* 0x0334300300ff89a7 */ /* 0x0003e2000800003f */
[----:B------:R-:W-:Y:S05]  /*af70*/  @P2 BRA `(.L_x_169) ;  /* 0x0000000000042947 */ /* 0x000fea0003800000 */
[----:B------:R-:W-:Y:S01]  /*af80*/  BPT.TRAP 0x1 ;  /* 0x000000040000795c */ /* 0x000fe20000300000 */
.L_x_169:
[----:B-1----:R-:W3:Y:S02]  /*af90*/  LDL R3, [R1] ;  /* 0x0000000001037983 */ /* 0x002ee40000100800 */
[----:B---3--:R-:W-:-:S13]  /*afa0*/  LOP3.LUT P0, RZ, R3, 0x2, RZ, 0xc0, !PT ;  /* 0x0000000203ff7812 */ /* 0x008fda000780c0ff */
[----:B------:R-:W-:Y:S05]  /*afb0*/  @P0 BRA `(.L_x_170) ;  /* 0x0000000000040947 */ /* 0x000fea0003800000 */
[----:B------:R-:W-:Y:S01]  /*afc0*/  BPT.TRAP 0x1 ;  /* 0x000000040000795c */ /* 0x000fe20000300000 */
.L_x_170:
        /* <DEDUP_REMOVED lines=10> */
[----:B------:R-:W-:Y:S01]  /*b070*/  UMOV UR7, 0x14f00000 ;  /* 0x14f0000000077882 */ /* 0x000fe20000000000 */
[----:B------:R-:W-:Y:S01]  /*b080*/  UMOV UR16, 0x40 ;  /* 0x0000004000107882 */ /* 0x000fe20000000000 */
[----:B--2---:R-:W-:Y:S01]  /*b090*/  IMAD.MOV.U32 R0, RZ, RZ, R6 ;  /* 0x000000ffff007224 */ /* 0x004fe200078e0006 */
[----:B------:R-:W-:-:S02]  /*b0a0*/  UIADD3 UR8, UR15, 0x24200, URZ ;  /* 0x000242000f087890 */ /* 0x000fc4000fffe03f */
[----:B------:R-:W-:Y:S02]  /*b0b0*/  UIADD3 UR9, UR9, 0x33430, URZ ;  /* 0x0003343009097890 */ /* 0x000fe4000fffe03f */
[----:B------:R-:W-:Y:S02]  /*b0c0*/  UIADD3 UR14, UR15, 0x26a00, URZ ;  /* 0x00026a000f0e7890 */ /* 0x000fe4000fffe03f */
[----:B------:R-:W-:-:S05]  /*b0d0*/  UIADD3 UR15, UR15, 0x29200, URZ ;  /* 0x000292000f0f7890 */ /* 0x000fca000fffe03f */
[----:B------:R1:W-:Y:S02]  /*b0e0*/  UTMALDG.4D.MULTICAST [UR8], [UR4], UR17, desc[UR6] ;  /* 0x00000608040073b4 */ /* 0x0003e40008019811 */
[----:B-1----:R-:W-:Y:S01]  /*b0f0*/  UMOV UR8, UR14 ;  /* 0x0000000e00087c82 */ /* 0x002fe20008000000 */
[----:B------:R-:W-:Y:S01]  /*b100*/  UMOV UR10, UR16 ;  /* 0x00000010000a7c82 */ /* 0x000fe20008000000 */
[----:B------:R-:W-:Y:S01]  /*b110*/  UMOV UR14, 0x80 ;  /* 0x00000080000e7882 */ /* 0x000fe20000000000 */
[----:B------:R1:W-:Y:S02]  /*b120*/  UTMALDG.4D.MULTICAST [UR8], [UR4], UR17, desc[UR6] ;  /* 0x00000608040073b4 */ /* 0x0003e40008019811 */
[----:B-1----:R-:W-:Y:S01]  /*b130*/  UMOV UR8, UR15 ;  /* 0x0000000f00087c82 */ /* 0x002fe20008000000 */
[----:B------:R-:W-:Y:S02]  /*b140*/  UMOV UR10, UR14 ;  /* 0x0000000e000a7c82 */ /* 0x000fe40008000000 */
[----:B------:R1:W-:Y:S02]  /*b150*/  UTMALDG.4D.MULTICAST [UR8], [UR4], UR17, desc[UR6] ;  /* 0x00000608040073b4 */ /* 0x0003e40008019811 */
[----:B-1----:R-:W-:Y:S01]  /*b160*/  NOP ;  /* 0x0000000000007918 */ /* 0x002fe20000000000 */
.L_x_163:
        /* <DEDUP_REMOVED lines=10> */
[----:B------:R-:W-:Y:S01]  /*b210*/  @P0 IMAD.MOV.U32 R2, RZ, RZ, 0x6000 ;  /* 0x00006000ff020424 */ /* 0x000fe200078e00ff */
        /* <DEDUP_REMOVED lines=20> */
.L_x_161:
[----:B------:R-:W-:-:S06]  /*b360*/  ULOP3.LUT UR4, UR47, 0x1, URZ, 0xc, !UPT ;  /* 0x000000012f047892 */ /* 0x000fcc000f8e0c3f */
[----:B------:R-:W-:-:S05]  /*b370*/  IMAD.U32 R2, RZ, RZ, UR4 ;  /* 0x00000004ff027e24 */ /* 0x000fca000f8e00ff */
[----:B------:R-:W-:-:S04]  /*b380*/  SHF.L.U32 R2, R2, 0x1f, RZ ;  /* 0x0000001f02027819 */ /* 0x000fc800000006ff */
[----:B------:R-:W2:Y:S02]  /*b390*/  SYNCS.PHASECHK.TRANS64.TRYWAIT P0, [UR40+0x33420], R2 ;  /* 0x03342002ff0075a7 */ /* 0x000ea40008000168 */
[----:B--2---:R-:W-:Y:S05]  /*b3a0*/  @!P0 BRA `(.L_x_171) ;  /* 0x00000024000c8947 */ /* 0x004fea0003800000 */
.L_x_229:
[----:B------:R-:W-:-:S06]  /*b3b0*/  UISETP.GE.AND UP0, UPT, UR42, 0xa1, UPT ;  /* 0x000000a12a00788c */ /* 0x000fcc000bf06270 */
[----:B------:R-:W-:-:S13]  /*b3c0*/  PLOP3.LUT P0, PT, PT, PT, UP0, 0x80, 0x0 ;  /* 0x000000000000781c */ /* 0x000fda0003f0f008 */
[----:B------:R-:W-:Y:S05]  /*b3d0*/  @!P0 BRA `(.L_x_172) ;  /* 0x0000001400048947 */ /* 0x000fea0003800000 */
[----:B------:R-:W-:Y:S01]  /*b3e0*/  UIADD3 UR4, UR41, -0x2, URZ ;  /* 0xfffffffe29047890 */ /* 0x000fe2000fffe03f */
[----:B--2---:R-:W-:Y:S02]  /*b3f0*/  IMAD.MOV.U32 R2, RZ, RZ, R18 ;  /* 0x000000ffff027224 */ /* 0x004fe400078e0012 */
[----:B-1----:R-:W-:-:S03]  /*b400*/  IMAD.MOV.U32 R8, RZ, RZ, R17 ;  /* 0x000000ffff087224 */ /* 0x002fc600078e0011 */
[----:B------:R-:W-:-:S07]  /*b410*/  IMAD.U32 R3, RZ, RZ, UR4 ;  /* 0x00000004ff037e24 */ /* 0x000fce000f8e00ff */
.L_x_199:
[----:B------:R-:W-:Y:S01]  /*b420*/  VIADD R17, R8, 0x1 ;  /* 0x0000000108117836 */ /* 0x000fe20000000000 */
[----:B------:R-:W-:Y:S04]  /*b430*/  BSSY B0, `(.L_x_173) ;  /* 0x00000b0000007945 */ /* 0x000fe80003800000 */
[----:B------:R-:W-:-:S04]  /*b440*/  ISETP.NE.AND P0, PT, R17, 0x2, PT ;  /* 0x000000021100780c */ /* 0x000fc80003f05270 */
[----:B------:R-:W-:Y:S02]  /*b450*/  SEL R5, RZ, 0x1, P0 ;  /* 0x00000001ff057807 */ /* 0x000fe40000000000 */
[----:B------:R-:W-:Y:S02]  /*b460*/  SEL R17, R17, RZ, P0 ;  /* 0x000000ff11117207 */ /* 0x000fe40000000000 */
[----:B------:R-:W-:Y:S01]  /*b470*/  LOP3.LUT R18, R2, R5, RZ, 0x3c, !PT ;  /* 0x0000000502127212 */ /* 0x000fe200078e3cff */
[----:B--2---:R-:W-:Y:S06]  /*b480*/  @!P6 BRA `(.L_x_174) ;  /* 0x0000000800a8e947 */ /* 0x004fec0003800000 */
[----:B------:R-:W-:Y:S01]  /*b490*/  IMAD.MOV.U32 R9, RZ, RZ, R3 ;  /* 0x000000ffff097224 */ /* 0x000fe200078e0003 */
[----:B------:R-:W-:Y:S06]  /*b4a0*/  @!P1 BRA `(.L_x_175) ;  /* 0x0000000000489947 */ /* 0x000fec0003800000 */
        /* <DEDUP_REMOVED lines=13> */
[----:B------:R-:W-:Y:S02]  /*b580*/  ULDC.64 UR4, c[0x0][0x3f8] ;  /* 0x0000fe0000047ab9 */ /* 0x000fe40000000a00 */
[----:B------:R-:W-:Y:S01]  /*b590*/  LEA R6, P0, R4, UR4, 0x2 ;  /* 0x0000000404067c11 */ /* 0x000fe2000f8010ff */
[----:B------:R-:W-:-:S05]  /*b5a0*/  IMAD.IADD R0, R0, 0x1, R5 ;  /* 0x0000000100007824 */ /* 0x000fca00078e0205 */
[----:B------:R-:W-:-:S05]  /*b5b0*/  LEA.HI.X R7, R4, UR5, R0, 0x2, P0 ;  /* 0x0000000504077c11 */ /* 0x000fca00080f1400 */
[----:B------:R1:W5:Y:S02]  /*b5c0*/  LDG.E R0, desc[UR50][R6.64] ;  /* 0x0000003206007981 */ /* 0x000364000c1e1900 */
.L_x_175:
[----:B-1----:R-:W-:Y:S01]  /*b5d0*/  LEA R6, R17, UR40, 0x3 ;  /* 0x0000002811067c11 */ /* 0x002fe2000f8e18ff */
[----:B------:R-:W-:Y:S01]  /*b5e0*/  BSSY B1, `(.L_x_176) ;  /* 0x0000004000017945 */ /* 0x000fe20003800000 */
[----:B------:R-:W-:-:S04]  /*b5f0*/  SHF.L.U32 R5, R18, 0x1f, RZ ;  /* 0x0000001f12057819 */ /* 0x000fc800000006ff */
[----:B------:R-:W1:Y:S02]  /*b600*/  SYNCS.PHASECHK.TRANS64.TRYWAIT P0, [R6+URZ+0x33480], R5 ;  /* 0x03348005060075a7 */ /* 0x000e64000800017f */
[----:B-1----:R-:W-:Y:S05]  /*b610*/  @!P0 BRA `(.L_x_177) ;  /* 0x0000002000888947 */ /* 0x002fea0003800000 */
.L_x_230:
[----:B------:R-:W-:Y:S05]  /*b620*/  BSYNC B1 ;  /* 0x0000000000017941 */ /* 0x000fea0003800000 */
.L_x_176:
[----:B------:R-:W2:Y:S01]  /*b630*/  S2R R4, SR_TID.X ;  /* 0x0000000000047919 */ /* 0x000ea20000002100 */
[----:B------:R-:W-:Y:S01]  /*b640*/  UPRMT UR4, UR48, 0x9910, URZ ;  /* 0x0000991030047896 */ /* 0x000fe2000800003f */
[----:B--2---:R-:W-:-:S04]  /*b650*/  LOP3.LUT R4, R4, 0x7f, RZ, 0xc0, !PT ;  /* 0x0000007f04047812 */ /* 0x004fc800078ec0ff */
[----:B------:R-:W-:-:S13]  /*b660*/  ISETP.NE.AND P0, PT, R4, RZ, PT ;  /* 0x000000ff0400720c */ /* 0x000fda0003f05270 */
[----:B------:R-:W-:-:S04]  /*b670*/  @!P0 IMAD.MOV.U32 R4, RZ, RZ, 0x7800 ;  /* 0x00007800ff048424 */ /* 0x000fc800078e00ff */
[----:B------:R2:W-:Y:S02]  /*b680*/  @!P0 SYNCS.ARRIVE.TRANS64 RZ, [R6+URZ+0x33470], R4 ;  /* 0x0334700406ff89a7 */ /* 0x0005e4000800003f */
[----:B--2---:R-:W-:-:S05]  /*b690*/  IMAD.U32 R4, RZ, RZ, UR4 ;  /* 0x00000004ff047e24 */ /* 0x004fca000f8e00ff */
[----:B------:R-:W-:-:S13]  /*b6a0*/  ISETP.NE.AND P2, PT, R4, 0x2, PT ;  /* 0x000000020400780c */ /* 0x000fda0003f45270 */
[----:B------:R-:W-:Y:S05]  /*b6b0*/  @P2 BRA `(.L_x_178) ;  /* 0x0000000000042947 */ /* 0x000fea0003800000 */
[----:B------:R-:W-:Y:S01]  /*b6c0*/  BPT.TRAP 0x1 ;  /* 0x000000040000795c */ /* 0x000fe20000300000 */
.L_x_178:
[----:B------:R-:W2:Y:S01]  /*b6d0*/  LDL R4, [R1] ;  /* 0x0000000001047983 */ /* 0x000ea20000100800 */
[----:B------:R-:W-:Y:S01]  /*b6e0*/  BSSY B1, `(.L_x_179) ;  /* 0x0000004000017945 */ /* 0x000fe20003800000 */
[----:B--2---:R-:W-:-:S13]  /*b6f0*/  LOP3.LUT P0, RZ, R4, 0x2, RZ, 0xc0, !PT ;  /* 0x0000000204ff7812 */ /* 0x004fda000780c0ff */
[----:B------:R-:W-:Y:S05]  /*b700*/  @P0 BRA `(.L_x_180) ;  /* 0x0000000000040947 */ /* 0x000fea0003800000 */
[----:B------:R-:W-:Y:S01]  /*b710*/  BPT.TRAP 0x1 ;  /* 0x000000040000795c */ /* 0x000fe20000300000 */
.L_x_180:
[----:B------:R-:W-:Y:S05]  /*b720*/  BSYNC B1 ;  /* 0x0000000000017941 */ /* 0x000fea0003800000 */
.L_x_179:
[----:B------:R-:W2:Y:S01]  /*b730*/  S2R R7, SR_CgaCtaId ;  /* 0x0000000000077919 */ /* 0x000ea20000008800 */
[----:B------:R-:W-:Y:S01]  /*b740*/  IMAD.MOV.U32 R13, RZ, RZ, RZ ;  /* 0x000000ffff0d7224 */ /* 0x000fe200078e00ff */
[----:B------:R-:W-:Y:S01]  /*b750*/  R2UR UR12, R16 ;  /* 0x00000000100c72ca */ /* 0x000fe200000e0000 */
[----:B------:R-:W-:Y:S01]  /*b760*/  IMAD R4, R17, 0x7800, R21 ;  /* 0x0000780011047824 */ /* 0x000fe200078e0215 */
[----:B------:R-:W-:Y:S01]  /*b770*/  UIADD3 UR4, UP0, UR52, 0x470, URZ ;  /* 0x0000047034047890 */ /* 0x000fe2000ff1e03f */
[----:B------:R-:W-:Y:S01]  /*b780*/  PLOP3.LUT P0, PT, PT, PT, PT, 0x80, 0x0 ;  /* 0x000000000000781c */ /* 0x000fe20003f0f070 */
[----:B------:R-:W-:Y:S01]  /*b790*/  UMOV UR6, 0x30000 ;  /* 0x0003000000067882 */ /* 0x000fe20000000000 */
[----:B------:R-:W-:Y:S01]  /*b7a0*/  R2UR UR10, R13 ;  /* 0x000000000d0a72ca */ /* 0x000fe200000e0000 */
[----:B------:R-:W-:Y:S01]  /*b7b0*/  VIADD R4, R4, UR40 ;  /* 0x0000002804047c36 */ /* 0x000fe20008000000 */
[----:B------:R-:W-:Y:S01]  /*b7c0*/  UIADD3.X UR5, URZ, UR53, URZ, UP0, !UPT ;  /* 0x000000353f057290 */ /* 0x000fe200087fe43f */
[----:B------:R-:W-:-:S02]  /*b7d0*/  UMOV UR14, 0x0 ;  /* 0x00000000000e7882 */ /* 0x000fc40000000000 */
[----:B------:R-:W-:Y:S01]  /*b7e0*/  VIADD R10, R4, 0xf200 ;  /* 0x0000f200040a7836 */ /* 0x000fe20000000000 */
[----:B------:R-:W-:Y:S01]  /*b7f0*/  UMOV UR15, 0x14f00000 ;  /* 0x14f00000000f7882 */ /* 0x000fe20000000000 */
[----:B--2---:R-:W-:-:S05]  /*b800*/  LOP3.LUT R7, R7, 0x1, RZ, 0xc0, !PT ;  /* 0x0000000107077812 */ /* 0x004fca00078ec0ff */
[----:B------:R-:W-:-:S04]  /*b810*/  IMAD R7, R7, 0x50, RZ ;  /* 0x0000005007077824 */ /* 0x000fc800078e02ff */
[----:B------:R-:W-:Y:S02]  /*b820*/  IMAD R9, R9, 0xa0, R7 ;  /* 0x000000a009097824 */ /* 0x000fe400078e0207 */
[----:B------:R-:W-:-:S07]  /*b830*/  VIADD R7, R6, 0x33470 ;  /* 0x0003347006077836 */ /* 0x000fce0000000000 */
.L_x_181:
[----:B------:R-:W-:-:S13]  /*b840*/  @P0 ELECT P3, URZ, PT ;  /* 0x00000000003f082f */ /* 0x000fda0003860000 */
[----:B-----5:R-:W-:Y:S02]  /*b850*/  @P3 R2UR UR13, R0 ;  /* 0x00000000000d32ca */ /* 0x020fe400000e0000 */
[----:B------:R-:W-:Y:S02]  /*b860*/  @P3 R2UR UR11, R9 ;  /* 0x00000000090b32ca */ /* 0x000fe400000e0000 */
[----:B------:R-:W-:Y:S02]  /*b870*/  @P3 R2UR UR9, R7 ;  /* 0x00000000070932ca */ /* 0x000fe400000e0000 */
[----:B------:R-:W-:Y:S02]  /*b880*/  @P3 R2UR UR8, R10 ;  /* 0x000000000a0832ca */ /* 0x000fe400000e0000 */
[----:B------:R-:W-:Y:S02]  /*b890*/  @P3 PLOP3.LUT P0, PT, P3, PT, PT, 0x8, 0x0 ;  /* 0x000000000000381c */ /* 0x000fe40001f0e170 */
[----:B------:R-:W-:-:S09]  /*b8a0*/  PLOP3.LUT P3, PT, PT, PT, PT, 0x8, 0x0 ;  /* 0x000000000000781c */ /* 0x000fd20003f6e170 */
[----:B------:R2:W-:Y:S02]  /*b8b0*/  UTMALDG.4D.MULTICAST [UR8], [UR4], UR6, desc[UR14] ;  /* 0x00000e08040073b4 */ /* 0x0005e40008019806 */
[----:B--2---:R-:W-:Y:S05]  /*b8c0*/  @P0 BRA.U.ANY `(.L_x_181) ;  /* 0xfffffffd00dc0947 */ /* 0x004fea000393ffff */
[----:B------:R-:W-:Y:S01]  /*b8d0*/  IMAD.MOV.U32 R12, RZ, RZ, 0x40 ;  /* 0x00000040ff0c7424 */ /* 0x000fe200078e00ff */
[----:B------:R-:W-:Y:S01]  /*b8e0*/  R2UR UR12, R16 ;  /* 0x00000000100c72ca */ /* 0x000fe200000e0000 */
[----:B------:R-:W-:Y:S01]  /*b8f0*/  VIADD R10, R4, 0x11a00 ;  /* 0x00011a00040a7836 */ /* 0x000fe20000000000 */
[----:B------:R-:W-:Y:S01]  /*b900*/  PLOP3.LUT P0, PT, PT, PT, PT, 0x80, 0x0 ;  /* 0x000000000000781c */ /* 0x000fe20003f0f070 */
[----:B------:R-:W-:Y:S01]  /*b910*/  UMOV UR6, 0x30000 ;  /* 0x0003000000067882 */ /* 0x000fe20000000000 */
[----:B------:R-:W-:Y:S01]  /*b920*/  R2UR UR10, R12 ;  /* 0x000000000c0a72ca */ /* 0x000fe200000e0000 */
[----:B------:R-:W-:Y:S01]  /*b930*/  UMOV UR14, 0x0 ;  /* 0x00000000000e7882 */ /* 0x000fe20000000000 */
[----:B------:R-:W-:-:S13]  /*b940*/  UMOV UR15, 0x14f00000 ;  /* 0x14f00000000f7882 */ /* 0x000fda0000000000 */
.L_x_182:
[----:B------:R-:W-:-:S13]  /*b950*/  @P0 ELECT P3, URZ, PT ;  /* 0x00000000003f082f */ /* 0x000fda0003860000 */
[----:B------:R-:W-:Y:S02]  /*b960*/  @P3 R2UR UR13, R0 ;  /* 0x00000000000d32ca */ /* 0x000fe400000e0000 */
        /* <DEDUP_REMOVED lines=15> */
.L_x_183:
        /* <DEDUP_REMOVED lines=9> */
[----:B------:R-:W2:Y:S01]  /*baf0*/  SYNCS.PHASECHK.TRANS64.TRYWAIT P0, [R6+URZ+0x33440], R5 ;  /* 0x03344005060075a7 */ /* 0x000ea2000800017f */
[----:B------:R-:W-:Y:S04]  /*bb00*/  BSSY B1, `(.L_x_184) ;  /* 0x0000002000017945 */ /* 0x000fe80003800000 */
[----:B--2---:R-:W-:Y:S05]  /*bb10*/  @!P0 BRA `(.L_x_185) ;  /* 0x0000001c005c8947 */ /* 0x004fea0003800000 */
.L_x_231:
[----:B------:R-:W-:Y:S05]  /*bb20*/  BSYNC B1 ;  /* 0x0000000000017941 */ /* 0x000fea0003800000 */
.L_x_184:
[----:B------:R-:W3:Y:S02]  /*bb30*/  S2R R7, SR_TID.X ;  /* 0x0000000000077919 */ /* 0x000ee40000002100 */
[----:B---3--:R-:W-:-:S04]  /*bb40*/  LOP3.LUT R7, R7, 0x7f, RZ, 0xc0, !PT ;  /* 0x0000007f07077812 */ /* 0x008fc800078ec0ff */
[----:B------:R-:W-:-:S13]  /*bb50*/  ISETP.NE.AND P0, PT, R7, RZ, PT ;  /* 0x000000ff0700720c */ /* 0x000fda0003f05270 */
[----:B-12---:R-:W-:-:S04]  /*bb60*/  @!P0 IMAD.MOV.U32 R5, RZ, RZ, 0x7800 ;  /* 0x00007800ff058424 */ /* 0x006fc800078e00ff */
[----:B------:R1:W-:Y:S01]  /*bb70*/  @!P0 SYNCS.ARRIVE.TRANS64 RZ, [R6+URZ+0x33430], R5 ;  /* 0x0334300506ff89a7 */ /* 0x0003e2000800003f */
[----:B------:R-:W-:Y:S05]  /*bb80*/  @P2 BRA `(.L_x_186) ;  /* 0x0000000000042947 */ /* 0x000fea0003800000 */
[----:B------:R-:W-:Y:S01]  /*bb90*/  BPT.TRAP 0x1 ;  /* 0x000000040000795c */ /* 0x000fe20000300000 */
.L_x_186:
[----:B-1----:R-:W2:Y:S01]  /*bba0*/  LDL R5, [R1] ;  /* 0x0000000001057983 */ /* 0x002ea20000100800 */
[----:B------:R-:W-:Y:S01]  /*bbb0*/  BSSY B1, `(.L_x_187) ;  /* 0x0000004000017945 */ /* 0x000fe20003800000 */
[----:B--2---:R-:W-:-:S13]  /*bbc0*/  LOP3.LUT P0, RZ, R5, 0x2, RZ, 0xc0, !PT ;  /* 0x0000000205ff7812 */ /* 0x004fda000780c0ff */
[----:B------:R-:W-:Y:S05]  /*bbd0*/  @P0 BRA `(.L_x_188) ;  /* 0x0000000000040947 */ /* 0x000fea0003800000 */
[----:B------:R-:W-:Y:S01]  /*bbe0*/  BPT.TRAP 0x1 ;  /* 0x000000040000795c */ /* 0x000fe20000300000 */
.L_x_188:
[----:B------:R-:W-:Y:S05]  /*bbf0*/  BSYNC B1 ;  /* 0x0000000000017941 */ /* 0x000fea0003800000 */
.L_x_187:
[----:B------:R-:W-:Y:S01]  /*bc00*/  R2UR UR10, R13 ;  /* 0x000000000d0a72ca */ /* 0x000fe200000e0000 */
[----:B------:R-:W-:Y:S01]  /*bc10*/  UIADD3 UR4, UP0, UR52, 0x370, URZ ;  /* 0x0000037034047890 */ /* 0x000fe2000ff1e03f */
[----:B------:R-:W-:Y:S01]  /*bc20*/  R2UR UR12, R16 ;  /* 0x00000000100c72ca */ /* 0x000fe200000e0000 */
[----:B------:R-:W-:Y:S01]  /*bc30*/  VIADD R6, R6, 0x33430 ;  /* 0x0003343006067836 */ /* 0x000fe20000000000 */
[----:B------:R-:W-:Y:S01]  /*bc40*/  PLOP3.LUT P0, PT, PT, PT, PT, 0x80, 0x0 ;  /* 0x000000000000781c */ /* 0x000fe20003f0f070 */
[----:B------:R-:W-:Y:S01]  /*bc50*/  VIADD R5, R4, 0x24200 ;  /* 0x0002420004057836 */ /* 0x000fe20000000000 */
[----:B------:R-:W-:Y:S01]  /*bc60*/  UIADD3.X UR5, URZ, UR53, URZ, UP0, !UPT ;  /* 0x000000353f057290 */ /* 0x000fe200087fe43f */
[----:B------:R-:W-:Y:S01]  /*bc70*/  UMOV UR6, 0x30000 ;  /* 0x0003000000067882 */ /* 0x000fe20000000000 */
[----:B------:R-:W-:Y:S01]  /*bc80*/  UMOV UR14, 0x0 ;  /* 0x00000000000e7882 */ /* 0x000fe20000000000 */
[----:B------:R-:W-:-:S09]  /*bc90*/  UMOV UR15, 0x14f00000 ;  /* 0x14f00000000f7882 */ /* 0x000fd20000000000 */
.L_x_189:
        /* <DEDUP_REMOVED lines=8> */
[----:B-1----:R-:W-:Y:S05]  /*bd20*/  @P0 BRA.U.ANY `(.L_x_189) ;  /* 0xfffffffd00dc0947 */ /* 0x002fea000393ffff */
[----:B------:R-:W-:Y:S01]  /*bd30*/  R2UR UR10, R12 ;  /* 0x000000000c0a72ca */ /* 0x000fe200000e0000 */
[----:B------:R-:W-:Y:S01]  /*bd40*/  VIADD R5, R4, 0x26a00 ;  /* 0x00026a0004057836 */ /* 0x000fe20000000000 */
[----:B------:R-:W-:Y:S01]  /*bd50*/  R2UR UR12, R16 ;  /* 0x00000000100c72ca */ /* 0x000fe200000e0000 */
[----:B------:R-:W-:Y:S01]  /*bd60*/  UMOV UR6, 0x30000 ;  /* 0x0003000000067882 */ /* 0x000fe20000000000 */
[----:B------:R-:W-:Y:S01]  /*bd70*/  PLOP3.LUT P0, PT, PT, PT, PT, 0x80, 0x0 ;  /* 0x000000000000781c */ /* 0x000fe20003f0f070 */
[----:B------:R-:W-:Y:S01]  /*bd80*/  UMOV UR14, 0x0 ;  /* 0x00000000000e7882 */ /* 0x000fe20000000000 */
[----:B------:R-:W-:-:S11]  /*bd90*/  UMOV UR15, 0x14f00000 ;  /* 0x14f00000000f7882 */ /* 0x000fd60000000000 */
.L_x_190:
        /* <DEDUP_REMOVED lines=16> */
.L_x_191:
        /* <DEDUP_REMOVED lines=9> */
.L_x_174:
[----:B------:R-:W-:Y:S05]  /*bf30*/  BSYNC B0 ;  /* 0x0000000000007941 */ /* 0x000fea0003800000 */
.L_x_173:
[----:B------:R-:W-:-:S05]  /*bf40*/  IMAD.U32 R4, RZ, RZ, UR43 ;  /* 0x0000002bff047e24 */ /* 0x000fca000f8e00ff */
[----:B------:R-:W-:-:S13]  /*bf50*/  ISETP.NE.AND P0, PT, R4, 0x3, PT ;  /* 0x000000030400780c */ /* 0x000fda0003f05270 */
[----:B------:R-:W-:Y:S05]  /*bf60*/  @!P0 BRA `(.L_x_192) ;  /* 0x0000000000048947 */ /* 0x000fea0003800000 */
[----:B------:R-:W-:Y:S01]  /*bf70*/  BPT.TRAP 0x1 ;  /* 0x000000040000795c */ /* 0x000fe20000300000 */
.L_x_192:
[----:B------:R-:W-:Y:S01]  /*bf80*/  IMAD.U32 R4, RZ, RZ, UR48 ;  /* 0x00000030ff047e24 */ /* 0x000fe2000f8e00ff */
[----:B------:R-:W-:Y:S01]  /*bf90*/  LEA R13, R8, UR40, 0x3 ;  /* 0x00000028080d7c11 */ /* 0x000fe2000f8e18ff */
[----:B------:R-:W-:Y:S03]  /*bfa0*/  BSSY B0, `(.L_x_193) ;  /* 0x0000006000007945 */ /* 0x000fe60003800000 */
[----:B------:R-:W-:Y:S02]  /*bfb0*/  ISETP.NE.AND P2, PT, R4, 0x3, PT ;  /* 0x000000030400780c */ /* 0x000fe40003f45270 */
[----:B------:R-:W-:-:S04]  /*bfc0*/  LOP3.LUT R4, R2, 0x1, RZ, 0x3c, !PT ;  /* 0x0000000102047812 */ /* 0x000fc800078e3cff */
[----:B------:R-:W-:-:S04]  /*bfd0*/  SHF.L.U32 R4, R4, 0x1f, RZ ;  /* 0x0000001f04047819 */ /* 0x000fc800000006ff */
[----:B------:R-:W1:Y:S02]  /*bfe0*/  SYNCS.PHASECHK.TRANS64.TRYWAIT P3, [R13+URZ+0x33470], R4 ;  /* 0x033470040d0075a7 */ /* 0x000e64000806017f */
[----:B-1----:R-:W-:Y:S05]  /*bff0*/  @!P3 BRA `(.L_x_194) ;  /* 0x000000180038b947 */ /* 0x002fea0003800000 */
.L_x_232:
[----:B------:R-:W-:Y:S05]  /*c000*/  BSYNC B0 ;  /* 0x0000000000007941 */ /* 0x000fea0003800000 */
.L_x_193:
[----:B------:R-:W-:Y:S05]  /*c010*/  @!P2 BRA `(.L_x_195) ;  /* 0x000000000004a947 */ /* 0x000fea0003800000 */
[----:B------:R-:W-:Y:S01]  /*c020*/  BPT.TRAP 0x1 ;  /* 0x000000040000795c */ /* 0x000fe20000300000 */
.L_x_195:
[----:B------:R-:W-:Y:S01]  /*c030*/  SHF.L.U32 R2, R2, 0x1f, RZ ;  /* 0x0000001f02027819 */ /* 0x000fe200000006ff */
[----:B------:R-:W-:-:S03]  /*c040*/  IMAD R10, R8, 0x7800, RZ ;  /* 0x00007800080a7824 */ /* 0x000fc600078e02ff */
[----:B------:R-:W2:Y:S02]  /*c050*/  SYNCS.PHASECHK.TRANS64.TRYWAIT P3, [R13+URZ+0x33460], R2 ;  /* 0x033460020d0075a7 */ /* 0x000ea4000806017f */
[----:B--2---:R-:W-:Y:S05]  /*c060*/  @!P3 BRA `(.L_x_196) ;  /* 0x000000180030b947 */ /* 0x004fea0003800000 */
.L_x_233:
[----:B-1----:R-:W2:Y:S04]  /*c070*/  LDL R4, [R1+0x10] ;  /* 0x0000100001047983 */ /* 0x002ea80000100800 */
[----:B------:R-:W3:Y:S01]  /*c080*/  LDL R11, [R1+0xc] ;  /* 0x00000c00010b7983 */ /* 0x000ee20000100800 */
[----:B------:R-:W-:Y:S05]  /*c090*/  WARPSYNC.ALL ;  /* 0x0000000000007948 */ /* 0x000fea0003800000 */
[----:B--2---:R-:W-:-:S02]  /*c0a0*/  LOP3.LUT R2, R10, R4, RZ, 0xfc, !PT ;  /* 0x000000040a027212 */ /* 0x004fc400078efcff */
[----:B---3--:R-:W-:-:S03]  /*c0b0*/  LOP3.LUT R12, R10, R11, RZ, 0xfc, !PT ;  /* 0x0000000b0a0c7212 */ /* 0x008fc600078efcff */
[----:B------:R-:W1:Y:S02]  /*c0c0*/  LDSM.16.MT88.4 R4, [R2+UR40+0xf200] ;  /* 0x00f200280204783b */ /* 0x000e640008004200 */
        /* <DEDUP_REMOVED lines=98> */
.L_x_197:
[----:B--2---:R2:W-:Y:S01]  /*c6f0*/  SYNCS.ARRIVE.TRANS64.A1T0 RZ, [R13+URZ+0x33450], RZ ;  /* 0x033450ff0dff79a7 */ /* 0x0045e2000810003f */
[----:B------:R-:W-:Y:S06]  /*c700*/  BAR.SYNC.DEFER_BLOCKING 0x2, 0x80 ;  /* 0x0082000000007b1d */ /* 0x000fec0000010000 */
[----:B------:R-:W-:Y:S05]  /*c710*/  @!P0 BRA `(.L_x_198) ;  /* 0x0000000000048947 */ /* 0x000fea0003800000 */
[----:B------:R-:W-:Y:S01]  /*c720*/  BPT.TRAP 0x1 ;  /* 0x000000040000795c */ /* 0x000fe20000300000 */
.L_x_198:
[----:B------:R-:W3:Y:S04]  /*c730*/  LDL R4, [R1+0x4] ;  /* 0x0000040001047983 */ /* 0x000ee80000100800 */
[----:B------:R-:W4:Y:S01]  /*c740*/  LDL R2, [R1+0x8] ;  /* 0x0000080001027983 */ /* 0x000f220000100800 */
[----:B---3--:R-:W-:-:S13]  /*c750*/  ISETP.NE.AND P0, PT, R4, RZ, PT ;  /* 0x000000ff0400720c */ /* 0x008fda0003f05270 */
[----:B--2---:R-:W-:-:S05]  /*c760*/  @P0 VIADD R13, R13, 0x33480 ;  /* 0x000334800d0d0836 */ /* 0x004fca0000000000 */
[----:B----4-:R-:W-:-:S04]  /*c770*/  @P0 PRMT R13, R2, 0x654, R13 ;  /* 0x00000654020d0816 */ /* 0x010fc8000000000d */
[----:B------:R2:W-:Y:S01]  /*c780*/  @P0 SYNCS.ARRIVE.TRANS64.RED.A1T0 RZ, [R13+URZ], RZ ;  /* 0x000000ff0dff09a7 */ /* 0x0005e2000810043f */
[----:B------:R-:W-:Y:S02]  /*c790*/  BPT.TRAP 0x1 ;  /* 0x000000040000795c */ /* 0x000fe40000300000 */
[C---:B------:R-:W-:Y:S01]  /*c7a0*/  ISETP.GT.AND P0, PT, R3.reuse, RZ, PT ;  /* 0x000000ff0300720c */ /* 0x040fe20003f04270 */
[----:B------:R-:W-:Y:S02]  /*c7b0*/  VIADD R3, R3, 0xffffffff ;  /* 0xffffffff03037836 */ /* 0x000fe40000000000 */
[----:B------:R-:W-:Y:S02]  /*c7c0*/  IMAD.MOV.U32 R2, RZ, RZ, R18 ;  /* 0x000000ffff027224 */ /* 0x000fe400078e0012 */
[----:B-1----:R-:W-:-:S08]  /*c7d0*/  IMAD.MOV.U32 R8, RZ, RZ, R17 ;  /* 0x000000ffff087224 */ /* 0x002fd000078e0011 */
[----:B------:R-:W-:Y:S05]  /*c7e0*/  @P0 BRA `(.L_x_199) ;  /* 0xffffffec000c0947 */ /* 0x000fea000383ffff */
.L_x_172:
[----:B------:R-:W-:-:S05]  /*c7f0*/  IMAD.U32 R0, RZ, RZ, UR43 ;  /* 0x0000002bff007e24 */ /* 0x000fca000f8e00ff */
[----:B------:R-:W-:-:S13]  /*c800*/  ISETP.NE.AND P0, PT, R0, 0x3, PT ;  /* 0x000000030000780c */ /* 0x000fda0003f05270 */
[----:B------:R-:W-:Y:S05]  /*c810*/  @!P0 BRA `(.L_x_200) ;  /* 0x0000000000048947 */ /* 0x000fea0003800000 */
[----:B------:R-:W-:Y:S01]  /*c820*/  BPT.TRAP 0x1 ;  /* 0x000000040000795c */ /* 0x000fe20000300000 */
.L_x_200:
        /* <DEDUP_REMOVED lines=8> */
.L_x_234:
[----:B------:R-:W-:Y:S05]  /*c8b0*/  BSYNC B0 ;  /* 0x0000000000007941 */ /* 0x000fea0003800000 */
.L_x_201:
[----:B------:R-:W-:Y:S05]  /*c8c0*/  @!P1 BRA `(.L_x_203) ;  /* 0x0000000000049947 */ /* 0x000fea0003800000 */
[----:B------:R-:W-:Y:S01]  /*c8d0*/  BPT.TRAP 0x1 ;  /* 0x000000040000795c */ /* 0x000fe20000300000 */
.L_x_203:
[----:B--2---:R-:W-:-:S04]  /*c8e0*/  SHF.L.U32 R0, R18, 0x1f, RZ ;  /* 0x0000001f12007819 */ /* 0x004fc800000006ff */
[----:B------:R-:W2:Y:S02]  /*c8f0*/  SYNCS.PHASECHK.TRANS64.TRYWAIT P2, [R3+URZ+0x33460], R0 ;  /* 0x03346000030075a7 */ /* 0x000ea4000804017f */
[----:B--2---:R-:W-:Y:S05]  /*c900*/  @!P2 BRA `(.L_x_204) ;  /* 0x000000100030a947 */ /* 0x004fea0003800000 */
.L_x_235:
[----:B------:R-:W3:Y:S04]  /*c910*/  LDL R2, [R1+0x10] ;  /* 0x0000100001027983 */ /* 0x000ee80000100800 */
[----:B-1----:R-:W4:Y:S01]  /*c920*/  LDL R8, [R1+0xc] ;  /* 0x00000c0001087983 */ /* 0x002f220000100800 */
[----:B--2---:R-:W-:Y:S01]  /*c930*/  IMAD R0, R17, 0x7800, RZ ;  /* 0x0000780011007824 */ /* 0x004fe200078e02ff */
[----:B------:R-:W-:Y:S05]  /*c940*/  WARPSYNC.ALL ;  /* 0x0000000000007948 */ /* 0x000fea0003800000 */
[----:B---3--:R-:W-:-:S02]  /*c950*/  LOP3.LUT R2, R0, R2, RZ, 0xfc, !PT ;  /* 0x0000000200027212 */ /* 0x008fc400078efcff */
[----:B----4-:R-:W-:-:S03]  /*c960*/  LOP3.LUT R0, R0, R8, RZ, 0xfc, !PT ;  /* 0x0000000800007212 */ /* 0x010fc600078efcff */
        /* <DEDUP_REMOVED lines=99> */
.L_x_205:
[----:B--2---:R2:W-:Y:S01]  /*cfa0*/  SYNCS.ARRIVE.TRANS64.A1T0 RZ, [R3+URZ+0x33450], RZ ;  /* 0x033450ff03ff79a7 */ /* 0x0045e2000810003f */
[----:B------:R-:W-:Y:S06]  /*cfb0*/  BAR.SYNC.DEFER_BLOCKING 0x2, 0x80 ;  /* 0x0082000000007b1d */ /* 0x000fec0000010000 */
[----:B------:R-:W-:Y:S05]  /*cfc0*/  @!P0 BRA `(.L_x_206) ;  /* 0x0000000000048947 */ /* 0x000fea0003800000 */
[----:B------:R-:W-:Y:S01]  /*cfd0*/  BPT.TRAP 0x1 ;  /* 0x000000040000795c */ /* 0x000fe20000300000 */
.L_x_206:
[----:B------:R-:W3:Y:S04]  /*cfe0*/  LDL R2, [R1+0x4] ;  /* 0x0000040001027983 */ /* 0x000ee80000100800 */
[----:B-1----:R-:W4:Y:S01]  /*cff0*/  LDL R0, [R1+0x8] ;  /* 0x0000080001007983 */ /* 0x002f220000100800 */
[----:B---3--:R-:W-:-:S13]  /*d000*/  ISETP.NE.AND P0, PT, R2, RZ, PT ;  /* 0x000000ff0200720c */ /* 0x008fda0003f05270 */
[----:B--2---:R-:W-:-:S05]  /*d010*/  @P0 VIADD R3, R3, 0x33480 ;  /* 0x0003348003030836 */ /* 0x004fca0000000000 */
[----:B----4-:R-:W-:-:S04]  /*d020*/  @P0 PRMT R3, R0, 0x654, R3 ;  /* 0x0000065400030816 */ /* 0x010fc80000000003 */
[----:B------:R1:W-:Y:S01]  /*d030*/  @P0 SYNCS.ARRIVE.TRANS64.RED.A1T0 RZ, [R3+URZ], RZ ;  /* 0x000000ff03ff09a7 */ /* 0x0003e2000810043f */
[----:B------:R-:W-:Y:S02]  /*d040*/  BPT.TRAP 0x1 ;  /* 0x000000040000795c */ /* 0x000fe40000300000 */
[----:B------:R-:W2:Y:S01]  /*d050*/  LDC R0, c[0x0][0xda4] ;  /* 0x00036900ff007b82 */ /* 0x000ea20000000800 */
[----:B------:R-:W-:Y:S01]  /*d060*/  UIADD3 UR49, UR44, UR49, URZ ;  /* 0x000000312c317290 */ /* 0x000fe2000fffe03f */
[----:B------:R-:W-:Y:S01]  /*d070*/  VIADD R17, R17, 0x1 ;  /* 0x0000000111117836 */ /* 0x000fe20000000000 */
[----:B------:R-:W-:-:S04]  /*d080*/  UIADD3 UR47, UR47, 0x1, URZ ;  /* 0x000000012f2f7890 */ /* 0x000fc8000fffe03f */
[----:B------:R-:W-:-:S04]  /*d090*/  ISETP.NE.AND P0, PT, R17, 0x2, PT ;  /* 0x000000021100780c */ /* 0x000fc80003f05270 */
[----:B-1----:R-:W-:Y:S02]  /*d0a0*/  SEL R3, RZ, 0x1, P0 ;  /* 0x00000001ff037807 */ /* 0x002fe40000000000 */
[----:B------:R-:W-:Y:S02]  /*d0b0*/  SEL R17, R17, RZ, P0 ;  /* 0x000000ff11117207 */ /* 0x000fe40000000000 */
[----:B------:R-:W-:Y:S02]  /*d0c0*/  LOP3.LUT R18, R18, R3, RZ, 0x3c, !PT ;  /* 0x0000000312127212 */ /* 0x000fe400078e3cff */
[----:B--2---:R-:W-:-:S13]  /*d0d0*/  ISETP.LE.AND P1, PT, R0, UR49, PT ;  /* 0x0000003100007c0c */ /* 0x004fda000bf23270 */
[----:B------:R-:W-:Y:S05]  /*d0e0*/  @!P1 BRA `(.L_x_207) ;  /* 0xffffffcc00c89947 */ /* 0x000fea000383ffff */
[----:B------:R-:W-:-:S12]  /*d0f0*/  ULOP3.LUT UR47, UR47, 0x1, URZ, 0xc, !UPT ;  /* 0x000000012f2f7892 */ /* 0x000fd8000f8e0c3f */
.L_x_155:
[----:B------:R-:W1:Y:S01]  /*d100*/  S2R R3, SR_CgaCtaId ;  /* 0x0000000000037919 */ /* 0x000e620000008800 */
[----:B------:R-:W-:-:S04]  /*d110*/  MOV R0, 0x400 ;  /* 0x0000040000007802 */ /* 0x000fc80000000f00 */
[----:B-1----:R-:W-:Y:S01]  /*d120*/  LEA R6, R3, R0, 0x18 ;  /* 0x0000000003067211 */ /* 0x002fe200078ec0ff */
[----:B------:R-:W-:-:S05]  /*d130*/  IMAD.U32 R0, RZ, RZ, UR47 ;  /* 0x0000002fff007e24 */ /* 0x000fca000f8e00ff */
[----:B------:R-:W-:-:S04]  /*d140*/  SHF.L.U32 R0, R0, 0x1f, RZ ;  /* 0x0000001f00007819 */ /* 0x000fc800000006ff */
[----:B------:R-:W1:Y:S02]  /*d150*/  SYNCS.PHASECHK.TRANS64.TRYWAIT P0, [R6+URZ+0x33420], R0 ;  /* 0x03342000060075a7 */ /* 0x000e64000800017f */
[----:B-1----:R-:W-:Y:S05]  /*d160*/  @!P0 BRA `(.L_x_208) ;  /* 0x00000008002c8947 */ /* 0x002fea0003800000 */
.L_x_236:
        /* <DEDUP_REMOVED lines=14> */
.L_x_211:
        /* <DEDUP_REMOVED lines=12> */
.L_x_237:
[----:B------:R-:W2:Y:S02]  /*d310*/  SYNCS.PHASECHK.TRANS64.TRYWAIT P1, [R7+URZ], R0 ;  /* 0x00000000070075a7 */ /* 0x000ea4000802017f */
[----:B--2---:R-:W-:Y:S05]  /*d320*/  @!P1 BRA `(.L_x_213) ;  /* 0x0000000400e49947 */ /* 0x004fea0003800000 */
.L_x_238:
[----:B------:R-:W-:Y:S05]  /*d330*/  @!P0 BRA `(.L_x_214) ;  /* 0x0000000000048947 */ /* 0x000fea0003800000 */
[----:B------:R-:W-:Y:S01]  /*d340*/  BPT.TRAP 0x1 ;  /* 0x000000040000795c */ /* 0x000fe20000300000 */
.L_x_214:
[----:B------:R-:W-:-:S04]  /*d350*/  IMAD R17, R17, 0x8, R6 ;  /* 0x0000000811117824 */ /* 0x000fc800078e0206 */
[----:B------:R-:W3:Y:S02]  /*d360*/  SYNCS.PHASECHK.TRANS64.TRYWAIT P1, [R17+URZ+0x33460], R4 ;  /* 0x03346004110075a7 */ /* 0x000ee4000802017f */
[----:B---3--:R-:W-:Y:S05]  /*d370*/  @!P1 BRA `(.L_x_215) ;  /* 0x0000000400e49947 */ /* 0x008fea0003800000 */
.L_x_239:
[----:B------:R-:W-:Y:S05]  /*d380*/  @!P0 BRA `(.L_x_216) ;  /* 0x0000000000048947 */ /* 0x000fea0003800000 */
[----:B------:R-:W-:Y:S01]  /*d390*/  BPT.TRAP 0x1 ;  /* 0x000000040000795c */ /* 0x000fe20000300000 */
.L_x_216:
[----:B------:R-:W-:-:S04]  /*d3a0*/  IMAD R3, R3, 0x8, R6 ;  /* 0x0000000803037824 */ /* 0x000fc800078e0206 */
[----:B------:R-:W4:Y:S02]  /*d3b0*/  SYNCS.PHASECHK.TRANS64.TRYWAIT P1, [R3+URZ+0x33460], R0 ;  /* 0x03346000030075a7 */ /* 0x000f24000802017f */
[----:B----4-:R-:W-:Y:S05]  /*d3c0*/  @!P1 BRA `(.L_x_217) ;  /* 0x0000000400e49947 */ /* 0x010fea0003800000 */
.L_x_240:
[----:B------:R-:W-:Y:S05]  /*d3d0*/  @!P0 BRA `(.L_x_218) ;  /* 0x0000000000048947 */ /* 0x000fea0003800000 */
[----:B------:R-:W-:Y:S01]  /*d3e0*/  BPT.TRAP 0x1 ;  /* 0x000000040000795c */ /* 0x000fe20000300000 */
.L_x_218:
[----:B------:R-:W5:Y:S02]  /*d3f0*/  SYNCS.PHASECHK.TRANS64.TRYWAIT P0, [R17+URZ+0x33480], R4 ;  /* 0x03348004110075a7 */ /* 0x000f64000800017f */
[----:B-----5:R-:W-:Y:S05]  /*d400*/  @!P0 BRA `(.L_x_219) ;  /* 0x0000000400e88947 */ /* 0x020fea0003800000 */
.L_x_220:
[----:B------:R1:W1:Y:S02]  /*d410*/  SYNCS.PHASECHK.TRANS64.TRYWAIT P0, [R3+URZ+0x33480], R0 ;  /* 0x03348000030075a7 */ /* 0x000264000800017f */
[----:B-1----:R-:W-:Y:S05]  /*d420*/  @!P0 NANOSLEEP.SYNCS 0x989680 ;  /* 0x009896800000895d */ /* 0x002fea0003900000 */
[----:B------:R-:W1:Y:S02]  /*d430*/  @!P0 SYNCS.PHASECHK.TRANS64 P0, [R3+URZ+0x33480], R0 ;  /* 0x03348000030085a7 */ /* 0x000e64000800007f */
[----:B-1----:R-:W-:Y:S05]  /*d440*/  @!P0 BRA `(.L_x_220) ;  /* 0xfffffffc00f08947 */ /* 0x002fea000383ffff */
.L_x_210:
[----:B------:R-:W-:Y:S05]  /*d450*/  BSYNC B0 ;  /* 0x0000000000007941 */ /* 0x000fea0003800000 */
.L_x_209:
[----:B------:R-:W-:Y:S05]  /*d460*/  EXIT ;  /* 0x000000000000794d */ /* 0x000fea0003800000 */
.L_x_129:
[----:B-1----:R-:W-:-:S04]  /*d470*/  IMAD.U32 R3, RZ, RZ, UR38 ;  /* 0x00000026ff037e24 */ /* 0x002fc8000f8e00ff */
[----:B------:R1:W2:Y:S03]  /*d480*/  SYNCS.PHASECHK.TRANS64.TRYWAIT P1, [R3+URZ+0x33400], R0 ;  /* 0x03340000030075a7 */ /* 0x0002a6000802017f */
[----:B--2---:R-:W-:Y:S05]  /*d490*/  @!P1 NANOSLEEP.SYNCS 0x989680 ;  /* 0x009896800000995d */ /* 0x004fea0003900000 */
[----:B------:R-:W2:Y:S02]  /*d4a0*/  @!P1 SYNCS.PHASECHK.TRANS64 P1, [R3+URZ+0x33400], R0 ;  /* 0x03340000030095a7 */ /* 0x000ea4000802007f */
[----:B--2---:R-:W-:Y:S05]  /*d4b0*/  @!P1 BRA `(.L_x_129) ;  /* 0xfffffffc00ec9947 */ /* 0x004fea000383ffff */
[----:B------:R-:W-:Y:S05]  /*d4c0*/  BRA `(.L_x_221) ;  /* 0xffffff44006c7947 */ /* 0x000fea000383ffff */
.L_x_133:
[----:B--2---:R2:W3:Y:S02]  /*d4d0*/  SYNCS.PHASECHK.TRANS64.TRYWAIT P1, [R3+URZ+0x33430], R0 ;  /* 0x03343000030075a7 */ /* 0x0044e4000802017f */
[----:B---3--:R-:W-:Y:S05]  /*d4e0*/  @!P1 NANOSLEEP.SYNCS 0x989680 ;  /* 0x009896800000995d */ /* 0x008fea0003900000 */
[----:B------:R-:W3:Y:S02]  /*d4f0*/  @!P1 SYNCS.PHASECHK.TRANS64 P1, [R3+URZ+0x33430], R0 ;  /* 0x03343000030095a7 */ /* 0x000ee4000802007f */
[----:B---3--:R-:W-:Y:S05]  /*d500*/  @!P1 BRA `(.L_x_133) ;  /* 0xfffffffc00f09947 */ /* 0x008fea000383ffff */
[----:B------:R-:W-:Y:S05]  /*d510*/  BRA `(.L_x_132) ;  /* 0xffffff4400887947 */ /* 0x000fea000383ffff */
.L_x_139:
[----:B--2---:R-:W-:-:S04]  /*d520*/  IMAD.U32 R5, RZ, RZ, UR6 ;  /* 0x00000006ff057e24 */ /* 0x004fc8000f8e00ff */
[----:B------:R2:W3:Y:S03]  /*d530*/  SYNCS.PHASECHK.TRANS64.TRYWAIT P1, [R5+URZ+0x33430], R0 ;  /* 0x03343000050075a7 */ /* 0x0004e6000802017f */
[----:B---3--:R-:W-:Y:S05]  /*d540*/  @!P1 NANOSLEEP.SYNCS 0x989680 ;  /* 0x009896800000995d */ /* 0x008fea0003900000 */
[----:B------:R-:W3:Y:S02]  /*d550*/  @!P1 SYNCS.PHASECHK.TRANS64 P1, [R5+URZ+0x33430], R0 ;  /* 0x03343000050095a7 */ /* 0x000ee4000802007f */
[----:B---3--:R-:W-:Y:S05]  /*d560*/  @!P1 BRA `(.L_x_139) ;  /* 0xfffffffc00ec9947 */ /* 0x008fea000383ffff */
[----:B------:R-:W-:Y:S05]  /*d570*/  BRA `(.L_x_136) ;  /* 0xffffff7400d07947 */ /* 0x000fea000383ffff */
.L_x_143:
[----:B--2---:R-:W-:-:S04]  /*d580*/  IMAD.U32 R5, RZ, RZ, UR6 ;  /* 0x00000006ff057e24 */ /* 0x004fc8000f8e00ff */
[----:B------:R2:W3:Y:S03]  /*d590*/  SYNCS.PHASECHK.TRANS64.TRYWAIT P1, [R5+URZ+0x33450], R0 ;  /* 0x03345000050075a7 */ /* 0x0004e6000802017f */
[----:B---3--:R-:W-:Y:S05]  /*d5a0*/  @!P1 NANOSLEEP.SYNCS 0x989680 ;  /* 0x009896800000995d */ /* 0x008fea0003900000 */
[----:B------:R-:W3:Y:S02]  /*d5b0*/  @!P1 SYNCS.PHASECHK.TRANS64 P1, [R5+URZ+0x33450], R0 ;  /* 0x03345000050095a7 */ /* 0x000ee4000802007f */
[----:B---3--:R-:W-:Y:S05]  /*d5c0*/  @!P1 BRA `(.L_x_143) ;  /* 0xfffffffc00ec9947 */ /* 0x008fea000383ffff */
[----:B------:R-:W-:Y:S05]  /*d5d0*/  BRA `(.L_x_140) ;  /* 0xffffff8000d07947 */ /* 0x000fea000383ffff */
.L_x_150:
[----:B--2---:R-:W-:-:S04]  /*d5e0*/  IMAD.U32 R7, RZ, RZ, UR8 ;  /* 0x00000008ff077e24 */ /* 0x004fc8000f8e00ff */
[----:B------:R2:W3:Y:S03]  /*d5f0*/  SYNCS.PHASECHK.TRANS64.TRYWAIT P1, [R7+URZ+0x33450], R6 ;  /* 0x03345006070075a7 */ /* 0x0004e6000802017f */
[----:B---3--:R-:W-:Y:S05]  /*d600*/  @!P1 NANOSLEEP.SYNCS 0x989680 ;  /* 0x009896800000995d */ /* 0x008fea0003900000 */
[----:B------:R-:W3:Y:S02]  /*d610*/  @!P1 SYNCS.PHASECHK.TRANS64 P1, [R7+URZ+0x33450], R6 ;  /* 0x03345006070095a7 */ /* 0x000ee4000802007f */
[----:B---3--:R-:W-:Y:S05]  /*d620*/  @!P1 BRA `(.L_x_150) ;  /* 0xfffffffc00ec9947 */ /* 0x008fea000383ffff */
[----:B------:R-:W-:Y:S05]  /*d630*/  BRA `(.L_x_149) ;  /* 0xffffffa400287947 */ /* 0x000fea000383ffff */
.L_x_160:
[----:B------:R-:W-:Y:S02]  /*d640*/  IMAD.MOV.U32 R13, RZ, RZ, R8 ;  /* 0x000000ffff0d7224 */ /* 0x000fe400078e0008 */
[----:B------:R-:W-:Y:S02]  /*d650*/  IMAD.MOV.U32 R12, RZ, RZ, RZ ;  /* 0x000000ffff0c7224 */ /* 0x000fe400078e00ff */
[----:B------:R-:W-:Y:S02]  /*d660*/  IMAD.MOV.U32 R11, RZ, RZ, 0x1f ;  /* 0x0000001fff0b7424 */ /* 0x000fe400078e00ff */
[----:B------:R-:W-:-:S07]  /*d670*/  IMAD.MOV.U32 R15, RZ, RZ, -0x1 ;  /* 0xffffffffff0f7424 */ /* 0x000fce00078e00ff */
[----:B------:R-:W-:Y:S05]  /*d680*/  WARPSYNC.COLLECTIVE R15, `(.L_x_222) ;  /* 0x000000000f087348 */ /* 0x000fea0003c00000 */
[----:B------:R1:W2:Y:S02]  /*d690*/  SHFL.IDX P6, R14, R13, R12, R11 ;  /* 0x0000000c0d0e7389 */ /* 0x0002a400000c000b */
[----:B-12---:R-:W-:Y:S01]  /*d6a0*/  ENDCOLLECTIVE ;  /* 0x000000000000791b */ /* 0x006fe20003800000 */
.L_x_222:
[----:B------:R-:W-:Y:S05]  /*d6b0*/  BRA `(.L_x_223) ;  /* 0xffffffd000e47947 */ /* 0x000fea000383ffff */
.L_x_162:
[----:B------:R-:W-:Y:S01]  /*d6c0*/  BSSY B0, `(.L_x_224) ;  /* 0x0000006000007945 */ /* 0x000fe20003800000 */
[----:B------:R-:W-:-:S07]  /*d6d0*/  IMAD.MOV.U32 R15, RZ, RZ, -0x1 ;  /* 0xffffffffff0f7424 */ /* 0x000fce00078e00ff */
[----:B------:R-:W-:Y:S05]  /*d6e0*/  WARPSYNC.COLLECTIVE R15, `(.L_x_225) ;  /* 0x000000000f0c7348 */ /* 0x000fea0003c00000 */
[----:B------:R-:W-:Y:S02]  /*d6f0*/  ELECT P6, UR62, PT ;  /* 0x00000000003e782f */ /* 0x000fe400038c0000 */
[----:B------:R-:W-:Y:S01]  /*d700*/  MOV R14, UR62 ;  /* 0x0000003e000e7c02 */ /* 0x000fe20008000f00 */
[----:B------:R-:W-:Y:S10]  /*d710*/  ENDCOLLECTIVE ;  /* 0x000000000000791b */ /* 0x000ff40003800000 */
.L_x_225:
[----:B------:R-:W-:Y:S05]  /*d720*/  BSYNC B0 ;  /* 0x0000000000007941 */ /* 0x000fea0003800000 */
.L_x_224:
[----:B------:R-:W-:Y:S05]  /*d730*/  BRA `(.L_x_226) ;  /* 0xffffffd000e47947 */ /* 0x000fea000383ffff */
.L_x_165:
[----:B-1----:R1:W2:Y:S02]  /*d740*/  SYNCS.PHASECHK.TRANS64.TRYWAIT P0, [R0+URZ+0x33480], R3 ;  /* 0x03348003000075a7 */ /* 0x0022a4000800017f */
[----:B--2---:R-:W-:Y:S05]  /*d750*/  @!P0 NANOSLEEP.SYNCS 0x989680 ;  /* 0x009896800000895d */ /* 0x004fea0003900000 */
[----:B------:R-:W2:Y:S02]  /*d760*/  @!P0 SYNCS.PHASECHK.TRANS64 P0, [R0+URZ+0x33480], R3 ;  /* 0x03348003000085a7 */ /* 0x000ea4000800007f */
[----:B--2---:R-:W-:Y:S05]  /*d770*/  @!P0 BRA `(.L_x_165) ;  /* 0xfffffffc00f08947 */ /* 0x004fea000383ffff */
[----:B------:R-:W-:Y:S05]  /*d780*/  BRA `(.L_x_227) ;  /* 0xffffffd4002c7947 */ /* 0x000fea000383ffff */
.L_x_168:
[----:B---3--:R3:W4:Y:S02]  /*d790*/  SYNCS.PHASECHK.TRANS64.TRYWAIT P0, [R0+URZ+0x33440], R3 ;  /* 0x03344003000075a7 */ /* 0x008724000800017f */
[----:B----4-:R-:W-:Y:S05]  /*d7a0*/  @!P0 NANOSLEEP.SYNCS 0x989680 ;  /* 0x009896800000895d */ /* 0x010fea0003900000 */
[----:B------:R-:W4:Y:S02]  /*d7b0*/  @!P0 SYNCS.PHASECHK.TRANS64 P0, [R0+URZ+0x33440], R3 ;  /* 0x03344003000085a7 */ /* 0x000f24000800007f */
[----:B----4-:R-:W-:Y:S05]  /*d7c0*/  @!P0 BRA `(.L_x_168) ;  /* 0xfffffffc00f08947 */ /* 0x010fea000383ffff */
[----:B------:R-:W-:Y:S05]  /*d7d0*/  BRA `(.L_x_228) ;  /* 0xffffffd400d07947 */ /* 0x000fea000383ffff */
.L_x_171:
[----:B--2---:R-:W-:-:S04]  /*d7e0*/  IMAD.U32 R3, RZ, RZ, UR40 ;  /* 0x00000028ff037e24 */ /* 0x004fc8000f8e00ff */
[----:B------:R2:W3:Y:S03]  /*d7f0*/  SYNCS.PHASECHK.TRANS64.TRYWAIT P0, [R3+URZ+0x33420], R2 ;  /* 0x03342002030075a7 */ /* 0x0004e6000800017f */
[----:B---3--:R-:W-:Y:S05]  /*d800*/  @!P0 NANOSLEEP.SYNCS 0x989680 ;  /* 0x009896800000895d */ /* 0x008fea0003900000 */
[----:B------:R-:W3:Y:S02]  /*d810*/  @!P0 SYNCS.PHASECHK.TRANS64 P0, [R3+URZ+0x33420], R2 ;  /* 0x03342002030085a7 */ /* 0x000ee4000800007f */
[----:B---3--:R-:W-:Y:S05]  /*d820*/  @!P0 BRA `(.L_x_171) ;  /* 0xfffffffc00ec8947 */ /* 0x008fea000383ffff */
[----:B------:R-:W-:Y:S05]  /*d830*/  BRA `(.L_x_229) ;  /* 0xffffffd800dc7947 */ /* 0x000fea000383ffff */
.L_x_177:
[----:B-1----:R1:W2:Y:S02]  /*d840*/  SYNCS.PHASECHK.TRANS64.TRYWAIT P0, [R6+URZ+0x33480], R5 ;  /* 0x03348005060075a7 */ /* 0x0022a4000800017f */
[----:B--2---:R-:W-:Y:S05]  /*d850*/  @!P0 NANOSLEEP.SYNCS 0x989680 ;  /* 0x009896800000895d */ /* 0x004fea0003900000 */
[----:B------:R-:W2:Y:S02]  /*d860*/  @!P0 SYNCS.PHASECHK.TRANS64 P0, [R6+URZ+0x33480], R5 ;  /* 0x03348005060085a7 */ /* 0x000ea4000800007f */
[----:B--2---:R-:W-:Y:S05]  /*d870*/  @!P0 BRA `(.L_x_177) ;  /* 0xfffffffc00f08947 */ /* 0x004fea000383ffff */
[----:B------:R-:W-:Y:S05]  /*d880*/  BRA `(.L_x_230) ;  /* 0xffffffdc00647947 */ /* 0x000fea000383ffff */
.L_x_185:
[----:B--2---:R2:W3:Y:S02]  /*d890*/  SYNCS.PHASECHK.TRANS64.TRYWAIT P0, [R6+URZ+0x33440], R5 ;  /* 0x03344005060075a7 */ /* 0x0044e4000800017f */
[----:B---3--:R-:W-:Y:S05]  /*d8a0*/  @!P0 NANOSLEEP.SYNCS 0x989680 ;  /* 0x009896800000895d */ /* 0x008fea0003900000 */
[----:B------:R-:W3:Y:S02]  /*d8b0*/  @!P0 SYNCS.PHASECHK.TRANS64 P0, [R6+URZ+0x33440], R5 ;  /* 0x03344005060085a7 */ /* 0x000ee4000800007f */
[----:B---3--:R-:W-:Y:S05]  /*d8c0*/  @!P0 BRA `(.L_x_185) ;  /* 0xfffffffc00f08947 */ /* 0x008fea000383ffff */
[----:B------:R-:W-:Y:S05]  /*d8d0*/  BRA `(.L_x_231) ;  /* 0xffffffe000907947 */ /* 0x000fea000383ffff */
.L_x_194:
[----:B-1----:R1:W2:Y:S02]  /*d8e0*/  SYNCS.PHASECHK.TRANS64.TRYWAIT P3, [R13+URZ+0x33470], R4 ;  /* 0x033470040d0075a7 */ /* 0x0022a4000806017f */
[----:B--2---:R-:W-:Y:S05]  /*d8f0*/  @!P3 NANOSLEEP.SYNCS 0x989680 ;  /* 0x009896800000b95d */ /* 0x004fea0003900000 */
[----:B------:R-:W2:Y:S02]  /*d900*/  @!P3 SYNCS.PHASECHK.TRANS64 P3, [R13+URZ+0x33470], R4 ;  /* 0x033470040d00b5a7 */ /* 0x000ea4000806007f */
[----:B--2---:R-:W-:Y:S05]  /*d910*/  @!P3 BRA `(.L_x_194) ;  /* 0xfffffffc00f0b947 */ /* 0x004fea000383ffff */
[----:B------:R-:W-:Y:S05]  /*d920*/  BRA `(.L_x_232) ;  /* 0xffffffe400b47947 */ /* 0x000fea000383ffff */
.L_x_196:
[----:B--2---:R2:W3:Y:S02]  /*d930*/  SYNCS.PHASECHK.TRANS64.TRYWAIT P3, [R13+URZ+0x33460], R2 ;  /* 0x033460020d0075a7 */ /* 0x0044e4000806017f */
[----:B---3--:R-:W-:Y:S05]  /*d940*/  @!P3 NANOSLEEP.SYNCS 0x989680 ;  /* 0x009896800000b95d */ /* 0x008fea0003900000 */
[----:B------:R-:W3:Y:S02]  /*d950*/  @!P3 SYNCS.PHASECHK.TRANS64 P3, [R13+URZ+0x33460], R2 ;  /* 0x033460020d00b5a7 */ /* 0x000ee4000806007f */
[----:B---3--:R-:W-:Y:S05]  /*d960*/  @!P3 BRA `(.L_x_196) ;  /* 0xfffffffc00f0b947 */ /* 0x008fea000383ffff */
[----:B------:R-:W-:Y:S05]  /*d970*/  BRA `(.L_x_233) ;  /* 0xffffffe400bc7947 */ /* 0x000fea000383ffff */
.L_x_202:
[----:B--2---:R2:W3:Y:S02]  /*d980*/  SYNCS.PHASECHK.TRANS64.TRYWAIT P2, [R3+URZ+0x33470], R0 ;  /* 0x03347000030075a7 */ /* 0x0044e4000804017f */
[----:B---3--:R-:W-:Y:S05]  /*d990*/  @!P2 NANOSLEEP.SYNCS 0x989680 ;  /* 0x009896800000a95d */ /* 0x008fea0003900000 */
[----:B------:R-:W3:Y:S02]  /*d9a0*/  @!P2 SYNCS.PHASECHK.TRANS64 P2, [R3+URZ+0x33470], R0 ;  /* 0x033470000300a5a7 */ /* 0x000ee4000804007f */
[----:B---3--:R-:W-:Y:S05]  /*d9b0*/  @!P2 BRA `(.L_x_202) ;  /* 0xfffffffc00f0a947 */ /* 0x008fea000383ffff */
[----:B------:R-:W-:Y:S05]  /*d9c0*/  BRA `(.L_x_234) ;  /* 0xffffffec00b87947 */ /* 0x000fea000383ffff */
.L_x_204:
[----:B--2---:R2:W3:Y:S02]  /*d9d0*/  SYNCS.PHASECHK.TRANS64.TRYWAIT P2, [R3+URZ+0x33460], R0 ;  /* 0x03346000030075a7 */ /* 0x0044e4000804017f */
[----:B---3--:R-:W-:Y:S05]  /*d9e0*/  @!P2 NANOSLEEP.SYNCS 0x989680 ;  /* 0x009896800000a95d */ /* 0x008fea0003900000 */
[----:B------:R-:W3:Y:S02]  /*d9f0*/  @!P2 SYNCS.PHASECHK.TRANS64 P2, [R3+URZ+0x33460], R0 ;  /* 0x033460000300a5a7 */ /* 0x000ee4000804007f */
[----:B---3--:R-:W-:Y:S05]  /*da00*/  @!P2 BRA `(.L_x_204) ;  /* 0xfffffffc00f0a947 */ /* 0x008fea000383ffff */
[----:B------:R-:W-:Y:S05]  /*da10*/  BRA `(.L_x_235) ;  /* 0xffffffec00bc7947 */ /* 0x000fea000383ffff */
.L_x_208:
[----:B-1----:R1:W2:Y:S02]  /*da20*/  SYNCS.PHASECHK.TRANS64.TRYWAIT P0, [R6+URZ+0x33420], R0 ;  /* 0x03342000060075a7 */ /* 0x0022a4000800017f */
[----:B--2---:R-:W-:Y:S05]  /*da30*/  @!P0 NANOSLEEP.SYNCS 0x989680 ;  /* 0x009896800000895d */ /* 0x004fea0003900000 */
[----:B------:R-:W2:Y:S02]  /*da40*/  @!P0 SYNCS.PHASECHK.TRANS64 P0, [R6+URZ+0x33420], R0 ;  /* 0x03342000060085a7 */ /* 0x000ea4000800007f */
[----:B--2---:R-:W-:Y:S05]  /*da50*/  @!P0 BRA `(.L_x_208) ;  /* 0xfffffffc00f08947 */ /* 0x004fea000383ffff */
[----:B------:R-:W-:Y:S05]  /*da60*/  BRA `(.L_x_236) ;  /* 0xfffffff400c07947 */ /* 0x000fea000383ffff */
.L_x_212:
[----:B-1----:R1:W2:Y:S02]  /*da70*/  SYNCS.PHASECHK.TRANS64.TRYWAIT P1, [R5+URZ], R4 ;  /* 0x00000004050075a7 */ /* 0x0022a4000802017f */
[----:B--2---:R-:W-:Y:S05]  /*da80*/  @!P1 NANOSLEEP.SYNCS 0x989680 ;  /* 0x009896800000995d */ /* 0x004fea0003900000 */
[----:B------:R-:W2:Y:S02]  /*da90*/  @!P1 SYNCS.PHASECHK.TRANS64 P1, [R5+URZ], R4 ;  /* 0x00000004050095a7 */ /* 0x000ea4000802007f */
[----:B--2---:R-:W-:Y:S05]  /*daa0*/  @!P1 BRA `(.L_x_212) ;  /* 0xfffffffc00f09947 */ /* 0x004fea000383ffff */
[----:B------:R-:W-:Y:S05]  /*dab0*/  BRA `(.L_x_237) ;  /* 0xfffffff800147947 */ /* 0x000fea000383ffff */
.L_x_213:
[----:B--2---:R2:W3:Y:S02]  /*dac0*/  SYNCS.PHASECHK.TRANS64.TRYWAIT P1, [R7+URZ], R0 ;  /* 0x00000000070075a7 */ /* 0x0044e4000802017f */
[----:B---3--:R-:W-:Y:S05]  /*dad0*/  @!P1 NANOSLEEP.SYNCS 0x989680 ;  /* 0x009896800000995d */ /* 0x008fea0003900000 */
[----:B------:R-:W3:Y:S02]  /*dae0*/  @!P1 SYNCS.PHASECHK.TRANS64 P1, [R7+URZ], R0 ;  /* 0x00000000070095a7 */ /* 0x000ee4000802007f */
[----:B---3--:R-:W-:Y:S05]  /*daf0*/  @!P1 BRA `(.L_x_213) ;  /* 0xfffffffc00f09947 */ /* 0x008fea000383ffff */
[----:B------:R-:W-:Y:S05]  /*db00*/  BRA `(.L_x_238) ;  /* 0xfffffff800087947 */ /* 0x000fea000383ffff */
.L_x_215:
[----:B---3--:R3:W4:Y:S02]  /*db10*/  SYNCS.PHASECHK.TRANS64.TRYWAIT P1, [R17+URZ+0x33460], R4 ;  /* 0x03346004110075a7 */ /* 0x008724000802017f */
[----:B----4-:R-:W-:Y:S05]  /*db20*/  @!P1 NANOSLEEP.SYNCS 0x989680 ;  /* 0x009896800000995d */ /* 0x010fea0003900000 */
[----:B------:R-:W4:Y:S02]  /*db30*/  @!P1 SYNCS.PHASECHK.TRANS64 P1, [R17+URZ+0x33460], R4 ;  /* 0x03346004110095a7 */ /* 0x000f24000802007f */
[----:B----4-:R-:W-:Y:S05]  /*db40*/  @!P1 BRA `(.L_x_215) ;  /* 0xfffffffc00f09947 */ /* 0x010fea000383ffff */
[----:B------:R-:W-:Y:S05]  /*db50*/  BRA `(.L_x_239) ;  /* 0xfffffff800087947 */ /* 0x000fea000383ffff */
.L_x_217:
[----:B----4-:R4:W1:Y:S02]  /*db60*/  SYNCS.PHASECHK.TRANS64.TRYWAIT P1, [R3+URZ+0x33460], R0 ;  /* 0x03346000030075a7 */ /* 0x010864000802017f */
[----:B-1----:R-:W-:Y:S05]  /*db70*/  @!P1 NANOSLEEP.SYNCS 0x989680 ;  /* 0x009896800000995d */ /* 0x002fea0003900000 */
[----:B------:R-:W1:Y:S02]  /*db80*/  @!P1 SYNCS.PHASECHK.TRANS64 P1, [R3+URZ+0x33460], R0 ;  /* 0x03346000030095a7 */ /* 0x000e64000802007f */
[----:B-1----:R-:W-:Y:S05]  /*db90*/  @!P1 BRA `(.L_x_217) ;  /* 0xfffffffc00f09947 */ /* 0x002fea000383ffff */
[----:B------:R-:W-:Y:S05]  /*dba0*/  BRA `(.L_x_240) ;  /* 0xfffffff800087947 */ /* 0x000fea000383ffff */
.L_x_219:
[----:B------:R1:W1:Y:S02]  /*dbb0*/  SYNCS.PHASECHK.TRANS64.TRYWAIT P0, [R17+URZ+0x33480], R4 ;  /* 0x03348004110075a7 */ /* 0x000264000800017f */
[----:B-1----:R-:W-:Y:S05]  /*dbc0*/  @!P0 NANOSLEEP.SYNCS 0x989680 ;  /* 0x009896800000895d */ /* 0x002fea0003900000 */
[----:B------:R-:W1:Y:S02]  /*dbd0*/  @!P0 SYNCS.PHASECHK.TRANS64 P0, [R17+URZ+0x33480], R4 ;  /* 0x03348004110085a7 */ /* 0x000e64000800007f */
[----:B-1----:R-:W-:Y:S05]  /*dbe0*/  @!P0 BRA `(.L_x_219) ;  /* 0xfffffffc00f08947 */ /* 0x002fea000383ffff */
[----:B------:R-:W-:Y:S05]  /*dbf0*/  BRA `(.L_x_220) ;  /* 0xfffffff800047947 */ /* 0x000fea000383ffff */
.L_x_241:
        /* <DEDUP_REMOVED lines=16> */
.L_x_2698:


//--------------------- .text._ZN7cutlass13device_kernelIN5flash11enable_sm90INS1_16FlashAttnFwdSm90INS1_25CollectiveMainloopFwdSm90ILi2EN4cute5tupleIJNS5_1CILi1EEES8_S8_EEENS6_IJNS7_ILi128EEENS7_ILi160EEENS7_ILi192EEEEEELi192ENS_12float_e4m3_tEfNS_4arch4Sm90ELb0ELb0ELb0ELb1ELb0ELb0ELb0ELb1ELb1ELb0ELb0ELb0EEENS1_21CollectiveEpilogueFwdINS6_IJSA_SC_SB_EEES9_NS_10bfloat16_tESG_Li256ELb1ELb0ELb0ELb1EEENS1_36VarlenDynamicPersistentTileSchedulerILi128ELi160ELi256ELi128ELb0ELb0ELb1ELb0ELb1ELb1EEEEEEEEEvNT_6ParamsE --------------------------
	.section	.text._ZN7cutlass13device_kernelIN5flash11enable_sm90INS1_16FlashAttnFwdSm90INS1_25CollectiveMainloopFwdSm90ILi2EN4cute5tupleIJNS5_1CILi1EEES8_S8_EEENS6_IJNS7_ILi128EEENS7_ILi160EEENS7_ILi192EEEEEELi192ENS_12float_e4m3_tEfNS_4arch4Sm90ELb0ELb0ELb0ELb1ELb0ELb0ELb0ELb1ELb1ELb0ELb0ELb0EEENS1_21CollectiveEpilogueFwdINS6_IJSA_SC_SB_EEES9_NS_10bfloat16_tESG_Li256ELb1ELb0ELb0ELb1EEENS1_36VarlenDynamicPersistentTileSchedulerILi128ELi160ELi256ELi128ELb0ELb0ELb1ELb0ELb1ELb1EEEEEEEEEvNT_6ParamsE,"ax",@progbits
	.align	128
.text._ZN7cutlass13device_kernelIN5flash11enable_sm90INS1_16FlashAttnFwdSm90INS1_25CollectiveMainloopFwdSm90ILi2EN4cute5tupleIJNS5_1CILi1EEES8_S8_EEENS6_IJNS7_ILi128EEENS7_ILi160EEENS7_ILi192EEEEEELi192ENS_12float_e4m3_tEfNS_4arch4Sm90ELb0ELb0ELb0ELb1ELb0ELb0ELb0ELb1ELb1ELb0ELb0ELb0EEENS1_21CollectiveEpilogueFwdINS6_IJSA_SC_SB_EEES9_NS_10bfloat16_tESG_Li256ELb1ELb0ELb0ELb1EEENS1_36VarlenDynamicPersistentTileSchedulerILi128ELi160ELi256ELi128ELb0ELb0ELb1ELb0ELb1ELb1EEEEEEEEEvNT_6ParamsE:
        .type           _ZN7cutlass13device_kernelIN5flash11enable_sm90INS1_16FlashAttnFwdSm90INS1_25CollectiveMainloopFwdSm90ILi2EN4cute5tupleIJNS5_1CILi1EEES8_S8_EEENS6_IJNS7_ILi128EEENS7_ILi160EEENS7_ILi192EEEEEELi192ENS_12float_e4m3_tEfNS_4arch4Sm90ELb0ELb0ELb0ELb1ELb0ELb0ELb0ELb1ELb1ELb0ELb0ELb0EEENS1_21CollectiveEpilogueFwdINS6_IJSA_SC_SB_EEES9_NS_10bfloat16_tESG_Li256ELb1ELb0ELb0ELb1EEENS1_36VarlenDynamicPersistentTileSchedulerILi128ELi160ELi256ELi128ELb0ELb0ELb1ELb0ELb1ELb1EEEEEEEEEvNT_6ParamsE,@function
        .size           _ZN7cutlass13device_kernelIN5flash11enable_sm90INS1_16FlashAttnFwdSm90INS1_25CollectiveMainloopFwdSm90ILi2EN4cute5tupleIJNS5_1CILi1EEES8_S8_EEENS6_IJNS7_ILi128EEENS7_ILi160EEENS7_ILi192EEEEEELi192ENS_12float_e4m3_tEfNS_4arch4Sm90ELb0ELb0ELb0ELb1ELb0ELb0ELb0ELb1ELb1ELb0ELb0ELb0EEENS1_21CollectiveEpilogueFwdINS6_IJSA_SC_SB_EEES9_NS_10bfloat16_tESG_Li256ELb1ELb0ELb0ELb1EEENS1_36VarlenDynamicPersistentTileSchedulerILi128ELi160ELi256ELi128ELb0ELb0ELb1ELb0ELb1ELb1EEEEEEEEEvNT_6ParamsE,(.L_x_2699 - _ZN7cutlass13device_kernelIN5flash11enable_sm90INS1_16FlashAttnFwdSm90INS1_25CollectiveMainloopFwdSm90ILi2EN4cute5tupleIJNS5_1CILi1EEES8_S8_EEENS6_IJNS7_ILi128EEENS7_ILi160EEENS7_ILi192EEEEEELi192ENS_12float_e4m3_tEfNS_4arch4Sm90ELb0ELb0ELb0ELb1ELb0ELb0ELb0ELb1ELb1ELb0ELb0ELb0EEENS1_21CollectiveEpilogueFwdINS6_IJSA_SC_SB_EEES9_NS_10bfloat16_tESG_Li256ELb1ELb0ELb0ELb1EEENS1_36VarlenDynamicPersistentTileSchedulerILi128ELi160ELi256ELi128ELb0ELb0ELb1ELb0ELb1ELb1EEEEEEEEEvNT_6ParamsE)
        .other          _ZN7cutlass13device_kernelIN5flash11enable_sm90INS1_16FlashAttnFwdSm90INS1_25CollectiveMainloopFwdSm90ILi2EN4cute5tupleIJNS5_1CILi1EEES8_S8_EEENS6_IJNS7_ILi128EEENS7_ILi160EEENS7_ILi192EEEEEELi192ENS_12float_e4m3_tEfNS_4arch4Sm90ELb0ELb0ELb0ELb1ELb0ELb0ELb0ELb1ELb1ELb0ELb0ELb0EEENS1_21CollectiveEpilogueFwdINS6_IJSA_SC_SB_EEES9_NS_10bfloat16_tESG_Li256ELb1ELb0ELb0ELb1EEENS1_36VarlenDynamicPersistentTileSchedulerILi128ELi160ELi256ELi128ELb0ELb0ELb1ELb0ELb1ELb1EEEEEEEEEvNT_6ParamsE,@"STO_CUDA_ENTRY STV_DEFAULT"
_ZN7cutlass13device_kernelIN5flash11enable_sm90INS1_16FlashAttnFwdSm90INS1_25CollectiveMainloopFwdSm90ILi2EN4cute5tupleIJNS5_1CILi1EEES8_S8_EEENS6_IJNS7_ILi128EEENS7_ILi160EEENS7_ILi192EEEEEELi192ENS_12float_e4m3_tEfNS_4arch4Sm90ELb0ELb0ELb0ELb1ELb0ELb0ELb0ELb1ELb1ELb0ELb0ELb0EEENS1_21CollectiveEpilogueFwdINS6_IJSA_SC_SB_EEES9_NS_10bfloat16_tESG_Li256ELb1ELb0ELb0ELb1EEENS1_36VarlenDynamicPersistentTileSchedulerILi128ELi160ELi256ELi128ELb0ELb0ELb1ELb0ELb1ELb1EEEEEEEEEvNT_6ParamsE:
[----:B------:R-:W0:Y:S02]  /*0000*/  LDC R1, c[0x0][0x28] ;  /* 0x00000a00ff017b82 */ /* 0x000e240000000800 */
[----:B0-----:R-:W-:Y:S01]  /*0010*/  VIADD R1, R1, 0xffffffe0 ;  /* 0xffffffe001017836 */ /* 0x001fe20000000000 */
[----:B------:R-:W0:Y:S01]  /*0020*/  S2R R3, SR_TID.X ;  /* 0x0000000000037919 */ /* 0x000e220000002100 */
[----:B------:R-:W-:Y:S01]  /*0030*/  ELECT P0, URZ, PT ;  /* 0x00000000003f782f */ /* 0x000fe20003800000 */
[----:B------:R-:W-:Y:S01]  /*0040*/  BSSY B0, `(.L_x_242) ;  /* 0x0000011000007945 */ /* 0x000fe20003800000 */
[--C-:B0-----:R-:W-:Y:S02]  /*0050*/  SHF.R.U32.HI R0, RZ, 0x5, R3.reuse ;  /* 0x00000005ff007819 */ /* 0x101fe40000011603 */
[----:B------:R-:W-:-:S03]  /*0060*/  SHF.R.U32.HI R23, RZ, 0x7, R3 ;  /* 0x00000007ff177819 */ /* 0x000fc60000011603 */
[----:B------:R-:W0:Y:S02]  /*0070*/  SHFL.IDX PT, R2, R0, RZ, 0x1f ;  /* 0x00001fff00027589 */ /* 0x000e2400000e0000 */
[----:B0-----:R-:W-:-:S13]  /*0080*/  ISETP.EQ.AND P0, PT, R2, RZ, P0 ;  /* 0x000000ff0200720c */ /* 0x001fda0000702270 */
[----:B------:R-:W-:Y:S05]  /*0090*/  @!P0 BRA `(.L_x_243) ;  /* 0x00000000002c8947 */ /* 0x000fea0003800000 */
[----:B------:R-:W-:Y:S02]  /*00a0*/  ULDC.64 UR4, c[0x0][0x198] ;  /* 0x0000660000047ab9 */ /* 0x000fe40000000a00 */
[----:B------:R-:W-:Y:S02]  /*00b0*/  UIADD3 UR6, UP0, UR4, 0x270, URZ ;  /* 0x0000027004067890 */ /* 0x000fe4000ff1e03f */
[----:B------:R-:W-:Y:S02]  /*00c0*/  UIADD3 UR8, UP1, UR4, 0x370, URZ ;  /* 0x0000037004087890 */ /* 0x000fe4000ff3e03f */
[----:B------:R-:W-:Y:S02]  /*00d0*/  UIADD3 UR4, UP2, UR4, 0x470, URZ ;  /* 0x0000047004047890 */ /* 0x000fe4000ff5e03f */
[----:B------:R-:W-:Y:S02]  /*00e0*/  UIADD3.X UR7, URZ, UR5, URZ, UP0, !UPT ;  /* 0x000000053f077290 */ /* 0x000fe400087fe43f */
[----:B------:R-:W-:-:S02]  /*00f0*/  UIADD3.X UR9, URZ, UR5, URZ, UP1, !UPT ;  /* 0x000000053f097290 */ /* 0x000fc40008ffe43f */
[----:B------:R-:W-:-:S05]  /*0100*/  UIADD3.X UR5, URZ, UR5, URZ, UP2, !UPT ;  /* 0x000000053f057290 */ /* 0x000fca00097fe43f */
[----:B------:R0:W-:Y:S02]  /*0110*/  UTMACCTL.PF [UR6] ;  /* 0x00000000060079b9 */ /* 0x0001e40008040000 */
[----:B------:R0:W-:Y:S02]  /*0120*/  UTMACCTL.PF [UR8] ;  /* 0x00000000080079b9 */ /* 0x0001e40008040000 */
[----:B------:R0:W-:Y:S02]  /*0130*/  UTMACCTL.PF [UR4] ;  /* 0x00000000040079b9 */ /* 0x0001e40008040000 */
[----:B0-----:R-:W-:Y:S01]  /*0140*/  NOP ;  /* 0x0000000000007918 */ /* 0x001fe20000000000 */
.L_x_243:
[----:B------:R-:W-:Y:S05]  /*0150*/  BSYNC B0 ;  /* 0x0000000000007941 */ /* 0x000fea0003800000 */
.L_x_242:
[----:B------:R-:W-:Y:S01]  /*0160*/  VOTEU.ANY UP0, P0 ;  /* 0x00000000003f7886 */ /* 0x000fe20000000100 */
[----:B------:R-:W0:Y:S01]  /*0170*/  SHFL.IDX PT, R3, R23, RZ, 0x1f ;  /* 0x00001fff17037589 */ /* 0x000e2200000e0000 */
[----:B------:R-:W-:Y:S01]  /*0180*/  UMOV UR4, 0x1 ;  /* 0x0000000100047882 */ /* 0x000fe20000000000 */
[----:B------:R-:W-:Y:S01]  /*0190*/  UMOV UR7, 0x100 ;  /* 0x0000010000077882 */ /* 0x000fe20000000000 */
[----:B------:R-:W-:Y:S01]  /*01a0*/  VOTEU.ANY UP1, P0 ;  /* 0x00000000003f7886 */ /* 0x000fe20000020100 */
[----:B------:R-:W1:Y:S01]  /*01b0*/  @UP0 S2UR UR8, SR_CgaCtaId ;  /* 0x00000000000809c3 */ /* 0x000e620000008800 */
[----:B------:R-:W2:Y:S01]  /*01c0*/  SHFL.IDX PT, R2, R0, RZ, 0x1f ;  /* 0x00001fff00027589 */ /* 0x000ea200000e0000 */
[----:B------:R-:W-:Y:S01]  /*01d0*/  @UP0 UMOV UR6, 0x400 ;  /* 0x0000040000060882 */ /* 0x000fe20000000000 */
[----:B------:R-:W-:-:S04]  /*01e0*/  @UP0 UIADD3 UR4, -UR4, 0x100000, URZ ;  /* 0x0010000004040890 */ /* 0x000fc8000fffe13f */
[----:B------:R-:W-:Y:S02]  /*01f0*/  @UP0 USHF.L.U32 UR5, UR4, 0xb, URZ ;  /* 0x0000000b04050899 */ /* 0x000fe4000800063f */
[----:B------:R-:W-:Y:S01]  /*0200*/  @UP0 USHF.L.U32 UR4, UR4, 0x1, URZ ;  /* 0x0000000104040899 */ /* 0x000fe2000800063f */
[----:B------:R-:W-:Y:S01]  /*0210*/  VOTEU.ANY UP2, P0 ;  /* 0x00000000003f7886 */ /* 0x000fe20000040100 */
[----:B0-----:R-:W-:Y:S01]  /*0220*/  R2UR UR9, R3 ;  /* 0x00000000030972ca */ /* 0x001fe200000e0000 */
[----:B-1----:R-:W-:Y:S01]  /*0230*/  @UP0 ULEA UR8, UR8, UR6, 0x18 ;  /* 0x0000000608080291 */ /* 0x002fe2000f8ec03f */
[----:B--2---:R-:W-:Y:S01]  /*0240*/  ISETP.NE.AND P1, PT, R2, RZ, PT ;  /* 0x000000ff0200720c */ /* 0x004fe20003f25270 */
[----:B------:R-:W-:-:S04]  /*0250*/  @UP0 UIADD3 UR6, -UR7, 0x100000, URZ ;  /* 0x0010000007060890 */ /* 0x000fc8000fffe13f */
[----:B------:R-:W-:Y:S02]  /*0260*/  @UP0 USHF.L.U32 UR7, UR6, 0xb, URZ ;  /* 0x0000000b06070899 */ /* 0x000fe4000800063f */
[----:B------:R-:W-:-:S04]  /*0270*/  @UP0 USHF.L.U32 UR6, UR6, 0x1, URZ ;  /* 0x0000000106060899 */ /* 0x000fc8000800063f */
[----:B------:R-:W-:Y:S01]  /*0280*/  UISETP.NE.AND UP0, UPT, UR9, URZ, UPT ;  /* 0x0000003f0900728c */ /* 0x000fe2000bf05270 */
[----:B------:R-:W0:Y:S02]  /*0290*/  FENCE.VIEW.ASYNC.S ;  /* 0x00000000000073c6 */ /* 0x000e240000000000 */
[----:B0-----:R0:W1:Y:S05]  /*02a0*/  @UP1 SYNCS.EXCH.64 URZ, [UR8+0x33400], UR4 ;  /* 0x03340004083f15b2 */ /* 0x00106a0008000100 */
[----:B------:R0:W2:Y:S01]  /*02b0*/  @UP2 SYNCS.EXCH.64 URZ, [UR8+0x33420], UR6 ;  /* 0x03342006083f25b2 */ /* 0x0000a20008000100 */
[----:B------:R-:W-:Y:S05]  /*02c0*/  @P1 BRA `(.L_x_244) ;  /* 0x0000000000481947 */ /* 0x000fea0003800000 */
[----:B0-----:R-:W0:Y:S01]  /*02d0*/  S2UR UR5, SR_CgaCtaId ;  /* 0x00000000000579c3 */ /* 0x001e220000008800 */
[----:B------:R-:W-:Y:S01]  /*02e0*/  UMOV UR4, 0x400 ;  /* 0x0000040000047882 */ /* 0x000fe20000000000 */
[----:B------:R-:W-:Y:S01]  /*02f0*/  UMOV UR6, 0x1 ;  /* 0x0000000100067882 */ /* 0x000fe20000000000 */
[----:B------:R-:W-:Y:S01]  /*0300*/  UMOV UR9, 0x2 ;  /* 0x0000000200097882 */ /* 0x000fe20000000000 */
[----:B------:R-:W-:-:S04]  /*0310*/  UIADD3 UR6, -UR6, 0x100000, URZ ;  /* 0x0010000006067890 */ /* 0x000fc8000fffe13f */
[----:B------:R-:W-:Y:S02]  /*0320*/  USHF.L.U32 UR7, UR6, 0xb, URZ ;  /* 0x0000000b06077899 */ /* 0x000fe4000800063f */
[----:B------:R-:W-:Y:S01]  /*0330*/  USHF.L.U32 UR6, UR6, 0x1, URZ ;  /* 0x0000000106067899 */ /* 0x000fe2000800063f */
[----:B------:R-:W-:Y:S01]  /*0340*/  ELECT P0, URZ, PT ;  /* 0x00000000003f782f */ /* 0x000fe20003800000 */
[----:B0-----:R-:W-:Y:S02]  /*0350*/  ULEA UR8, UR5, UR4, 0x18 ;  /* 0x0000000405087291 */ /* 0x001fe4000f8ec03f */
[----:B------:R-:W-:-:S04]  /*0360*/  UIADD3 UR4, -UR9, 0x100000, URZ ;  /* 0x0010000009047890 */ /* 0x000fc8000fffe13f */
[----:B------:R-:W-:Y:S02]  /*0370*/  USHF.L.U32 UR5, UR4, 0xb, URZ ;  /* 0x0000000b04057899 */ /* 0x000fe4000800063f */
[----:B------:R-:W-:Y:S01]  /*0380*/  USHF.L.U32 UR4, UR4, 0x1, URZ ;  /* 0x0000000104047899 */ /* 0x000fe2000800063f */
[----:B------:R-:W0:Y:S03]  /*0390*/  FENCE.VIEW.ASYNC.S ;  /* 0x00000000000073c6 */ /* 0x000e260000000000 */
[----:B0-----:R3:W4:Y:S08]  /*03a0*/  SYNCS.EXCH.64 URZ, [UR8+0x33430], UR6 ;  /* 0x03343006083f75b2 */ /* 0x0017300008000100 */
[----:B------:R3:W0:Y:S01]  /*03b0*/  SYNCS.EXCH.64 URZ, [UR8+0x33440], UR4 ;  /* 0x03344004083f75b2 */ /* 0x0006220008000100 */
[----:B------:R3:W0:Y:S01]  /*03c0*/  SYNCS.EXCH.64 URZ, [UR8+0x33438], UR6 ;  /* 0x03343806083f75b2 */ /* 0x0006220008000100 */
[----:B------:R3:W0:Y:S02]  /*03d0*/  SYNCS.EXCH.64 URZ, [UR8+0x33448], UR4 ;  /* 0x03344804083f75b2 */ /* 0x0006240008000100 */
[----:B---3--:R-:W-:Y:S01]  /*03e0*/  NOP ;  /* 0x0000000000007918 */ /* 0x008fe20000000000 */
.L_x_244:
[----:B------:R-:W3:Y:S01]  /*03f0*/  SHFL.IDX PT, R2, R0, RZ, 0x1f ;  /* 0x00001fff00027589 */ /* 0x000ee200000e0000 */
[----:B------:R-:W-:Y:S01]  /*0400*/  NOP ;  /* 0x0000000000007918 */ /* 0x000fe20000000000 */
[----:B---3--:R-:W-:-:S13]  /*0410*/  ISETP.NE.AND P0, PT, R2, RZ, PT ;  /* 0x000000ff0200720c */ /* 0x008fda0003f05270 */
[----:B------:R-:W-:Y:S05]  /*0420*/  @P0 BRA `(.L_x_245) ;  /* 0x0000000000480947 */ /* 0x000fea0003800000 */
[----:B0-----:R-:W0:Y:S01]  /*0430*/  S2UR UR5, SR_CgaCtaId ;  /* 0x00000000000579c3 */ /* 0x001e220000008800 */
[----:B------:R-:W-:Y:S01]  /*0440*/  UMOV UR4, 0x400 ;  /* 0x0000040000047882 */ /* 0x000fe20000000000 */
[----:B------:R-:W-:Y:S01]  /*0450*/  UMOV UR6, 0x80 ;  /* 0x0000008000067882 */ /* 0x000fe20000000000 */
[----:B------:R-:W-:Y:S01]  /*0460*/  UMOV UR7, 0x100 ;  /* 0x0000010000077882 */ /* 0x000fe20000000000 */
[----:B------:R-:W-:Y:S01]  /*0470*/  ELECT P0, URZ, PT ;  /* 0x00000000003f782f */ /* 0x000fe20003800000 */
[----:B0-----:R-:W-:Y:S02]  /*0480*/  ULEA UR8, UR5, UR4, 0x18 ;  /* 0x0000000405087291 */ /* 0x001fe4000f8ec03f */
[----:B------:R-:W-:-:S04]  /*0490*/  UIADD3 UR4, -UR6, 0x100000, URZ ;  /* 0x0010000006047890 */ /* 0x000fc8000fffe13f */
[----:B------:R-:W-:Y:S02]  /*04a0*/  USHF.L.U32 UR5, UR4, 0xb, URZ ;  /* 0x0000000b04057899 */ /* 0x000fe4000800063f */
[----:B------:R-:W-:Y:S02]  /*04b0*/  USHF.L.U32 UR4, UR4, 0x1, URZ ;  /* 0x0000000104047899 */ /* 0x000fe4000800063f */
[----:B------:R-:W-:-:S04]  /*04c0*/  UIADD3 UR6, -UR7, 0x100000, URZ ;  /* 0x0010000007067890 */ /* 0x000fc8000fffe13f */
[----:B------:R-:W-:Y:S02]  /*04d0*/  USHF.L.U32 UR7, UR6, 0xb, URZ ;  /* 0x0000000b06077899 */ /* 0x000fe4000800063f */
[----:B------:R-:W-:Y:S01]  /*04e0*/  USHF.L.U32 UR6, UR6, 0x1, URZ ;  /* 0x0000000106067899 */ /* 0x000fe2000800063f */
[----:B------:R-:W0:Y:S03]  /*04f0*/  FENCE.VIEW.ASYNC.S ;  /* 0x00000000000073c6 */ /* 0x000e260000000000 */
[----:B0-----:R3:W0:Y:S08]  /*0500*/  SYNCS.EXCH.64 URZ, [UR8+0x33450], UR4 ;  /* 0x03345004083f75b2 */ /* 0x0016300008000100 */
[----:B------:R3:W0:Y:S01]  /*0510*/  SYNCS.EXCH.64 URZ, [UR8+0x33460], UR6 ;  /* 0x03346006083f75b2 */ /* 0x0006220008000100 */
[----:B------:R3:W0:Y:S01]  /*0520*/  SYNCS.EXCH.64 URZ, [UR8+0x33458], UR4 ;  /* 0x03345804083f75b2 */ /* 0x0006220008000100 */
[----:B------:R3:W0:Y:S02]  /*0530*/  SYNCS.EXCH.64 URZ, [UR8+0x33468], UR6 ;  /* 0x03346806083f75b2 */ /* 0x0006240008000100 */
[----:B---3--:R-:W-:Y:S01]  /*0540*/  NOP ;  /* 0x0000000000007918 */ /* 0x008fe20000000000 */
.L_x_245:
[----:B------:R-:W3:Y:S01]  /*0550*/  SHFL.IDX PT, R2, R0, RZ, 0x1f ;  /* 0x00001fff00027589 */ /* 0x000ee200000e0000 */
[----:B------:R-:W-:Y:S01]  /*0560*/  NOP ;  /* 0x0000000000007918 */ /* 0x000fe20000000000 */
[----:B---3--:R-:W-:-:S13]  /*0570*/  ISETP.NE.AND P0, PT, R2, RZ, PT ;  /* 0x000000ff0200720c */ /* 0x008fda0003f05270 */
[----:B------:R-:W-:Y:S05]  /*0580*/  @P0 BRA `(.L_x_246) ;  /* 0x0000000000380947 */ /* 0x000fea0003800000 */
[----:B0-----:R-:W0:Y:S01]  /*0590*/  S2UR UR5, SR_CgaCtaId ;  /* 0x00000000000579c3 */ /* 0x001e220000008800 */
[----:B------:R-:W-:Y:S01]  /*05a0*/  UMOV UR4, 0x400 ;  /* 0x0000040000047882 */ /* 0x000fe20000000000 */
[----:B------:R-:W-:Y:S01]  /*05b0*/  UMOV UR7, 0x1 ;  /* 0x0000000100077882 */ /* 0x000fe20000000000 */
[----:B------:R-:W-:Y:S01]  /*05c0*/  ELECT P0, URZ, PT ;  /* 0x00000000003f782f */ /* 0x000fe20003800000 */
[----:B0-----:R-:W-:Y:S02]  /*05d0*/  ULEA UR6, UR5, UR4, 0x18 ;  /* 0x0000000405067291 */ /* 0x001fe4000f8ec03f */
[----:B------:R-:W-:-:S04]  /*05e0*/  UIADD3 UR4, -UR7, 0x100000, URZ ;  /* 0x0010000007047890 */ /* 0x000fc8000fffe13f */
[----:B------:R-:W-:Y:S02]  /*05f0*/  USHF.L.U32 UR5, UR4, 0xb, URZ ;  /* 0x0000000b04057899 */ /* 0x000fe4000800063f */
[----:B------:R-:W-:Y:S01]  /*0600*/  USHF.L.U32 UR4, UR4, 0x1, URZ ;  /* 0x0000000104047899 */ /* 0x000fe2000800063f */
[----:B------:R-:W0:Y:S11]  /*0610*/  FENCE.VIEW.ASYNC.S ;  /* 0x00000000000073c6 */ /* 0x000e360000000000 */
[----:B0-----:R3:W0:Y:S01]  /*0620*/  SYNCS.EXCH.64 URZ, [UR6+0x33470], UR4 ;  /* 0x03347004063f75b2 */ /* 0x0016220008000100 */
[----:B------:R3:W0:Y:S01]  /*0630*/  SYNCS.EXCH.64 URZ, [UR6+0x33480], UR4 ;  /* 0x03348004063f75b2 */ /* 0x0006220008000100 */
[----:B------:R3:W0:Y:S01]  /*0640*/  SYNCS.EXCH.64 URZ, [UR6+0x33478], UR4 ;  /* 0x03347804063f75b2 */ /* 0x0006220008000100 */
[----:B------:R3:W0:Y:S02]  /*0650*/  SYNCS.EXCH.64 URZ, [UR6+0x33488], UR4 ;  /* 0x03348804063f75b2 */ /* 0x0006240008000100 */
[----:B---3--:R-:W-:Y:S01]  /*0660*/  NOP ;  /* 0x0000000000007918 */ /* 0x008fe20000000000 */
.L_x_246:
        /* <DEDUP_REMOVED lines=22> */
.L_x_247:
        /* <DEDUP_REMOVED lines=22> */
.L_x_248:
[----:B------:R-:W-:Y:S01]  /*0930*/  PLOP3.LUT P0, PT, PT, PT, UP0, 0x80, 0x0 ;  /* 0x000000000000781c */ /* 0x000fe20003f0f008 */
[----:B------:R-:W-:Y:S01]  /*0940*/  UMOV UR40, 0x1 ;  /* 0x0000000100287882 */ /* 0x000fe20000000000 */
[----:B------:R-:W-:Y:S01]  /*0950*/  NOP ;  /* 0x0000000000007918 */ /* 0x000fe20000000000 */
[----:B------:R-:W-:Y:S01]  /*0960*/  USEL UR40, UR40, 0x2, !UP0 ;  /* 0x0000000228287887 */ /* 0x000fe2000c000000 */
[----:B------:R-:W-:Y:S01]  /*0970*/  ULDC.64 UR48, c[0x0][0x208] ;  /* 0x0000820000307ab9 */ /* 0x000fe20000000a00 */
[----:B012-4-:R-:W-:Y:S08]  /*0980*/  BAR.SYNC.DEFER_BLOCKING 0x0 ;  /* 0x0000000000007b1d */ /* 0x017ff00000010000 */
[----:B------:R-:W-:Y:S05]  /*0990*/  @!P0 BRA `(.L_x_249) ;  /* 0x000000b000c48947 */ /* 0x000fea0003800000 */
.L_x_250:
[----:B------:R-:W-:-:S08]  /*09a0*/  NOP ;  /* 0x0000000000007918 */ /* 0x000fd00000000000 */
[----:B------:R-:W0:Y:S02]  /*09b0*/  USETMAXREG.TRY_ALLOC.CTAPOOL UP0, 0xf0 ;  /* 0x000000f0000079c8 */ /* 0x000e240008000600 */
[----:B0-----:R-:W-:-:S13]  /*09c0*/  PLOP3.LUT P0, PT, PT, PT, UP0, 0x80, 0x0 ;  /* 0x000000000000781c */ /* 0x001fda0003f0f008 */
[----:B------:R-:W-:Y:S05]  /*09d0*/  @!P0 BRA `(.L_x_250) ;  /* 0xfffffffc00f08947 */ /* 0x000fea000383ffff */
[----:B------:R-:W0:Y:S01]  /*09e0*/  S2R R2, SR_TID.X ;  /* 0x0000000000027919 */ /* 0x000e220000002100 */
[----:B------:R-:W1:Y:S01]  /*09f0*/  S2UR UR5, SR_CgaCtaId ;  /* 0x00000000000579c3 */ /* 0x000e620000008800 */
[----:B------:R-:W-:-:S07]  /*0a00*/  UMOV UR4, 0x400 ;  /* 0x0000040000047882 */ /* 0x000fce0000000000 */
[----:B------:R-:W-:Y:S06]  /*0a10*/  BAR.ARV 0x8, 0x120 ;  /* 0x0204800000007b1d */ /* 0x000fec0000002000 */
[----:B-1----:R-:W-:Y:S01]  /*0a20*/  ULEA UR4, UR5, UR4, 0x18 ;  /* 0x0000000405047291 */ /* 0x002fe2000f8ec03f */
[----:B0-----:R-:W-:-:S04]  /*0a30*/  LOP3.LUT R0, R2, 0xffffff80, RZ, 0xc0, !PT ;  /* 0xffffff8002007812 */ /* 0x001fc800078ec0ff */
[----:B------:R-:W-:-:S13]  /*0a40*/  ISETP.NE.AND P0, PT, R0, 0x80, PT ;  /* 0x000000800000780c */ /* 0x000fda0003f05270 */
[----:B------:R-:W-:Y:S08]  /*0a50*/  @!P0 BAR.ARV 0x9, 0x100 ;  /* 0x0244000000008b1d */ /* 0x000ff00000002000 */
[----:B------:R-:W-:Y:S06]  /*0a60*/  BAR.SYNC.DEFER_BLOCKING 0x5, 0x180 ;  /* 0x0146000000007b1d */ /* 0x000fec0000010000 */
[----:B------:R-:W0:Y:S01]  /*0a70*/  LDS.128 R60, [UR4+0x334d0] ;  /* 0x0334d004ff3c7984 */ /* 0x000e220008000c00 */
[----:B------:R-:W-:Y:S01]  /*0a80*/  ULDC UR4, c[0x0][0xc14] ;  /* 0x0003050000047ab9 */ /* 0x000fe20000000800 */
[----:B------:R-:W-:Y:S06]  /*0a90*/  BAR.ARV 0x4, 0x180 ;  /* 0x0106000000007b1d */ /* 0x000fec0000002000 */
[----:B0-----:R-:W-:-:S13]  /*0aa0*/  ISETP.GE.AND P0, PT, R63, UR4, PT ;  /* 0x000000043f007c0c */ /* 0x001fda000bf06270 */
[----:B------:R-:W-:Y:S05]  /*0ab0*/  @P0 EXIT ;  /* 0x000000000000094d */ /* 0x000fea0003800000 */
[----:B------:R-:W-:Y:S01]  /*0ac0*/  VIADD R224, R2, 0xffffff80 ;  /* 0xffffff8002e07836 */ /* 0x000fe20000000000 */
[----:B------:R-:W-:Y:S01]  /*0ad0*/  R2UR UR5, R62 ;  /* 0x000000003e0572ca */ /* 0x000fe200000e0000 */
[----:B------:R-:W-:Y:S01]  /*0ae0*/  ULOP3.LUT UR45, UR40, 0x1, URZ, 0xfc, !UPT ;  /* 0x00000001282d7892 */ /* 0x000fe2000f8efc3f */
[----:B------:R-:W-:Y:S02]  /*0af0*/  UMOV UR44, URZ ;  /* 0x0000003f002c7c82 */ /* 0x000fe40008000000 */
[----:B------:R-:W-:Y:S01]  /*0b00*/  SHF.R.S32.HI R3, RZ, 0x1f, R224 ;  /* 0x0000001fff037819 */ /* 0x000fe200000114e0 */
[----:B------:R-:W-:Y:S01]  /*0b10*/  UMOV UR43, URZ ;  /* 0x0000003f002b7c82 */ /* 0x000fe20008000000 */
[----:B------:R-:W-:Y:S02]  /*0b20*/  UMOV UR51, URZ ;  /* 0x0000003f00337c82 */ /* 0x000fe40008000000 */
[CC--:B------:R-:W-:Y:S02]  /*0b30*/  LEA.HI R5, R3.reuse, R224.reuse, RZ, 0x7 ;  /* 0x000000e003057211 */ /* 0x0c0fe400078f38ff */
[----:B------:R-:W-:-:S02]  /*0b40*/  LEA.HI R0, R3, R224, RZ, 0x4 ;  /* 0x000000e003007211 */ /* 0x000fc400078f20ff */
[----:B------:R-:W-:Y:S02]  /*0b50*/  LOP3.LUT R7, R5, 0xffffff80, RZ, 0xc0, !PT ;  /* 0xffffff8005077812 */ /* 0x000fe400078ec0ff */
[----:B------:R-:W-:Y:S02]  /*0b60*/  SHF.R.S32.HI R9, RZ, 0x4, R0 ;  /* 0x00000004ff097819 */ /* 0x000fe40000011400 */
[----:B------:R-:W-:Y:S01]  /*0b70*/  SHF.R.S32.HI R220, RZ, 0x7, R5 ;  /* 0x00000007ffdc7819 */ /* 0x000fe20000011405 */
[----:B------:R-:W-:Y:S01]  /*0b80*/  IMAD.IADD R22, R224, 0x1, -R7 ;  /* 0x00000001e0167824 */ /* 0x000fe200078e0a07 */
[----:B------:R-:W-:Y:S02]  /*0b90*/  LEA.HI R2, R3, R224, RZ, 0x5 ;  /* 0x000000e003027211 */ /* 0x000fe400078f28ff */
[----:B------:R-:W-:Y:S02]  /*0ba0*/  LOP3.LUT R7, R0, 0x3fffff0, RZ, 0xc0, !PT ;  /* 0x03fffff000077812 */ /* 0x000fe400078ec0ff */
[----:B------:R-:W-:Y:S01]  /*0bb0*/  SHF.R.S32.HI R11, RZ, 0x1f, R22 ;  /* 0x0000001fff0b7819 */ /* 0x000fe20000011416 */
[----:B------:R-:W-:Y:S01]  /*0bc0*/  IMAD.SHL.U32 R2, R2, 0x20, RZ ;  /* 0x0000002002027824 */ /* 0x000fe200078e00ff */
[----:B------:R-:W-:Y:S01]  /*0bd0*/  LEA.HI R0, R0, R9, RZ, 0x1 ;  /* 0x0000000900007211 */ /* 0x000fe200078f08ff */
[----:B------:R-:W-:Y:S01]  /*0be0*/  IMAD.IADD R7, R224, 0x1, -R7 ;  /* 0x00000001e0077824 */ /* 0x000fe200078e0a07 */
[----:B------:R-:W-:-:S02]  /*0bf0*/  LEA.HI R4, R11, R22, RZ, 0x2 ;  /* 0x000000160b047211 */ /* 0x000fc400078f10ff */
[----:B------:R-:W-:Y:S02]  /*0c00*/  LEA.HI R5, R5, R220, RZ, 0x1 ;  /* 0x000000dc05057211 */ /* 0x000fe400078f08ff */
[--C-:B------:R-:W-:Y:S02]  /*0c10*/  SHF.R.S32.HI R6, RZ, 0x2, R4.reuse ;  /* 0x00000002ff067819 */ /* 0x100fe40000011404 */
[----:B------:R-:W-:Y:S02]  /*0c20*/  SHF.R.S32.HI R13, RZ, 0x1f, R4 ;  /* 0x0000001fff0d7819 */ /* 0x000fe40000011404 */
[----:B------:R-:W-:Y:S02]  /*0c30*/  LOP3.LUT R0, R0, 0x1ffffffe, RZ, 0xc0, !PT ;  /* 0x1ffffffe00007812 */ /* 0x000fe400078ec0ff */
[----:B------:R-:W-:Y:S02]  /*0c40*/  LEA.HI R13, R13, R6, RZ, 0x3 ;  /* 0x000000060d0d7211 */ /* 0x000fe400078f18ff */
[----:B------:R-:W-:Y:S01]  /*0c50*/  LOP3.LUT R5, R5, 0x3fffffe, RZ, 0xc0, !PT ;  /* 0x03fffffe05057812 */ /* 0x000fe200078ec0ff */
[----:B------:R-:W-:Y:S01]  /*0c60*/  IMAD.IADD R0, R9, 0x1, -R0 ;  /* 0x0000000109007824 */ /* 0x000fe200078e0a00 */
[----:B------:R-:W-:-:S02]  /*0c70*/  LOP3.LUT R13, R13, 0xfffffff8, RZ, 0xc0, !PT ;  /* 0xfffffff80d0d7812 */ /* 0x000fc400078ec0ff */
[----:B------:R-:W-:Y:S01]  /*0c80*/  LEA.HI R11, R11, R22, RZ, 0x5 ;  /* 0x000000160b0b7211 */ /* 0x000fe200078f28ff */
[----:B------:R-:W-:Y:S01]  /*0c90*/  IMAD.IADD R222, R220, 0x1, -R5 ;  /* 0x00000001dcde7824 */ /* 0x000fe200078e0a05 */
[----:B------:R-:W-:Y:S01]  /*0ca0*/  LEA.HI R3, R3, R224, RZ, 0x3 ;  /* 0x000000e003037211 */ /* 0x000fe200078f18ff */
[----:B------:R-:W-:Y:S01]  /*0cb0*/  IMAD.IADD R6, R6, 0x1, -R13 ;  /* 0x0000000106067824 */ /* 0x000fe200078e0a0d */
[----:B------:R-:W-:Y:S02]  /*0cc0*/  LOP3.LUT R2, R2, 0xfffffc00, RZ, 0xc0, !PT ;  /* 0xfffffc0002027812 */ /* 0x000fe400078ec0ff */
[----:B------:R-:W-:Y:S02]  /*0cd0*/  LOP3.LUT R9, R4, 0x7ffffffc, RZ, 0xc0, !PT ;  /* 0x7ffffffc04097812 */ /* 0x000fe400078ec0ff */
[----:B------:R-:W-:Y:S01]  /*0ce0*/  SHF.R.S32.HI R11, RZ, 0x5, R11 ;  /* 0x00000005ff0b7819 */ /* 0x000fe2000001140b */
[----:B------:R-:W-:Y:S01]  /*0cf0*/  IMAD R7, R7, 0x40, R2 ;  /* 0x0000004007077824 */ /* 0x000fe200078e0202 */
[----:B------:R-:W-:Y:S01]  /*0d00*/  LOP3.LUT R5, R3, 0x1ffffff8, RZ, 0xc0, !PT ;  /* 0x1ffffff803057812 */ /* 0x000fe200078ec0ff */
[----:B------:R-:W-:Y:S01]  /*0d10*/  IMAD.MOV.U32 R2, RZ, RZ, -0x2 ;  /* 0xfffffffeff027424 */ /* 0x000fe200078e00ff */
[----:B------:R-:W-:Y:S01]  /*0d20*/  SHF.R.S32.HI R18, RZ, 0x3, R3 ;  /* 0x00000003ff127819 */ /* 0x000fe20000011403 */
[----:B------:R-:W-:-:S02]  /*0d30*/  IMAD.IADD R9, R22, 0x1, -R9 ;  /* 0x0000000116097824 */ /* 0x000fc400078e0a09 */
[----:B------:R-:W-:Y:S02]  /*0d40*/  IMAD R11, R11, 0x10, R6 ;  /* 0x000000100b0b7824 */ /* 0x000fe400078e0206 */
[----:B------:R-:W-:Y:S02]  /*0d50*/  IMAD.IADD R5, R224, 0x1, -R5 ;  /* 0x00000001e0057824 */ /* 0x000fe400078e0a05 */
[----:B------:R-:W-:Y:S02]  /*0d60*/  IMAD R223, R0, 0x8, R7 ;  /* 0x0000000800df7824 */ /* 0x000fe400078e0207 */
[----:B------:R-:W-:Y:S02]  /*0d70*/  IMAD R221, R9, R2, 0xa0 ;  /* 0x000000a009dd7424 */ /* 0x000fe400078e0202 */
[----:B------:R-:W-:Y:S02]  /*0d80*/  IMAD R222, R222, 0x40, R11 ;  /* 0x00000040dede7824 */ /* 0x000fe400078e020b */
[----:B------:R-:W-:-:S07]  /*0d90*/  IMAD.SHL.U32 R16, R5, 0x8, RZ ;  /* 0x0000000805107824 */ /* 0x000fce00078e00ff */
.L_x_294:
[----:B0-----:R-:W0:Y:S01]  /*0da0*/  LDC.64 R2, c[0x0][0xc60] ;  /* 0x00031800ff027b82 */ /* 0x001e220000000a00 */
[----:B------:R-:W-:Y:S01]  /*0db0*/  ULDC.64 UR8, c[0x0][0x990] ;  /* 0x0002640000087ab9 */ /* 0x000fe20000000a00 */
[----:B------:R-:W-:Y:S01]  /*0dc0*/  ULDC UR4, c[0x0][0x428] ;  /* 0x00010a0000047ab9 */ /* 0x000fe20000000800 */
[----:B------:R-:W-:Y:S01]  /*0dd0*/  ULDC.64 UR6, c[0x0][0x998] ;  /* 0x0002660000067ab9 */ /* 0x000fe20000000a00 */
[----:B0-----:R-:W-:-:S06]  /*0de0*/  IMAD.WIDE R2, R63, 0x4, R2 ;  /* 0x000000043f027825 */ /* 0x001fcc00078e0202 */
[----:B--2---:R-:W2:Y:S01]  /*0df0*/  LDG.E R2, desc[UR48][R2.64] ;  /* 0x0000003002027981 */ /* 0x004ea2000c1e1900 */
[----:B------:R-:W-:Y:S01]  /*0e00*/  UISETP.NE.U32.AND UP2, UPT, UR8, URZ, UPT ;  /* 0x0000003f0800728c */ /* 0x000fe2000bf45070 */
[----:B-1--45:R-:W-:Y:S01]  /*0e10*/  IMAD.MOV.U32 R9, RZ, RZ, 0x3f800000 ;  /* 0x3f800000ff097424 */ /* 0x032fe200078e00ff */
[----:B------:R-:W-:Y:S02]  /*0e20*/  UISETP.NE.AND UP3, UPT, UR4, 0x1, UPT ;  /* 0x000000010400788c */ /* 0x000fe4000bf65270 */
[----:B------:R-:W-:Y:S02]  /*0e30*/  UISETP.NE.AND.EX UP2, UPT, UR9, URZ, UPT, UP2 ;  /* 0x0000003f0900728c */ /* 0x000fe4000bf45320 */
[----:B------:R-:W-:-:S04]  /*0e40*/  UISETP.NE.U32.AND UP0, UPT, UR6, URZ, UPT ;  /* 0x0000003f0600728c */ /* 0x000fc8000bf05070 */
[----:B------:R-:W-:Y:S01]  /*0e50*/  UISETP.NE.AND.EX UP0, UPT, UR7, URZ, UPT, UP0 ;  /* 0x0000003f0700728c */ /* 0x000fe2000bf05300 */
[----:B------:R-:W-:Y:S02]  /*0e60*/  PLOP3.LUT P0, PT, PT, PT, UP2, 0x80, 0x0 ;  /* 0x000000000000781c */ /* 0x000fe40003f0f028 */
[----:B------:R-:W-:Y:S02]  /*0e70*/  @UP3 ULDC UR10, c[0x0][0x42c] ;  /* 0x00010b00000a3ab9 */ /* 0x000fe40000000800 */
[----:B------:R-:W-:Y:S01]  /*0e80*/  @UP2 ULDC.64 UR14, c[0x0][0x9a8] ;  /* 0x00026a00000e2ab9 */ /* 0x000fe20000000a00 */
[----:B------:R-:W-:Y:S01]  /*0e90*/  UIMAD.WIDE.U32 UR10, UR5, UR10, URZ ;  /* 0x0000000a050a72a5 */ /* 0x000fe2000f8e003f */
[----:B------:R-:W-:Y:S01]  /*0ea0*/  PLOP3.LUT P2, PT, PT, PT, UP0, 0x80, 0x0 ;  /* 0x000000000000781c */ /* 0x000fe20003f4f008 */
[----:B------:R-:W-:-:S03]  /*0eb0*/  @UP2 ULDC.64 UR18, c[0x0][0x9b0] ;  /* 0x00026c0000122ab9 */ /* 0x000fc60000000a00 */
[----:B------:R-:W-:Y:S01]  /*0ec0*/  @UP0 ULDC.64 UR16, c[0x0][0x9b8] ;  /* 0x00026e0000100ab9 */ /* 0x000fe20000000a00 */
[----:B------:R-:W-:Y:S01]  /*0ed0*/  IMAD.MOV.U32 R0, RZ, RZ, 0x3f800000 ;  /* 0x3f800000ff007424 */ /* 0x000fe200078e00ff */
[----:B--2---:R-:W-:-:S13]  /*0ee0*/  R2UR UR36, R2 ;  /* 0x00000000022472ca */ /* 0x004fda00000e0000 */
[----:B------:R-:W-:Y:S02]  /*0ef0*/  USHF.R.S32.HI UR37, URZ, 0x1f, UR36 ;  /* 0x0000001f3f257899 */ /* 0x000fe40008011424 */
[----:B------:R-:W-:Y:S02]  /*0f00*/  @UP2 UIMAD.WIDE.U32 UR12, UR36, UR14, URZ ;  /* 0x0000000e240c22a5 */ /* 0x000fe4000f8e003f */
[----:B------:R-:W-:-:S03]  /*0f10*/  @UP2 UIMAD UR4, UR37, UR14, URZ ;  /* 0x0000000e250422a4 */ /* 0x000fc6000f8e023f */
[----:B------:R-:W-:Y:S01]  /*0f20*/  @UP3 ULDC UR14, c[0x0][0x430] ;  /* 0x00010c00000e3ab9 */ /* 0x000fe20000000800 */
[----:B------:R-:W-:-:S03]  /*0f30*/  @UP2 UIMAD UR15, UR36, UR15, UR4 ;  /* 0x0000000f240f22a4 */ /* 0x000fc6000f8e0204 */
[----:B------:R-:W-:Y:S01]  /*0f40*/  UMOV UR4, UR5 ;  /* 0x0000000500047c82 */ /* 0x000fe20008000000 */
[----:B------:R-:W-:Y:S02]  /*0f50*/  @UP3 USHF.R.U32.HI UR4, URZ, UR14, UR11 ;  /* 0x0000000e3f043299 */ /* 0x000fe4000801160b */
[----:B------:R-:W-:Y:S02]  /*0f60*/  @UP0 UIMAD.WIDE.U32 UR10, UR36, UR16, URZ ;  /* 0x00000010240a02a5 */ /* 0x000fe4000f8e003f */
[----:B------:R-:W-:Y:S02]  /*0f70*/  @UP2 USHF.R.S32.HI UR14, URZ, 0x1f, UR4 ;  /* 0x0000001f3f0e2899 */ /* 0x000fe40008011404 */
[----:B------:R-:W-:Y:S02]  /*0f80*/  @UP0 UIMAD UR16, UR37, UR16, URZ ;  /* 0x00000010251002a4 */ /* 0x000fe4000f8e023f */
[----:B------:R-:W-:Y:S02]  /*0f90*/  @UP2 UIADD3 UR13, UR13, UR15, URZ ;  /* 0x0000000f0d0d2290 */ /* 0x000fe4000fffe03f */
[----:B------:R-:W-:-:S02]  /*0fa0*/  @UP2 UIMAD UR14, UR14, UR18, URZ ;  /* 0x000000120e0e22a4 */ /* 0x000fc4000f8e023f */
[----:B------:R-:W-:Y:S02]  /*0fb0*/  @UP0 UIMAD UR16, UR36, UR17, UR16 ;  /* 0x00000011241002a4 */ /* 0x000fe4000f8e0210 */
[----:B------:R-:W-:Y:S02]  /*0fc0*/  @UP0 USHF.R.S32.HI UR15, URZ, 0x1f, UR4 ;  /* 0x0000001f3f0f0899 */ /* 0x000fe40008011404 */
[----:B------:R-:W-:Y:S02]  /*0fd0*/  @UP2 UIMAD UR14, UR4, UR19, UR14 ;  /* 0x00000013040e22a4 */ /* 0x000fe4000f8e020e */
[----:B------:R-:W-:Y:S02]  /*0fe0*/  @UP2 UIMAD.WIDE.U32 UR12, UR4, UR18, UR12 ;  /* 0x00000012040c22a5 */ /* 0x000fe4000f8e000c */
[----:B------:R-:W-:Y:S01]  /*0ff0*/  @UP0 UIADD3 UR11, UR11, UR16, URZ ;  /* 0x000000100b0b0290 */ /* 0x000fe2000fffe03f */
[----:B------:R-:W-:Y:S01]  /*1000*/  @UP0 ULDC.64 UR18, c[0x0][0x9c0] ;  /* 0x0002700000120ab9 */ /* 0x000fe20000000a00 */
[----:B------:R-:W-:-:S02]  /*1010*/  @UP2 UIADD3 UR13, UR13, UR14, URZ ;  /* 0x0000000e0d0d2290 */ /* 0x000fc4000fffe03f */
[----:B------:R-:W-:Y:S02]  /*1020*/  @UP0 UIMAD UR15, UR15, UR18, URZ ;  /* 0x000000120f0f02a4 */ /* 0x000fe4000f8e023f */
[----:B------:R-:W-:Y:S02]  /*1030*/  @UP2 ULEA UR8, UP1, UR12, UR8, 0x2 ;  /* 0x000000080c082291 */ /* 0x000fe4000f82103f */
[----:B------:R-:W-:Y:S02]  /*1040*/  @UP0 UIMAD UR15, UR4, UR19, UR15 ;  /* 0x00000013040f02a4 */ /* 0x000fe4000f8e020f */
[----:B------:R-:W-:Y:S01]  /*1050*/  @UP0 UIMAD.WIDE.U32 UR10, UR4, UR18, UR10 ;  /* 0x00000012040a02a5 */ /* 0x000fe2000f8e000a */
[----:B------:R-:W-:Y:S02]  /*1060*/  ULDC.64 UR16, c[0x0][0xa28] ;  /* 0x00028a0000107ab9 */ /* 0x000fe40000000a00 */
[----:B------:R-:W-:Y:S01]  /*1070*/  ULDC.64 UR18, c[0x0][0xa20] ;  /* 0x0002880000127ab9 */ /* 0x000fe20000000a00 */
[----:B------:R-:W-:Y:S01]  /*1080*/  @UP2 ULEA.HI.X UR9, UR12, UR9, UR13, 0x2, UP1 ;  /* 0x000000090c092291 */ /* 0x000fe200088f140d */
[----:B---3--:R-:W-:Y:S01]  /*1090*/  IMAD.U32 R4, RZ, RZ, UR8 ;  /* 0x00000008ff047e24 */ /* 0x008fe2000f8e00ff */
[----:B------:R-:W-:-:S02]  /*10a0*/  UISETP.NE.U32.AND UP4, UPT, UR16, URZ, UPT ;  /* 0x0000003f1000728c */ /* 0x000fc4000bf85070 */
[----:B------:R-:W-:Y:S02]  /*10b0*/  UISETP.NE.U32.AND UP1, UPT, UR18, URZ, UPT ;  /* 0x0000003f1200728c */ /* 0x000fe4000bf25070 */
[----:B------:R-:W-:Y:S01]  /*10c0*/  UISETP.NE.AND.EX UP2, UPT, UR17, URZ, UPT, UP4 ;  /* 0x0000003f1100728c */ /* 0x000fe2000bf45340 */
[----:B------:R-:W-:Y:S01]  /*10d0*/  IMAD.U32 R5, RZ, RZ, UR9 ;  /* 0x00000009ff057e24 */ /* 0x000fe2000f8e00ff */
[----:B------:R-:W-:Y:S02]  /*10e0*/  UISETP.NE.AND.EX UP1, UPT, UR19, URZ, UPT, UP1 ;  /* 0x0000003f1300728c */ /* 0x000fe4000bf25310 */
[----:B------:R-:W-:Y:S02]  /*10f0*/  @UP0 UIADD3 UR4, UR11, UR15, URZ ;  /* 0x0000000f0b040290 */ /* 0x000fe4000fffe03f */
[----:B------:R-:W-:Y:S01]  /*1100*/  @UP0 ULEA UR12, UP4, UR10, UR6, 0x2 ;  /* 0x000000060a0c0291 */ /* 0x000fe2000f88103f */
[----:B------:R0:W2:Y:S03]  /*1110*/  @P0 LDG.E R9, desc[UR48][R4.64] ;  /* 0x0000003004090981 */ /* 0x0000a6000c1e1900 */
[----:B------:R-:W-:-:S02]  /*1120*/  @UP0 ULEA.HI.X UR13, UR10, UR7, UR4, 0x2, UP4 ;  /* 0x000000070a0d0291 */ /* 0x000fc4000a0f1404 */
[----:B------:R-:W-:Y:S01]  /*1130*/  @UP2 ULEA UR6, UP0, UR36, UR16, 0x2 ;  /* 0x0000001024062291 */ /* 0x000fe2000f80103f */
[----:B------:R-:W-:Y:S01]  /*1140*/  IMAD.U32 R6, RZ, RZ, UR12 ;  /* 0x0000000cff067e24 */ /* 0x000fe2000f8e00ff */
[----:B------:R-:W-:Y:S01]  /*1150*/  @UP1 ULEA UR8, UP4, UR36, UR18, 0x2 ;  /* 0x0000001224081291 */ /* 0x000fe2000f88103f */
[----:B------:R-:W-:Y:S01]  /*1160*/  PLOP3.LUT P0, PT, PT, PT, UP2, 0x80, 0x0 ;  /* 0x000000000000781c */ /* 0x000fe20003f0f028 */
[----:B------:R-:W-:Y:S01]  /*1170*/  IMAD.U32 R7, RZ, RZ, UR13 ;  /* 0x0000000dff077e24 */ /* 0x000fe2000f8e00ff */
[----:B------:R-:W-:Y:S01]  /*1180*/  PLOP3.LUT P1, PT, PT, PT, UP1, 0x80, 0x0 ;  /* 0x000000000000781c */ /* 0x000fe20003f2f018 */
[----:B------:R-:W-:Y:S02]  /*1190*/  @UP2 ULEA.HI.X UR7, UR36, UR17, UR37, 0x2, UP0 ;  /* 0x0000001124072291 */ /* 0x000fe400080f1425 */
[----:B------:R-:W-:Y:S01]  /*11a0*/  @UP1 ULEA.HI.X UR9, UR36, UR19, UR37, 0x2, UP4 ;  /* 0x0000001324091291 */ /* 0x000fe2000a0f1425 */
[----:B------:R-:W2:Y:S01]  /*11b0*/  @P2 LDG.E R0, desc[UR48][R6.64] ;  /* 0x0000003006002981 */ /* 0x000ea2000c1e1900 */
[----:B------:R-:W-:Y:S01]  /*11c0*/  IMAD.U32 R2, RZ, RZ, UR6 ;  /* 0x00000006ff027e24 */ /* 0x000fe2000f8e00ff */
[----:B------:R-:W-:Y:S01]  /*11d0*/  ULDC UR4, c[0x0][0x404] ;  /* 0x0001010000047ab9 */ /* 0x000fe20000000800 */
[----:B0-----:R-:W-:-:S02]  /*11e0*/  IMAD.U32 R4, RZ, RZ, UR8 ;  /* 0x00000008ff047e24 */ /* 0x001fc4000f8e00ff */
[----:B------:R-:W-:Y:S01]  /*11f0*/  IMAD.U32 R3, RZ, RZ, UR7 ;  /* 0x00000007ff037e24 */ /* 0x000fe2000f8e00ff */
[----:B------:R-:W-:Y:S01]  /*1200*/  ULDC.64 UR6, c[0x0][0x3f8] ;  /* 0x0000fe0000067ab9 */ /* 0x000fe20000000a00 */
[----:B------:R-:W-:-:S03]  /*1210*/  IMAD.U32 R5, RZ, RZ, UR9 ;  /* 0x00000009ff057e24 */ /* 0x000fc6000f8e00ff */
[----:B------:R-:W3:Y:S04]  /*1220*/  @P0 LDG.E R2, desc[UR48][R2.64] ;  /* 0x0000003002020981 */ /* 0x000ee8000c1e1900 */
[----:B------:R-:W4:Y:S01]  /*1230*/  @P1 LDG.E R4, desc[UR48][R4.64] ;  /* 0x0000003004041981 */ /* 0x000f22000c1e1900 */
[----:B------:R-:W-:-:S03]  /*1240*/  UISETP.NE.U32.AND UP0, UPT, UR6, URZ, UPT ;  /* 0x0000003f0600728c */ /* 0x000fc6000bf05070 */
[----:B------:R-:W-:Y:S01]  /*1250*/  ULDC UR6, c[0x0][0x2e0] ;  /* 0x0000b80000067ab9 */ /* 0x000fe20000000800 */
[----:B------:R-:W-:-:S03]  /*1260*/  UISETP.NE.AND.EX UP0, UPT, UR7, URZ, UPT, UP0 ;  /* 0x0000003f0700728c */ /* 0x000fc6000bf05300 */
[----:B------:R-:W-:Y:S01]  /*1270*/  ULDC UR7, c[0x0][0x988] ;  /* 0x0002620000077ab9 */ /* 0x000fe20000000800 */
[----:B------:R-:W-:-:S04]  /*1280*/  USEL UR4, UR4, 0x1, UP0 ;  /* 0x0000000104047887 */ /* 0x000fc80008000000 */
[----:B------:R-:W-:Y:S01]  /*1290*/  UIMAD UR4, UR4, UR6, URZ ;  /* 0x00000006040472a4 */ /* 0x000fe2000f8e023f */
[----:B------:R-:W-:Y:S01]  /*12a0*/  UMOV UR50, URZ ;  /* 0x0000003f00327c82 */ /* 0x000fe20008000000 */
[----:B------:R-:W-:Y:S01]  /*12b0*/  UMOV UR42, UR5 ;  /* 0x00000005002a7c82 */ /* 0x000fe20008000000 */
[----:B------:R-:W-:Y:S01]  /*12c0*/  IMAD.MOV.U32 R17, RZ, RZ, R61 ;  /* 0x000000ffff117224 */ /* 0x000fe200078e003d */
[----:B------:R-:W-:Y:S01]  /*12d0*/  CS2R R10, SRZ ;  /* 0x00000000000a7805 */ /* 0x000fe2000001ff00 */
[----:B------:R-:W-:Y:S01]  /*12e0*/  IMAD.MOV.U32 R119, RZ, RZ, RZ ;  /* 0x000000ffff777224 */ /* 0x000fe200078e00ff */
        /* <DEDUP_REMOVED lines=37> */
[----:B------:R-:W-:Y:S01]  /*1540*/  CS2R R134, SRZ ;  /* 0x0000000000867805 */ /* 0x000fe2000001ff00 */
[----:B------:R-:W-:Y:S02]  /*1550*/  IMAD.MOV.U32 R96, RZ, RZ, RZ ;  /* 0x000000ffff607224 */ /* 0x000fe400078e00ff */
[----:B------:R-:W-:-:S02]  /*1560*/  IMAD.MOV.U32 R136, RZ, RZ, RZ ;  /* 0x000000ffff887224 */ /* 0x000fc400078e00ff */
[----:B--2---:R-:W-:-:S04]  /*1570*/  FMUL.FTZ R0, R9, R0 ;  /* 0x0000000009007220 */ /* 0x004fc80000410000 */
[----:B------:R-:W-:Y:S01]  /*1580*/  FMUL.FTZ R0, R0, UR7 ;  /* 0x0000000700007c20 */ /* 0x000fe20008410000 */
[----:B------:R-:W-:-:S04]  /*1590*/  CS2R R8, SRZ ;  /* 0x0000000000087805 */ /* 0x000fc8000001ff00 */
[----:B------:R-:W-:Y:S02]  /*15a0*/  R2UR UR38, R0 ;  /* 0x00000000002672ca */ /* 0x000fe400000e0000 */
[----:B---3--:R-:W-:Y:S02]  /*15b0*/  @P0 R2UR UR50, R2 ;  /* 0x00000000023202ca */ /* 0x008fe400000e0000 */
[----:B----4-:R-:W-:Y:S02]  /*15c0*/  @P1 R2UR UR4, R4 ;  /* 0x00000000040412ca */ /* 0x010fe400000e0000 */
[----:B------:R-:W-:Y:S02]  /*15d0*/  CS2R R4, SRZ ;  /* 0x0000000000047805 */ /* 0x000fe4000001ff00 */
[----:B------:R-:W-:Y:S01]  /*15e0*/  PLOP3.LUT P0, PT, PT, PT, PT, 0x80, 0x0 ;  /* 0x000000000000781c */ /* 0x000fe20003f0f070 */
[----:B------:R-:W-:Y:S01]  /*15f0*/  IMAD.MOV.U32 R0, RZ, RZ, RZ ;  /* 0x000000ffff007224 */ /* 0x000fe200078e00ff */
[----:B------:R-:W-:Y:S11]  /*1600*/  @P1 BRA `(.L_x_251) ;  /* 0x0000000000341947 */ /* 0x000ff60003800000 */
[----:B------:R-:W-:Y:S02]  /*1610*/  ULDC.64 UR6, c[0x0][0xa08] ;  /* 0x0002820000067ab9 */ /* 0x000fe40000000a00 */
[----:B------:R-:W-:-:S04]  /*1620*/  ISETP.NE.U32.AND P1, PT, RZ, UR6, PT ;  /* 0x00000006ff007c0c */ /* 0x000fc8000bf25070 */
[----:B------:R-:W-:-:S13]  /*1630*/  ISETP.NE.AND.EX P1, PT, RZ, UR7, PT, P1 ;  /* 0x00000007ff007c0c */ /* 0x000fda000bf25310 */
[----:B------:R-:W-:Y:S05]  /*1640*/  @!P1 BRA `(.L_x_251) ;  /* 0x0000000000249947 */ /* 0x000fea0003800000 */
[----:B------:R-:W-:Y:S02]  /*1650*/  ULDC.64 UR6, c[0x0][0xa08] ;  /* 0x0002820000067ab9 */ /* 0x000fe40000000a00 */
[----:B------:R-:W-:-:S06]  /*1660*/  UIMAD.WIDE UR6, UR36, 0x4, UR6 ;  /* 0x00000004240678a5 */ /* 0x000fcc000f8e0206 */
[----:B------:R-:W-:Y:S02]  /*1670*/  IMAD.U32 R2, RZ, RZ, UR6 ;  /* 0x00000006ff027e24 */ /* 0x000fe4000f8e00ff */
[----:B------:R-:W-:-:S05]  /*1680*/  IMAD.U32 R3, RZ, RZ, UR7 ;  /* 0x00000007ff037e24 */ /* 0x000fca000f8e00ff */
[----:B------:R-:W2:Y:S04]  /*1690*/  LDG.E R7, desc[UR48][R2.64] ;  /* 0x0000003002077981 */ /* 0x000ea8000c1e1900 */
[----:B------:R-:W3:Y:S01]  /*16a0*/  LDG.E R6, desc[UR48][R2.64+0x4] ;  /* 0x0000043002067981 */ /* 0x000ee2000c1e1900 */
[----:B--2---:R-:W-:Y:S02]  /*16b0*/  R2UR UR4, R7 ;  /* 0x00000000070472ca */ /* 0x004fe400000e0000 */
[----:B---3--:R-:W-:-:S13]  /*16c0*/  R2UR UR6, R6 ;  /* 0x00000000060672ca */ /* 0x008fda00000e0000 */
[----:B------:R-:W-:-:S12]  /*16d0*/  UIADD3 UR4, -UR4, UR6, URZ ;  /* 0x0000000604047290 */ /* 0x000fd8000fffe13f */
.L_x_251:
[----:B------:R-:W-:Y:S01]  /*16e0*/  UIADD3 UR50, -UR50, UR4, URZ ;  /* 0x0000000432327290 */ /* 0x000fe2000fffe13f */
[----:B------:R-:W-:Y:S01]  /*16f0*/  IMAD.MOV.U32 R97, RZ, RZ, RZ ;  /* 0x000000ffff617224 */ /* 0x000fe200078e00ff */
[----:B------:R-:W-:Y:S01]  /*1700*/  @UP3 ULDC UR6, c[0x0][0x42c] ;  /* 0x00010b0000063ab9 */ /* 0x000fe20000000800 */
[----:B------:R-:W-:Y:S01]  /*1710*/  @UP3 ULDC UR4, c[0x0][0x430] ;  /* 0x00010c0000043ab9 */ /* 0x000fe20000000800 */
[----:B------:R-:W-:Y:S01]  /*1720*/  UISETP.GE.AND UP0, UPT, UR50, 0x1, UPT ;  /* 0x000000013200788c */ /* 0x000fe2000bf06270 */
[----:B------:R-:W-:Y:S01]  /*1730*/  CS2R R100, SRZ ;  /* 0x0000000000647805 */ /* 0x000fe2000001ff00 */
[----:B------:R-:W-:Y:S01]  /*1740*/  UIADD3 UR8, UR50, 0x9f, URZ ;  /* 0x0000009f32087890 */ /* 0x000fe2000fffe03f */
[----:B------:R-:W-:Y:S01]  /*1750*/  IMAD.MOV.U32 R137, RZ, RZ, RZ ;  /* 0x000000ffff897224 */ /* 0x000fe200078e00ff */
[----:B------:R-:W-:Y:S01]  /*1760*/  UIMAD.WIDE.U32 UR6, UR5, UR6, URZ ;  /* 0x00000006050672a5 */ /* 0x000fe2000f8e003f */
[----:B------:R-:W-:Y:S02]  /*1770*/  CS2R R138, SRZ ;  /* 0x00000000008a7805 */ /* 0x000fe4000001ff00 */
[----:B------:R-:W-:Y:S01]  /*1780*/  PLOP3.LUT P1, PT, PT, PT, UP0, 0x80, 0x0 ;  /* 0x000000000000781c */ /* 0x000fe20003f2f008 */
[----:B------:R-:W-:Y:S01]  /*1790*/  UIMAD.WIDE UR8, UR8, 0x66666667, URZ ;  /* 0x66666667080878a5 */ /* 0x000fe2000f8e023f */
[----:B------:R-:W-:Y:S01]  /*17a0*/  CS2R R104, SRZ ;  /* 0x0000000000687805 */ /* 0x000fe2000001ff00 */
[----:B------:R-:W-:Y:S01]  /*17b0*/  @UP3 USHF.R.U32.HI UR42, URZ, UR4, UR7 ;  /* 0x000000043f2a3299 */ /* 0x000fe20008011607 */
[----:B------:R-:W-:Y:S01]  /*17c0*/  CS2R R140, SRZ ;  /* 0x00000000008c7805 */ /* 0x000fe2000001ff00 */
[----:B------:R-:W-:Y:S01]  /*17d0*/  USHF.R.U32.HI UR47, URZ, 0x1f, UR9 ;  /* 0x0000001f3f2f7899 */ /* 0x000fe20008011609 */
[----:B------:R-:W-:Y:S01]  /*17e0*/  IMAD.MOV.U32 R108, RZ, RZ, RZ ;  /* 0x000000ffff6c7224 */ /* 0x000fe200078e00ff */
[----:B------:R-:W-:Y:S01]  /*17f0*/  UMOV UR39, UR5 ;  /* 0x0000000500277c82 */ /* 0x000fe20008000000 */
[----:B------:R-:W-:Y:S01]  /*1800*/  IMAD.MOV.U32 R142, RZ, RZ, RZ ;  /* 0x000000ffff8e7224 */ /* 0x000fe200078e00ff */
[----:B------:R-:W-:-:S04]  /*1810*/  ULEA.HI.SX32 UR47, UR9, UR47, 0x1a ;  /* 0x0000002f092f7291 */ /* 0x000fc8000f8fd23f */
[----:B------:R-:W-:Y:S08]  /*1820*/  @!P1 BRA `(.L_x_252) ;  /* 0x00000074007c9947 */ /* 0x000ff00003800000 */
[----:B------:R-:W0:Y:S01]  /*1830*/  SHFL.IDX PT, R0, R220, RZ, 0x1f ;  /* 0x00001fffdc007589 */ /* 0x000e2200000e0000 */
[----:B------:R-:W1:Y:S01]  /*1840*/  S2UR UR6, SR_CgaCtaId ;  /* 0x00000000000679c3 */ /* 0x000e620000008800 */
[----:B------:R-:W-:Y:S01]  /*1850*/  UMOV UR5, 0x400 ;  /* 0x0000040000057882 */ /* 0x000fe20000000000 */
[----:B0-----:R-:W-:Y:S01]  /*1860*/  R2UR UR41, R0 ;  /* 0x00000000002972ca */ /* 0x001fe200000e0000 */
[----:B-1----:R-:W-:-:S04]  /*1870*/  ULEA UR5, UR6, UR5, 0x18 ;  /* 0x0000000506057291 */ /* 0x002fc8000f8ec03f */
[----:B------:R-:W-:-:S04]  /*1880*/  UIADD3 UR5, UR5, 0x1e200, URZ ;  /* 0x0001e20005057890 */ /* 0x000fc8000fffe03f */
[----:B------:R-:W-:-:S04]  /*1890*/  ULOP3.LUT UP0, URZ, UR5, 0x9f, URZ, 0xc0, !UPT ;  /* 0x0000009f053f7892 */ /* 0x000fc8000f80c03f */
[----:B------:R-:W-:Y:S02]  /*18a0*/  ULEA.HI UR4, UR41, UR41, URZ, 0x1 ;  /* 0x0000002929047291 */ /* 0x000fe4000f8f083f */
[----:B------:R-:W-:Y:S02]  /*18b0*/  PLOP3.LUT P0, PT, PT, PT, UP0, 0x80, 0x0 ;  /* 0x000000000000781c */ /* 0x000fe40003f0f008 */
[----:B------:R-:W-:-:S04]  /*18c0*/  ULOP3.LUT UR4, UR4, 0x3e, URZ, 0xc0, !UPT ;  /* 0x0000003e04047892 */ /* 0x000fc8000f8ec03f */
[----:B------:R-:W-:-:S04]  /*18d0*/  UIADD3 UR4, UR41, -UR4, URZ ;  /* 0x8000000429047290 */ /* 0x000fc8000fffe03f */
[----:B------:R-:W-:-:S04]  /*18e0*/  ULEA UR4, UR4, UR5, 0xc ;  /* 0x0000000504047291 */ /* 0x000fc8000f8e603f */
[----:B------:R-:W-:-:S04]  /*18f0*/  USHF.R.U32.HI UR4, URZ, 0x4, UR4 ;  /* 0x000000043f047899 */ /* 0x000fc80008011604 */
[----:B------:R-:W-:Y:S01]  /*1900*/  ULOP3.LUT UR52, UR4, 0x3fff, URZ, 0xc0, !UPT ;  /* 0x00003fff04347892 */ /* 0x000fe2000f8ec03f */
[----:B------:R-:W-:Y:S11]  /*1910*/  @!P0 BRA `(.L_x_253) ;  /* 0x0000000000408947 */ /* 0x000ff60003800000 */
[----:B------:R-:W-:Y:S01]  /*1920*/  MOV R0, 0x0 ;  /* 0x0000000000007802 */ /* 0x000fe20000000f00 */
[----:B------:R-:W-:Y:S01]  /*1930*/  ULDC.64 UR4, c[0x4][0x98] ;  /* 0x0100260000047ab9 */ /* 0x000fe20000000a00 */
[----:B------:R-:W-:Y:S01]  /*1940*/  ULDC.64 UR6, c[0x4][0x28] ;  /* 0x01000a0000067ab9 */ /* 0x000fe20000000a00 */
[----:B------:R-:W-:Y:S01]  /*1950*/  IMAD.U32 R4, RZ, RZ, UR4 ;  /* 0x00000004ff047e24 */ /* 0x000fe2000f8e00ff */
[----:B------:R0:W1:Y:S01]  /*1960*/  LDC.64 R2, c[0x4][R0] ;  /* 0x0100000000027b82 */ /* 0x0000620000000a00 */
        /* <DEDUP_REMOVED lines=8> */
[----:B0-----:R-:W-:-:S07]  /*19f0*/  IMAD.MOV.U32 R13, RZ, RZ, RZ ;  /* 0x000000ffff0d7224 */ /* 0x001fce00078e00ff */
[----:B------:R-:W-:-:S07]  /*1a00*/  LEPC R20, `(.L_x_253) ;  /* 0x000000001014794e */ /* 0x000fce0000000000 */
[----:B-1----:R-:W-:Y:S05]  /*1a10*/  CALL.ABS.NOINC R2 ;  /* 0x0000000002007343 */ /* 0x002fea0003c00000 */
.L_x_253:
[----:B------:R-:W0:Y:S01]  /*1a20*/  S2UR UR5, SR_CgaCtaId ;  /* 0x00000000000579c3 */ /* 0x000e220000008800 */
[----:B------:R-:W-:Y:S01]  /*1a30*/  ULEA.HI UR4, UR44, UR44, URZ, 0x1 ;  /* 0x0000002c2c047291 */ /* 0x000fe2000f8f083f */
[----:B------:R-:W-:-:S03]  /*1a40*/  MOV R3, 0x400 ;  /* 0x0000040000037802 */ /* 0x000fc60000000f00 */
[----:B------:R-:W-:-:S04]  /*1a50*/  ULOP3.LUT UR4, UR4, 0xfffffffe, URZ, 0xc0, !UPT ;  /* 0xfffffffe04047892 */ /* 0x000fc8000f8ec03f */
[----:B------:R-:W-:-:S06]  /*1a60*/  UIADD3 UR4, UR44, -UR4, URZ ;  /* 0x800000042c047290 */ /* 0x000fcc000fffe03f */
[----:B------:R-:W-:Y:S02]  /*1a70*/  IMAD.U32 R4, RZ, RZ, UR4 ;  /* 0x00000004ff047e24 */ /* 0x000fe4000f8e00ff */
[----:B0-----:R-:W-:-:S05]  /*1a80*/  IMAD.U32 R2, RZ, RZ, UR5 ;  /* 0x00000005ff027e24 */ /* 0x001fca000f8e00ff */
[----:B------:R-:W-:Y:S02]  /*1a90*/  LEA R0, R2, R3, 0x18 ;  /* 0x0000000302007211 */ /* 0x000fe400078ec0ff */
[----:B------:R-:W-:Y:S01]  /*1aa0*/  SHF.L.U32 R3, R4, 0x1f, RZ ;  /* 0x0000001f04037819 */ /* 0x000fe200000006ff */
[----:B------:R-:W-:-:S03]  /*1ab0*/  IMAD.U32 R4, RZ, RZ, UR45 ;  /* 0x0000002dff047e24 */ /* 0x000fc6000f8e00ff */
[----:B------:R-:W0:Y:S02]  /*1ac0*/  SYNCS.PHASECHK.TRANS64.TRYWAIT P1, [R0+URZ+0x33400], R3 ;  /* 0x03340003000075a7 */ /* 0x000e24000802017f */
[----:B------:R-:W-:Y:S01]  /*1ad0*/  ISETP.NE.AND P0, PT, R4, 0x3, PT ;  /* 0x000000030400780c */ /* 0x000fe20003f05270 */
[----:B0-----:R-:W-:-:S12]  /*1ae0*/  @!P1 BRA `(.L_x_254) ;  /* 0x000000f000189947 */ /* 0x001fd80003800000 */
.L_x_383:
[----:B------:R-:W-:Y:S05]  /*1af0*/  @!P0 BRA `(.L_x_255) ;  /* 0x0000000000048947 */ /* 0x000fea0003800000 */
[----:B------:R-:W-:Y:S01]  /*1b00*/  BPT.TRAP 0x1 ;  /* 0x000000040000795c */ /* 0x000fe20000300000 */
.L_x_255:
[----:B0-----:R-:W-:Y:S02]  /*1b10*/  IMAD.U32 R3, RZ, RZ, UR51 ;  /* 0x00000033ff037e24 */ /* 0x001fe4000f8e00ff */
[----:B------:R-:W-:Y:S02]  /*1b20*/  IMAD.U32 R5, RZ, RZ, UR43 ;  /* 0x0000002bff057e24 */ /* 0x000fe4000f8e00ff */
[----:B------:R-:W-:-:S03]  /*1b30*/  IMAD R4, R3, 0x8, R0 ;  /* 0x0000000803047824 */ /* 0x000fc600078e0200 */
[----:B------:R-:W-:-:S04]  /*1b40*/  SHF.L.U32 R3, R5, 0x1f, RZ ;  /* 0x0000001f05037819 */ /* 0x000fc800000006ff */
[----:B------:R0:W1:Y:S01]  /*1b50*/  SYNCS.PHASECHK.TRANS64.TRYWAIT P1, [R4+URZ+0x33430], R3 ;  /* 0x03343003040075a7 */ /* 0x000062000802017f */
[----:B------:R-:W-:Y:S05]  /*1b60*/  @!P0 BRA `(.L_x_256) ;  /* 0x0000000000048947 */ /* 0x000fea0003800000 */
[----:B------:R-:W-:Y:S01]  /*1b70*/  BPT.TRAP 0x1 ;  /* 0x000000040000795c */ /* 0x000fe20000300000 */
.L_x_256:
[----:B------:R-:W2:Y:S01]  /*1b80*/  S2R R5, SR_TID.X ;  /* 0x0000000000057919 */ /* 0x000ea20000002100 */
[----:B------:R-:W-:Y:S01]  /*1b90*/  IMAD.MOV.U32 R119, RZ, RZ, RZ ;  /* 0x000000ffff777224 */ /* 0x000fe200078e00ff */
[----:B--2---:R-:W-:Y:S01]  /*1ba0*/  LOP3.LUT P2, RZ, R5, 0x7f, RZ, 0xc0, !PT ;  /* 0x0000007f05ff7812 */ /* 0x004fe2000784c0ff */
[----:B-1----:R-:W-:-:S12]  /*1bb0*/  @P1 BRA `(.L_x_257) ;  /* 0x0000000000081947 */ /* 0x002fd80003800000 */
[----:B------:R-:W1:Y:S02]  /*1bc0*/  SYNCS.PHASECHK.TRANS64.TRYWAIT P1, [R4+URZ+0x33430], R3 ;  /* 0x03343003040075a7 */ /* 0x000e64000802017f */
[----:B-1----:R-:W-:Y:S05]  /*1bd0*/  @!P1 BRA `(.L_x_258) ;  /* 0x000000ec00f09947 */ /* 0x002fea0003800000 */
.L_x_257:
[----:B------:R-:W-:Y:S05]  /*1be0*/  WARPSYNC.ALL ;  /* 0x0000000000007948 */ /* 0x000fea0003800000 */
[----:B------:R-:W-:Y:S01]  /*1bf0*/  R2UR UR4, R0 ;  /* 0x00000000000472ca */ /* 0x000fe200000e0000 */
[----:B------:R-:W-:Y:S01]  /*1c00*/  ULOP3.LUT UR20, UR52, 0x10000, URZ, 0xfc, !UPT ;  /* 0x0001000034147892 */ /* 0x000fe2000f8efc3f */
[----:B------:R-:W-:Y:S01]  /*1c10*/  WARPGROUP.ARRIVE ;  /* 0x00000000000079c5 */ /* 0x000fe20000000000 */
[----:B------:R-:W-:Y:S01]  /*1c20*/  UMOV UR25, 0x80000020 ;  /* 0x8000002000197882 */ /* 0x000fe20000000000 */
[----:B------:R-:W-:Y:S01]  /*1c30*/  UMOV UR27, 0x80000020 ;  /* 0x80000020001b7882 */ /* 0x000fe20000000000 */
[----:B------:R-:W-:Y:S01]  /*1c40*/  UMOV UR5, UR25 ;  /* 0x0000001900057c82 */ /* 0x000fe20008000000 */
[----:B------:R-:W-:Y:S01]  /*1c50*/  UMOV UR7, 0x80000020 ;  /* 0x8000002000077882 */ /* 0x000fe20000000000 */
[----:B------:R-:W-:Y:S01]  /*1c60*/  UIADD3 UR9, UR20, 0x2, URZ ;  /* 0x0000000214097890 */ /* 0x000fe2000fffe03f */
[----:B01----:R-:W-:Y:S01]  /*1c70*/  VIADD R3, R221, UR50 ;  /* 0x00000032dd037c36 */ /* 0x003fe20008000000 */
[----:B------:R-:W-:Y:S01]  /*1c80*/  UMOV UR24, UR20 ;  /* 0x0000001400187c82 */ /* 0x000fe20008000000 */
[----:B------:R-:W-:Y:S01]  /*1c90*/  UMOV UR11, 0x80000020 ;  /* 0x80000020000b7882 */ /* 0x000fe20000000000 */
[----:B------:R-:W-:Y:S01]  /*1ca0*/  UIADD3 UR13, UR20, 0x200, URZ ;  /* 0x00000200140d7890 */ /* 0x000fe2000fffe03f */
[----:B------:R-:W-:Y:S01]  /*1cb0*/  IMAD.U32 R6, RZ, RZ, UR47 ;  /* 0x0000002fff067e24 */ /* 0x000fe2000f8e00ff */
[----:B------:R-:W-:Y:S01]  /*1cc0*/  UIADD3 UR4, UR4, 0x24200, URZ ;  /* 0x0002420004047890 */ /* 0x000fe2000fffe03f */
[----:B------:R-:W-:Y:S01]  /*1cd0*/  P2R R20, PR, RZ, 0x1 ;  /* 0x00000001ff147803 */ /* 0x000fe20000000000 */
[----:B------:R-:W-:Y:S01]  /*1ce0*/  UMOV UR15, 0x80000020 ;  /* 0x80000020000f7882 */ /* 0x000fe20000000000 */
[----:B------:R-:W-:Y:S01]  /*1cf0*/  UMOV UR19, 0x80000020 ;  /* 0x8000002000137882 */ /* 0x000fe20000000000 */
[----:B------:R-:W-:Y:S01]  /*1d00*/  USHF.R.U32.HI UR4, URZ, 0x4, UR4 ;  /* 0x000000043f047899 */ /* 0x000fe20008011604 */
[----:B------:R-:W-:Y:S01]  /*1d10*/  IMAD R5, R6, -0xa0, R3 ;  /* 0xffffff6006057824 */ /* 0x000fe200078e0203 */
[----:B------:R-:W-:Y:S01]  /*1d20*/  UMOV UR23, 0x80000020 ;  /* 0x8000002000177882 */ /* 0x000fe20000000000 */
[----:B------:R-:W0:Y:S01]  /*1d30*/  S2R R111, SR_TID.X ;  /* 0x00000000006f7919 */ /* 0x000e220000002100 */
[----:B------:R-:W-:Y:S01]  /*1d40*/  ULOP3.LUT UR4, UR4, 0x3fff, URZ, 0xc0, !UPT ;  /* 0x00003fff04047892 */ /* 0x000fe2000f8ec03f */
[--C-:B------:R-:W-:Y:S01]  /*1d50*/  IMAD.MOV.U32 R118, RZ, RZ, R119.reuse ;  /* 0x000000ffff767224 */ /* 0x100fe200078e0077 */
[C---:B------:R-:W-:Y:S01]  /*1d60*/  ISETP.GT.AND P2, PT, R5.reuse, RZ, PT ;  /* 0x000000ff0500720c */ /* 0x040fe20003f44270 */
[----:B------:R-:W-:Y:S01]  /*1d70*/  UISETP.GE.AND UP0, UPT, UR50, 0xa1, UPT ;  /* 0x000000a13200788c */ /* 0x000fe2000bf06270 */
[C---:B------:R-:W-:Y:S01]  /*1d80*/  ISETP.GT.AND P5, PT, R5.reuse, 0x1, PT ;  /* 0x000000010500780c */ /* 0x040fe20003fa4270 */
[----:B------:R-:W-:Y:S01]  /*1d90*/  ULOP3.LUT UR46, UR4, 0x10000, URZ, 0xfc, !UPT ;  /* 0x00010000042e7892 */ /* 0x000fe2000f8efc3f */
[C---:B------:R-:W-:Y:S01]  /*1da0*/  ISETP.GT.AND P4, PT, R5.reuse, 0x8, PT ;  /* 0x000000080500780c */ /* 0x040fe20003f84270 */
[--C-:B------:R-:W-:Y:S01]  /*1db0*/  IMAD.MOV.U32 R117, RZ, RZ, R119.reuse ;  /* 0x000000ffff757224 */ /* 0x100fe200078e0077 */
[----:B------:R-:W-:Y:S01]  /*1dc0*/  UMOV UR4, UR24 ;  /* 0x0000001800047c82 */ /* 0x000fe20008000000 */
[----:B------:R-:W-:Y:S01]  /*1dd0*/  UIMAD UR28, UR51, 0x780, UR46 ;  /* 0x00000780331c78a4 */ /* 0x000fe2000f8e022e */
[C---:B------:R-:W-:Y:S01]  /*1de0*/  ISETP.GT.AND P1, PT, R5.reuse, 0x9, PT ;  /* 0x000000090500780c */ /* 0x040fe20003f24270 */
[--C-:B------:R-:W-:Y:S01]  /*1df0*/  IMAD.MOV.U32 R116, RZ, RZ, R119.reuse ;  /* 0x000000ffff747224 */ /* 0x100fe200078e0077 */
[C---:B------:R-:W-:Y:S01]  /*1e00*/  ISETP.GT.AND P3, PT, R5.reuse, 0x10, PT ;  /* 0x000000100500780c */ /* 0x040fe20003f64270 */
[----:B------:R-:W-:Y:S01]  /*1e10*/  UIADD3 UR6, UR28, 0x180, URZ ;  /* 0x000001801c067890 */ /* 0x000fe2000fffe03f */
[C---:B------:R-:W-:Y:S01]  /*1e20*/  ISETP.GT.AND P0, PT, R5.reuse, 0x79, PT ;  /* 0x000000790500780c */ /* 0x040fe20003f04270 */
[----:B------:R-:W-:Y:S01]  /*1e30*/  UIADD3 UR8, UR28, 0x200, URZ ;  /* 0x000002001c087890 */ /* 0x000fe2000fffe03f */
[----:B------:R-:W-:Y:S01]  /*1e40*/  ISETP.GT.AND P6, PT, R5, 0x80, PT ;  /* 0x000000800500780c */ /* 0x000fe20003fc4270 */
[----:B------:R-:W-:Y:S01]  /*1e50*/  UMOV UR26, UR28 ;  /* 0x0000001c001a7c82 */ /* 0x000fe20008000000 */
[----:B------:R-:W-:Y:S01]  /*1e60*/  UIADD3 UR10, UR28, 0x2, URZ ;  /* 0x000000021c0a7890 */ /* 0x000fe2000fffe03f */
[----:B------:R-:W-:Y:S01]  /*1e70*/  QGMMA.64x32x32.F32.E4M3.E4M3 R88, gdesc[UR24], RZ, !UPT, gsb0 ;  /* 0x00600000185879f3 */ /* 0x000fe2000c0008ff */
[----:B------:R-:W-:Y:S01]  /*1e80*/  UIADD3 UR26, UR28, 0x80, URZ ;  /* 0x000000801c1a7890 */ /* 0x000fe2000fffe03f */
[--C-:B------:R-:W-:Y:S01]  /*1e90*/  IMAD.MOV.U32 R115, RZ, RZ, R119.reuse ;  /* 0x000000ffff737224 */ /* 0x100fe200078e0077 */
[----:B------:R-:W-:Y:S01]  /*1ea0*/  UMOV UR27, 0x80000020 ;  /* 0x80000020001b7882 */ /* 0x000fe20000000000 */
[----:B------:R-:W-:Y:S01]  /*1eb0*/  UIADD3 UR12, UR28, 0x202, URZ ;  /* 0x000002021c0c7890 */ /* 0x000fe2000fffe03f */
[--C-:B------:R-:W-:Y:S01]  /*1ec0*/  IMAD.MOV.U32 R114, RZ, RZ, R119.reuse ;  /* 0x000000ffff727224 */ /* 0x100fe200078e0077 */
[----:B------:R-:W-:Y:S01]  /*1ed0*/  UIADD3 UR14, UR28, 0x280, URZ ;  /* 0x000002801c0e7890 */ /* 0x000fe2000fffe03f */
[----:B------:R-:W-:Y:S01]  /*1ee0*/  IMAD.MOV.U32 R113, RZ, RZ, R119 ;  /* 0x000000ffff717224 */ /* 0x000fe200078e0077 */
[----:B------:R-:W-:-:S02]  /*1ef0*/  UIADD3 UR16, UR28, 0x282, URZ ;  /* 0x000002821c107890 */ /* 0x000fc4000fffe03f */
[----:B------:R-:W-:Y:S02]  /*1f00*/  UIADD3 UR18, UR28, 0x402, URZ ;  /* 0x000004021c127890 */ /* 0x000fe4000fffe03f */
[----:B------:R-:W-:Y:S01]  /*1f10*/  UIADD3 UR22, UR28, 0x680, URZ ;  /* 0x000006801c167890 */ /* 0x000fe2000fffe03f */
        /* <DEDUP_REMOVED lines=171> */
[----:B------:R-:W-:Y:S02]  /*29d0*/  ISETP.GT.AND P1, PT, R5, 0x21, PT ;  /* 0x000000210500780c */ /* 0x000fe40003f24270 */
[----:B------:R-:W-:Y:S02]  /*29e0*/  FMNMX.FTZ R6, R101, R6, !PT ;  /* 0x0000000665067209 */ /* 0x000fe40007810000 */
[----:B------:R-:W-:Y:S02]  /*29f0*/  FSEL R99, R99, -INF , P2 ;  /* 0xff80000063637808 */ /* 0x000fe40001000000 */
[C---:B------:R-:W-:Y:S02]  /*2a00*/  ISETP.GT.AND P2, PT, R5.reuse, 0x28, PT ;  /* 0x000000280500780c */ /* 0x040fe40003f44270 */
        /* <DEDUP_REMOVED lines=34> */
[----:B------:R-:W-:Y:S02]  /*2c30*/  FMNMX.FTZ R3, R85, R6, !PT ;  /* 0x0000000655037209 */ /* 0x000fe40007810000 */
[----:B------:R-:W-:Y:S02]  /*2c40*/  FSEL R83, R83, -INF , P3 ;  /* 0xff80000053537808 */ /* 0x000fe40001800000 */
[----:B------:R-:W-:Y:S02]  /*2c50*/  ISETP.GT.AND P3, PT, R5, 0x48, PT ;  /* 0x000000480500780c */ /* 0x000fe40003f64270 */
[----:B------:R-:W-:-:S02]  /*2c60*/  FSEL R86, R86, -INF , P1 ;  /* 0xff80000056567808 */ /* 0x000fc40000800000 */
[----:B------:R-:W-:Y:S02]  /*2c70*/  ISETP.GT.AND P1, PT, R5, 0x49, PT ;  /* 0x000000490500780c */ /* 0x000fe40003f24270 */
        /* <DEDUP_REMOVED lines=34> */
[C---:B------:R-:W-:Y:S02]  /*2ea0*/  ISETP.GT.AND P5, PT, R5.reuse, 0x68, PT ;  /* 0x000000680500780c */ /* 0x040fe40003fa4270 */
[----:B------:R-:W-:Y:S02]  /*2eb0*/  FSEL R70, R70, -INF , P4 ;  /* 0xff80000046467808 */ /* 0x000fe40002000000 */
[----:B------:R-:W-:Y:S02]  /*2ec0*/  ISETP.GT.AND P4, PT, R5, 0x69, PT ;  /* 0x000000690500780c */ /* 0x000fe40003f84270 */
        /* <DEDUP_REMOVED lines=9> */
[----:B------:R-:W-:Y:S02]  /*2f60*/  FMNMX.FTZ R3, R41, R6, !PT ;  /* 0x0000000629037209 */ /* 0x000fe40007810000 */
        /* <DEDUP_REMOVED lines=11> */
[----:B------:R-:W-:Y:S02]  /*3020*/  FMNMX.FTZ R3, R49, R8, !PT ;  /* 0x0000000831037209 */ /* 0x000fe40007810000 */
[----:B------:R-:W-:-:S02]  /*3030*/  FSEL R57, R53, -INF , P0 ;  /* 0xff80000035397808 */ /* 0x000fc40000000000 */
[----:B------:R-:W-:Y:S02]  /*3040*/  FMNMX.FTZ R8, R6, R3, !PT ;  /* 0x0000000306087209 */ /* 0x000fe40007810000 */
[----:B------:R-:W-:Y:S02]  /*3050*/  ISETP.GT.AND P0, PT, R5, 0x81, PT ;  /* 0x000000810500780c */ /* 0x000fe40003f04270 */
[----:B------:R-:W-:Y:S02]  /*3060*/  FMNMX.FTZ R3, R57, R8, !PT ;  /* 0x0000000839037209 */ /* 0x000fe40007810000 */
[----:B------:R-:W-:Y:S02]  /*3070*/  FSEL R51, R51, -INF , P1 ;  /* 0xff80000033337808 */ /* 0x000fe40000800000 */
[----:B------:R-:W-:Y:S02]  /*3080*/  ISETP.GT.AND P1, PT, R5, 0x88, PT ;  /* 0x000000880500780c */ /* 0x000fe40003f24270 */
[----:B------:R-:W-:-:S02]  /*3090*/  FSEL R54, R54, -INF , P2 ;  /* 0xff80000036367808 */ /* 0x000fc40001000000 */
[C---:B------:R-:W-:Y:S02]  /*30a0*/  ISETP.GT.AND P2, PT, R5.reuse, 0x89, PT ;  /* 0x000000890500780c */ /* 0x040fe40003f44270 */
[----:B------:R-:W-:Y:S02]  /*30b0*/  FSEL R50, R50, -INF , P3 ;  /* 0xff80000032327808 */ /* 0x000fe40001800000 */
[----:B------:R-:W-:Y:S02]  /*30c0*/  ISETP.GT.AND P3, PT, R5, 0x90, PT ;  /* 0x000000900500780c */ /* 0x000fe40003f64270 */
[----:B------:R-:W-:Y:S02]  /*30d0*/  FSEL R47, R47, -INF , P4 ;  /* 0xff8000002f2f7808 */ /* 0x000fe40002000000 */
[----:B------:R-:W-:Y:S02]  /*30e0*/  ISETP.GT.AND P4, PT, R5, 0x91, PT ;  /* 0x000000910500780c */ /* 0x000fe40003f84270 */
[----:B------:R-:W-:-:S02]  /*30f0*/  FSEL R46, R46, -INF , P5 ;  /* 0xff8000002e2e7808 */ /* 0x000fc40002800000 */
[----:B------:R-:W-:Y:S02]  /*3100*/  ISETP.GT.AND P5, PT, R5, 0x98, PT ;  /* 0x000000980500780c */ /* 0x000fe40003fa4270 */
[----:B------:R-:W-:Y:S02]  /*3110*/  P2R R14, PR, RZ, 0x1 ;  /* 0x00000001ff0e7803 */ /* 0x000fe40000000000 */
[----:B------:R-:W-:Y:S01]  /*3120*/  P2R R11, PR, RZ, 0x4 ;  /* 0x00000004ff0b7803 */ /* 0x000fe20000000000 */
[----:B------:R-:W-:Y:S02]  /*3130*/  WARPGROUP.DEPBAR.LE gsb0, 0x0 ;  /* 0x00008000000079c5 */ /* 0x000fe40000010000 */
[----:B------:R-:W-:Y:S02]  /*3140*/  FSEL R68, R24, -INF , P6 ;  /* 0xff80000018447808 */ /* 0x000fe40003000000 */
[----:B------:R-:W-:Y:S02]  /*3150*/  FSEL R64, R25, -INF , P0 ;  /* 0xff80000019407808 */ /* 0x000fe40000000000 */
[----:B------:R-:W-:-:S02]  /*3160*/  FMNMX.FTZ R3, R68, R3, !PT ;  /* 0x0000000344037209 */ /* 0x000fc40007810000 */
[----:B------:R-:W-:Y:S02]  /*3170*/  FSEL R72, R28, -INF , P1 ;  /* 0xff8000001c487808 */ /* 0x000fe40000800000 */
[----:B------:R-:W-:Y:S02]  /*3180*/  FMNMX.FTZ R3, R64, R3, !PT ;  /* 0x0000000340037209 */ /* 0x000fe40007810000 */
[----:B------:R-:W-:Y:S02]  /*3190*/  FSEL R73, R29, -INF , P2 ;  /* 0xff8000001d497808 */ /* 0x000fe40001000000 */
[----:B------:R-:W-:Y:S02]  /*31a0*/  FMNMX.FTZ R8, R72, R3, !PT ;  /* 0x0000000348087209 */ /* 0x000fe40007810000 */
        /* <DEDUP_REMOVED lines=10> */
[----:B------:R-:W-:Y:S02]  /*3250*/  FMNMX.FTZ R8, R65, R8, !PT ;  /* 0x0000000841087209 */ /* 0x000fe40007810000 */
[----:B------:R-:W-:Y:S02]  /*3260*/  FSEL R26, R26, -INF , P0 ;  /* 0xff8000001a1a7808 */ /* 0x000fe40000000000 */
[----:B------:R-:W-:Y:S01]  /*3270*/  ISETP.NE.AND P0, PT, R14, RZ, PT ;  /* 0x000000ff0e00720c */ /* 0x000fe20003f05270 */
[----:B------:R-:W1:Y:S01]  /*3280*/  SHFL.BFLY PT, R3, R8, 0x2, 0x1f ;  /* 0x0c401f0008037f89 */ /* 0x000e6200000e0000 */
[----:B------:R-:W-:-:S02]  /*3290*/  FMNMX.FTZ R25, R90, R91, !PT ;  /* 0x0000005b5a197209 */ /* 0x000fc40007810000 */
[----:B------:R-:W-:Y:S02]  /*32a0*/  FSEL R27, R27, -INF , P0 ;  /* 0xff8000001b1b7808 */ /* 0x000fe40000000000 */
[----:B------:R-:W-:Y:S02]  /*32b0*/  ISETP.NE.AND P0, PT, R20, RZ, PT ;  /* 0x000000ff1400720c */ /* 0x000fe40003f05270 */
        /* <DEDUP_REMOVED lines=8> */
[----:B------:R-:W-:Y:S02]  /*3340*/  FMNMX.FTZ R24, R102, R25, !PT ;  /* 0x0000001966187209 */ /* 0x000fe40007810000 */
[----:B-1----:R-:W-:-:S02]  /*3350*/  FMNMX.FTZ R7, R8, R3, !PT ;  /* 0x0000000308077209 */ /* 0x002fc40007810000 */
[----:B------:R-:W-:-:S03]  /*3360*/  FSEL R30, R30, -INF , P1 ;  /* 0xff8000001e1e7808 */ /* 0x000fc60000800000 */
[----:B------:R-:W1:Y:S02]  /*3370*/  SHFL.BFLY PT, R10, R7, 0x1, 0x1f ;  /* 0x0c201f00070a7f89 */ /* 0x000e6400000e0000 */
[----:B-1----:R-:W-:Y:S01]  /*3380*/  FMNMX.FTZ R3, R7, R10, !PT ;  /* 0x0000000a07037209 */ /* 0x002fe20007810000 */
[----:B------:R-:W-:-:S03]  /*3390*/  IMAD.U32 R10, RZ, RZ, UR38 ;  /* 0x00000026ff0a7e24 */ /* 0x000fc6000f8e00ff */
[C---:B------:R-:W-:Y:S01]  /*33a0*/  FSETP.NEU.FTZ.AND P2, PT, R3.reuse, -INF , PT ;  /* 0xff8000000300780b */ /* 0x040fe20003f5d000 */
[----:B------:R-:W-:-:S05]  /*33b0*/  FFMA.FTZ R9, R3, R10, -8 ;  /* 0xc100000003097423 */ /* 0x000fca000001000a */
[----:B------:R-:W-:Y:S02]  /*33c0*/  FSEL R112, R9, RZ, P2 ;  /* 0x000000ff09707208 */ /* 0x000fe40001000000 */
[----:B------:R-:W-:-:S03]  /*33d0*/  ISETP.NE.AND P2, PT, R11, RZ, PT ;  /* 0x000000ff0b00720c */ /* 0x000fc60003f45270 */
[--C-:B------:R-:W-:Y:S01]  /*33e0*/  FFMA.FTZ R20, R15, UR38, -R112.reuse ;  /* 0x000000260f147c23 */ /* 0x100fe20008010870 */
[----:B------:R-:W-:Y:S01]  /*33f0*/  FMNMX.FTZ R15, R103, R24, !PT ;  /* 0x00000018670f7209 */ /* 0x000fe20007810000 */
[--C-:B------:R-:W-:Y:S01]  /*3400*/  FFMA.FTZ R29, R21, UR38, -R112.reuse ;  /* 0x00000026151d7c23 */ /* 0x100fe20008010870 */
[----:B------:R-:W-:-:S01]  /*3410*/  FFMA.FTZ R56, R56, UR38, -R112 ;  /* 0x0000002638387c23 */ /* 0x000fc20008010870 */
[--C-:B------:R-:W-:Y:S01]  /*3420*/  FFMA.FTZ R84, R84, UR38, -R112.reuse ;  /* 0x0000002654547c23 */ /* 0x100fe20008010870 */
[----:B------:R-:W-:Y:S01]  /*3430*/  FMNMX.FTZ R24, R74, R15, !PT ;  /* 0x0000000f4a187209 */ /* 0x000fe20007810000 */
[--C-:B------:R-:W-:Y:S01]  /*3440*/  FFMA.FTZ R80, R80, UR38, -R112.reuse ;  /* 0x0000002650507c23 */ /* 0x100fe20008010870 */
[----:B------:R1:W-:Y:S01]  /*3450*/  MUFU.EX2 R15, R29 ;  /* 0x0000001d000f7308 */ /* 0x0003e20000000800 */
[----:B------:R-:W-:-:S01]  /*3460*/  FFMA.FTZ R5, R88, UR38, -R112 ;  /* 0x0000002658057c23 */ /* 0x000fc20008010870 */
[----:B------:R-:W-:Y:S01]  /*3470*/  FMNMX.FTZ R21, R75, R24, !PT ;  /* 0x000000184b157209 */ /* 0x000fe20007810000 */
[----:B------:R-:W-:-:S01]  /*3480*/  FFMA.FTZ R8, R89, UR38, -R112 ;  /* 0x0000002659087c23 */ /* 0x000fc20008010870 */
[----:B------:R-:W-:Y:S01]  /*3490*/  FSEL R88, R39, -INF , P6 ;  /* 0xff80000027587808 */ /* 0x000fe20003000000 */
[----:B------:R-:W-:-:S01]  /*34a0*/  FFMA.FTZ R39, R48, UR38, -R112 ;  /* 0x0000002630277c23 */ /* 0x000fc20008010870 */
[----:B------:R-:W-:Y:S01]  /*34b0*/  FMNMX.FTZ R28, R78, R21, !PT ;  /* 0x000000154e1c7209 */ /* 0x000fe20007810000 */
[----:B------:R-:W-:-:S01]  /*34c0*/  FFMA.FTZ R48, R49, UR38, -R112 ;  /* 0x0000002631307c23 */ /* 0x000fc20008010870 */
[--C-:B------:R-:W-:Y:S01]  /*34d0*/  FFMA.FTZ R49, R72, UR38, -R112.reuse ;  /* 0x0000002648317c23 */ /* 0x100fe20008010870 */
[----:B------:R-:W-:-:S01]  /*34e0*/  FFMA.FTZ R72, R69, UR38, -R112 ;  /* 0x0000002645487c23 */ /* 0x000fc20008010870 */
[----:B------:R-:W-:Y:S01]  /*34f0*/  FMNMX.FTZ R21, R79, R28, !PT ;  /* 0x0000001c4f157209 */ /* 0x000fe20007810000 */
[----:B------:R-:W-:-:S02]  /*3500*/  IMAD.U32 R69, RZ, RZ, UR38 ;  /* 0x00000026ff457e24 */ /* 0x000fc4000f8e00ff */
[--C-:B------:R-:W-:Y:S01]  /*3510*/  FFMA.FTZ R7, R92, UR38, -R112.reuse ;  /* 0x000000265c077c23 */ /* 0x100fe20008010870 */
[----:B------:R-:W-:-:S01]  /*3520*/  FFMA.FTZ R10, R93, UR38, -R112 ;  /* 0x000000265d0a7c23 */ /* 0x000fc20008010870 */
[----:B------:R-:W-:Y:S01]  /*3530*/  FMNMX.FTZ R28, R82, R21, !PT ;  /* 0x00000015521c7209 */ /* 0x000fe20007810000 */
[----:B------:R-:W-:-:S01]  /*3540*/  FFMA.FTZ R9, R96, UR38, -R112 ;  /* 0x0000002660097c23 */ /* 0x000fc20008010870 */
        /* <DEDUP_REMOVED lines=16> */
[----:B------:R2:W-:Y:S01]  /*3650*/  MUFU.EX2 R25, R84 ;  /* 0x0000005400197308 */ /* 0x0005e20000000800 */
[----:B------:R-:W-:-:S01]  /*3660*/  FFMA.FTZ R64, R64, UR38, -R112 ;  /* 0x0000002640407c23 */ /* 0x000fc20008010870 */
[----:B-1----:R-:W-:Y:S01]  /*3670*/  FMNMX.FTZ R29, R59, R32, !PT ;  /* 0x000000203b1d7209 */ /* 0x002fe20007810000 */
[----:B------:R-:W-:-:S01]  /*3680*/  FFMA.FTZ R32, R85, UR38, -R112 ;  /* 0x0000002655207c23 */ /* 0x000fc20008010870 */
[----:B------:R-:W-:Y:S01]  /*3690*/  FSEL R85, R35, -INF , P4 ;  /* 0xff80000023557808 */ /* 0x000fe20002000000 */
[----:B------:R-:W-:-:S01]  /*36a0*/  FFMA.FTZ R76, R76, UR38, -R112 ;  /* 0x000000264c4c7c23 */ /* 0x000fc20008010870 */
[----:B------:R-:W-:Y:S01]  /*36b0*/  FMNMX.FTZ R36, R62, R29, !PT ;  /* 0x0000001d3e247209 */ /* 0x000fe20007810000 */
[----:B------:R-:W-:-:S01]  /*36c0*/  FFMA.FTZ R61, R61, UR38, -R112 ;  /* 0x000000263d3d7c23 */ /* 0x000fc20008010870 */
[----:B------:R-:W-:Y:S01]  /*36d0*/  MUFU.EX2 R5, R5 ;  /* 0x0000000500057308 */ /* 0x000fe20000000800 */
[----:B--2---:R-:W-:-:S01]  /*36e0*/  FFMA.FTZ R84, R77, UR38, -R112 ;  /* 0x000000264d547c23 */ /* 0x004fc20008010870 */
[----:B------:R-:W-:Y:S01]  /*36f0*/  FMNMX.FTZ R29, R63, R36, !PT ;  /* 0x000000243f1d7209 */ /* 0x000fe20007810000 */
[--C-:B------:R-:W-:Y:S01]  /*3700*/  IMAD.MOV.U32 R107, RZ, RZ, R119.reuse ;  /* 0x000000ffff6b7224 */ /* 0x100fe200078e0077 */
[----:B------:R-:W-:Y:S01]  /*3710*/  FSEL R77, R34, -INF , P3 ;  /* 0xff800000224d7808 */ /* 0x000fe20001800000 */
[--C-:B------:R-:W-:Y:S01]  /*3720*/  IMAD.MOV.U32 R104, RZ, RZ, R119.reuse ;  /* 0x000000ffff687224 */ /* 0x100fe200078e0077 */
[----:B------:R-:W-:Y:S01]  /*3730*/  FMNMX.FTZ R36, R66, R29, !PT ;  /* 0x0000001d42247209 */ /* 0x000fe20007810000 */
[--C-:B------:R-:W-:Y:S01]  /*3740*/  IMAD.MOV.U32 R101, RZ, RZ, R119.reuse ;  /* 0x000000ffff657224 */ /* 0x100fe200078e0077 */
[----:B------:R1:W-:Y:S01]  /*3750*/  MUFU.EX2 R29, R56 ;  /* 0x00000038001d7308 */ /* 0x0003e20000000800 */
[----:B------:R-:W-:Y:S01]  /*3760*/  IMAD.MOV.U32 R100, RZ, RZ, R119 ;  /* 0x000000ffff647224 */ /* 0x000fe200078e0077 */
[----:B------:R-:W-:Y:S01]  /*3770*/  FMNMX.FTZ R33, R67, R36, !PT ;  /* 0x0000002443217209 */ /* 0x000fe20007810000 */
[----:B------:R-:W-:-:S01]  /*3780*/  FFMA.FTZ R36, R105, UR38, -R112 ;  /* 0x0000002669247c23 */ /* 0x000fc20008010870 */
[----:B------:R-:W-:-:S02]  /*3790*/  IMAD.MOV.U32 R105, RZ, RZ, R119 ;  /* 0x000000ffff697224 */ /* 0x000fc400078e0077 */
[----:B------:R-:W-:Y:S01]  /*37a0*/  FMNMX.FTZ R40, R70, R33, !PT ;  /* 0x0000002146287209 */ /* 0x000fe20007810000 */
[--C-:B------:R-:W-:Y:S01]  /*37b0*/  IMAD.MOV.U32 R97, RZ, RZ, R119.reuse ;  /* 0x000000ffff617224 */ /* 0x100fe200078e0077 */
[----:B------:R-:W-:Y:S01]  /*37c0*/  MUFU.EX2 R8, R8 ;  /* 0x0000000800087308 */ /* 0x000fe20000000800 */
[--C-:B------:R-:W-:Y:S01]  /*37d0*/  IMAD.MOV.U32 R96, RZ, RZ, R119.reuse ;  /* 0x000000ffff607224 */ /* 0x100fe200078e0077 */
[----:B------:R-:W-:Y:S01]  /*37e0*/  FMNMX.FTZ R33, R71, R40, !PT ;  /* 0x0000002847217209 */ /* 0x000fe20007810000 */
[----:B------:R-:W-:-:S03]  /*37f0*/  IMAD.MOV.U32 R93, RZ, RZ, R119 ;  /* 0x000000ffff5d7224 */ /* 0x000fc600078e0077 */
[----:B------:R-:W-:Y:S02]  /*3800*/  FMNMX.FTZ R40, R42, R33, !PT ;  /* 0x000000212a287209 */ /* 0x000fe40007810000 */
[----:B------:R-:W-:Y:S02]  /*3810*/  MUFU.EX2 R7, R7 ;  /* 0x0000000700077308 */ /* 0x000fe40000000800 */
[----:B------:R-:W-:-:S04]  /*3820*/  FMNMX.FTZ R37, R43, R40, !PT ;  /* 0x000000282b257209 */ /* 0x000fc80007810000 */
[----:B------:R-:W-:Y:S02]  /*3830*/  FMNMX.FTZ R40, R46, R37, !PT ;  /* 0x000000252e287209 */ /* 0x000fe40007810000 */
[----:B------:R-:W2:Y:S02]  /*3840*/  MUFU.EX2 R10, R10 ;  /* 0x0000000a000a7308 */ /* 0x000ea40000000800 */
[----:B------:R-:W-:-:S04]  /*3850*/  FMNMX.FTZ R37, R47, R40, !PT ;  /* 0x000000282f257209 */ /* 0x000fc80007810000 */
[----:B------:R-:W-:Y:S02]  /*3860*/  FMNMX.FTZ R40, R50, R37, !PT ;  /* 0x0000002532287209 */ /* 0x000fe40007810000 */
[----:B------:R-:W-:Y:S02]  /*3870*/  MUFU.EX2 R34, R84 ;  /* 0x0000005400227308 */ /* 0x000fe40000000800 */
[----:B------:R-:W-:Y:S01]  /*3880*/  FMNMX.FTZ R53, R51, R40, !PT ;  /* 0x0000002833357209 */ /* 0x000fe20007810000 */
[----:B------:R-:W-:Y:S01]  /*3890*/  FFMA.FTZ R40, R109, UR38, -R112 ;  /* 0x000000266d287c23 */ /* 0x000fe20008010870 */
[----:B------:R-:W-:Y:S02]  /*38a0*/  IMAD.MOV.U32 R109, RZ, RZ, R119 ;  /* 0x000000ffff6d7224 */ /* 0x000fe400078e0077 */
[----:B-1----:R-:W-:Y:S02]  /*38b0*/  FMNMX.FTZ R56, R54, R53, !PT ;  /* 0x0000003536387209 */ /* 0x002fe40007810000 */
[----:B------:R-:W-:Y:S01]  /*38c0*/  MUFU.EX2 R9, R9 ;  /* 0x0000000900097308 */ /* 0x000fe20000000800 */
[----:B--2---:R-:W-:-:S02]  /*38d0*/  F2FP.SATFINITE.E4M3.F32.PACK_AB_MERGE_C R200, R10, R7, RZ ;  /* 0x000000070ac8723e */ /* 0x004fc400048070ff */
[----:B------:R-:W-:Y:S02]  /*38e0*/  FMNMX.FTZ R53, R55, R56, !PT ;  /* 0x0000003837357209 */ /* 0x000fe40007810000 */
[----:B------:R-:W-:Y:S02]  /*38f0*/  F2FP.SATFINITE.E4M3.F32.PACK_AB_MERGE_C R200, R8, R5, R200 ;  /* 0x0000000508c8723e */ /* 0x000fe400048070c8 */
[----:B------:R-:W-:Y:S01]  /*3900*/  FMNMX.FTZ R56, R26, R53, !PT ;  /* 0x000000351a387209 */ /* 0x000fe20007810000 */
[----:B------:R-:W-:Y:S03]  /*3910*/  MUFU.EX2 R12, R12 ;  /* 0x0000000c000c7308 */ /* 0x000fe60000000800 */
[----:B------:R-:W-:Y:S02]  /*3920*/  FMNMX.FTZ R81, R27, R56, !PT ;  /* 0x000000381b517209 */ /* 0x000fe40007810000 */
[----:B------:R-:W-:Y:S01]  /*3930*/  FSEL R56, R31, -INF , P2 ;  /* 0xff8000001f387808 */ /* 0x000fe20001000000 */
[----:B------:R-:W-:-:S01]  /*3940*/  FFMA.FTZ R31, R60, UR38, -R112 ;  /* 0x000000263c1f7c23 */ /* 0x000fc20008010870 */
[----:B------:R-:W-:Y:S01]  /*3950*/  FMNMX.FTZ R81, R30, R81, !PT ;  /* 0x000000511e517209 */ /* 0x000fe20007810000 */
[----:B------:R-:W-:Y:S01]  /*3960*/  MUFU.EX2 R11, R11 ;  /* 0x0000000b000b7308 */ /* 0x000fe20000000800 */
[----:B0-----:R-:W-:Y:S01]  /*3970*/  LOP3.LUT P2, RZ, R111, 0x7f, RZ, 0xc0, !PT ;  /* 0x0000007f6fff7812 */ /* 0x001fe2000784c0ff */
[----:B------:R-:W-:Y:S01]  /*3980*/  IMAD.MOV.U32 R111, RZ, RZ, R119 ;  /* 0x000000ffff6f7224 */ /* 0x000fe200078e0077 */
[----:B------:R-:W-:-:S02]  /*3990*/  FMNMX.FTZ R80, R56, R81, !PT ;  /* 0x0000005138507209 */ /* 0x000fc40007810000 */
[----:B------:R-:W-:Y:S01]  /*39a0*/  FSEL R81, R38, -INF , P5 ;  /* 0xff80000026517808 */ /* 0x000fe20002800000 */
[----:B------:R-:W-:-:S01]  /*39b0*/  FFMA.FTZ R38, R41, UR38, -R112 ;  /* 0x0000002629267c23 */ /* 0x000fc20008010870 */
[----:B------:R-:W-:Y:S01]  /*39c0*/  FMNMX.FTZ R80, R77, R80, !PT ;  /* 0x000000504d507209 */ /* 0x000fe20007810000 */
[----:B------:R-:W-:-:S01]  /*39d0*/  FFMA.FTZ R41, R6, UR38, -R112 ;  /* 0x0000002606297c23 */ /* 0x000fc20008010870 */
[----:B------:R-:W0:Y:S02]  /*39e0*/  MUFU.EX2 R14, R14 ;  /* 0x0000000e000e7308 */ /* 0x000e240000000800 */
[----:B------:R-:W-:-:S03]  /*39f0*/  FMNMX.FTZ R80, R85, R80, !PT ;  /* 0x0000005055507209 */ /* 0x000fc60007810000 */
[----:B------:R-:W-:Y:S01]  /*3a00*/  @!P2 VIADD R4, R4, 0x33440 ;  /* 0x000334400404a836 */ /* 0x000fe20000000000 */
[----:B------:R-:W-:Y:S02]  /*3a10*/  FMNMX.FTZ R35, R81, R80, !PT ;  /* 0x0000005051237209 */ /* 0x000fe40007810000 */
[----:B------:R-:W-:Y:S02]  /*3a20*/  MUFU.EX2 R13, R13 ;  /* 0x0000000d000d7308 */ /* 0x000fe40000000800 */
[----:B------:R-:W-:Y:S01]  /*3a30*/  FMNMX.FTZ R60, R88, R35, !PT ;  /* 0x00000023583c7209 */ /* 0x000fe20007810000 */
[--C-:B------:R-:W-:Y:S01]  /*3a40*/  FFMA.FTZ R35, R44, UR38, -R112.reuse ;  /* 0x000000262c237c23 */ /* 0x100fe20008010870 */
[----:B------:R-:W-:-:S01]  /*3a50*/  FFMA.FTZ R44, R45, UR38, -R112 ;  /* 0x000000262d2c7c23 */ /* 0x000fc20008010870 */
[--C-:B------:R-:W-:Y:S01]  /*3a60*/  FFMA.FTZ R45, R68, UR38, -R112.reuse ;  /* 0x00000026442d7c23 */ /* 0x100fe20008010870 */
[----:B------:R-:W-:-:S01]  /*3a70*/  FFMA.FTZ R68, R73, UR38, -R112 ;  /* 0x0000002649447c23 */ /* 0x000fc20008010870 */
[----:B------:R-:W1:Y:S01]  /*3a80*/  SHFL.BFLY PT, R89, R60, 0x2, 0x1f ;  /* 0x0c401f003c597f89 */ /* 0x000e6200000e0000 */
[----:B------:R-:W-:-:S01]  /*3a90*/  FFMA.FTZ R112, R65, UR38, -R112 ;  /* 0x0000002641707c23 */ /* 0x000fc20008010870 */
[----:B------:R-:W-:Y:S01]  /*3aa0*/  MUFU.EX2 R20, R20 ;  /* 0x0000001400147308 */ /* 0x000fe20000000800 */
[----:B------:R-:W-:-:S02]  /*3ab0*/  @!P2 PRMT R4, RZ, 0x654, R4 ;  /* 0x00000654ff04a816 */ /* 0x000fc40000000004 */
[----:B0-----:R-:W-:Y:S02]  /*3ac0*/  F2FP.SATFINITE.E4M3.F32.PACK_AB_MERGE_C R202, R14, R11, RZ ;  /* 0x0000000b0eca723e */ /* 0x001fe400048070ff */
[----:B------:R0:W-:Y:S02]  /*3ad0*/  @!P2 SYNCS.ARRIVE.TRANS64.RED.A1T0 RZ, [R4+URZ], RZ ;  /* 0x000000ff04ffa9a7 */ /* 0x0001e4000810043f */
[----:B------:R-:W-:Y:S01]  /*3ae0*/  F2FP.SATFINITE.E4M3.F32.PACK_AB_MERGE_C R202, R12, R9, R202 ;  /* 0x000000090cca723e */ /* 0x000fe200048070ca */
[----:B------:R-:W2:Y:S08]  /*3af0*/  MUFU.EX2 R24, R24 ;  /* 0x0000001800187308 */ /* 0x000eb00000000800 */
[----:B------:R-:W-:Y:S01]  /*3b00*/  MUFU.EX2 R28, R28 ;  /* 0x0000001c001c7308 */ /* 0x000fe20000000800 */
[----:B-1----:R-:W-:-:S07]  /*3b10*/  FMNMX.FTZ R89, R60, R89, !PT ;  /* 0x000000593c597209 */ /* 0x002fce0007810000 */
[----:B------:R-:W-:Y:S01]  /*3b20*/  MUFU.EX2 R32, R32 ;  /* 0x0000002000207308 */ /* 0x000fe20000000800 */
[----:B--2---:R-:W-:Y:S01]  /*3b30*/  F2FP.SATFINITE.E4M3.F32.PACK_AB_MERGE_C R204, R24, R15, RZ ;  /* 0x0000000f18cc723e */ /* 0x004fe200048070ff */
[----:B------:R-:W1:Y:S03]  /*3b40*/  SHFL.BFLY PT, R6, R89, 0x1, 0x1f ;  /* 0x0c201f0059067f89 */ /* 0x000e6600000e0000 */
[----:B------:R-:W-:-:S03]  /*3b50*/  F2FP.SATFINITE.E4M3.F32.PACK_AB_MERGE_C R204, R20, R13, R204 ;  /* 0x0000000d14cc723e */ /* 0x000fc600048070cc */
[----:B------:R-:W-:Y:S08]  /*3b60*/  MUFU.EX2 R36, R36 ;  /* 0x0000002400247308 */ /* 0x000ff00000000800 */
[----:B------:R2:W-:Y:S08]  /*3b70*/  MUFU.EX2 R33, R106 ;  /* 0x0000006a00217308 */ /* 0x0005f00000000800 */
[----:B------:R-:W-:Y:S01]  /*3b80*/  MUFU.EX2 R52, R52 ;  /* 0x0000003400347308 */ /* 0x000fe20000000800 */
[----:B--2---:R-:W-:Y:S01]  /*3b90*/  IMAD.MOV.U32 R106, RZ, RZ, R119 ;  /* 0x000000ffff6a7224 */ /* 0x004fe200078e0077 */
[----:B-1----:R-:W-:-:S04]  /*3ba0*/  FMNMX.FTZ R6, R89, R6, !PT ;  /* 0x0000000659067209 */ /* 0x002fc80007810000 */
[C---:B------:R-:W-:Y:S01]  /*3bb0*/  FSETP.NEU.FTZ.AND P1, PT, R6.reuse, -INF , PT ;  /* 0xff8000000600780b */ /* 0x040fe20003f3d000 */
[----:B------:R-:W-:-:S01]  /*3bc0*/  FFMA.FTZ R69, R6, R69, -8 ;  /* 0xc100000006457423 */ /* 0x000fc20000010045 */
[----:B------:R-:W-:Y:S04]  /*3bd0*/  MUFU.EX2 R37, R108 ;  /* 0x0000006c00257308 */ /* 0x000fe80000000800 */
[----:B------:R-:W-:Y:S02]  /*3be0*/  FSEL R89, R69, RZ, P1 ;  /* 0x000000ff45597208 */ /* 0x000fe40000800000 */
[----:B------:R-:W-:Y:S02]  /*3bf0*/  PLOP3.LUT P1, PT, PT, PT, UP0, 0x80, 0x0 ;  /* 0x000000000000781c */ /* 0x000fe40003f2f008 */
        /* <DEDUP_REMOVED lines=18> */
[----:B------:R-:W-:Y:S01]  /*3d20*/  FFMA.FTZ R63, R67, UR38, -R89 ;  /* 0x00000026433f7c23 */ /* 0x000fe20008010859 */
[----:B------:R-:W-:-:S01]  /*3d30*/  FADD.FTZ R66, R5, R8 ;  /* 0x0000000805427221 */ /* 0x000fc20000010000 */
[--C-:B------:R-:W-:Y:S01]  /*3d40*/  FFMA.FTZ R103, R103, UR38, -R89.reuse ;  /* 0x0000002667677c23 */ /* 0x100fe20008010859 */
[----:B------:R-:W-:-:S01]  /*3d50*/  FFMA.FTZ R79, R79, UR38, -R89 ;  /* 0x000000264f4f7c23 */ /* 0x000fc20008010859 */
[----:B------:R-:W-:Y:S01]  /*3d60*/  FFMA.FTZ R86, R86, UR38, -R89 ;  /* 0x0000002656567c23 */ /* 0x000fe20008010859 */
[----:B------:R-:W-:-:S01]  /*3d70*/  FADD.FTZ R91, R7, R66 ;  /* 0x00000042075b7221 */ /* 0x000fc20000010000 */
[----:B------:R-:W2:Y:S01]  /*3d80*/  MUFU.EX2 R94, R94 ;  /* 0x0000005e005e7308 */ /* 0x000ea20000000800 */
[----:B------:R-:W-:-:S01]  /*3d90*/  FFMA.FTZ R87, R87, UR38, -R89 ;  /* 0x0000002657577c23 */ /* 0x000fc20008010859 */
[----:B------:R-:W-:Y:S01]  /*3da0*/  FFMA.FTZ R58, R58, UR38, -R89 ;  /* 0x000000263a3a7c23 */ /* 0x000fe20008010859 */
[----:B------:R-:W-:-:S01]  /*3db0*/  FADD.FTZ R92, R10, R91 ;  /* 0x0000005b0a5c7221 */ /* 0x000fc20000010000 */
[--C-:B------:R-:W-:Y:S01]  /*3dc0*/  FFMA.FTZ R59, R59, UR38, -R89.reuse ;  /* 0x000000263b3b7c23 */ /* 0x100fe20008010859 */
[----:B------:R-:W-:-:S01]  /*3dd0*/  FFMA.FTZ R70, R70, UR38, -R89 ;  /* 0x0000002646467c23 */ /* 0x000fc20008010859 */
        /* <DEDUP_REMOVED lines=11> */
[----:B--2---:R-:W-:-:S01]  /*3e90*/  FADD.FTZ R66, R94, R67 ;  /* 0x000000435e427221 */ /* 0x004fc20000010000 */
[----:B------:R-:W-:Y:S01]  /*3ea0*/  FADD.FTZ R67, R9, R92 ;  /* 0x0000005c09437221 */ /* 0x000fe20000010000 */
[----:B------:R-:W-:-:S01]  /*3eb0*/  FFMA.FTZ R55, R55, UR38, -R89 ;  /* 0x0000002637377c23 */ /* 0x000fc20008010859 */
[--C-:B------:R-:W-:Y:S01]  /*3ec0*/  FFMA.FTZ R26, R26, UR38, -R89.reuse ;  /* 0x000000261a1a7c23 */ /* 0x100fe20008010859 */
[----:B------:R-:W-:-:S01]  /*3ed0*/  FFMA.FTZ R27, R27, UR38, -R89 ;  /* 0x000000261b1b7c23 */ /* 0x000fc20008010859 */
[--C-:B------:R-:W-:Y:S01]  /*3ee0*/  FFMA.FTZ R30, R30, UR38, -R89.reuse ;  /* 0x000000261e1e7c23 */ /* 0x100fe20008010859 */
[----:B------:R-:W-:-:S01]  /*3ef0*/  FFMA.FTZ R56, R56, UR38, -R89 ;  /* 0x0000002638387c23 */ /* 0x000fc20008010859 */
[----:B------:R-:W2:Y:S01]  /*3f00*/  MUFU.EX2 R84, R84 ;  /* 0x0000005400547308 */ /* 0x000ea20000000800 */
[----:B---3--:R-:W-:-:S01]  /*3f10*/  FADD.FTZ R66, R95, R66 ;  /* 0x000000425f427221 */ /* 0x008fc20000010000 */
[--C-:B------:R-:W-:Y:S01]  /*3f20*/  FFMA.FTZ R77, R77, UR38, -R89.reuse ;  /* 0x000000264d4d7c23 */ /* 0x100fe20008010859 */
[----:B------:R-:W-:-:S01]  /*3f30*/  FFMA.FTZ R85, R85, UR38, -R89 ;  /* 0x0000002655557c23 */ /* 0x000fc20008010859 */
[--C-:B------:R-:W-:Y:S01]  /*3f40*/  FFMA.FTZ R81, R81, UR38, -R89.reuse ;  /* 0x0000002651517c23 */ /* 0x100fe20008010859 */
[----:B------:R-:W-:-:S01]  /*3f50*/  FFMA.FTZ R88, R88, UR38, -R89 ;  /* 0x0000002658587c23 */ /* 0x000fc20008010859 */
[----:B------:R-:W-:Y:S01]  /*3f60*/  F2FP.SATFINITE.E4M3.F32.PACK_AB_MERGE_C R94, R95, R94, RZ ;  /* 0x0000005e5f5e723e */ /* 0x000fe200048070ff */
[----:B------:R-:W-:Y:S01]  /*3f70*/  IMAD.MOV.U32 R108, RZ, RZ, R119 ;  /* 0x000000ffff6c7224 */ /* 0x000fe200078e0077 */
[----:B------:R-:W0:Y:S01]  /*3f80*/  MUFU.EX2 R102, R102 ;  /* 0x0000006600667308 */ /* 0x000e220000000800 */
[----:B-1----:R-:W-:-:S01]  /*3f90*/  FADD.FTZ R91, R69, R66 ;  /* 0x00000042455b7221 */ /* 0x002fc20000010000 */
[----:B------:R-:W-:Y:S01]  /*3fa0*/  FADD.FTZ R66, R12, R67 ;  /* 0x000000430c427221 */ /* 0x000fe20000010000 */
[----:B------:R-:W-:Y:S01]  /*3fb0*/  F2FP.SATFINITE.E4M3.F32.PACK_AB_MERGE_C R201, R80, R65, R94 ;  /* 0x0000004150c9723e */ /* 0x000fe2000480705e */
[----:B------:R-:W-:-:S02]  /*3fc0*/  IMAD.MOV.U32 R99, RZ, RZ, R119 ;  /* 0x000000ffff637224 */ /* 0x000fc400078e0077 */
[----:B------:R-:W-:-:S01]  /*3fd0*/  FADD.FTZ R67, R11, R66 ;  /* 0x000000420b437221 */ /* 0x000fc20000010000 */
[----:B------:R-:W-:Y:S01]  /*3fe0*/  IMAD.MOV.U32 R98, RZ, RZ, R119 ;  /* 0x000000ffff627224 */ /* 0x000fe200078e0077 */
[----:B------:R-:W1:Y:S01]  /*3ff0*/  MUFU.EX2 R103, R103 ;  /* 0x0000006700677308 */ /* 0x000e620000000800 */
[----:B--2---:R-:W-:-:S01]  /*4000*/  FADD.FTZ R91, R84, R91 ;  /* 0x0000005b545b7221 */ /* 0x004fc20000010000 */
[----:B------:R-:W-:Y:S01]  /*4010*/  FADD.FTZ R66, R14, R67 ;  /* 0x000000430e427221 */ /* 0x000fe20000010000 */
[--C-:B------:R-:W-:Y:S02]  /*4020*/  IMAD.MOV.U32 R95, RZ, RZ, R119.reuse ;  /* 0x000000ffff5f7224 */ /* 0x100fe400078e0077 */
[----:B------:R-:W-:Y:S02]  /*4030*/  IMAD.MOV.U32 R94, RZ, RZ, R119 ;  /* 0x000000ffff5e7224 */ /* 0x000fe400078e0077 */
[----:B------:R-:W-:-:S01]  /*4040*/  FADD.FTZ R67, R13, R66 ;  /* 0x000000420d437221 */ /* 0x000fc20000010000 */
[----:B------:R-:W-:Y:S01]  /*4050*/  IMAD.MOV.U32 R92, RZ, RZ, R119 ;  /* 0x000000ffff5c7224 */ /* 0x000fe200078e0077 */
[----:B------:R-:W2:Y:S01]  /*4060*/  MUFU.EX2 R73, R73 ;  /* 0x0000004900497308 */ /* 0x000ea20000000800 */
[----:B0-----:R-:W-:-:S01]  /*4070*/  FADD.FTZ R4, R102, R91 ;  /* 0x0000005b66047221 */ /* 0x001fc20000010000 */
[----:B------:R-:W-:-:S02]  /*4080*/  IMAD.MOV.U32 R89, RZ, RZ, R119 ;  /* 0x000000ffff597224 */ /* 0x000fc400078e0077 */
[--C-:B------:R-:W-:Y:S02]  /*4090*/  IMAD.MOV.U32 R80, RZ, RZ, R119.reuse ;  /* 0x000000ffff507224 */ /* 0x100fe400078e0077 */
[----:B------:R-:W-:Y:S02]  /*40a0*/  IMAD.MOV.U32 R65, RZ, RZ, R119 ;  /* 0x000000ffff417224 */ /* 0x000fe400078e0077 */
[----:B------:R-:W0:Y:S01]  /*40b0*/  MUFU.EX2 R74, R74 ;  /* 0x0000004a004a7308 */ /* 0x000e220000000800 */
[----:B-1----:R-:W-:-:S01]  /*40c0*/  FADD.FTZ R4, R103, R4 ;  /* 0x0000000467047221 */ /* 0x002fc20000010000 */
[----:B------:R-:W-:Y:S01]  /*40d0*/  F2FP.SATFINITE.E4M3.F32.PACK_AB_MERGE_C R102, R103, R102, RZ ;  /* 0x000000666766723e */ /* 0x000fe200048070ff */
[----:B------:R-:W-:-:S03]  /*40e0*/  IMAD.MOV.U32 R103, RZ, RZ, R119 ;  /* 0x000000ffff677224 */ /* 0x000fc600078e0077 */
[----:B------:R-:W-:Y:S01]  /*40f0*/  F2FP.SATFINITE.E4M3.F32.PACK_AB_MERGE_C R203, R84, R69, R102 ;  /* 0x0000004554cb723e */ /* 0x000fe20004807066 */
[----:B------:R-:W-:Y:S01]  /*4100*/  IMAD.MOV.U32 R102, RZ, RZ, R119 ;  /* 0x000000ffff667224 */ /* 0x000fe200078e0077 */
[----:B------:R-:W1:Y:S01]  /*4110*/  MUFU.EX2 R90, R90 ;  /* 0x0000005a005a7308 */ /* 0x000e620000000800 */
[----:B--2---:R-:W-:-:S01]  /*4120*/  FADD.FTZ R91, R73, R4 ;  /* 0x00000004495b7221 */ /* 0x004fc20000010000 */
[----:B------:R-:W-:Y:S01]  /*4130*/  FADD.FTZ R4, R20, R67 ;  /* 0x0000004314047221 */ /* 0x000fe20000010000 */
[--C-:B------:R-:W-:Y:S02]  /*4140*/  IMAD.MOV.U32 R84, RZ, RZ, R119.reuse ;  /* 0x000000ffff547224 */ /* 0x100fe400078e0077 */
[----:B------:R-:W-:Y:S02]  /*4150*/  IMAD.MOV.U32 R69, RZ, RZ, R119 ;  /* 0x000000ffff457224 */ /* 0x000fe400078e0077 */
[----:B------:R-:W-:-:S01]  /*4160*/  FADD.FTZ R67, R15, R4 ;  /* 0x000000040f437221 */ /* 0x000fc20000010000 */
[----:B------:R-:W2:Y:S01]  /*4170*/  MUFU.EX2 R79, R79 ;  /* 0x0000004f004f7308 */ /* 0x000ea20000000800 */
[----:B0-----:R-:W-:-:S02]  /*4180*/  FADD.FTZ R91, R74, R91 ;  /* 0x0000005b4a5b7221 */ /* 0x001fc40000010000 */
[----:B------:R-:W-:Y:S01]  /*4190*/  FADD.FTZ R66, R24, R67 ;  /* 0x0000004318427221 */ /* 0x000fe20000010000 */
[----:B------:R-:W-:-:S03]  /*41a0*/  IMAD.MOV.U32 R24, RZ, RZ, R119 ;  /* 0x000000ffff187224 */ /* 0x000fc600078e0077 */
[----:B------:R-:W-:Y:S01]  /*41b0*/  FADD.FTZ R67, R21, R66 ;  /* 0x0000004215437221 */ /* 0x000fe20000010000 */
[----:B------:R-:W0:Y:S01]  /*41c0*/  MUFU.EX2 R75, R75 ;  /* 0x0000004b004b7308 */ /* 0x000e220000000800 */
[----:B-1----:R-:W-:-:S07]  /*41d0*/  FADD.FTZ R4, R90, R91 ;  /* 0x0000005b5a047221 */ /* 0x002fce0000010000 */
[----:B------:R-:W1:Y:S01]  /*41e0*/  MUFU.EX2 R78, R78 ;  /* 0x0000004e004e7308 */ /* 0x000e620000000800 */
[----:B--2---:R-:W-:-:S01]  /*41f0*/  FADD.FTZ R4, R79, R4 ;  /* 0x000000044f047221 */ /* 0x004fc20000010000 */
[----:B------:R-:W-:Y:S01]  /*4200*/  F2FP.SATFINITE.E4M3.F32.PACK_AB_MERGE_C R79, R79, R90, RZ ;  /* 0x0000005a4f4f723e */ /* 0x000fe200048070ff */
[----:B------:R-:W-:-:S03]  /*4210*/  IMAD.MOV.U32 R90, RZ, RZ, R119 ;  /* 0x000000ffff5a7224 */ /* 0x000fc600078e0077 */
[----:B------:R-:W-:Y:S01]  /*4220*/  F2FP.SATFINITE.E4M3.F32.PACK_AB_MERGE_C R205, R74, R73, R79 ;  /* 0x000000494acd723e */ /* 0x000fe2000480704f */
[----:B------:R-:W-:Y:S01]  /*4230*/  IMAD.MOV.U32 R79, RZ, RZ, R119 ;  /* 0x000000ffff4f7224 */ /* 0x000fe200078e0077 */
[----:B------:R-:W2:Y:S01]  /*4240*/  MUFU.EX2 R86, R86 ;  /* 0x0000005600567308 */ /* 0x000ea20000000800 */
[----:B0-----:R-:W-:-:S01]  /*4250*/  FADD.FTZ R91, R75, R4 ;  /* 0x000000044b5b7221 */ /* 0x001fc20000010000 */
[----:B------:R-:W-:Y:S01]  /*4260*/  FADD.FTZ R4, R28, R67 ;  /* 0x000000431c047221 */ /* 0x000fe20000010000 */
[--C-:B------:R-:W-:Y:S02]  /*4270*/  IMAD.MOV.U32 R74, RZ, RZ, R119.reuse ;  /* 0x000000ffff4a7224 */ /* 0x100fe400078e0077 */
[----:B------:R-:W-:Y:S02]  /*4280*/  IMAD.MOV.U32 R73, RZ, RZ, R119 ;  /* 0x000000ffff497224 */ /* 0x000fe400078e0077 */
[----:B------:R-:W-:-:S01]  /*4290*/  FADD.FTZ R67, R25, R4 ;  /* 0x0000000419437221 */ /* 0x000fc20000010000 */
[----:B------:R-:W-:Y:S01]  /*42a0*/  F2FP.SATFINITE.E4M3.F32.PACK_AB_MERGE_C R25, R32, R25, RZ ;  /* 0x000000192019723e */ /* 0x000fe200048070ff */
        /* <DEDUP_REMOVED lines=13> */
[----:B------:R-:W-:Y:S01]  /*4380*/  F2FP.SATFINITE.E4M3.F32.PACK_AB_MERGE_C R33, R52, R33, RZ ;  /* 0x000000213421723e */ /* 0x000fe200048070ff */
[----:B------:R-:W2:Y:S01]  /*4390*/  MUFU.EX2 R59, R59 ;  /* 0x0000003b003b7308 */ /* 0x000ea20000000800 */
[----:B0-----:R-:W-:-:S01]  /*43a0*/  FADD.FTZ R7, R87, R4 ;  /* 0x0000000457077221 */ /* 0x001fc20000010000 */
[----:B------:R-:W-:Y:S01]  /*43b0*/  FADD.FTZ R52, R52, R11 ;  /* 0x0000000b34347221 */ /* 0x000fe20000010000 */
[----:B------:R-:W-:Y:S01]  /*43c0*/  F2FP.SATFINITE.E4M3.F32.PACK_AB_MERGE_C R86, R87, R86, RZ ;  /* 0x000000565756723e */ /* 0x000fe200048070ff */
[----:B------:R-:W-:Y:S01]  /*43d0*/  IMAD.MOV.U32 R87, RZ, RZ, R119 ;  /* 0x000000ffff577224 */ /* 0x000fe200078e0077 */
[----:B------:R-:W-:Y:S01]  /*43e0*/  F2FP.SATFINITE.E4M3.F32.PACK_AB_MERGE_C R208, R36, R29, R33 ;  /* 0x0000001d24d0723e */ /* 0x000fe20004807021 */
[----:B------:R-:W-:Y:S01]  /*43f0*/  FADD.FTZ R11, R37, R52 ;  /* 0x00000034250b7221 */ /* 0x000fe20000010000 */
[----:B------:R-:W-:Y:S01]  /*4400*/  F2FP.SATFINITE.E4M3.F32.PACK_AB_MERGE_C R207, R78, R75, R86 ;  /* 0x0000004b4ecf723e */ /* 0x000fe20004807056 */
[----:B------:R-:W0:Y:S01]  /*4410*/  MUFU.EX2 R82, R82 ;  /* 0x0000005200527308 */ /* 0x000e220000000800 */
[----:B-1----:R-:W-:-:S01]  /*4420*/  FADD.FTZ R4, R58, R7 ;  /* 0x000000073a047221 */ /* 0x002fc20000010000 */
[----:B------:R-:W-:Y:S01]  /*4430*/  FADD.FTZ R10, R40, R11 ;  /* 0x0000000b280a7221 */ /* 0x000fe20000010000 */
[----:B------:R-:W-:-:S02]  /*4440*/  IMAD.MOV.U32 R86, RZ, RZ, R119 ;  /* 0x000000ffff567224 */ /* 0x000fc400078e0077 */
[--C-:B------:R-:W-:Y:S02]  /*4450*/  IMAD.MOV.U32 R78, RZ, RZ, R119.reuse ;  /* 0x000000ffff4e7224 */ /* 0x100fe400078e0077 */
[----:B------:R-:W-:Y:S01]  /*4460*/  IMAD.MOV.U32 R75, RZ, RZ, R119 ;  /* 0x000000ffff4b7224 */ /* 0x000fe200078e0077 */
[----:B------:R-:W1:Y:S01]  /*4470*/  MUFU.EX2 R83, R83 ;  /* 0x0000005300537308 */ /* 0x000e620000000800 */
[----:B--2---:R-:W-:-:S01]  /*4480*/  FADD.FTZ R7, R59, R4 ;  /* 0x000000043b077221 */ /* 0x004fc20000010000 */
[--C-:B------:R-:W-:Y:S02]  /*4490*/  IMAD.MOV.U32 R52, RZ, RZ, R119.reuse ;  /* 0x000000ffff347224 */ /* 0x100fe400078e0077 */
[--C-:B------:R-:W-:Y:S02]  /*44a0*/  IMAD.MOV.U32 R36, RZ, RZ, R119.reuse ;  /* 0x000000ffff247224 */ /* 0x100fe400078e0077 */
[----:B------:R-:W-:Y:S02]  /*44b0*/  IMAD.MOV.U32 R33, RZ, RZ, R119 ;  /* 0x000000ffff217224 */ /* 0x000fe400078e0077 */
        /* <DEDUP_REMOVED lines=11> */
[----:B------:R1:W3:Y:S01]  /*4570*/  MUFU.EX2 R53, R110 ;  /* 0x0000006e00357308 */ /* 0x0002e20000000800 */
[----:B--2---:R-:W-:-:S01]  /*4580*/  FADD.FTZ R4, R62, R7 ;  /* 0x000000073e047221 */ /* 0x004fc20000010000 */
[--C-:B------:R-:W-:Y:S02]  /*4590*/  IMAD.MOV.U32 R59, RZ, RZ, R119.reuse ;  /* 0x000000ffff3b7224 */ /* 0x100fe400078e0077 */
[----:B------:R-:W-:-:S04]  /*45a0*/  IMAD.MOV.U32 R58, RZ, RZ, R119 ;  /* 0x000000ffff3a7224 */ /* 0x000fc800078e0077 */
[----:B------:R-:W2:Y:S01]  /*45b0*/  MUFU.EX2 R70, R70 ;  /* 0x0000004600467308 */ /* 0x000ea20000000800 */
[----:B0-----:R-:W-:-:S01]  /*45c0*/  FADD.FTZ R7, R63, R4 ;  /* 0x000000043f077221 */ /* 0x001fc20000010000 */
[----:B-1----:R-:W-:-:S06]  /*45d0*/  IMAD.MOV.U32 R110, RZ, RZ, R119 ;  /* 0x000000ffff6e7224 */ /* 0x002fcc00078e0077 */
[----:B------:R-:W0:Y:S01]  /*45e0*/  MUFU.EX2 R71, R71 ;  /* 0x0000004700477308 */ /* 0x000e220000000800 */
[----:B---3--:R-:W-:-:S01]  /*45f0*/  FADD.FTZ R11, R53, R10 ;  /* 0x0000000a350b7221 */ /* 0x008fc20000010000 */
[----:B------:R-:W-:-:S03]  /*4600*/  F2FP.SATFINITE.E4M3.F32.PACK_AB_MERGE_C R53, R34, R53, RZ ;  /* 0x000000352235723e */ /* 0x000fc600048070ff */
[----:B------:R-:W-:Y:S01]  /*4610*/  FADD.FTZ R34, R34, R11 ;  /* 0x0000000b22227221 */ /* 0x000fe20000010000 */
[----:B------:R-:W-:Y:S01]  /*4620*/  F2FP.SATFINITE.E4M3.F32.PACK_AB_MERGE_C R210, R40, R37, R53 ;  /* 0x0000002528d2723e */ /* 0x000fe20004807035 */
[----:B------:R-:W-:Y:S01]  /*4630*/  IMAD.MOV.U32 R53, RZ, RZ, R119 ;  /* 0x000000ffff357224 */ /* 0x000fe200078e0077 */
[----:B------:R-:W1:Y:S01]  /*4640*/  MUFU.EX2 R31, R31 ;  /* 0x0000001f001f7308 */ /* 0x000e620000000800 */
[----:B--2---:R-:W-:-:S01]  /*4650*/  FADD.FTZ R4, R70, R7 ;  /* 0x0000000746047221 */ /* 0x004fc20000010000 */
[--C-:B------:R-:W-:Y:S02]  /*4660*/  IMAD.MOV.U32 R40, RZ, RZ, R119.reuse ;  /* 0x000000ffff287224 */ /* 0x100fe400078e0077 */
[----:B------:R-:W-:-:S04]  /*4670*/  IMAD.MOV.U32 R37, RZ, RZ, R119 ;  /* 0x000000ffff257224 */ /* 0x000fc800078e0077 */
[----:B------:R-:W2:Y:S01]  /*4680*/  MUFU.EX2 R42, R42 ;  /* 0x0000002a002a7308 */ /* 0x000ea20000000800 */
[C---:B0-----:R-:W-:Y:S01]  /*4690*/  F2FP.SATFINITE.E4M3.F32.PACK_AB_MERGE_C R70, R71.reuse, R70, RZ ;  /* 0x000000464746723e */ /* 0x041fe200048070ff */
[----:B------:R-:W-:-:S03]  /*46a0*/  FADD.FTZ R71, R71, R4 ;  /* 0x0000000447477221 */ /* 0x000fc60000010000 */
[----:B------:R-:W-:Y:S01]  /*46b0*/  F2FP.SATFINITE.E4M3.F32.PACK_AB_MERGE_C R211, R63, R62, R70 ;  /* 0x0000003e3fd3723e */ /* 0x000fe20004807046 */
[----:B------:R-:W-:Y:S02]  /*46c0*/  IMAD.MOV.U32 R70, RZ, RZ, R119 ;  /* 0x000000ffff467224 */ /* 0x000fe400078e0077 */
[----:B------:R-:W0:Y:S01]  /*46d0*/  MUFU.EX2 R38, R38 ;  /* 0x0000002600267308 */ /* 0x000e220000000800 */
[----:B-1----:R-:W-:-:S01]  /*46e0*/  FADD.FTZ R5, R31, R34 ;  /* 0x000000221f057221 */ /* 0x002fc20000010000 */
[--C-:B------:R-:W-:Y:S02]  /*46f0*/  IMAD.MOV.U32 R63, RZ, RZ, R119.reuse ;  /* 0x000000ffff3f7224 */ /* 0x100fe400078e0077 */
[--C-:B------:R-:W-:Y:S02]  /*4700*/  IMAD.MOV.U32 R62, RZ, RZ, R119.reuse ;  /* 0x000000ffff3e7224 */ /* 0x100fe400078e0077 */
[----:B------:R-:W-:Y:S02]  /*4710*/  IMAD.MOV.U32 R34, RZ, RZ, R119 ;  /* 0x000000ffff227224 */ /* 0x000fe400078e0077 */
[----:B------:R-:W1:Y:S01]  /*4720*/  MUFU.EX2 R43, R43 ;  /* 0x0000002b002b7308 */ /* 0x000e620000000800 */
[----:B--2---:R-:W-:-:S01]  /*4730*/  FADD.FTZ R4, R42, R71 ;  /* 0x000000472a047221 */ /* 0x004fc20000010000 */
[----:B------:R-:W-:-:S06]  /*4740*/  IMAD.MOV.U32 R71, RZ, RZ, R119 ;  /* 0x000000ffff477224 */ /* 0x000fcc00078e0077 */
[----:B------:R-:W2:Y:S01]  /*4750*/  MUFU.EX2 R35, R35 ;  /* 0x0000002300237308 */ /* 0x000ea20000000800 */
[----:B0-----:R-:W-:-:S07]  /*4760*/  FADD.FTZ R8, R38, R5 ;  /* 0x0000000526087221 */ /* 0x001fce0000010000 */
[----:B------:R-:W0:Y:S01]  /*4770*/  MUFU.EX2 R46, R46 ;  /* 0x0000002e002e7308 */ /* 0x000e220000000800 */
[----:B-1----:R-:W-:-:S07]  /*4780*/  FADD.FTZ R7, R43, R4 ;  /* 0x000000042b077221 */ /* 0x002fce0000010000 */
[----:B------:R-:W1:Y:S01]  /*4790*/  MUFU.EX2 R44, R44 ;  /* 0x0000002c002c7308 */ /* 0x000e620000000800 */
[----:B--2---:R-:W-:-:S07]  /*47a0*/  FADD.FTZ R9, R35, R8 ;  /* 0x0000000823097221 */ /* 0x004fce0000010000 */
[----:B------:R-:W2:Y:S01]  /*47b0*/  MUFU.EX2 R47, R47 ;  /* 0x0000002f002f7308 */ /* 0x000ea20000000800 */
[----:B0-----:R-:W-:-:S07]  /*47c0*/  FADD.FTZ R4, R46, R7 ;  /* 0x000000072e047221 */ /* 0x001fce0000010000 */
[----:B------:R-:W0:Y:S01]  /*47d0*/  MUFU.EX2 R39, R39 ;  /* 0x0000002700277308 */ /* 0x000e220000000800 */
[C---:B-1----:R-:W-:Y:S01]  /*47e0*/  F2FP.SATFINITE.E4M3.F32.PACK_AB_MERGE_C R35, R44.reuse, R35, RZ ;  /* 0x000000232c23723e */ /* 0x042fe200048070ff */
[----:B------:R-:W-:-:S03]  /*47f0*/  FADD.FTZ R44, R44, R9 ;  /* 0x000000092c2c7221 */ /* 0x000fc60000010000 */
[----:B------:R-:W-:Y:S01]  /*4800*/  F2FP.SATFINITE.E4M3.F32.PACK_AB_MERGE_C R212, R38, R31, R35 ;  /* 0x0000001f26d4723e */ /* 0x000fe20004807023 */
[--C-:B------:R-:W-:Y:S02]  /*4810*/  IMAD.MOV.U32 R38, RZ, RZ, R119.reuse ;  /* 0x000000ffff267224 */ /* 0x100fe400078e0077 */
[----:B------:R-:W1:Y:S01]  /*4820*/  MUFU.EX2 R50, R50 ;  /* 0x0000003200327308 */ /* 0x000e620000000800 */
[C---:B--2---:R-:W-:Y:S01]  /*4830*/  F2FP.SATFINITE.E4M3.F32.PACK_AB_MERGE_C R46, R47.reuse, R46, RZ ;  /* 0x0000002e2f2e723e */ /* 0x044fe200048070ff */
[----:B------:R-:W-:Y:S01]  /*4840*/  FADD.FTZ R47, R47, R4 ;  /* 0x000000042f2f7221 */ /* 0x000fe20000010000 */
[--C-:B------:R-:W-:Y:S02]  /*4850*/  IMAD.MOV.U32 R35, RZ, RZ, R119.reuse ;  /* 0x000000ffff237224 */ /* 0x100fe400078e0077 */
[----:B------:R-:W-:Y:S01]  /*4860*/  F2FP.SATFINITE.E4M3.F32.PACK_AB_MERGE_C R213, R43, R42, R46 ;  /* 0x0000002a2bd5723e */ /* 0x000fe2000480702e */
        /* <DEDUP_REMOVED lines=8> */
[--C-:B------:R-:W-:Y:S02]  /*48f0*/  IMAD.MOV.U32 R47, RZ, RZ, R119.reuse ;  /* 0x000000ffff2f7224 */ /* 0x100fe400078e0077 */
[----:B------:R-:W-:-:S04]  /*4900*/  IMAD.MOV.U32 R31, RZ, RZ, R119 ;  /* 0x000000ffff1f7224 */ /* 0x000fc800078e0077 */
[----:B------:R-:W-:Y:S01]  /*4910*/  MUFU.EX2 R41, R41 ;  /* 0x0000002900297308 */ /* 0x000fe20000000800 */
[----:B--2---:R-:W-:-:S07]  /*4920*/  FADD.FTZ R8, R48, R7 ;  /* 0x0000000730087221 */ /* 0x004fce0000010000 */
[----:B------:R-:W1:Y:S01]  /*4930*/  MUFU.EX2 R60, R57 ;  /* 0x00000039003c7308 */ /* 0x000e620000000800 */
[----:B0-----:R-:W-:-:S07]  /*4940*/  FADD.FTZ R7, R51, R4 ;  /* 0x0000000433077221 */ /* 0x001fce0000010000 */
[----:B------:R-:W0:Y:S08]  /*4950*/  MUFU.EX2 R54, R54 ;  /* 0x0000003600367308 */ /* 0x000e300000000800 */
[----:B------:R-:W2:Y:S01]  /*4960*/  MUFU.EX2 R55, R55 ;  /* 0x0000003700377308 */ /* 0x000ea20000000800 */
[----:B-1----:R-:W-:Y:S01]  /*4970*/  F2FP.SATFINITE.E4M3.F32.PACK_AB_MERGE_C R9, R60, R41, RZ ;  /* 0x000000293c09723e */ /* 0x002fe200048070ff */
[----:B------:R-:W-:-:S03]  /*4980*/  FADD.FTZ R41, R41, R8 ;  /* 0x0000000829297221 */ /* 0x000fc60000010000 */
[----:B------:R-:W-:Y:S01]  /*4990*/  F2FP.SATFINITE.E4M3.F32.PACK_AB_MERGE_C R214, R48, R39, R9 ;  /* 0x0000002730d6723e */ /* 0x000fe20004807009 */
[----:B------:R-:W-:-:S01]  /*49a0*/  FADD.FTZ R60, R60, R41 ;  /* 0x000000293c3c7221 */ /* 0x000fc20000010000 */
[----:B------:R-:W-:Y:S01]  /*49b0*/  IMAD.MOV.U32 R48, RZ, RZ, R119 ;  /* 0x000000ffff307224 */ /* 0x000fe200078e0077 */
[----:B------:R-:W-:Y:S01]  /*49c0*/  MUFU.EX2 R49, R49 ;  /* 0x0000003100317308 */ /* 0x000fe20000000800 */
[----:B0-----:R-:W-:-:S01]  /*49d0*/  FADD.FTZ R8, R54, R7 ;  /* 0x0000000736087221 */ /* 0x001fc20000010000 */
[--C-:B------:R-:W-:Y:S02]  /*49e0*/  IMAD.MOV.U32 R41, RZ, RZ, R119.reuse ;  /* 0x000000ffff297224 */ /* 0x100fe400078e0077 */
[----:B------:R-:W-:-:S04]  /*49f0*/  IMAD.MOV.U32 R39, RZ, RZ, R119 ;  /* 0x000000ffff277224 */ /* 0x000fc800078e0077 */
[----:B------:R-:W0:Y:S01]  /*4a00*/  MUFU.EX2 R68, R68 ;  /* 0x0000004400447308 */ /* 0x000e220000000800 */
[C---:B--2---:R-:W-:Y:S01]  /*4a10*/  F2FP.SATFINITE.E4M3.F32.PACK_AB_MERGE_C R54, R55.reuse, R54, RZ ;  /* 0x000000363736723e */ /* 0x044fe200048070ff */
[----:B------:R-:W-:-:S03]  /*4a20*/  FADD.FTZ R55, R55, R8 ;  /* 0x0000000837377221 */ /* 0x000fc60000010000 */
[----:B------:R-:W-:Y:S01]  /*4a30*/  F2FP.SATFINITE.E4M3.F32.PACK_AB_MERGE_C R215, R51, R50, R54 ;  /* 0x0000003233d7723e */ /* 0x000fe20004807036 */
[--C-:B------:R-:W-:Y:S02]  /*4a40*/  IMAD.MOV.U32 R54, RZ, RZ, R119.reuse ;  /* 0x000000ffff367224 */ /* 0x100fe400078e0077 */
[----:B------:R-:W1:Y:S01]  /*4a50*/  MUFU.EX2 R45, R45 ;  /* 0x0000002d002d7308 */ /* 0x000e620000000800 */
[--C-:B------:R-:W-:Y:S02]  /*4a60*/  IMAD.MOV.U32 R51, RZ, RZ, R119.reuse ;  /* 0x000000ffff337224 */ /* 0x100fe400078e0077 */
[----:B------:R-:W-:-:S05]  /*4a70*/  IMAD.MOV.U32 R50, RZ, RZ, R119 ;  /* 0x000000ffff327224 */ /* 0x000fca00078e0077 */
[----:B------:R-:W2:Y:S01]  /*4a80*/  MUFU.EX2 R26, R26 ;  /* 0x0000001a001a7308 */ /* 0x000ea20000000800 */
[----:B0-----:R-:W-:-:S07]  /*4a90*/  F2FP.SATFINITE.E4M3.F32.PACK_AB_MERGE_C R9, R68, R49, RZ ;  /* 0x000000314409723e */ /* 0x001fce00048070ff */
[----:B------:R-:W0:Y:S01]  /*4aa0*/  MUFU.EX2 R64, R64 ;  /* 0x0000004000407308 */ /* 0x000e220000000800 */
[----:B-1----:R-:W-:-:S01]  /*4ab0*/  FADD.FTZ R7, R45, R60 ;  /* 0x0000003c2d077221 */ /* 0x002fc20000010000 */
[----:B------:R-:W-:-:S06]  /*4ac0*/  IMAD.MOV.U32 R60, RZ, RZ, R119 ;  /* 0x000000ffff3c7224 */ /* 0x000fcc00078e0077 */
[----:B------:R-:W1:Y:S01]  /*4ad0*/  MUFU.EX2 R27, R27 ;  /* 0x0000001b001b7308 */ /* 0x000e620000000800 */
[----:B--2---:R-:W-:-:S01]  /*4ae0*/  FADD.FTZ R8, R26, R55 ;  /* 0x000000371a087221 */ /* 0x004fc20000010000 */
[----:B------:R-:W-:-:S06]  /*4af0*/  IMAD.MOV.U32 R55, RZ, RZ, R119 ;  /* 0x000000ffff377224 */ /* 0x000fcc00078e0077 */
[----:B------:R-:W2:Y:S01]  /*4b00*/  MUFU.EX2 R30, R30 ;  /* 0x0000001e001e7308 */ /* 0x000ea20000000800 */
[C---:B0-----:R-:W-:Y:S01]  /*4b10*/  F2FP.SATFINITE.E4M3.F32.PACK_AB_MERGE_C R216, R64.reuse, R45, R9 ;  /* 0x0000002d40d8723e */ /* 0x041fe20004807009 */
[----:B------:R-:W-:Y:S01]  /*4b20*/  FADD.FTZ R64, R64, R7 ;  /* 0x0000000740407221 */ /* 0x000fe20000010000 */
[----:B------:R-:W-:-:S03]  /*4b30*/  IMAD.MOV.U32 R45, RZ, RZ, R119 ;  /* 0x000000ffff2d7224 */ /* 0x000fc600078e0077 */
[----:B------:R-:W-:Y:S01]  /*4b40*/  FADD.FTZ R49, R49, R64 ;  /* 0x0000004031317221 */ /* 0x000fe20000010000 */
[----:B------:R-:W-:Y:S01]  /*4b50*/  IMAD.MOV.U32 R64, RZ, RZ, R119 ;  /* 0x000000ffff407224 */ /* 0x000fe200078e0077 */
[----:B------:R0:W3:Y:S01]  /*4b60*/  MUFU.EX2 R5, R56 ;  /* 0x0000003800057308 */ /* 0x0000e20000000800 */
[----:B-1----:R-:W-:-:S01]  /*4b70*/  FADD.FTZ R7, R27, R8 ;  /* 0x000000081b077221 */ /* 0x002fc20000010000 */
[----:B------:R-:W-:Y:S01]  /*4b80*/  FADD.FTZ R68, R68, R49 ;  /* 0x0000003144447221 */ /* 0x000fe20000010000 */
[----:B------:R-:W-:-:S05]  /*4b90*/  IMAD.MOV.U32 R49, RZ, RZ, R119 ;  /* 0x000000ffff317224 */ /* 0x000fca00078e0077 */
[----:B------:R-:W1:Y:S01]  /*4ba0*/  MUFU.EX2 R57, R76 ;  /* 0x0000004c00397308 */ /* 0x000e620000000800 */
[----:B--2---:R-:W-:-:S01]  /*4bb0*/  FADD.FTZ R8, R30, R7 ;  /* 0x000000071e087221 */ /* 0x004fc20000010000 */
[----:B0-----:R-:W-:-:S06]  /*4bc0*/  IMAD.MOV.U32 R56, RZ, RZ, R119 ;  /* 0x000000ffff387224 */ /* 0x001fcc00078e0077 */
[----:B------:R-:W-:Y:S01]  /*4bd0*/  MUFU.EX2 R61, R61 ;  /* 0x0000003d003d7308 */ /* 0x000fe20000000800 */
[----:B---3--:R-:W-:-:S01]  /*4be0*/  FADD.FTZ R8, R5, R8 ;  /* 0x0000000805087221 */ /* 0x008fc20000010000 */
[----:B------:R-:W-:-:S04]  /*4bf0*/  F2FP.SATFINITE.E4M3.F32.PACK_AB_MERGE_C R30, R5, R30, RZ ;  /* 0x0000001e051e723e */ /* 0x000fc800048070ff */
[----:B------:R-:W-:Y:S01]  /*4c00*/  F2FP.SATFINITE.E4M3.F32.PACK_AB_MERGE_C R217, R27, R26, R30 ;  /* 0x0000001a1bd9723e */ /* 0x000fe2000480701e */
[----:B------:R-:W-:Y:S01]  /*4c10*/  IMAD.MOV.U32 R30, RZ, RZ, R119 ;  /* 0x000000ffff1e7224 */ /* 0x000fe200078e0077 */
[----:B------:R0:W2:Y:S01]  /*4c20*/  MUFU.EX2 R76, R112 ;  /* 0x00000070004c7308 */ /* 0x0000a20000000800 */
[----:B-1----:R-:W-:-:S01]  /*4c30*/  FADD.FTZ R5, R57, R68 ;  /* 0x0000004439057221 */ /* 0x002fc20000010000 */
[--C-:B------:R-:W-:Y:S02]  /*4c40*/  IMAD.MOV.U32 R68, RZ, RZ, R119.reuse ;  /* 0x000000ffff447224 */ /* 0x100fe400078e0077 */
[--C-:B------:R-:W-:Y:S02]  /*4c50*/  IMAD.MOV.U32 R27, RZ, RZ, R119.reuse ;  /* 0x000000ffff1b7224 */ /* 0x100fe400078e0077 */
[--C-:B------:R-:W-:Y:S02]  /*4c60*/  IMAD.MOV.U32 R26, RZ, RZ, R119.reuse ;  /* 0x000000ffff1a7224 */ /* 0x100fe400078e0077 */
[----:B------:R-:W1:Y:S01]  /*4c70*/  MUFU.EX2 R77, R77 ;  /* 0x0000004d004d7308 */ /* 0x000e620000000800 */
[----:B0-----:R-:W-:-:S07]  /*4c80*/  IMAD.MOV.U32 R112, RZ, RZ, R119 ;  /* 0x000000ffff707224 */ /* 0x001fce00078e0077 */
[----:B------:R-:W0:Y:S01]  /*4c90*/  MUFU.EX2 R72, R72 ;  /* 0x0000004800487308 */ /* 0x000e220000000800 */
[----:B--2---:R-:W-:-:S07]  /*4ca0*/  F2FP.SATFINITE.E4M3.F32.PACK_AB_MERGE_C R9, R76, R61, RZ ;  /* 0x0000003d4c09723e */ /* 0x004fce00048070ff */
[----:B------:R2:W3:Y:S01]  /*4cb0*/  MUFU.EX2 R4, R85 ;  /* 0x0000005500047308 */ /* 0x0004e20000000800 */
[----:B-1----:R-:W-:-:S07]  /*4cc0*/  FADD.FTZ R7, R77, R8 ;  /* 0x000000084d077221 */ /* 0x002fce0000010000 */
[----:B------:R-:W-:Y:S01]  /*4cd0*/  MUFU.EX2 R81, R81 ;  /* 0x0000005100517308 */ /* 0x000fe20000000800 */
[C---:B0-----:R-:W-:Y:S01]  /*4ce0*/  F2FP.SATFINITE.E4M3.F32.PACK_AB_MERGE_C R218, R72.reuse, R57, R9 ;  /* 0x0000003948da723e */ /* 0x041fe20004807009 */
[----:B------:R-:W-:Y:S01]  /*4cf0*/  FADD.FTZ R72, R72, R5 ;  /* 0x0000000548487221 */ /* 0x000fe20000010000 */
[--C-:B--2---:R-:W-:Y:S02]  /*4d00*/  IMAD.MOV.U32 R85, RZ, RZ, R119.reuse ;  /* 0x000000ffff557224 */ /* 0x104fe400078e0077 */
[----:B------:R-:W-:Y:S02]  /*4d10*/  IMAD.MOV.U32 R57, RZ, RZ, R119 ;  /* 0x000000ffff397224 */ /* 0x000fe400078e0077 */
[----:B------:R-:W-:-:S01]  /*4d20*/  FADD.FTZ R5, R61, R72 ;  /* 0x000000483d057221 */ /* 0x000fc20000010000 */
[----:B------:R-:W-:Y:S01]  /*4d30*/  IMAD.MOV.U32 R72, RZ, RZ, R119 ;  /* 0x000000ffff487224 */ /* 0x000fe200078e0077 */
[----:B------:R-:W0:Y:S01]  /*4d40*/  MUFU.EX2 R88, R88 ;  /* 0x0000005800587308 */ /* 0x000e220000000800 */
[----:B---3--:R-:W-:-:S01]  /*4d50*/  FADD.FTZ R8, R4, R7 ;  /* 0x0000000704087221 */ /* 0x008fc20000010000 */
[----:B------:R-:W-:Y:S01]  /*4d60*/  FADD.FTZ R5, R76, R5 ;  /* 0x000000054c057221 */ /* 0x000fe20000010000 */
[----:B------:R-:W-:-:S02]  /*4d70*/  IMAD.MOV.U32 R76, RZ, RZ, R119 ;  /* 0x000000ffff4c7224 */ /* 0x000fc400078e0077 */
[----:B------:R-:W-:Y:S01]  /*4d80*/  IMAD.MOV.U32 R61, RZ, RZ, R119 ;  /* 0x000000ffff3d7224 */ /* 0x000fe200078e0077 */
[----:B0-----:R-:W-:Y:S01]  /*4d90*/  F2FP.SATFINITE.E4M3.F32.PACK_AB_MERGE_C R7, R88, R81, RZ ;  /* 0x000000515807723e */ /* 0x001fe200048070ff */
[----:B------:R-:W-:-:S03]  /*4da0*/  FADD.FTZ R81, R81, R8 ;  /* 0x0000000851517221 */ /* 0x000fc60000010000 */
[----:B------:R-:W-:Y:S01]  /*4db0*/  F2FP.SATFINITE.E4M3.F32.PACK_AB_MERGE_C R219, R4, R77, R7 ;  /* 0x0000004d04db723e */ /* 0x000fe20004807007 */
[----:B------:R-:W-:-:S01]  /*4dc0*/  FADD.FTZ R4, R88, R81 ;  /* 0x0000005158047221 */ /* 0x000fc20000010000 */
        /* <DEDUP_REMOVED lines=57> */
.L_x_269:
[----:B------:R-:W-:Y:S01]  /*5160*/  ISETP.NE.AND P2, PT, RZ, UR41, PT ;  /* 0x00000029ff007c0c */ /* 0x000fe2000bf45270 */
[----:B------:R-:W-:-:S04]  /*5170*/  UISETP.NE.AND UP0, UPT, UR50, 0x1, UPT ;  /* 0x000000013200788c */ /* 0x000fc8000bf05270 */
[----:B------:R-:W-:-:S04]  /*5180*/  USEL UR43, URZ, 0x1, UP0 ;  /* 0x000000013f2b7887 */ /* 0x000fc80008000000 */
[----:B------:R-:W-:-:S04]  /*5190*/  ULOP3.LUT UR43, UR52, UR43, URZ, 0x3c, !UPT ;  /* 0x0000002b342b7292 */ /* 0x000fc8000f8e3c3f */
[----:B------:R-:W-:Y:S08]  /*51a0*/  @P2 BRA `(.L_x_260) ;  /* 0x0000000000442947 */ /* 0x000ff00003800000 */
[----:B------:R-:W-:Y:S05]  /*51b0*/  @!P0 BRA `(.L_x_261) ;  /* 0x0000000000048947 */ /* 0x000fea0003800000 */
[----:B------:R-:W-:Y:S01]  /*51c0*/  BPT.TRAP 0x1 ;  /* 0x000000040000795c */ /* 0x000fe20000300000 */
.L_x_261:
[----:B------:R-:W0:Y:S01]  /*51d0*/  S2UR UR10, SR_CgaCtaId ;  /* 0x00000000000a79c3 */ /* 0x000e220000008800 */
[----:B------:R-:W-:Y:S01]  /*51e0*/  UIADD3 UR6, UR50, 0x1, URZ ;  /* 0x0000000132067890 */ /* 0x000fe2000fffe03f */
[----:B------:R-:W-:Y:S01]  /*51f0*/  IMAD.U32 R0, RZ, RZ, UR43 ;  /* 0x0000002bff007e24 */ /* 0x000fe2000f8e00ff */
[----:B------:R-:W-:Y:S02]  /*5200*/  UMOV UR7, 0x400 ;  /* 0x0000040000077882 */ /* 0x000fe40000000000 */
[----:B------:R-:W-:Y:S02]  /*5210*/  UISETP.NE.AND UP0, UPT, UR6, 0x2, UPT ;  /* 0x000000020600788c */ /* 0x000fe4000bf05270 */
[----:B------:R-:W-:Y:S02]  /*5220*/  SHF.L.U32 R0, R0, 0x1f, RZ ;  /* 0x0000001f00007819 */ /* 0x000fe400000006ff */
[----:B------:R-:W-:Y:S02]  /*5230*/  USEL UR6, UR6, URZ, UP0 ;  /* 0x0000003f06067287 */ /* 0x000fe40008000000 */
[----:B0-----:R-:W-:-:S04]  /*5240*/  ULEA UR7, UR10, UR7, 0x18 ;  /* 0x000000070a077291 */ /* 0x001fc8000f8ec03f */
[----:B------:R-:W-:-:S09]  /*5250*/  ULEA UR6, UR6, UR7, 0x3 ;  /* 0x0000000706067291 */ /* 0x000fd2000f8e183f */
[----:B------:R0:W1:Y:S01]  /*5260*/  SYNCS.PHASECHK.TRANS64.TRYWAIT P1, [UR6+0x33430], R0 ;  /* 0x03343000ff0075a7 */ /* 0x0000620008020146 */
[----:B------:R-:W-:Y:S05]  /*5270*/  @!P0 BRA `(.L_x_262) ;  /* 0x0000000000048947 */ /* 0x000fea0003800000 */
[----:B------:R-:W-:Y:S01]  /*5280*/  BPT.TRAP 0x1 ;  /* 0x000000040000795c */ /* 0x000fe20000300000 */
.L_x_262:
[----:B-1----:R-:W-:Y:S05]  /*5290*/  @P1 BRA `(.L_x_260) ;  /* 0x0000000000081947 */ /* 0x002fea0003800000 */
[----:B------:R-:W1:Y:S02]  /*52a0*/  SYNCS.PHASECHK.TRANS64.TRYWAIT P1, [UR6+0x33430], R0 ;  /* 0x03343000ff0075a7 */ /* 0x000e640008020146 */
[----:B-1----:R-:W-:Y:S05]  /*52b0*/  @!P1 BRA `(.L_x_263) ;  /* 0x000000b8004c9947 */ /* 0x002fea0003800000 */
.L_x_260:
[----:B01----:R-:W-:Y:S01]  /*52c0*/  VIADD R0, R23, 0x8 ;  /* 0x0000000817007836 */ /* 0x003fe20000000000 */
        /* <DEDUP_REMOVED lines=185> */
[----:B0-----:R-:W-:Y:S05]  /*5e60*/  @P2 BRA `(.L_x_264) ;  /* 0x0000000000382947 */ /* 0x001fea0003800000 */
[----:B------:R-:W-:Y:S05]  /*5e70*/  @!P0 BRA `(.L_x_265) ;  /* 0x0000000000048947 */ /* 0x000fea0003800000 */
[----:B------:R-:W-:Y:S01]  /*5e80*/  BPT.TRAP 0x1 ;  /* 0x000000040000795c */ /* 0x000fe20000300000 */
.L_x_265:
[----:B------:R-:W0:Y:S01]  /*5e90*/  S2UR UR7, SR_CgaCtaId ;  /* 0x00000000000779c3 */ /* 0x000e220000008800 */
[----:B------:R-:W-:Y:S01]  /*5ea0*/  UMOV UR6, 0x400 ;  /* 0x0000040000067882 */ /* 0x000fe20000000000 */
[----:B------:R-:W-:-:S05]  /*5eb0*/  IMAD.U32 R0, RZ, RZ, UR52 ;  /* 0x00000034ff007e24 */ /* 0x000fca000f8e00ff */
[----:B------:R-:W-:Y:S01]  /*5ec0*/  SHF.L.U32 R0, R0, 0x1f, RZ ;  /* 0x0000001f00007819 */ /* 0x000fe200000006ff */
[----:B0-----:R-:W-:-:S04]  /*5ed0*/  ULEA UR6, UR7, UR6, 0x18 ;  /* 0x0000000607067291 */ /* 0x001fc8000f8ec03f */
[----:B------:R-:W-:-:S09]  /*5ee0*/  ULEA UR6, UR50, UR6, 0x3 ;  /* 0x0000000632067291 */ /* 0x000fd2000f8e183f */
[----:B------:R0:W1:Y:S01]  /*5ef0*/  SYNCS.PHASECHK.TRANS64.TRYWAIT P1, [UR6+0x33450], R0 ;  /* 0x03345000ff0075a7 */ /* 0x0000620008020146 */
[----:B------:R-:W-:Y:S05]  /*5f00*/  @!P0 BRA `(.L_x_266) ;  /* 0x0000000000048947 */ /* 0x000fea0003800000 */
[----:B------:R-:W-:Y:S01]  /*5f10*/  BPT.TRAP 0x1 ;  /* 0x000000040000795c */ /* 0x000fe20000300000 */
.L_x_266:
[----:B-1----:R-:W-:Y:S05]  /*5f20*/  @P1 BRA `(.L_x_264) ;  /* 0x0000000000081947 */ /* 0x002fea0003800000 */
[----:B------:R-:W1:Y:S02]  /*5f30*/  SYNCS.PHASECHK.TRANS64.TRYWAIT P1, [UR6+0x33450], R0 ;  /* 0x03345000ff0075a7 */ /* 0x000e640008020146 */
[----:B-1----:R-:W-:Y:S05]  /*5f40*/  @!P1 BRA `(.L_x_267) ;  /* 0x000000ac00409947 */ /* 0x002fea0003800000 */
.L_x_264:
[----:B01----:R-:W-:Y:S01]  /*5f50*/  FMNMX.FTZ R0, R184, R7, !PT ;  /* 0x00000007b8007209 */ /* 0x003fe20007810000 */
[----:B------:R-:W0:Y:S01]  /*5f60*/  S2UR UR6, SR_CgaCtaId ;  /* 0x00000000000679c3 */ /* 0x000e220000008800 */
[----:B------:R-:W-:Y:S01]  /*5f70*/  FMNMX.FTZ R2, R186, R9, !PT ;  /* 0x00000009ba027209 */ /* 0x000fe20007810000 */
[----:B------:R-:W-:Y:S01]  /*5f80*/  WARPGROUP.ARRIVE ;  /* 0x00000000000079c5 */ /* 0x000fe20000000000 */
[----:B------:R-:W-:Y:S01]  /*5f90*/  FMNMX.FTZ R3, R185, R0, !PT ;  /* 0x00000000b9037209 */ /* 0x000fe20007810000 */
[----:B------:R-:W-:Y:S01]  /*5fa0*/  UMOV UR7, 0xc0000010 ;  /* 0xc000001000077882 */ /* 0x000fe20000000000 */
[----:B------:R-:W-:-:S03]  /*5fb0*/  FMNMX.FTZ R11, R187, R2, !PT ;  /* 0x00000002bb0b7209 */ /* 0x000fc60007810000 */
[----:B------:R-:W1:Y:S01]  /*5fc0*/  S2R R225, SR_TID.X ;  /* 0x0000000000e17919 */ /* 0x000e620000002100 */
        /* <DEDUP_REMOVED lines=8> */
[----:B------:R-:W-:Y:S01]  /*6050*/  FMNMX.FTZ R0, R196, R3, !PT ;  /* 0x00000003c4007209 */ /* 0x000fe20007810000 */
[----:B0-----:R-:W-:Y:S01]  /*6060*/  IMAD.U32 R2, RZ, RZ, UR6 ;  /* 0x00000006ff027e24 */ /* 0x001fe2000f8e00ff */
[----:B------:R-:W-:Y:S02]  /*6070*/  MOV R13, 0x400 ;  /* 0x00000400000d7802 */ /* 0x000fe40000000f00 */
[----:B------:R-:W-:Y:S02]  /*6080*/  FMNMX.FTZ R3, R197, R0, !PT ;  /* 0x00000000c5037209 */ /* 0x000fe40007810000 */
[----:B------:R-:W-:-:S02]  /*6090*/  LEA R0, R2, R13, 0x18 ;  /* 0x0000000d02007211 */ /* 0x000fc400078ec0ff */
[----:B------:R-:W-:Y:S02]  /*60a0*/  FMNMX.FTZ R6, R198, R11, !PT ;  /* 0x0000000bc6067209 */ /* 0x000fe40007810000 */
[----:B------:R-:W-:Y:S02]  /*60b0*/  R2UR UR6, R0 ;  /* 0x00000000000672ca */ /* 0x000fe400000e0000 */
[----:B------:R-:W-:Y:S02]  /*60c0*/  FMNMX.FTZ R11, R199, R6, !PT ;  /* 0x00000006c70b7209 */ /* 0x000fe40007810000 */
[----:B------:R-:W-:Y:S02]  /*60d0*/  FMNMX.FTZ R6, R168, R3, !PT ;  /* 0x00000003a8067209 */ /* 0x000fe40007810000 */
[----:B------:R-:W-:Y:S02]  /*60e0*/  FMNMX.FTZ R8, R170, R11, !PT ;  /* 0x0000000baa087209 */ /* 0x000fe40007810000 */
[----:B------:R-:W-:-:S02]  /*60f0*/  FMNMX.FTZ R3, R169, R6, !PT ;  /* 0x00000006a9037209 */ /* 0x000fc40007810000 */
[----:B------:R-:W-:Y:S02]  /*6100*/  FMNMX.FTZ R11, R171, R8, !PT ;  /* 0x00000008ab0b7209 */ /* 0x000fe40007810000 */
[----:B------:R-:W-:Y:S01]  /*6110*/  FMNMX.FTZ R6, R172, R3, !PT ;  /* 0x00000003ac067209 */ /* 0x000fe20007810000 */
[----:B------:R-:W-:Y:S01]  /*6120*/  UIADD3 UR6, UR6, 0x200, URZ ;  /* 0x0000020006067890 */ /* 0x000fe2000fffe03f */
[----:B------:R-:W-:Y:S02]  /*6130*/  FMNMX.FTZ R8, R174, R11, !PT ;  /* 0x0000000bae087209 */ /* 0x000fe40007810000 */
[----:B------:R-:W-:Y:S01]  /*6140*/  FMNMX.FTZ R3, R173, R6, !PT ;  /* 0x00000006ad037209 */ /* 0x000fe20007810000 */
[----:B------:R-:W-:Y:S01]  /*6150*/  USHF.R.U32.HI UR6, URZ, 0x4, UR6 ;  /* 0x000000043f067899 */ /* 0x000fe20008011606 */
[----:B------:R-:W-:Y:S02]  /*6160*/  FMNMX.FTZ R11, R175, R8, !PT ;  /* 0x00000008af0b7209 */ /* 0x000fe40007810000 */
        /* <DEDUP_REMOVED lines=63> */
[----:B-1----:R-:W-:Y:S01]  /*6560*/  LOP3.LUT P1, RZ, R225, 0x7f, RZ, 0xc0, !PT ;  /* 0x0000007fe1ff7812 */ /* 0x002fe2000782c0ff */
[----:B------:R-:W0:Y:S04]  /*6570*/  SHFL.BFLY PT, R3, R10, 0x2, 0x1f ;  /* 0x0c401f000a037f89 */ /* 0x000e2800000e0000 */
[----:B------:R-:W1:Y:S01]  /*6580*/  SHFL.BFLY PT, R13, R8, 0x2, 0x1f ;  /* 0x0c401f00080d7f89 */ /* 0x000e6200000e0000 */
[----:B0-----:R-:W-:Y:S01]  /*6590*/  FMNMX.FTZ R11, R10, R3, !PT ;  /* 0x000000030a0b7209 */ /* 0x001fe20007810000 */
[----:B------:R-:W-:Y:S01]  /*65a0*/  IMAD.U32 R10, RZ, RZ, UR38 ;  /* 0x00000026ff0a7e24 */ /* 0x000fe2000f8e00ff */
[----:B-1----:R-:W-:-:S03]  /*65b0*/  FMNMX.FTZ R13, R8, R13, !PT ;  /* 0x0000000d080d7209 */ /* 0x002fc60007810000 */
[----:B------:R-:W0:Y:S04]  /*65c0*/  SHFL.BFLY PT, R6, R11, 0x1, 0x1f ;  /* 0x0c201f000b067f89 */ /* 0x000e2800000e0000 */
[----:B------:R-:W1:Y:S01]  /*65d0*/  SHFL.BFLY PT, R12, R13, 0x1, 0x1f ;  /* 0x0c201f000d0c7f89 */ /* 0x000e6200000e0000 */
[----:B0-----:R-:W-:Y:S02]  /*65e0*/  FMNMX.FTZ R3, R11, R6, !PT ;  /* 0x000000060b037209 */ /* 0x001fe40007810000 */
[----:B-1----:R-:W-:-:S03]  /*65f0*/  FMNMX.FTZ R6, R13, R12, !PT ;  /* 0x0000000c0d067209 */ /* 0x002fc60007810000 */
[----:B------:R-:W-:-:S04]  /*6600*/  FADD.FTZ R7, -R3, R7 ;  /* 0x0000000703077221 */ /* 0x000fc80000010100 */
[----:B------:R-:W-:Y:S01]  /*6610*/  FMUL.FTZ R8, R7, UR38 ;  /* 0x0000002607087c20 */ /* 0x000fe20008410000 */
[----:B------:R-:W-:-:S01]  /*6620*/  FADD.FTZ R7, -R6, R9 ;  /* 0x0000000906077221 */ /* 0x000fc20000010100 */
[----:B------:R-:W-:-:S03]  /*6630*/  FFMA.FTZ R9, R3, R10, -8 ;  /* 0xc100000003097423 */ /* 0x000fc6000001000a */
[----:B------:R-:W-:Y:S01]  /*6640*/  FMUL.FTZ R7, R7, UR38 ;  /* 0x0000002607077c20 */ /* 0x000fe20008410000 */
[----:B------:R-:W-:-:S01]  /*6650*/  FFMA.FTZ R10, R185, UR38, -R9 ;  /* 0x00000026b90a7c23 */ /* 0x000fc20008010809 */
[----:B------:R-:W-:Y:S02]  /*6660*/  IMAD.U32 R185, RZ, RZ, UR38 ;  /* 0x00000026ffb97e24 */ /* 0x000fe4000f8e00ff */
        /* <DEDUP_REMOVED lines=39> */
[----:B------:R-:W-:-:S02]  /*68e0*/  WARPGROUP.DEPBAR.LE gsb0, 0x0 ;  /* 0x00008000000079c5 */ /* 0x000fc40000010000 */
[----:B------:R-:W-:Y:S01]  /*68f0*/  WARPGROUP.ARRIVE ;  /* 0x00000000000079c5 */ /* 0x000fe20000000000 */
[----:B------:R-:W-:Y:S01]  /*6900*/  FFMA.FTZ R133, R6, R185, -8 ;  /* 0xc100000006857423 */ /* 0x000fe200000100b9 */
[----:B------:R-:W-:Y:S03]  /*6910*/  MUFU.EX2 R8, R8 ;  /* 0x0000000800087308 */ /* 0x000fe60000000800 */
[----:B------:R-:W-:-:S01]  /*6920*/  FFMA.FTZ R184, R186, UR38, -R133 ;  /* 0x00000026bab87c23 */ /* 0x000fc20008010885 */
[----:B------:R-:W-:Y:S01]  /*6930*/  QGMMA.64x192x32.F32.E4M3.E4M3 R24, R204, gdesc[UR4], R24, gsb0 ;  /* 0x02e00004cc187df3 */ /* 0x000fe20008000818 */
[----:B------:R-:W-:Y:S01]  /*6940*/  UIADD3 UR6, UR10, 0x300, URZ ;  /* 0x000003000a067890 */ /* 0x000fe2000fffe03f */
[--C-:B------:R-:W-:Y:S01]  /*6950*/  FFMA.FTZ R185, R187, UR38, -R133.reuse ;  /* 0x00000026bbb97c23 */ /* 0x100fe20008010885 */
[----:B------:R-:W-:Y:S01]  /*6960*/  UMOV UR7, 0xc0000010 ;  /* 0xc000001000077882 */ /* 0x000fe20000000000 */
[----:B------:R-:W0:Y:S01]  /*6970*/  MUFU.EX2 R11, R11 ;  /* 0x0000000b000b7308 */ /* 0x000e220000000800 */
        /* <DEDUP_REMOVED lines=16> */
[----:B0-----:R-:W-:-:S01]  /*6a80*/  FFMA.FTZ R5, R8, R5, R11 ;  /* 0x0000000508057223 */ /* 0x001fc2000001000b */
[--C-:B------:R-:W-:Y:S01]  /*6a90*/  FFMA.FTZ R154, R154, UR38, -R133.reuse ;  /* 0x000000269a9a7c23 */ /* 0x100fe20008010885 */
[----:B------:R-:W-:-:S01]  /*6aa0*/  FFMA.FTZ R155, R155, UR38, -R133 ;  /* 0x000000269b9b7c23 */ /* 0x000fc20008010885 */
[--C-:B------:R-:W-:Y:S01]  /*6ab0*/  FFMA.FTZ R158, R158, UR38, -R133.reuse ;  /* 0x000000269e9e7c23 */ /* 0x100fe20008010885 */
[----:B------:R-:W-:-:S01]  /*6ac0*/  FFMA.FTZ R159, R159, UR38, -R133 ;  /* 0x000000269f9f7c23 */ /* 0x000fc20008010885 */
[--C-:B------:R-:W-:Y:S01]  /*6ad0*/  FFMA.FTZ R162, R162, UR38, -R133.reuse ;  /* 0x00000026a2a27c23 */ /* 0x100fe20008010885 */
[----:B------:R-:W-:-:S01]  /*6ae0*/  FFMA.FTZ R163, R163, UR38, -R133 ;  /* 0x00000026a3a37c23 */ /* 0x000fc20008010885 */
        /* <DEDUP_REMOVED lines=17> */
[----:B0-----:R-:W-:-:S01]  /*6c00*/  FADD.FTZ R5, R10, R5 ;  /* 0x000000050a057221 */ /* 0x001fc20000010000 */
[----:B------:R-:W-:-:S06]  /*6c10*/  FFMA.FTZ R134, R134, UR38, -R133 ;  /* 0x0000002686867c23 */ /* 0x000fcc0008010885 */
[----:B------:R-:W0:Y:S01]  /*6c20*/  MUFU.EX2 R186, R186 ;  /* 0x000000ba00ba7308 */ /* 0x000e220000000800 */
[----:B--2---:R-:W-:-:S07]  /*6c30*/  FADD.FTZ R193, R185, R4 ;  /* 0x00000004b9c17221 */ /* 0x004fce0000010000 */
[----:B------:R-:W2:Y:S01]  /*6c40*/  MUFU.EX2 R13, R13 ;  /* 0x0000000d000d7308 */ /* 0x000ea20000000800 */
[----:B-1----:R-:W-:-:S07]  /*6c50*/  FADD.FTZ R4, R12, R5 ;  /* 0x000000050c047221 */ /* 0x002fce0000010000 */
[----:B------:R-:W1:Y:S01]  /*6c60*/  MUFU.EX2 R187, R187 ;  /* 0x000000bb00bb7308 */ /* 0x000e620000000800 */
[----:B0-----:R-:W-:-:S07]  /*6c70*/  FADD.FTZ R192, R186, R193 ;  /* 0x000000c1bac07221 */ /* 0x001fce0000010000 */
        /* <DEDUP_REMOVED lines=33> */
[----:B-1----:R-:W-:-:S01]  /*6e90*/  FADD.FTZ R5, R173, R4 ;  /* 0x00000004ad057221 */ /* 0x002fc20000010000 */
[----:B------:R-:W-:Y:S02]  /*6ea0*/  WARPGROUP.DEPBAR.LE gsb0, 0x0 ;  /* 0x00008000000079c5 */ /* 0x000fe40000010000 */
[----:B------:R-:W-:-:S04]  /*6eb0*/  WARPGROUP.ARRIVE ;  /* 0x00000000000079c5 */ /* 0x000fc80000000000 */
[----:B------:R-:W1:Y:S01]  /*6ec0*/  MUFU.EX2 R178, R178 ;  /* 0x000000b200b27308 */ /* 0x000e620000000800 */
[----:B0-----:R-:W-:-:S01]  /*6ed0*/  FADD.FTZ R193, R175, R192 ;  /* 0x000000c0afc17221 */ /* 0x001fc20000010000 */
[----:B------:R-:W-:Y:S01]  /*6ee0*/  QGMMA.64x192x32.F32.E4M3.E4M3 R24, R208, gdesc[UR4], R24, gsb0 ;  /* 0x02e00004d0187df3 */ /* 0x000fe20008000818 */
[----:B------:R-:W-:Y:S01]  /*6ef0*/  UIADD3 UR6, UR10, 0x480, URZ ;  /* 0x000004800a067890 */ /* 0x000fe2000fffe03f */
[----:B------:R-:W-:-:S04]  /*6f00*/  UMOV UR7, 0xc0000010 ;  /* 0xc000001000077882 */ /* 0x000fc80000000000 */
        /* <DEDUP_REMOVED lines=49> */
[----:B--2---:R-:W-:-:S01]  /*7220*/  FADD.FTZ R4, R136, R5 ;  /* 0x0000000588047221 */ /* 0x004fc20000010000 */
[----:B------:R-:W-:Y:S02]  /*7230*/  WARPGROUP.DEPBAR.LE gsb0, 0x0 ;  /* 0x00008000000079c5 */ /* 0x000fe40000010000 */
[----:B------:R-:W-:-:S04]  /*7240*/  WARPGROUP.ARRIVE ;  /* 0x00000000000079c5 */ /* 0x000fc80000000000 */
[----:B------:R-:W2:Y:S01]  /*7250*/  MUFU.EX2 R139, R139 ;  /* 0x0000008b008b7308 */ /* 0x000ea20000000800 */
[----:B-1----:R-:W-:-:S01]  /*7260*/  FADD.FTZ R192, R138, R193 ;  /* 0x000000c18ac07221 */ /* 0x002fc20000010000 */
[--C-:B------:R-:W-:Y:S01]  /*7270*/  FFMA.FTZ R193, R127, UR38, -R133.reuse ;  /* 0x000000267fc17c23 */ /* 0x100fe20008010885 */
[----:B------:R-:W-:-:S01]  /*7280*/  FFMA.FTZ R127, R130, UR38, -R133 ;  /* 0x00000026827f7c23 */ /* 0x000fc20008010885 */
[----:B------:R-:W-:Y:S01]  /*7290*/  QGMMA.64x192x32.F32.E4M3.E4M3 R24, R212, gdesc[UR4], R24, gsb0 ;  /* 0x02e00004d4187df3 */ /* 0x000fe20008000818 */
[----:B------:R-:W-:Y:S01]  /*72a0*/  UIADD3 UR6, UR10, 0x600, URZ ;  /* 0x000006000a067890 */ /* 0x000fe2000fffe03f */
[----:B0-----:R-:W-:Y:S01]  /*72b0*/  FADD.FTZ R5, R137, R4 ;  /* 0x0000000489057221 */ /* 0x001fe20000010000 */
[----:B------:R-:W-:Y:S01]  /*72c0*/  UMOV UR7, 0xc0000010 ;  /* 0xc000001000077882 */ /* 0x000fe20000000000 */
[----:B------:R-:W0:Y:S08]  /*72d0*/  MUFU.EX2 R140, R140 ;  /* 0x0000008c008c7308 */ /* 0x000e300000000800 */
[----:B------:R-:W1:Y:S01]  /*72e0*/  MUFU.EX2 R142, R142 ;  /* 0x0000008e008e7308 */ /* 0x000e620000000800 */
[----:B--2---:R-:W-:-:S07]  /*72f0*/  FADD.FTZ R195, R139, R192 ;  /* 0x000000c08bc37221 */ /* 0x004fce0000010000 */
[----:B------:R-:W2:Y:S01]  /*7300*/  MUFU.EX2 R141, R141 ;  /* 0x0000008d008d7308 */ /* 0x000ea20000000800 */
[----:B0-----:R-:W-:-:S07]  /*7310*/  FADD.FTZ R4, R140, R5 ;  /* 0x000000058c047221 */ /* 0x001fce0000010000 */
[----:B------:R-:W0:Y:S01]  /*7320*/  MUFU.EX2 R143, R143 ;  /* 0x0000008f008f7308 */ /* 0x000e220000000800 */
[----:B-1----:R-:W-:-:S07]  /*7330*/  FADD.FTZ R192, R142, R195 ;  /* 0x000000c38ec07221 */ /* 0x002fce0000010000 */
[----:B------:R-:W1:Y:S01]  /*7340*/  MUFU.EX2 R144, R144 ;  /* 0x0000009000907308 */ /* 0x000e620000000800 */
[----:B--2---:R-:W-:-:S01]  /*7350*/  FADD.FTZ R5, R141, R4 ;  /* 0x000000048d057221 */ /* 0x004fc20000010000 */
[----:B------:R-:W-:-:S06]  /*7360*/  IADD3 R4, -R23, 0xb, RZ ;  /* 0x0000000b17047810 */ /* 0x000fcc0007ffe1ff */
[----:B------:R-:W2:Y:S01]  /*7370*/  MUFU.EX2 R146, R146 ;  /* 0x0000009200927308 */ /* 0x000ea20000000800 */
[----:B0-----:R-:W-:-:S07]  /*7380*/  FADD.FTZ R195, R143, R192 ;  /* 0x000000c08fc37221 */ /* 0x001fce0000010000 */
[----:B------:R-:W0:Y:S01]  /*7390*/  MUFU.EX2 R145, R145 ;  /* 0x0000009100917308 */ /* 0x000e220000000800 */
[----:B-1----:R-:W-:-:S07]  /*73a0*/  FADD.FTZ R130, R144, R5 ;  /* 0x0000000590827221 */ /* 0x002fce0000010000 */
[----:B------:R-:W1:Y:S01]  /*73b0*/  MUFU.EX2 R147, R147 ;  /* 0x0000009300937308 */ /* 0x000e620000000800 */
[----:B--2---:R-:W-:-:S07]  /*73c0*/  FADD.FTZ R192, R146, R195 ;  /* 0x000000c392c07221 */ /* 0x004fce0000010000 */
[----:B------:R-:W2:Y:S01]  /*73d0*/  MUFU.EX2 R148, R148 ;  /* 0x0000009400947308 */ /* 0x000ea20000000800 */
[----:B0-----:R-:W-:-:S01]  /*73e0*/  FADD.FTZ R5, R145, R130 ;  /* 0x0000008291057221 */ /* 0x001fc20000010000 */
[--C-:B------:R-:W-:Y:S01]  /*73f0*/  FFMA.FTZ R130, R131, UR38, -R133.reuse ;  /* 0x0000002683827c23 */ /* 0x100fe20008010885 */
[----:B------:R-:W-:-:S05]  /*7400*/  FFMA.FTZ R133, R135, UR38, -R133 ;  /* 0x0000002687857c23 */ /* 0x000fca0008010885 */
[----:B------:R-:W0:Y:S01]  /*7410*/  MUFU.EX2 R150, R150 ;  /* 0x0000009600967308 */ /* 0x000e220000000800 */
[----:B-1----:R-:W-:-:S07]  /*7420*/  FADD.FTZ R195, R147, R192 ;  /* 0x000000c093c37221 */ /* 0x002fce0000010000 */
[----:B------:R-:W1:Y:S01]  /*7430*/  MUFU.EX2 R149, R149 ;  /* 0x0000009500957308 */ /* 0x000e620000000800 */
[----:B--2---:R-:W-:-:S07]  /*7440*/  FADD.FTZ R192, R148, R5 ;  /* 0x0000000594c07221 */ /* 0x004fce0000010000 */
[----:B------:R-:W2:Y:S01]  /*7450*/  MUFU.EX2 R151, R151 ;  /* 0x0000009700977308 */ /* 0x000ea20000000800 */
[----:B0-----:R-:W-:-:S01]  /*7460*/  FADD.FTZ R194, R150, R195 ;  /* 0x000000c396c27221 */ /* 0x001fc20000010000 */
[----:B------:R-:W-:-:S04]  /*7470*/  IMAD.U32 R195, RZ, RZ, UR51 ;  /* 0x00000033ffc37e24 */ /* 0x000fc8000f8e00ff */
[----:B------:R-:W-:Y:S02]  /*7480*/  @!P1 IMAD R195, R195, 0x8, R0 ;  /* 0x00000008c3c39824 */ /* 0x000fe400078e0200 */
[----:B------:R-:W0:Y:S01]  /*7490*/  MUFU.EX2 R120, R120 ;  /* 0x0000007800787308 */ /* 0x000e220000000800 */
[----:B-1----:R-:W-:-:S07]  /*74a0*/  FADD.FTZ R5, R149, R192 ;  /* 0x000000c095057221 */ /* 0x002fce0000010000 */
[----:B------:R-:W1:Y:S01]  /*74b0*/  MUFU.EX2 R122, R122 ;  /* 0x0000007a007a7308 */ /* 0x000e620000000800 */
[----:B--2---:R-:W-:-:S07]  /*74c0*/  FADD.FTZ R131, R151, R194 ;  /* 0x000000c297837221 */ /* 0x004fce0000010000 */
        /* <DEDUP_REMOVED lines=16> */
[----:B------:R-:W1:Y:S08]  /*75d0*/  MUFU.EX2 R129, R129 ;  /* 0x0000008100817308 */ /* 0x000e700000000800 */
[----:B------:R-:W3:Y:S08]  /*75e0*/  MUFU.EX2 R130, R130 ;  /* 0x0000008200827308 */ /* 0x000ef00000000800 */
[----:B------:R-:W4:Y:S08]  /*75f0*/  MUFU.EX2 R132, R132 ;  /* 0x0000008400847308 */ /* 0x000f300000000800 */
[----:B------:R-:W5:Y:S01]  /*7600*/  MUFU.EX2 R134, R134 ;  /* 0x0000008600867308 */ /* 0x000f620000000800 */
[----:B------:R-:W-:-:S02]  /*7610*/  WARPGROUP.DEPBAR.LE gsb0, 0x0 ;  /* 0x00008000000079c5 */ /* 0x000fc40000010000 */
[----:B------:R-:W-:-:S05]  /*7620*/  WARPGROUP.ARRIVE ;  /* 0x00000000000079c5 */ /* 0x000fca0000000000 */
[----:B------:R-:W5:Y:S01]  /*7630*/  MUFU.EX2 R9, R9 ;  /* 0x0000000900097308 */ /* 0x000f620000000800 */
[----:B------:R-:W-:Y:S07]  /*7640*/  QGMMA.64x192x32.F32.E4M3.E4M3 R24, R216, gdesc[UR4], R24, gsb0 ;  /* 0x02e00004d8187df3 */ /* 0x000fee0008000818 */
[----:B------:R-:W5:Y:S01]  /*7650*/  MUFU.EX2 R133, R133 ;  /* 0x0000008500857308 */ /* 0x000f620000000800 */
[----:B------:R-:W-:Y:S02]  /*7660*/  WARPGROUP.DEPBAR.LE gsb0, 0x0 ;  /* 0x00008000000079c5 */ /* 0x000fe40000010000 */
[----:B------:R2:W-:Y:S06]  /*7670*/  BAR.ARV R4, 0x100 ;  /* 0x000400040000751d */ /* 0x0005ec0000002000 */
[----:B--2---:R-:W-:-:S05]  /*7680*/  @!P1 VIADD R4, R195, 0x33440 ;  /* 0x00033440c3049836 */ /* 0x004fca0000000000 */
[----:B------:R-:W-:-:S04]  /*7690*/  @!P1 PRMT R4, RZ, 0x654, R4 ;  /* 0x00000654ff049816 */ /* 0x000fc80000000004 */
[----:B------:R2:W-:Y:S02]  /*76a0*/  @!P1 SYNCS.ARRIVE.TRANS64.RED.A1T0 RZ, [R4+URZ], RZ ;  /* 0x000000ff04ff99a7 */ /* 0x0005e4000810043f */
[----:B--2---:R-:W-:-:S01]  /*76b0*/  FADD.FTZ R4, R128, R5 ;  /* 0x0000000580047221 */ /* 0x004fc20000010000 */
[----:B0-----:R-:W-:-:S03]  /*76c0*/  FADD.FTZ R5, R127, R194 ;  /* 0x000000c27f057221 */ /* 0x001fc60000010000 */
[----:B-1----:R-:W-:Y:S01]  /*76d0*/  FADD.FTZ R131, R129, R4 ;  /* 0x0000000481837221 */ /* 0x002fe20000010000 */
[----:B---3--:R-:W-:-:S03]  /*76e0*/  FADD.FTZ R5, R130, R5 ;  /* 0x0000000582057221 */ /* 0x008fc60000010000 */
[----:B----4-:R-:W-:Y:S01]  /*76f0*/  FADD.FTZ R4, R132, R131 ;  /* 0x0000008384047221 */ /* 0x010fe20000010000 */
[----:B-----5:R-:W-:-:S03]  /*7700*/  FADD.FTZ R131, R134, R5 ;  /* 0x0000000586837221 */ /* 0x020fc60000010000 */
[----:B------:R-:W-:Y:S01]  /*7710*/  FADD.FTZ R5, R9, R4 ;  /* 0x0000000409057221 */ /* 0x000fe20000010000 */
[----:B------:R-:W-:-:S01]  /*7720*/  FADD.FTZ R4, R133, R131 ;  /* 0x0000008385047221 */ /* 0x000fc20000010000 */
[----:B------:R-:W-:Y:S06]  /*7730*/  @!P0 BRA `(.L_x_268) ;  /* 0x0000000000048947 */ /* 0x000fec0003800000 */
[----:B------:R-:W-:Y:S01]  /*7740*/  BPT.TRAP 0x1 ;  /* 0x000000040000795c */ /* 0x000fe20000300000 */
.L_x_268:
[----:B------:R-:W-:Y:S01]  /*7750*/  F2FP.SATFINITE.E4M3.F32.PACK_AB_MERGE_C R132, R9, R132, RZ ;  /* 0x000000840984723e */ /* 0x000fe200048070ff */
[----:B------:R-:W-:Y:S01]  /*7760*/  IMAD.U32 R9, RZ, RZ, UR50 ;  /* 0x00000032ff097e24 */ /* 0x000fe2000f8e00ff */
[----:B------:R-:W-:Y:S01]  /*7770*/  ISETP.LT.AND P1, PT, RZ, UR47, PT ;  /* 0x0000002fff007c0c */ /* 0x000fe2000bf21270 */
[----:B------:R-:W-:Y:S01]  /*7780*/  UIADD3 UR6, UR47, -0x1, URZ ;  /* 0xffffffff2f067890 */ /* 0x000fe2000fffe03f */
[----:B------:R-:W-:Y:S01]  /*7790*/  F2FP.SATFINITE.E4M3.F32.PACK_AB_MERGE_C R12, R13, R12, RZ ;  /* 0x0000000c0d0c723e */ /* 0x000fe200048070ff */
[----:B------:R-:W-:Y:S01]  /*77a0*/  IMAD R9, R9, 0x8, R0 ;  /* 0x0000000809097824 */ /* 0x000fe200078e0200 */
[----:B------:R-:W-:Y:S01]  /*77b0*/  F2FP.SATFINITE.E4M3.F32.PACK_AB_MERGE_C R186, R187, R186, RZ ;  /* 0x000000babbba723e */ /* 0x000fe200048070ff */
[----:B------:R-:W-:Y:S01]  /*77c0*/  UMOV UR52, UR43 ;  /* 0x0000002b00347c82 */ /* 0x000fe20008000000 */
[----:B------:R-:W-:Y:S01]  /*77d0*/  F2FP.SATFINITE.E4M3.F32.PACK_AB_MERGE_C R20, R21, R20, RZ ;  /* 0x000000141514723e */ /* 0x000fe200048070ff */
[----:B------:R-:W-:Y:S01]  /*77e0*/  VIADD R9, R9, 0x33460 ;  /* 0x0003346009097836 */ /* 0x000fe20000000000 */
[----:B------:R-:W-:Y:S01]  /*77f0*/  F2FP.SATFINITE.E4M3.F32.PACK_AB_MERGE_C R190, R191, R190, RZ ;  /* 0x000000bebfbe723e */ /* 0x000fe200048070ff */
[----:B------:R-:W-:Y:S01]  /*7800*/  UMOV UR47, UR6 ;  /* 0x00000006002f7c82 */ /* 0x000fe20008000000 */
[----:B------:R-:W-:Y:S01]  /*7810*/  F2FP.SATFINITE.E4M3.F32.PACK_AB_MERGE_C R172, R173, R172, RZ ;  /* 0x000000acadac723e */ /* 0x000fe200048070ff */
[----:B------:R-:W-:Y:S01]  /*7820*/  UMOV UR50, UR51 ;  /* 0x0000003300327c82 */ /* 0x000fe20008000000 */
[----:B------:R-:W-:Y:S01]  /*7830*/  PRMT R9, R2, 0x654, R9 ;  /* 0x0000065402097816 */ /* 0x000fe20000000009 */
[-C--:B------:R-:W-:Y:S01]  /*7840*/  FMUL.FTZ R26, R26, R7.reuse ;  /* 0x000000071a1a7220 */ /* 0x080fe20000410000 */
[----:B------:R-:W-:Y:S01]  /*7850*/  F2FP.SATFINITE.E4M3.F32.PACK_AB_MERGE_C R174, R175, R174, RZ ;  /* 0x000000aeafae723e */ /* 0x000fe200048070ff */
[-C--:B------:R-:W-:Y:S01]  /*7860*/  FMUL.FTZ R27, R27, R7.reuse ;  /* 0x000000071b1b7220 */ /* 0x080fe20000410000 */
[----:B------:R-:W-:Y:S01]  /*7870*/  F2FP.SATFINITE.E4M3.F32.PACK_AB_MERGE_C R180, R181, R180, RZ ;  /* 0x000000b4b5b4723e */ /* 0x000fe200048070ff */
[----:B------:R0:W-:Y:S01]  /*7880*/  SYNCS.ARRIVE.TRANS64.RED.A1T0 RZ, [R9+URZ], RZ ;  /* 0x000000ff09ff79a7 */ /* 0x0001e2000810043f */
        /* <DEDUP_REMOVED lines=95> */
[-C--:B------:R-:W-:Y:S01]  /*7e80*/  FMUL.FTZ R60, R60, R8.reuse ;  /* 0x000000083c3c7220 */ /* 0x080fe20000410000 */
[----:B------:R-:W-:Y:S01]  /*7e90*/  F2FP.SATFINITE.E4M3.F32.PACK_AB_MERGE_C R219, R130, R127, R13 ;  /* 0x0000007f82db723e */ /* 0x000fe2000480700d */
        /* <DEDUP_REMOVED lines=29> */
[----:B0-----:R-:W-:-:S02]  /*8070*/  IMAD.MOV.U32 R9, RZ, RZ, R6 ;  /* 0x000000ffff097224 */ /* 0x001fc400078e0006 */
[----:B------:R-:W-:Y:S01]  /*8080*/  IMAD.MOV.U32 R7, RZ, RZ, R3 ;  /* 0x000000ffff077224 */ /* 0x000fe200078e0003 */
[----:B------:R-:W-:Y:S06]  /*8090*/  @P1 BRA `(.L_x_269) ;  /* 0xffffffd000301947 */ /* 0x000fec000383ffff */
.L_x_259:
[----:B------:R-:W-:Y:S06]  /*80a0*/  BAR.ARV 0x8, 0x120 ;  /* 0x0204800000007b1d */ /* 0x000fec0000002000 */
[----:B------:R-:W-:Y:S05]  /*80b0*/  @!P0 BRA `(.L_x_270) ;  /* 0x0000000000048947 */ /* 0x000fea0003800000 */
[----:B------:R-:W-:Y:S01]  /*80c0*/  BPT.TRAP 0x1 ;  /* 0x000000040000795c */ /* 0x000fe20000300000 */
.L_x_270:
[----:B------:R-:W-:Y:S02]  /*80d0*/  IMAD.U32 R7, RZ, RZ, UR51 ;  /* 0x00000033ff077e24 */ /* 0x000fe4000f8e00ff */
[----:B------:R-:W-:Y:S02]  /*80e0*/  IMAD.U32 R8, RZ, RZ, UR43 ;  /* 0x0000002bff087e24 */ /* 0x000fe4000f8e00ff */
[----:B------:R-:W-:-:S03]  /*80f0*/  IMAD R14, R7, 0x8, R0 ;  /* 0x00000008070e7824 */ /* 0x000fc600078e0200 */
[----:B------:R-:W-:-:S04]  /*8100*/  SHF.L.U32 R7, R8, 0x1f, RZ ;  /* 0x0000001f08077819 */ /* 0x000fc800000006ff */
[----:B------:R0:W1:Y:S01]  /*8110*/  SYNCS.PHASECHK.TRANS64.TRYWAIT P1, [R14+URZ+0x33450], R7 ;  /* 0x033450070e0075a7 */ /* 0x000062000802017f */
[----:B------:R-:W-:Y:S05]  /*8120*/  @!P0 BRA `(.L_x_271) ;  /* 0x0000000000048947 */ /* 0x000fea0003800000 */
[----:B------:R-:W-:Y:S01]  /*8130*/  BPT.TRAP 0x1 ;  /* 0x000000040000795c */ /* 0x000fe20000300000 */
.L_x_271:
[----:B------:R-:W-:Y:S02]  /*8140*/  VIADD R0, R0, 0x200 ;  /* 0x0000020000007836 */ /* 0x000fe40000000000 */
[----:B------:R-:W-:-:S03]  /*8150*/  IMAD.U32 R9, RZ, RZ, UR51 ;  /* 0x00000033ff097e24 */ /* 0x000fc6000f8e00ff */
[----:B------:R-:W-:-:S04]  /*8160*/  SHF.R.U32.HI R0, RZ, 0x4, R0 ;  /* 0x00000004ff007819 */ /* 0x000fc80000011600 */
[----:B------:R-:W-:-:S04]  /*8170*/  LOP3.LUT R0, R0, 0x3fff, RZ, 0xc0, !PT ;  /* 0x00003fff00007812 */ /* 0x000fc800078ec0ff */
[----:B------:R-:W-:Y:S01]  /*8180*/  LOP3.LUT R0, R0, 0x10000, RZ, 0xfc, !PT ;  /* 0x0001000000007812 */ /* 0x000fe200078efcff */
[----:B-1----:R-:W-:Y:S06]  /*8190*/  @P1 BRA `(.L_x_272) ;  /* 0x0000000000081947 */ /* 0x002fec0003800000 */
[----:B------:R-:W1:Y:S02]  /*81a0*/  SYNCS.PHASECHK.TRANS64.TRYWAIT P1, [R14+URZ+0x33450], R7 ;  /* 0x033450070e0075a7 */ /* 0x000e64000802017f */
[----:B-1----:R-:W-:Y:S05]  /*81b0*/  @!P1 BRA `(.L_x_273) ;  /* 0x0000008800bc9947 */ /* 0x002fea0003800000 */
.L_x_272:
[----:B------:R-:W-:Y:S01]  /*81c0*/  IMAD R8, R9, 0x780, R0 ;  /* 0x0000078009087824 */ /* 0x000fe200078e0200 */
[----:B------:R-:W-:Y:S05]  /*81d0*/  WARPSYNC.ALL ;  /* 0x0000000000007948 */ /* 0x000fea0003800000 */
[----:B------:R-:W-:Y:S01]  /*81e0*/  IMAD.MOV.U32 R9, RZ, RZ, -0x3ffffff0 ;  /* 0xc0000010ff097424 */ /* 0x000fe200078e00ff */
[C---:B------:R-:W-:Y:S01]  /*81f0*/  R2UR UR6, R8.reuse ;  /* 0x00000000080672ca */ /* 0x040fe200000e0000 */
[----:B------:R-:W-:Y:S01]  /*8200*/  WARPGROUP.ARRIVE ;  /* 0x00000000000079c5 */ /* 0x000fe20000000000 */
[----:B------:R-:W-:Y:S01]  /*8210*/  VIADD R10, R8, 0x180 ;  /* 0x00000180080a7836 */ /* 0x000fe20000000000 */
[----:B------:R-:W-:Y:S01]  /*8220*/  ULDC.64 UR8, c[0x0][0x9a0] ;  /* 0x0002680000087ab9 */ /* 0x000fe20000000a00 */
[----:B------:R-:W-:Y:S01]  /*8230*/  R2UR UR7, R9 ;  /* 0x00000000090772ca */ /* 0x000fe200000e0000 */
[----:B------:R-:W-:Y:S01]  /*8240*/  IMAD.MOV.U32 R11, RZ, RZ, -0x3ffffff0 ;  /* 0xc0000010ff0b7424 */ /* 0x000fe200078e00ff */
[----:B------:R-:W-:Y:S01]  /*8250*/  UISETP.NE.U32.AND UP0, UPT, UR8, URZ, UPT ;  /* 0x0000003f0800728c */ /* 0x000fe2000bf05070 */
[----:B01----:R-:W-:-:S03]  /*8260*/  IMAD.MOV.U32 R7, RZ, RZ, 0x3f800000 ;  /* 0x3f800000ff077424 */ /* 0x003fc600078e00ff */
[----:B------:R-:W-:-:S06]  /*8270*/  UISETP.NE.AND.EX UP0, UPT, UR9, URZ, UPT, UP0 ;  /* 0x0000003f0900728c */ /* 0x000fcc000bf05300 */
[----:B------:R-:W-:Y:S01]  /*8280*/  PLOP3.LUT P1, PT, PT, PT, UP0, 0x80, 0x0 ;  /* 0x000000000000781c */ /* 0x000fe20003f2f008 */
[----:B------:R-:W-:Y:S01]  /*8290*/  QGMMA.64x192x32.F32.E4M3.E4M3 R24, R200, gdesc[UR4], R24, gsb0 ;  /* 0x02e00004c8187df3 */ /* 0x000fe20008000818 */
[----:B------:R-:W-:Y:S01]  /*82a0*/  R2UR UR6, R10 ;  /* 0x000000000a0672ca */ /* 0x000fe200000e0000 */
[----:B------:R-:W-:Y:S01]  /*82b0*/  VIADD R10, R8, 0x300 ;  /* 0x00000300080a7836 */ /* 0x000fe20000000000 */
[----:B------:R-:W-:Y:S01]  /*82c0*/  R2UR UR7, R11 ;  /* 0x000000000b0772ca */ /* 0x000fe200000e0000 */
[----:B------:R-:W-:Y:S01]  /*82d0*/  IMAD.MOV.U32 R11, RZ, RZ, -0x3ffffff0 ;  /* 0xc0000010ff0b7424 */ /* 0x000fe200078e00ff */
[----:B------:R-:W-:Y:S02]  /*82e0*/  @UP0 ULDC.64 UR10, c[0x0][0x9c8] ;  /* 0x00027200000a0ab9 */ /* 0x000fe40000000a00 */
[----:B------:R-:W-:Y:S01]  /*82f0*/  @UP0 UIMAD.WIDE.U32 UR4, UR36, UR10, URZ ;  /* 0x0000000a240402a5 */ /* 0x000fe2000f8e003f */
[----:B------:R-:W-:Y:S02]  /*8300*/  WARPGROUP.DEPBAR.LE gsb0, 0x0 ;  /* 0x00008000000079c5 */ /* 0x000fe40000010000 */
[----:B------:R-:W-:-:S10]  /*8310*/  WARPGROUP.ARRIVE ;  /* 0x00000000000079c5 */ /* 0x000fd40000000000 */
[----:B------:R-:W-:Y:S01]  /*8320*/  QGMMA.64x192x32.F32.E4M3.E4M3 R24, R204, gdesc[UR4], R24, gsb0 ;  /* 0x02e00004cc187df3 */ /* 0x000fe20008000818 */
[----:B------:R-:W-:Y:S02]  /*8330*/  R2UR UR6, R10 ;  /* 0x000000000a0672ca */ /* 0x000fe400000e0000 */
[----:B------:R-:W-:Y:S01]  /*8340*/  R2UR UR7, R11 ;  /* 0x000000000b0772ca */ /* 0x000fe200000e0000 */
[----:B------:R-:W-:Y:S02]  /*8350*/  VIADD R10, R8, 0x480 ;  /* 0x00000480080a7836 */ /* 0x000fe40000000000 */
[----:B------:R-:W-:Y:S01]  /*8360*/  IMAD.MOV.U32 R11, RZ, RZ, -0x3ffffff0 ;  /* 0xc0000010ff0b7424 */ /* 0x000fe200078e00ff */
[----:B------:R-:W-:Y:S02]  /*8370*/  WARPGROUP.DEPBAR.LE gsb0, 0x0 ;  /* 0x00008000000079c5 */ /* 0x000fe40000010000 */
[----:B------:R-:W-:-:S11]  /*8380*/  WARPGROUP.ARRIVE ;  /* 0x00000000000079c5 */ /* 0x000fd60000000000 */
[----:B------:R-:W-:Y:S01]  /*8390*/  QGMMA.64x192x32.F32.E4M3.E4M3 R24, R208, gdesc[UR4], R24, gsb0 ;  /* 0x02e00004d0187df3 */ /* 0x000fe20008000818 */
[----:B------:R-:W-:-:S04]  /*83a0*/  @UP0 UIMAD UR6, UR37, UR10, URZ ;  /* 0x0000000a250602a4 */ /* 0x000fc8000f8e023f */
[----:B------:R-:W-:Y:S02]  /*83b0*/  @UP0 UIMAD UR7, UR36, UR11, UR6 ;  /* 0x0000000b240702a4 */ /* 0x000fe4000f8e0206 */
[----:B------:R-:W-:Y:S01]  /*83c0*/  @UP0 USHF.R.S32.HI UR6, URZ, 0x1f, UR42 ;  /* 0x0000001f3f060899 */ /* 0x000fe2000801142a */
[----:B------:R-:W-:Y:S01]  /*83d0*/  @UP0 ULDC.64 UR10, c[0x0][0x9d0] ;  /* 0x00027400000a0ab9 */ /* 0x000fe20000000a00 */
[----:B------:R-:W-:Y:S02]  /*83e0*/  @UP0 UIADD3 UR5, UR5, UR7, URZ ;  /* 0x0000000705050290 */ /* 0x000fe4000fffe03f */
[----:B------:R-:W-:Y:S02]  /*83f0*/  @UP0 UIMAD UR6, UR6, UR10, URZ ;  /* 0x0000000a060602a4 */ /* 0x000fe4000f8e023f */
[----:B------:R-:W-:Y:S02]  /*8400*/  @UP0 UIMAD.WIDE.U32 UR4, UR42, UR10, UR4 ;  /* 0x0000000a2a0402a5 */ /* 0x000fe4000f8e0004 */
[----:B------:R-:W-:-:S04]  /*8410*/  @UP0 UIMAD UR6, UR42, UR11, UR6 ;  /* 0x0000000b2a0602a4 */ /* 0x000fc8000f8e0206 */
[----:B------:R-:W-:Y:S02]  /*8420*/  @UP0 UIADD3 UR5, UR5, UR6, URZ ;  /* 0x0000000605050290 */ /* 0x000fe4000fffe03f */
[----:B------:R-:W-:-:S04]  /*8430*/  @UP0 ULEA UR6, UP1, UR4, UR8, 0x2 ;  /* 0x0000000804060291 */ /* 0x000fc8000f82103f */
[----:B------:R-:W-:-:S03]  /*8440*/  @UP0 ULEA.HI.X UR5, UR4, UR9, UR5, 0x2, UP1 ;  /* 0x0000000904050291 */ /* 0x000fc600088f1405 */
[----:B------:R-:W-:Y:S02]  /*8450*/  @UP0 UMOV UR4, UR6 ;  /* 0x0000000600040c82 */ /* 0x000fe40008000000 */
[----:B------:R-:W-:Y:S02]  /*8460*/  IMAD.U32 R12, RZ, RZ, UR4 ;  /* 0x00000004ff0c7e24 */ /* 0x000fe4000f8e00ff */
[----:B------:R-:W-:-:S05]  /*8470*/  IMAD.U32 R13, RZ, RZ, UR5 ;  /* 0x00000005ff0d7e24 */ /* 0x000fca000f8e00ff */
[----:B------:R0:W2:Y:S01]  /*8480*/  @P1 LDG.E R7, desc[UR48][R12.64] ;  /* 0x000000300c071981 */ /* 0x0000a2000c1e1900 */
[----:B------:R-:W-:Y:S02]  /*8490*/  R2UR UR6, R10 ;  /* 0x000000000a0672ca */ /* 0x000fe400000e0000 */
[----:B------:R-:W-:Y:S01]  /*84a0*/  R2UR UR7, R11 ;  /* 0x000000000b0772ca */ /* 0x000fe200000e0000 */
[----:B------:R-:W-:Y:S02]  /*84b0*/  VIADD R8, R8, 0x600 ;  /* 0x0000060008087836 */ /* 0x000fe40000000000 */
[----:B------:R-:W-:Y:S01]  /*84c0*/  IMAD.MOV.U32 R9, RZ, RZ, -0x3ffffff0 ;  /* 0xc0000010ff097424 */ /* 0x000fe200078e00ff */
[----:B------:R-:W-:Y:S02]  /*84d0*/  WARPGROUP.DEPBAR.LE gsb0, 0x0 ;  /* 0x00008000000079c5 */ /* 0x000fe40000010000 */
[----:B------:R-:W-:-:S07]  /*84e0*/  WARPGROUP.ARRIVE ;  /* 0x00000000000079c5 */ /* 0x000fce0000000000 */
[----:B------:R-:W-:Y:S01]  /*84f0*/  QGMMA.64x192x32.F32.E4M3.E4M3 R24, R212, gdesc[UR4], R24, gsb0 ;  /* 0x02e00004d4187df3 */ /* 0x000fe20008000818 */
[----:B------:R-:W-:Y:S02]  /*8500*/  R2UR UR6, R8 ;  /* 0x00000000080672ca */ /* 0x000fe400000e0000 */
[----:B------:R-:W-:Y:S01]  /*8510*/  R2UR UR7, R9 ;  /* 0x00000000090772ca */ /* 0x000fe200000e0000 */
[----:B------:R-:W1:Y:S04]  /*8520*/  SHFL.BFLY PT, R0, R5, 0x2, 0x1f ;  /* 0x0c401f0005007f89 */ /* 0x000e6800000e0000 */
[----:B------:R-:W3:Y:S01]  /*8530*/  SHFL.BFLY PT, R11, R4, 0x2, 0x1f ;  /* 0x0c401f00040b7f89 */ /* 0x000ee200000e0000 */
[----:B-1----:R-:W-:-:S01]  /*8540*/  FADD.FTZ R0, R0, R5 ;  /* 0x0000000500007221 */ /* 0x002fc20000010000 */
[----:B---3--:R-:W-:-:S04]  /*8550*/  FADD.FTZ R11, R11, R4 ;  /* 0x000000040b0b7221 */ /* 0x008fc80000010000 */
[----:B------:R-:W1:Y:S04]  /*8560*/  SHFL.BFLY PT, R9, R0, 0x1, 0x1f ;  /* 0x0c201f0000097f89 */ /* 0x000e6800000e0000 */
[----:B------:R-:W0:Y:S01]  /*8570*/  SHFL.BFLY PT, R8, R11, 0x1, 0x1f ;  /* 0x0c201f000b087f89 */ /* 0x000e2200000e0000 */
[----:B-1----:R-:W-:-:S01]  /*8580*/  FADD.FTZ R10, R0, R9 ;  /* 0x00000009000a7221 */ /* 0x002fc20000010000 */
[----:B0-----:R-:W-:-:S04]  /*8590*/  FADD.FTZ R13, R11, R8 ;  /* 0x000000080b0d7221 */ /* 0x001fc80000010000 */
        /* <DEDUP_REMOVED lines=9> */
[----:B------:R-:W0:Y:S01]  /*8630*/  @P2 MUFU.LG2 R5, R15 ;  /* 0x0000000f00052308 */ /* 0x000e220000000c00 */
[----:B------:R-:W-:Y:S02]  /*8640*/  WARPGROUP.DEPBAR.LE gsb0, 0x0 ;  /* 0x00008000000079c5 */ /* 0x000fe40000010000 */
[----:B------:R-:W-:-:S06]  /*8650*/  WARPGROUP.ARRIVE ;  /* 0x00000000000079c5 */ /* 0x000fcc0000000000 */
[----:B------:R-:W-:Y:S01]  /*8660*/  QGMMA.64x192x32.F32.E4M3.E4M3 R24, R216, gdesc[UR4], R24, gsb0 ;  /* 0x02e00004d8187df3 */ /* 0x000fe20008000818 */
[----:B------:R-:W1:Y:S08]  /*8670*/  @P3 MUFU.LG2 R9, R20 ;  /* 0x0000001400093308 */ /* 0x000e700000000c00 */
[----:B------:R-:W3:Y:S01]  /*8680*/  @P1 MUFU.RCP R12, R13 ;  /* 0x0000000d000c1308 */ /* 0x000ee20000001000 */
[----:B------:R-:W-:-:S02]  /*8690*/  IMAD.U32 R11, RZ, RZ, UR38 ;  /* 0x00000026ff0b7e24 */ /* 0x000fc4000f8e00ff */
[----:B------:R-:W-:Y:S02]  /*86a0*/  IMAD.U32 R120, RZ, RZ, UR38 ;  /* 0x00000026ff787e24 */ /* 0x000fe4000f8e00ff */
[----:B0-----:R-:W-:Y:S01]  /*86b0*/  @P2 FMUL.FTZ R5, R5, 0.69314718246459960938 ;  /* 0x3f31721805052820 */ /* 0x001fe20000410000 */
[----:B------:R-:W-:Y:S01]  /*86c0*/  @P2 FMUL.FTZ R10, R11, 0.69314718246459960938 ;  /* 0x3f3172180b0a2820 */ /* 0x000fe20000410000 */
[----:B------:R-:W-:Y:S01]  /*86d0*/  @P3 FMUL.FTZ R120, R120, 0.69314718246459960938 ;  /* 0x3f31721878783820 */ /* 0x000fe20000410000 */
[----:B-1----:R-:W-:Y:S01]  /*86e0*/  @P3 FMUL.FTZ R9, R9, 0.69314718246459960938 ;  /* 0x3f31721809093820 */ /* 0x002fe20000410000 */
[----:B------:R-:W-:Y:S02]  /*86f0*/  IMAD.MOV.U32 R0, RZ, RZ, -0x800000 ;  /* 0xff800000ff007424 */ /* 0x000fe400078e00ff */
[----:B--2---:R-:W-:Y:S01]  /*8700*/  FMUL.FTZ R8, R8, R7 ;  /* 0x0000000708087220 */ /* 0x004fe20000410000 */
[----:B------:R-:W-:Y:S02]  /*8710*/  IMAD.MOV.U32 R4, RZ, RZ, -0x800000 ;  /* 0xff800000ff047424 */ /* 0x000fe400078e00ff */
[----:B------:R-:W-:Y:S01]  /*8720*/  @P2 FFMA.FTZ R0, R10, R3, R5 ;  /* 0x000000030a002223 */ /* 0x000fe20000010005 */
[----:B------:R-:W-:-:S01]  /*8730*/  @P3 FFMA.FTZ R4, R120, R6, R9 ;  /* 0x0000000678043223 */ /* 0x000fc20000010009 */
[----:B---3--:R-:W-:Y:S01]  /*8740*/  FMUL.FTZ R7, R12, R7 ;  /* 0x000000070c077220 */ /* 0x008fe20000410000 */
[----:B------:R-:W-:-:S02]  /*8750*/  WARPGROUP.DEPBAR.LE gsb0, 0x0 ;  /* 0x00008000000079c5 */ /* 0x000fc40000010000 */
[----:B------:R-:W-:Y:S05]  /*8760*/  @!P0 BRA `(.L_x_274) ;  /* 0x0000000000048947 */ /* 0x000fea0003800000 */
[----:B------:R-:W-:Y:S01]  /*8770*/  BPT.TRAP 0x1 ;  /* 0x000000040000795c */ /* 0x000fe20000300000 */
.L_x_274:
[----:B------:R-:W-:Y:S01]  /*8780*/  VIADD R3, R14, 0x33460 ;  /* 0x000334600e037836 */ /* 0x000fe20000000000 */
[----:B------:R-:W-:Y:S01]  /*8790*/  UIADD3 UR51, UR51, 0x1, URZ ;  /* 0x0000000133337890 */ /* 0x000fe2000fffe03f */
[-C--:B------:R-:W-:Y:S01]  /*87a0*/  FMUL.FTZ R142, R24, R8.reuse ;  /* 0x00000008188e7220 */ /* 0x080fe20000410000 */
[-C--:B------:R-:W-:Y:S01]  /*87b0*/  FMUL.FTZ R140, R25, R8.reuse ;  /* 0x00000008198c7220 */ /* 0x080fe20000410000 */
[-C--:B------:R-:W-:Y:S01]  /*87c0*/  FMUL.FTZ R141, R28, R8.reuse ;  /* 0x000000081c8d7220 */ /* 0x080fe20000410000 */
[----:B------:R-:W-:Y:S01]  /*87d0*/  PRMT R3, R2, 0x654, R3 ;  /* 0x0000065402037816 */ /* 0x000fe20000000003 */
[----:B------:R-:W-:Y:S01]  /*87e0*/  UISETP.NE.AND UP0, UPT, UR51, 0x2, UPT ;  /* 0x000000023300788c */ /* 0x000fe2000bf05270 */
[-C--:B------:R-:W-:Y:S01]  /*87f0*/  FMUL.FTZ R139, R29, R8.reuse ;  /* 0x000000081d8b7220 */ /* 0x080fe20000410000 */
[-C--:B------:R-:W-:Y:S01]  /*8800*/  FMUL.FTZ R138, R32, R8.reuse ;  /* 0x00000008208a7220 */ /* 0x080fe20000410000 */
[----:B------:R0:W-:Y:S01]  /*8810*/  SYNCS.ARRIVE.TRANS64.RED.A1T0 RZ, [R3+URZ], RZ ;  /* 0x000000ff03ff79a7 */ /* 0x0001e2000810043f */
        /* <DEDUP_REMOVED lines=63> */
[----:B------:R-:W-:Y:S01]  /*8c10*/  USEL UR4, URZ, 0x1, UP0 ;  /* 0x000000013f047887 */ /* 0x000fe20008000000 */
        /* <DEDUP_REMOVED lines=23> */
[----:B------:R-:W-:Y:S01]  /*8d90*/  PLOP3.LUT P0, PT, PT, PT, PT, 0x8, 0x0 ;  /* 0x000000000000781c */ /* 0x000fe20003f0e170 */
[-C--:B------:R-:W-:Y:S01]  /*8da0*/  FMUL.FTZ R13, R111, R7.reuse ;  /* 0x000000076f0d7220 */ /* 0x080fe20000410000 */
[-C--:B------:R-:W-:Y:S01]  /*8db0*/  FMUL.FTZ R12, R114, R7.reuse ;  /* 0x00000007720c7220 */ /* 0x080fe20000410000 */
[-C--:B------:R-:W-:Y:S01]  /*8dc0*/  FMUL.FTZ R8, R115, R7.reuse ;  /* 0x0000000773087220 */ /* 0x080fe20000410000 */
[-C--:B------:R-:W-:Y:S01]  /*8dd0*/  FMUL.FTZ R9, R118, R7.reuse ;  /* 0x0000000776097220 */ /* 0x080fe20000410000 */
[----:B------:R-:W-:Y:S01]  /*8de0*/  FMUL.FTZ R119, R119, R7 ;  /* 0x0000000777777220 */ /* 0x000fe20000410000 */
[----:B------:R-:W-:-:S02]  /*8df0*/  UIADD3 UR44, UR44, 0x1, URZ ;  /* 0x000000012c2c7890 */ /* 0x000fc4000fffe03f */
[----:B------:R-:W-:Y:S02]  /*8e00*/  USEL UR51, UR51, URZ, UP0 ;  /* 0x0000003f33337287 */ /* 0x000fe40008000000 */
[----:B0-----:R-:W-:-:S12]  /*8e10*/  ULOP3.LUT UR43, UR43, UR4, URZ, 0x3c, !UPT ;  /* 0x000000042b2b7292 */ /* 0x001fd8000f8e3c3f */
.L_x_252:
[----:B------:R-:W0:Y:S01]  /*8e20*/  S2R R3, SR_CgaCtaId ;  /* 0x0000000000037919 */ /* 0x000e220000008800 */
[----:B------:R-:W-:Y:S01]  /*8e30*/  MOV R2, 0x400 ;  /* 0x0000040000027802 */ /* 0x000fe20000000f00 */
[----:B------:R-:W-:Y:S01]  /*8e40*/  BSSY B0, `(.L_x_275) ;  /* 0x00002e2000007945 */ /* 0x000fe20003800000 */
[----:B------:R-:W-:Y:S02]  /*8e50*/  BAR.SYNC.DEFER_BLOCKING 0x5, 0x180 ;  /* 0x0146000000007b1d */ /* 0x000fe40000010000 */
[----:B0-----:R-:W-:-:S05]  /*8e60*/  LEA R2, R3, R2, 0x18 ;  /* 0x0000000203027211 */ /* 0x001fca00078ec0ff */
[----:B------:R-:W0:Y:S02]  /*8e70*/  LDS.128 R60, [R2+0x334d0] ;  /* 0x0334d000023c7984 */ /* 0x000e240000000c00 */
[----:B0-----:R-:W-:Y:S01]  /*8e80*/  R2UR UR5, R62 ;  /* 0x000000003e0572ca */ /* 0x001fe200000e0000 */
[----:B------:R-:W-:Y:S06]  /*8e90*/  BAR.ARV 0x4, 0x180 ;  /* 0x0106000000007b1d */ /* 0x000fec0000002000 */
[----:B------:R-:W-:Y:S08]  /*8ea0*/  @P0 BRA `(.L_x_276) ;  /* 0x00000020009c0947 */ /* 0x000ff00003800000 */
[----:B------:R-:W0:Y:S01]  /*8eb0*/  S2R R70, SR_TID.X ;  /* 0x0000000000467919 */ /* 0x000e220000002100 */
[----:B------:R-:W-:Y:S01]  /*8ec0*/  ULDC.64 UR6, c[0x4][0x38] ;  /* 0x01000e0000067ab9 */ /* 0x000fe20000000a00 */
[----:B0-----:R-:W-:-:S05]  /*8ed0*/  IMAD.SHL.U32 R3, R70, 0x4, RZ ;  /* 0x0000000446037824 */ /* 0x001fca00078e00ff */
[----:B------:R-:W-:-:S04]  /*8ee0*/  LOP3.LUT R3, R3, 0xc, RZ, 0xc0, !PT ;  /* 0x0000000c03037812 */ /* 0x000fc800078ec0ff */
[----:B------:R-:W-:-:S05]  /*8ef0*/  IADD3 R6, P0, R3, UR6, RZ ;  /* 0x0000000603067c10 */ /* 0x000fca000ff1e0ff */
[----:B------:R-:W-:Y:S01]  /*8f00*/  IMAD.X R7, RZ, RZ, UR7, P0 ;  /* 0x00000007ff077e24 */ /* 0x000fe200080e06ff */
[----:B------:R-:W-:Y:S02]  /*8f10*/  F2FP.BF16.F32.PACK_AB R10, R5, R10 ;  /* 0x0000000a050a723e */ /* 0x000fe400000010ff */
[----:B------:R-:W-:Y:S02]  /*8f20*/  F2FP.BF16.F32.PACK_AB R32, R29, R32 ;  /* 0x000000201d20723e */ /* 0x000fe400000010ff */
[----:B------:R-:W-:Y:S01]  /*8f30*/  F2FP.BF16.F32.PACK_AB R25, R25, R28 ;  /* 0x0000001c1919723e */ /* 0x000fe200000010ff */
[----:B------:R0:W2:Y:S01]  /*8f40*/  LDG.E.CONSTANT R3, desc[UR48][R6.64] ;  /* 0x0000003006037981 */ /* 0x0000a2000c1e9900 */
[----:B------:R-:W-:Y:S01]  /*8f50*/  F2FP.BF16.F32.PACK_AB R41, R41, R44 ;  /* 0x0000002c2929723e */ /* 0x000fe200000010ff */
[----:B------:R-:W-:Y:S01]  /*8f60*/  USHF.L.U32 UR8, UR36, 0x2, URZ ;  /* 0x0000000224087899 */ /* 0x000fe2000800063f */
[----:B------:R-:W-:Y:S01]  /*8f70*/  F2FP.BF16.F32.PACK_AB R39, R39, R42 ;  /* 0x0000002a2727723e */ /* 0x000fe200000010ff */
[----:B------:R-:W1:Y:S01]  /*8f80*/  S2R R5, SR_SWINHI ;  /* 0x0000000000057919 */ /* 0x000e620000002f00 */
[----:B------:R-:W-:Y:S01]  /*8f90*/  F2FP.BF16.F32.PACK_AB R40, R37, R40 ;  /* 0x000000282528723e */ /* 0x000fe200000010ff */
[----:B------:R-:W-:Y:S01]  /*8fa0*/  ULDC.64 UR6, c[0x0][0xbd8] ;  /* 0x0002f60000067ab9 */ /* 0x000fe20000000a00 */
[----:B------:R-:W-:Y:S01]  /*8fb0*/  F2FP.BF16.F32.PACK_AB R38, R35, R38 ;  /* 0x000000262326723e */ /* 0x000fe200000010ff */
[----:B------:R-:W-:Y:S01]  /*8fc0*/  USHF.L.U64.HI UR9, UR36, 0x2, UR37 ;  /* 0x0000000224097899 */ /* 0x000fe20008010225 */
[----:B------:R-:W-:Y:S01]  /*8fd0*/  F2FP.BF16.F32.PACK_AB R21, R21, R26 ;  /* 0x0000001a1515723e */ /* 0x000fe200000010ff */
[----:B------:R-:W-:Y:S01]  /*8fe0*/  UIADD3 UR4, UP1, UR8, UR6, URZ ;  /* 0x0000000608047290 */ /* 0x000fe2000ff3e03f */
[----:B0-----:R-:W-:Y:S01]  /*8ff0*/  LOP3.LUT P0, R6, R70, 0x3, RZ, 0xc0, !PT ;  /* 0x0000000346067812 */ /* 0x001fe2000780c0ff */
[----:B------:R-:W-:Y:S01]  /*9000*/  UISETP.NE.U32.AND UP0, UPT, UR6, URZ, UPT ;  /* 0x0000003f0600728c */ /* 0x000fe2000bf05070 */
[----:B------:R-:W-:Y:S01]  /*9010*/  F2FP.BF16.F32.PACK_AB R20, R13, R20 ;  /* 0x000000140d14723e */ /* 0x000fe200000010ff */
[----:B------:R-:W-:Y:S01]  /*9020*/  UIADD3.X UR6, UR9, UR7, URZ, UP1, !UPT ;  /* 0x0000000709067290 */ /* 0x000fe20008ffe43f */
[----:B------:R-:W-:Y:S01]  /*9030*/  ISETP.EQ.OR P0, PT, R6, 0x3, !P0 ;  /* 0x000000030600780c */ /* 0x000fe20004702670 */
[----:B------:R-:W-:Y:S01]  /*9040*/  UISETP.NE.AND.EX UP0, UPT, UR7, URZ, UPT, UP0 ;  /* 0x0000003f0700728c */ /* 0x000fe2000bf05300 */
[----:B------:R-:W-:-:S02]  /*9050*/  F2FP.BF16.F32.PACK_AB R11, R11, R14 ;  /* 0x0000000e0b0b723e */ /* 0x000fc400000010ff */
[----:B------:R-:W-:Y:S02]  /*9060*/  F2FP.BF16.F32.PACK_AB R105, R105, R108 ;  /* 0x0000006c6969723e */ /* 0x000fe400000010ff */
[----:B------:R-:W-:Y:S02]  /*9070*/  F2FP.BF16.F32.PACK_AB R67, R67, R68 ;  /* 0x000000444343723e */ /* 0x000fe400000010ff */
[----:B------:R-:W-:Y:S02]  /*9080*/  F2FP.BF16.F32.PACK_AB R81, R81, R84 ;  /* 0x000000545151723e */ /* 0x000fe400000010ff */
[----:B------:R-:W-:Y:S02]  /*9090*/  SEL R68, R41, R40, P0 ;  /* 0x0000002829447207 */ /* 0x000fe40000000000 */
[----:B------:R-:W-:Y:S02]  /*90a0*/  SEL R108, R39, R38, P0 ;  /* 0x00000026276c7207 */ /* 0x000fe40000000000 */
[----:B------:R-:W-:-:S02]  /*90b0*/  F2FP.BF16.F32.PACK_AB R46, R43, R46 ;  /* 0x0000002e2b2e723e */ /* 0x000fc400000010ff */
[----:B------:R-:W-:Y:S02]  /*90c0*/  F2FP.BF16.F32.PACK_AB R9, R9, R12 ;  /* 0x0000000c0909723e */ /* 0x000fe400000010ff */
[----:B------:R-:W-:Y:S02]  /*90d0*/  F2FP.BF16.F32.PACK_AB R8, R119, R8 ;  /* 0x000000087708723e */ /* 0x000fe400000010ff */
[----:B------:R-:W-:Y:S02]  /*90e0*/  SEL R40, R40, R41, P0 ;  /* 0x0000002928287207 */ /* 0x000fe40000000000 */
[----:B------:R-:W-:Y:S02]  /*90f0*/  MOV R6, R2 ;  /* 0x0000000200067202 */ /* 0x000fe40000000f00 */
[----:B-1----:R-:W-:Y:S02]  /*9100*/  MOV R7, R5 ;  /* 0x0000000500077202 */ /* 0x002fe40000000f00 */
[----:B------:R-:W-:-:S02]  /*9110*/  SEL R82, R11, R10, P0 ;  /* 0x0000000a0b527207 */ /* 0x000fc40000000000 */
[----:B------:R-:W-:Y:S01]  /*9120*/  SEL R84, R10, R11, P0 ;  /* 0x0000000b0a547207 */ /* 0x000fe20000000000 */
[----:B------:R-:W-:Y:S01]  /*9130*/  IMAD.WIDE R28, R223, 0x2, R6 ;  /* 0x00000002df1c7825 */ /* 0x000fe200078e0206 */
[----:B------:R-:W-:Y:S02]  /*9140*/  SEL R38, R38, R39, P0 ;  /* 0x0000002726267207 */ /* 0x000fe40000000000 */
[----:B------:R-:W-:Y:S02]  /*9150*/  SEL R114, R21, R20, P0 ;  /* 0x0000001415727207 */ /* 0x000fe40000000000 */
[----:B------:R-:W-:Y:S02]  /*9160*/  SEL R116, R20, R21, P0 ;  /* 0x0000001514747207 */ /* 0x000fe40000000000 */
[----:B------:R-:W-:Y:S02]  /*9170*/  LOP3.LUT R5, R28, 0x380, RZ, 0xc0, !PT ;  /* 0x000003801c057812 */ /* 0x000fe400078ec0ff */
[----:B------:R-:W-:-:S02]  /*9180*/  F2FP.BF16.F32.PACK_AB R49, R49, R52 ;  /* 0x000000343131723e */ /* 0x000fc400000010ff */
[----:B------:R-:W-:Y:S02]  /*9190*/  F2FP.BF16.F32.PACK_AB R47, R47, R50 ;  /* 0x000000322f2f723e */ /* 0x000fe400000010ff */
[----:B------:R-:W-:Y:S02]  /*91a0*/  F2FP.BF16.F32.PACK_AB R48, R45, R48 ;  /* 0x000000302d30723e */ /* 0x000fe400000010ff */
[----:B------:R-:W-:Y:S02]  /*91b0*/  F2FP.BF16.F32.PACK_AB R33, R33, R36 ;  /* 0x000000242121723e */ /* 0x000fe400000010ff */
[----:B------:R-:W-:Y:S02]  /*91c0*/  F2FP.BF16.F32.PACK_AB R31, R31, R34 ;  /* 0x000000221f1f723e */ /* 0x000fe400000010ff */
[----:B------:R-:W-:Y:S02]  /*91d0*/  F2FP.BF16.F32.PACK_AB R30, R27, R30 ;  /* 0x0000001e1b1e723e */ /* 0x000fe400000010ff */
[----:B------:R-:W-:-:S02]  /*91e0*/  F2FP.BF16.F32.PACK_AB R24, R15, R24 ;  /* 0x000000180f18723e */ /* 0x000fc400000010ff */
[C---:B------:R-:W-:Y:S02]  /*91f0*/  IADD3 R10, P4, R28.reuse, 0x20, RZ ;  /* 0x000000201c0a7810 */ /* 0x040fe40007f9e0ff */
[C---:B------:R-:W-:Y:S02]  /*9200*/  IADD3 R39, P5, R28.reuse, 0x40, RZ ;  /* 0x000000401c277810 */ /* 0x040fe40007fbe0ff */
[C---:B------:R-:W-:Y:S01]  /*9210*/  IADD3 R41, P6, R28.reuse, 0x60, RZ ;  /* 0x000000601c297810 */ /* 0x040fe20007fde0ff */
[--C-:B------:R-:W-:Y:S01]  /*9220*/  IMAD.X R37, RZ, RZ, R29.reuse, P4 ;  /* 0x000000ffff257224 */ /* 0x100fe200020e061d */
[C---:B------:R-:W-:Y:S01]  /*9230*/  IADD3 R20, P1, R28.reuse, 0x4000, RZ ;  /* 0x000040001c147810 */ /* 0x040fe20007f3e0ff */
[----:B------:R-:W-:Y:S01]  /*9240*/  IMAD.X R35, RZ, RZ, R29, P5 ;  /* 0x000000ffff237224 */ /* 0x000fe200028e061d */
[----:B------:R-:W-:Y:S02]  /*9250*/  IADD3 R43, P2, R28, 0x4020, RZ ;  /* 0x000040201c2b7810 */ /* 0x000fe40007f5e0ff */
[----:B------:R-:W-:-:S02]  /*9260*/  F2FP.BF16.F32.PACK_AB R121, R121, R122 ;  /* 0x0000007a7979723e */ /* 0x000fc400000010ff */
[----:B------:R-:W-:Y:S02]  /*9270*/  F2FP.BF16.F32.PACK_AB R73, R73, R76 ;  /* 0x0000004c4949723e */ /* 0x000fe400000010ff */
[----:B------:R-:W-:Y:S02]  /*9280*/  F2FP.BF16.F32.PACK_AB R57, R57, R64 ;  /* 0x000000403939723e */ /* 0x000fe400000010ff */
[----:B------:R-:W-:Y:S02]  /*9290*/  SEL R118, R9, R8, P0 ;  /* 0x0000000809767207 */ /* 0x000fe40000000000 */
[----:B------:R-:W-:Y:S02]  /*92a0*/  SEL R122, R8, R9, P0 ;  /* 0x00000009087a7207 */ /* 0x000fe40000000000 */
[----:B------:R-:W-:Y:S02]  /*92b0*/  SHF.R.U64 R5, R5, 0x3, RZ ;  /* 0x0000000305057819 */ /* 0x000fe400000012ff */
[----:B------:R-:W-:-:S02]  /*92c0*/  SEL R64, R49, R48, P0 ;  /* 0x0000003031407207 */ /* 0x000fc40000000000 */
[----:B------:R-:W-:Y:S02]  /*92d0*/  SEL R70, R33, R32, P0 ;  /* 0x0000002021467207 */ /* 0x000fe40000000000 */
[----:B------:R-:W-:Y:S01]  /*92e0*/  SEL R74, R32, R33, P0 ;  /* 0x00000021204a7207 */ /* 0x000fe20000000000 */
[--C-:B------:R-:W-:Y:S01]  /*92f0*/  IMAD.X R33, RZ, RZ, R29.reuse, P6 ;  /* 0x000000ffff217224 */ /* 0x100fe200030e061d */
[----:B------:R-:W-:Y:S02]  /*9300*/  SEL R76, R25, R24, P0 ;  /* 0x00000018194c7207 */ /* 0x000fe40000000000 */
[----:B------:R-:W-:Y:S01]  /*9310*/  SEL R78, R24, R25, P0 ;  /* 0x00000019184e7207 */ /* 0x000fe20000000000 */
[----:B------:R-:W-:Y:S01]  /*9320*/  IMAD.X R25, RZ, RZ, R29, P2 ;  /* 0x000000ffff197224 */ /* 0x000fe200010e061d */
[----:B------:R-:W-:Y:S02]  /*9330*/  SEL R106, R47, R46, P0 ;  /* 0x0000002e2f6a7207 */ /* 0x000fe40000000000 */
[----:B------:R-:W-:-:S02]  /*9340*/  SEL R110, R31, R30, P0 ;  /* 0x0000001e1f6e7207 */ /* 0x000fc40000000000 */
[----:B------:R-:W-:Y:S01]  /*9350*/  SEL R112, R30, R31, P0 ;  /* 0x0000001f1e707207 */ /* 0x000fe20000000000 */
[----:B------:R-:W-:Y:S01]  /*9360*/  IMAD.X R31, RZ, RZ, R29, P1 ;  /* 0x000000ffff1f7224 */ /* 0x000fe200008e061d */
[----:B------:R-:W-:Y:S02]  /*9370*/  LOP3.LUT R8, R10, 0x380, RZ, 0xc0, !PT ;  /* 0x000003800a087812 */ /* 0x000fe400078ec0ff */
[----:B------:R-:W-:Y:S02]  /*9380*/  F2FP.BF16.F32.PACK_AB R129, R129, R130 ;  /* 0x000000828181723e */ /* 0x000fe400000010ff */
[----:B------:R-:W-:Y:S02]  /*9390*/  F2FP.BF16.F32.PACK_AB R125, R125, R126 ;  /* 0x0000007e7d7d723e */ /* 0x000fe400000010ff */
[----:B------:R-:W-:Y:S02]  /*93a0*/  F2FP.BF16.F32.PACK_AB R54, R51, R54 ;  /* 0x000000363336723e */ /* 0x000fe400000010ff */
[----:B------:R-:W-:-:S02]  /*93b0*/  SEL R48, R48, R49, P0 ;  /* 0x0000003130307207 */ /* 0x000fc40000000000 */
[----:B------:R-:W-:Y:S02]  /*93c0*/  SEL R46, R46, R47, P0 ;  /* 0x0000002f2e2e7207 */ /* 0x000fe40000000000 */
[----:B------:R-:W-:Y:S02]  /*93d0*/  LOP3.LUT R12, R39, 0x380, RZ, 0xc0, !PT ;  /* 0x00000380270c7812 */ /* 0x000fe400078ec0ff */
[C---:B------:R-:W-:Y:S02]  /*93e0*/  IADD3 R45, P3, R28.reuse, 0x4040, RZ ;  /* 0x000040401c2d7810 */ /* 0x040fe40007f7e0ff */
[C---:B------:R-:W-:Y:S02]  /*93f0*/  IADD3 R47, P4, R28.reuse, 0x4060, RZ ;  /* 0x000040601c2f7810 */ /* 0x040fe40007f9e0ff */
[C---:B------:R-:W-:Y:S01]  /*9400*/  IADD3 R126, P5, R28.reuse, 0x8000, RZ ;  /* 0x000080001c7e7810 */ /* 0x040fe20007fbe0ff */
[--C-:B------:R-:W-:Y:S01]  /*9410*/  IMAD.X R27, RZ, RZ, R29.reuse, P3 ;  /* 0x000000ffff1b7224 */ /* 0x100fe200018e061d */
[C---:B------:R-:W-:Y:S01]  /*9420*/  IADD3 R49, P6, R28.reuse, 0x8020, RZ ;  /* 0x000080201c317810 */ /* 0x040fe20007fde0ff */
[--C-:B------:R-:W-:Y:S01]  /*9430*/  IMAD.X R21, RZ, RZ, R29.reuse, P4 ;  /* 0x000000ffff157224 */ /* 0x100fe200020e061d */
[C---:B------:R-:W-:Y:S01]  /*9440*/  IADD3 R51, P1, R28.reuse, 0x8040, RZ ;  /* 0x000080401c337810 */ /* 0x040fe20007f3e0ff */
[--C-:B------:R-:W-:Y:S01]  /*9450*/  IMAD.X R15, RZ, RZ, R29.reuse, P5 ;  /* 0x000000ffff0f7224 */ /* 0x100fe200028e061d */
[----:B------:R-:W-:Y:S01]  /*9460*/  IADD3 R130, P2, R28, 0x8060, RZ ;  /* 0x000080601c827810 */ /* 0x000fe20007f5e0ff */
[--C-:B------:R-:W-:Y:S01]  /*9470*/  IMAD.X R13, RZ, RZ, R29.reuse, P6 ;  /* 0x000000ffff0d7224 */ /* 0x100fe200030e061d */
[----:B------:R-:W-:Y:S01]  /*9480*/  LOP3.LUT R28, R5, R28, RZ, 0x3c, !PT ;  /* 0x0000001c051c7212 */ /* 0x000fe200078e3cff */
[--C-:B------:R-:W-:Y:S01]  /*9490*/  IMAD.X R11, RZ, RZ, R29.reuse, P1 ;  /* 0x000000ffff0b7224 */ /* 0x100fe200008e061d */
[----:B------:R-:W-:Y:S01]  /*94a0*/  SHF.R.U64 R5, R8, 0x3, RZ ;  /* 0x0000000308057819 */ /* 0x000fe200000012ff */
[----:B------:R-:W-:Y:S01]  /*94b0*/  IMAD.X R9, RZ, RZ, R29, P2 ;  /* 0x000000ffff097224 */ /* 0x000fe200010e061d */
[----:B------:R-:W-:-:S02]  /*94c0*/  SHF.R.U64 R8, R12, 0x3, RZ ;  /* 0x000000030c087819 */ /* 0x000fc400000012ff */
[----:B------:R-:W-:Y:S02]  /*94d0*/  LOP3.LUT R14, R41, 0x380, RZ, 0xc0, !PT ;  /* 0x00000380290e7812 */ /* 0x000fe400078ec0ff */
[----:B------:R-:W-:Y:S02]  /*94e0*/  LOP3.LUT R36, R5, R10, RZ, 0x3c, !PT ;  /* 0x0000000a05247212 */ /* 0x000fe400078e3cff */
[----:B------:R-:W-:Y:S02]  /*94f0*/  LOP3.LUT R34, R8, R39, RZ, 0x3c, !PT ;  /* 0x0000002708227212 */ /* 0x000fe400078e3cff */
[----:B------:R-:W-:Y:S02]  /*9500*/  LOP3.LUT R5, R20, 0x380, RZ, 0xc0, !PT ;  /* 0x0000038014057812 */ /* 0x000fe400078ec0ff */
[----:B------:R-:W-:Y:S02]  /*9510*/  LOP3.LUT R8, R43, 0x380, RZ, 0xc0, !PT ;  /* 0x000003802b087812 */ /* 0x000fe400078ec0ff */
[----:B------:R-:W-:-:S02]  /*9520*/  LOP3.LUT R10, R45, 0x380, RZ, 0xc0, !PT ;  /* 0x000003802d0a7812 */ /* 0x000fc400078ec0ff */
[----:B------:R-:W-:Y:S02]  /*9530*/  SHF.R.U64 R12, R14, 0x3, RZ ;  /* 0x000000030e0c7819 */ /* 0x000fe400000012ff */
[----:B------:R-:W-:Y:S02]  /*9540*/  SHF.R.U64 R5, R5, 0x3, RZ ;  /* 0x0000000305057819 */ /* 0x000fe400000012ff */
[----:B------:R-:W-:Y:S02]  /*9550*/  SHF.R.U64 R8, R8, 0x3, RZ ;  /* 0x0000000308087819 */ /* 0x000fe400000012ff */
[----:B------:R-:W-:Y:S02]  /*9560*/  SHF.R.U64 R10, R10, 0x3, RZ ;  /* 0x000000030a0a7819 */ /* 0x000fe400000012ff */
[----:B------:R-:W-:Y:S02]  /*9570*/  LOP3.LUT R32, R12, R41, RZ, 0x3c, !PT ;  /* 0x000000290c207212 */ /* 0x000fe400078e3cff */
[----:B------:R-:W-:-:S02]  /*9580*/  LOP3.LUT R12, R47, 0x380, RZ, 0xc0, !PT ;  /* 0x000003802f0c7812 */ /* 0x000fc400078ec0ff */
[----:B------:R-:W-:Y:S02]  /*9590*/  LOP3.LUT R30, R5, R20, RZ, 0x3c, !PT ;  /* 0x00000014051e7212 */ /* 0x000fe400078e3cff */
[----:B------:R-:W-:Y:S02]  /*95a0*/  LOP3.LUT R24, R8, R43, RZ, 0x3c, !PT ;  /* 0x0000002b08187212 */ /* 0x000fe400078e3cff */
[----:B------:R-:W-:Y:S02]  /*95b0*/  LOP3.LUT R5, R126, 0x380, RZ, 0xc0, !PT ;  /* 0x000003807e057812 */ /* 0x000fe400078ec0ff */
[----:B------:R-:W-:Y:S02]  /*95c0*/  LOP3.LUT R8, R49, 0x380, RZ, 0xc0, !PT ;  /* 0x0000038031087812 */ /* 0x000fe400078ec0ff */
[----:B------:R-:W-:Y:S02]  /*95d0*/  LOP3.LUT R26, R10, R45, RZ, 0x3c, !PT ;  /* 0x0000002d0a1a7212 */ /* 0x000fe400078e3cff */
[----:B------:R-:W-:-:S02]  /*95e0*/  LOP3.LUT R39, R130, 0x380, RZ, 0xc0, !PT ;  /* 0x0000038082277812 */ /* 0x000fc400078ec0ff */
[----:B------:R-:W-:Y:S02]  /*95f0*/  LOP3.LUT R10, R51, 0x380, RZ, 0xc0, !PT ;  /* 0x00000380330a7812 */ /* 0x000fe400078ec0ff */
[----:B------:R-:W-:Y:S02]  /*9600*/  SHF.R.U64 R12, R12, 0x3, RZ ;  /* 0x000000030c0c7819 */ /* 0x000fe400000012ff */
[----:B------:R-:W-:Y:S02]  /*9610*/  F2FP.BF16.F32.PACK_AB R141, R141, R142 ;  /* 0x0000008e8d8d723e */ /* 0x000fe400000010ff */
[----:B------:R-:W-:Y:S02]  /*9620*/  F2FP.BF16.F32.PACK_AB R140, R139, R140 ;  /* 0x0000008c8b8c723e */ /* 0x000fe400000010ff */
[----:B------:R-:W-:Y:S02]  /*9630*/  SHF.R.U64 R5, R5, 0x3, RZ ;  /* 0x0000000305057819 */ /* 0x000fe400000012ff */
[----:B------:R-:W-:-:S02]  /*9640*/  SHF.R.U64 R8, R8, 0x3, RZ ;  /* 0x0000000308087819 */ /* 0x000fc400000012ff */
[----:B------:R-:W-:Y:S02]  /*9650*/  F2FP.BF16.F32.PACK_AB R104, R101, R104 ;  /* 0x000000686568723e */ /* 0x000fe400000010ff */
[----:B------:R-:W-:Y:S02]  /*9660*/  F2FP.BF16.F32.PACK_AB R137, R137, R138 ;  /* 0x0000008a8989723e */ /* 0x000fe400000010ff */
[----:B------:R-:W-:Y:S02]  /*9670*/  F2FP.BF16.F32.PACK_AB R136, R135, R136 ;  /* 0x000000888788723e */ /* 0x000fe400000010ff */
[----:B------:R-:W-:Y:S02]  /*9680*/  SHF.R.U64 R39, R39, 0x3, RZ ;  /* 0x0000000327277819 */ /* 0x000fe400000012ff */
[----:B------:R-:W-:Y:S02]  /*9690*/  F2FP.BF16.F32.PACK_AB R97, R97, R100 ;  /* 0x000000646161723e */ /* 0x000fe400000010ff */
[----:B------:R-:W-:-:S02]  /*96a0*/  F2FP.BF16.F32.PACK_AB R96, R93, R96 ;  /* 0x000000605d60723e */ /* 0x000fc400000010ff */
[----:B------:R-:W-:Y:S02]  /*96b0*/  F2FP.BF16.F32.PACK_AB R72, R69, R72 ;  /* 0x000000484548723e */ /* 0x000fe400000010ff */
[----:B------:R-:W-:Y:S02]  /*96c0*/  SHF.R.U64 R10, R10, 0x3, RZ ;  /* 0x000000030a0a7819 */ /* 0x000fe400000012ff */
[----:B------:R-:W-:Y:S02]  /*96d0*/  F2FP.BF16.F32.PACK_AB R89, R89, R92 ;  /* 0x0000005c5959723e */ /* 0x000fe400000010ff */
[----:B------:R-:W-:Y:S02]  /*96e0*/  F2FP.BF16.F32.PACK_AB R88, R85, R88 ;  /* 0x000000585558723e */ /* 0x000fe400000010ff */
[----:B------:R-:W-:Y:S02]  /*96f0*/  F2FP.BF16.F32.PACK_AB R128, R127, R128 ;  /* 0x000000807f80723e */ /* 0x000fe400000010ff */
[----:B------:R-:W-:-:S02]  /*9700*/  LOP3.LUT R20, R12, R47, RZ, 0x3c, !PT ;  /* 0x0000002f0c147212 */ /* 0x000fc400078e3cff */
[----:B------:R-:W-:Y:S02]  /*9710*/  F2FP.BF16.F32.PACK_AB R133, R133, R134 ;  /* 0x000000868585723e */ /* 0x000fe400000010ff */
[----:B------:R-:W-:Y:S02]  /*9720*/  F2FP.BF16.F32.PACK_AB R132, R131, R132 ;  /* 0x000000848384723e */ /* 0x000fe400000010ff */
[----:B------:R-:W-:Y:S02]  /*9730*/  F2FP.BF16.F32.PACK_AB R80, R77, R80 ;  /* 0x000000504d50723e */ /* 0x000fe400000010ff */
[----:B------:R-:W-:Y:S02]  /*9740*/  F2FP.BF16.F32.PACK_AB R124, R123, R124 ;  /* 0x0000007c7b7c723e */ /* 0x000fe400000010ff */
[----:B------:R-:W-:Y:S02]  /*9750*/  SEL R42, R141, R140, P0 ;  /* 0x0000008c8d2a7207 */ /* 0x000fe40000000000 */
[----:B------:R-:W-:-:S02]  /*9760*/  LOP3.LUT R14, R5, R126, RZ, 0x3c, !PT ;  /* 0x0000007e050e7212 */ /* 0x000fc400078e3cff */
[----:B------:R-:W-:Y:S02]  /*9770*/  LOP3.LUT R12, R8, R49, RZ, 0x3c, !PT ;  /* 0x00000031080c7212 */ /* 0x000fe400078e3cff */
[----:B------:R-:W-:Y:S02]  /*9780*/  F2FP.BF16.F32.PACK_AB R120, R65, R120 ;  /* 0x000000784178723e */ /* 0x000fe400000010ff */
[----:B------:R-:W-:Y:S02]  /*9790*/  F2FP.BF16.F32.PACK_AB R66, R59, R66 ;  /* 0x000000423b42723e */ /* 0x000fe400000010ff */
[----:B------:R-:W-:Y:S02]  /*97a0*/  SEL R140, R140, R141, P0 ;  /* 0x0000008d8c8c7207 */ /* 0x000fe40000000000 */
[----:B------:R-:W-:Y:S02]  /*97b0*/  SEL R44, R137, R136, P0 ;  /* 0x00000088892c7207 */ /* 0x000fe40000000000 */
[----:B------:R-:W-:-:S02]  /*97c0*/  SEL R86, R105, R104, P0 ;  /* 0x0000006869567207 */ /* 0x000fc40000000000 */
[----:B------:R-:W-:Y:S02]  /*97d0*/  LOP3.LUT R8, R39, R130, RZ, 0x3c, !PT ;  /* 0x0000008227087212 */ /* 0x000fe400078e3cff */
[----:B------:R-:W-:Y:S02]  /*97e0*/  F2FP.BF16.F32.PACK_AB R56, R53, R56 ;  /* 0x000000383538723e */ /* 0x000fe400000010ff */
[----:B------:R-:W-:Y:S02]  /*97f0*/  SEL R136, R136, R137, P0 ;  /* 0x0000008988887207 */ /* 0x000fe40000000000 */
        /* <DEDUP_REMOVED lines=9> */
[----:B------:R-:W-:Y:S02]  /*9890*/  SEL R50, R133, R132, P0 ;  /* 0x0000008485327207 */ /* 0x000fe40000000000 */
[----:B------:R-:W-:Y:S02]  /*98a0*/  SEL R128, R128, R129, P0 ;  /* 0x0000008180807207 */ /* 0x000fe40000000000 */
[----:B------:R-:W-:Y:S02]  /*98b0*/  SEL R58, R125, R124, P0 ;  /* 0x0000007c7d3a7207 */ /* 0x000fe40000000000 */
[----:B------:R-:W-:Y:S02]  /*98c0*/  SEL R88, R88, R89, P0 ;  /* 0x0000005958587207 */ /* 0x000fe40000000000 */
[----:B------:R-:W-:Y:S02]  /*98d0*/  SEL R94, R81, R80, P0 ;  /* 0x00000050515e7207 */ /* 0x000fe40000000000 */
[----:B------:R-:W-:-:S02]  /*98e0*/  MOV R73, R20 ;  /* 0x0000001400497202 */ /* 0x000fc40000000f00 */
        /* <DEDUP_REMOVED lines=9> */
[----:B------:R-:W-:Y:S02]  /*9980*/  MOV R65, R12 ;  /* 0x0000000c00417202 */ /* 0x000fe40000000f00 */
[----:B------:R-:W-:Y:S02]  /*9990*/  MOV R59, R10 ;  /* 0x0000000a003b7202 */ /* 0x000fe40000000f00 */
[----:B------:R-:W-:-:S02]  /*99a0*/  SEL R56, R56, R57, P0 ;  /* 0x0000003938387207 */ /* 0x000fc40000000000 */
[----:B------:R-:W-:Y:S02]  /*99b0*/  SEL R102, R55, R54, P0 ;  /* 0x0000003637667207 */ /* 0x000fe40000000000 */
[----:B------:R-:W-:Y:S02]  /*99c0*/  MOV R67, R14 ;  /* 0x0000000e00437202 */ /* 0x000fe40000000f00 */
[----:B------:R-:W-:Y:S02]  /*99d0*/  SEL R54, R54, R55, P0 ;  /* 0x0000003736367207 */ /* 0x000fe40000000000 */
[----:B------:R-:W-:Y:S02]  /*99e0*/  MOV R87, R28 ;  /* 0x0000001c00577202 */ /* 0x000fe40000000f00 */
[----:B------:R-:W-:Y:S01]  /*99f0*/  MOV R69, R26 ;  /* 0x0000001a00457202 */ /* 0x000fe20000000f00 */
[----:B--2---:R-:W-:Y:S01]  /*9a00*/  SHFL.IDX PT, R42, R42, R3, 0x1c1f ;  /* 0x001c1f032a2a7589 */ /* 0x004fe200000e0000 */
[----:B------:R-:W-:-:S02]  /*9a10*/  LOP3.LUT R5, R3, 0x2, RZ, 0x3c, !PT ;  /* 0x0000000203057812 */ /* 0x000fc400078e3cff */
[----:B------:R-:W-:Y:S01]  /*9a20*/  MOV R79, R32 ;  /* 0x00000020004f7202 */ /* 0x000fe20000000f00 */
[----:B------:R-:W-:Y:S01]  /*9a30*/  SHFL.IDX PT, R44, R44, R3, 0x1c1f ;  /* 0x001c1f032c2c7589 */ /* 0x000fe200000e0000 */
[----:B------:R-:W-:Y:S02]  /*9a40*/  MOV R77, R30 ;  /* 0x0000001e004d7202 */ /* 0x000fe40000000f00 */
[----:B------:R-:W-:Y:S01]  /*9a50*/  MOV R85, R36 ;  /* 0x0000002400557202 */ /* 0x000fe20000000f00 */
[----:B------:R-:W0:Y:S01]  /*9a60*/  SHFL.IDX PT, R9, R140, R5, 0x1c1f ;  /* 0x001c1f058c097589 */ /* 0x000e2200000e0000 */
[----:B------:R-:W-:Y:S02]  /*9a70*/  MOV R81, R34 ;  /* 0x0000002200517202 */ /* 0x000fe40000000f00 */
[----:B------:R-:W-:Y:S01]  /*9a80*/  MOV R75, R24 ;  /* 0x00000018004b7202 */ /* 0x000fe20000000f00 */
[----:B------:R-:W-:Y:S01]  /*9a90*/  SHFL.IDX PT, R86, R86, R3, 0x1c1f ;  /* 0x001c1f0356567589 */ /* 0x000fe200000e0000 */
[----:B------:R-:W-:-:S03]  /*9aa0*/  PLOP3.LUT P1, PT, PT, PT, UP0, 0x80, 0x0 ;  /* 0x000000000000781c */ /* 0x000fc60003f2f008 */
[----:B------:R-:W1:Y:S04]  /*9ab0*/  SHFL.IDX PT, R13, R136, R5, 0x1c1f ;  /* 0x001c1f05880d7589 */ /* 0x000e6800000e0000 */
[----:B------:R-:W2:Y:S04]  /*9ac0*/  SHFL.IDX PT, R11, R104, R5, 0x1c1f ;  /* 0x001c1f05680b7589 */ /* 0x000ea800000e0000 */
[----:B------:R-:W-:Y:S04]  /*9ad0*/  SHFL.IDX PT, R90, R90, R3, 0x1c1f ;  /* 0x001c1f035a5a7589 */ /* 0x000fe800000e0000 */
[----:B------:R-:W3:Y:S04]  /*9ae0*/  SHFL.IDX PT, R15, R96, R5, 0x1c1f ;  /* 0x001c1f05600f7589 */ /* 0x000ee800000e0000 */
[----:B------:R-:W-:Y:S01]  /*9af0*/  SHFL.IDX PT, R52, R52, R3, 0x1c1f ;  /* 0x001c1f0334347589 */ /* 0x000fe200000e0000 */
[----:B0-----:R-:W-:-:S02]  /*9b00*/  SEL R8, R42, R9, P0 ;  /* 0x000000092a087207 */ /* 0x001fc40000000000 */
[----:B------:R-:W-:Y:S01]  /*9b10*/  SEL R10, R9, R42, P0 ;  /* 0x0000002a090a7207 */ /* 0x000fe20000000000 */
[----:B------:R-:W-:Y:S04]  /*9b20*/  SHFL.IDX PT, R92, R92, R3, 0x1c1f ;  /* 0x001c1f035c5c7589 */ /* 0x000fe800000e0000 */
[----:B------:R-:W0:Y:S01]  /*9b30*/  SHFL.IDX PT, R29, R128, R5, 0x1c1f ;  /* 0x001c1f05801d7589 */ /* 0x000e2200000e0000 */
[----:B-1----:R-:W-:Y:S02]  /*9b40*/  SEL R12, R44, R13, P0 ;  /* 0x0000000d2c0c7207 */ /* 0x002fe40000000000 */
[----:B------:R-:W-:Y:S01]  /*9b50*/  SEL R14, R13, R44, P0 ;  /* 0x0000002c0d0e7207 */ /* 0x000fe20000000000 */
[----:B------:R-:W1:Y:S01]  /*9b60*/  SHFL.IDX PT, R27, R88, R5, 0x1c1f ;  /* 0x001c1f05581b7589 */ /* 0x000e6200000e0000 */
[----:B--2---:R-:W-:-:S02]  /*9b70*/  SEL R9, R86, R11, P0 ;  /* 0x0000000b56097207 */ /* 0x004fc40000000000 */
[----:B------:R-:W-:Y:S01]  /*9b80*/  SEL R11, R11, R86, P0 ;  /* 0x000000560b0b7207 */ /* 0x000fe20000000000 */
[----:B------:R-:W-:Y:S04]  /*9b90*/  SHFL.IDX PT, R50, R50, R3, 0x1c1f ;  /* 0x001c1f0332327589 */ /* 0x000fe800000e0000 */
[----:B------:R-:W-:Y:S01]  /*9ba0*/  SHFL.IDX PT, R58, R58, R3, 0x1c1f ;  /* 0x001c1f033a3a7589 */ /* 0x000fe200000e0000 */
[----:B---3--:R-:W-:Y:S02]  /*9bb0*/  SEL R13, R90, R15, P0 ;  /* 0x0000000f5a0d7207 */ /* 0x008fe40000000000 */
[----:B------:R-:W-:Y:S01]  /*9bc0*/  SEL R15, R15, R90, P0 ;  /* 0x0000005a0f0f7207 */ /* 0x000fe20000000000 */
[----:B------:R-:W-:Y:S04]  /*9bd0*/  SHFL.IDX PT, R94, R94, R3, 0x1c1f ;  /* 0x001c1f035e5e7589 */ /* 0x000fe800000e0000 */
[----:B------:R-:W2:Y:S04]  /*9be0*/  SHFL.IDX PT, R21, R132, R5, 0x1c1f ;  /* 0x001c1f0584157589 */ /* 0x000ea800000e0000 */
[----:B------:R-:W3:Y:S01]  /*9bf0*/  SHFL.IDX PT, R33, R124, R5, 0x1c1f ;  /* 0x001c1f057c217589 */ /* 0x000ee200000e0000 */
[----:B0-----:R-:W-:-:S02]  /*9c00*/  SEL R28, R52, R29, P0 ;  /* 0x0000001d341c7207 */ /* 0x001fc40000000000 */
[----:B------:R-:W-:Y:S01]  /*9c10*/  SEL R30, R29, R52, P0 ;  /* 0x000000341d1e7207 */ /* 0x000fe20000000000 */
[----:B------:R-:W0:Y:S01]  /*9c20*/  SHFL.IDX PT, R31, R80, R5, 0x1c1f ;  /* 0x001c1f05501f7589 */ /* 0x000e2200000e0000 */
[----:B-1----:R-:W-:Y:S02]  /*9c30*/  SEL R25, R92, R27, P0 ;  /* 0x0000001b5c197207 */ /* 0x002fe40000000000 */
[----:B------:R-:W-:Y:S01]  /*9c40*/  SEL R27, R27, R92, P0 ;  /* 0x0000005c1b1b7207 */ /* 0x000fe20000000000 */
[----:B------:R-:W-:Y:S04]  /*9c50*/  SHFL.IDX PT, R60, R60, R3, 0x1c1f ;  /* 0x001c1f033c3c7589 */ /* 0x000fe800000e0000 */
[----:B------:R-:W-:Y:S04]  /*9c60*/  SHFL.IDX PT, R98, R98, R3, 0x1c1f ;  /* 0x001c1f0362627589 */ /* 0x000fe800000e0000 */
[----:B------:R-:W1:Y:S04]  /*9c70*/  SHFL.IDX PT, R37, R120, R5, 0x1c1f ;  /* 0x001c1f0578257589 */ /* 0x000e6800000e0000 */
[----:B------:R-:W4:Y:S01]  /*9c80*/  SHFL.IDX PT, R35, R72, R5, 0x1c1f ;  /* 0x001c1f0548237589 */ /* 0x000f2200000e0000 */
[----:B--2---:R-:W-:-:S02]  /*9c90*/  SEL R24, R50, R21, P0 ;  /* 0x0000001532187207 */ /* 0x004fc40000000000 */
[----:B------:R-:W-:Y:S01]  /*9ca0*/  SEL R26, R21, R50, P0 ;  /* 0x00000032151a7207 */ /* 0x000fe20000000000 */
[----:B------:R-:W-:Y:S01]  /*9cb0*/  SHFL.IDX PT, R62, R62, R3, 0x1c1f ;  /* 0x001c1f033e3e7589 */ /* 0x000fe200000e0000 */
[----:B---3--:R-:W-:Y:S02]  /*9cc0*/  SEL R32, R58, R33, P0 ;  /* 0x000000213a207207 */ /* 0x008fe40000000000 */
[----:B------:R-:W-:Y:S01]  /*9cd0*/  SEL R34, R33, R58, P0 ;  /* 0x0000003a21227207 */ /* 0x000fe20000000000 */
[----:B------:R-:W-:Y:S01]  /*9ce0*/  SHFL.IDX PT, R100, R100, R3, 0x1c1f ;  /* 0x001c1f0364647589 */ /* 0x000fe200000e0000 */
[----:B0-----:R-:W-:Y:S02]  /*9cf0*/  SEL R29, R94, R31, P0 ;  /* 0x0000001f5e1d7207 */ /* 0x001fe40000000000 */
[----:B------:R-:W-:Y:S01]  /*9d00*/  SEL R31, R31, R94, P0 ;  /* 0x0000005e1f1f7207 */ /* 0x000fe20000000000 */
[----:B------:R-:W0:Y:S04]  /*9d10*/  SHFL.IDX PT, R41, R56, R5, 0x1c1f ;  /* 0x001c1f0538297589 */ /* 0x000e2800000e0000 */
[----:B------:R-:W-:Y:S04]  /*9d20*/  SHFL.IDX PT, R39, R66, R5, 0x1c1f ;  /* 0x001c1f0542277589 */ /* 0x000fe800000e0000 */
[----:B------:R-:W-:Y:S01]  /*9d30*/  SHFL.IDX PT, R102, R102, R3, 0x1c1f ;  /* 0x001c1f0366667589 */ /* 0x000fe200000e0000 */
[----:B-1----:R-:W-:-:S03]  /*9d40*/  SEL R36, R60, R37, P0 ;  /* 0x000000253c247207 */ /* 0x002fc60000000000 */
[----:B------:R-:W1:Y:S01]  /*9d50*/  SHFL.IDX PT, R43, R54, R5, 0x1c1f ;  /* 0x001c1f05362b7589 */ /* 0x000e6200000e0000 */
[----:B----4-:R-:W-:Y:S02]  /*9d60*/  SEL R33, R98, R35, P0 ;  /* 0x0000002362217207 */ /* 0x010fe40000000000 */
[----:B------:R-:W-:Y:S01]  /*9d70*/  SEL R35, R35, R98, P0 ;  /* 0x0000006223237207 */ /* 0x000fe20000000000 */
[----:B------:R-:W-:Y:S06]  /*9d80*/  BAR.SYNC.DEFER_BLOCKING 0x1, 0x100 ;  /* 0x0044000000007b1d */ /* 0x000fec0000010000 */
[----:B------:R-:W-:Y:S01]  /*9d90*/  SHFL.IDX PT, R64, R64, R3, 0x1c1f ;  /* 0x001c1f0340407589 */ /* 0x000fe200000e0000 */
[----:B0-----:R-:W-:-:S03]  /*9da0*/  SEL R42, R41, R62, P0 ;  /* 0x0000003e292a7207 */ /* 0x001fc60000000000 */
[----:B------:R-:W-:Y:S04]  /*9db0*/  SHFL.IDX PT, R68, R68, R3, 0x1c1f ;  /* 0x001c1f0344447589 */ /* 0x000fe800000e0000 */
        /* <DEDUP_REMOVED lines=9> */
[----:B------:R0:W-:Y:S04]  /*9e50*/  SHFL.IDX PT, R3, R40, R5, 0x1c1f ;  /* 0x001c1f0528037589 */ /* 0x0001e800000e0000 */
[----:B------:R-:W-:Y:S04]  /*9e60*/  SHFL.IDX PT, R53, R46, R5, 0x1c1f ;  /* 0x001c1f052e357589 */ /* 0x000fe800000e0000 */
[----:B------:R-:W-:Y:S01]  /*9e70*/  SHFL.IDX PT, R47, R74, R5, 0x1c1f ;  /* 0x001c1f054a2f7589 */ /* 0x000fe200000e0000 */
[----:B0-----:R-:W-:-:S03]  /*9e80*/  SEL R40, R62, R41, P0 ;  /* 0x000000293e287207 */ /* 0x001fc60000000000 */
[----:B------:R0:W-:Y:S01]  /*9e90*/  SHFL.IDX PT, R55, R38, R5, 0x1c1f ;  /* 0x001c1f0526377589 */ /* 0x0001e200000e0000 */
[----:B-1----:R-:W-:Y:S02]  /*9ea0*/  SEL R41, R102, R43, P0 ;  /* 0x0000002b66297207 */ /* 0x002fe40000000000 */
[----:B------:R-:W-:Y:S01]  /*9eb0*/  SEL R43, R43, R102, P0 ;  /* 0x000000662b2b7207 */ /* 0x000fe20000000000 */
[----:B------:R-:W-:Y:S04]  /*9ec0*/  SHFL.IDX PT, R71, R112, R5, 0x1c1f ;  /* 0x001c1f0570477589 */ /* 0x000fe800000e0000 */
[----:B------:R-:W-:Y:S01]  /*9ed0*/  SHFL.IDX PT, R49, R78, R5, 0x1c1f ;  /* 0x001c1f054e317589 */ /* 0x000fe200000e0000 */
[----:B0-----:R-:W-:-:S03]  /*9ee0*/  SEL R38, R37, R60, P0 ;  /* 0x0000003c25267207 */ /* 0x001fc60000000000 */
[----:B------:R-:W0:Y:S01]  /*9ef0*/  SHFL.IDX PT, R51, R84, R5, 0x1c1f ;  /* 0x001c1f0554337589 */ /* 0x000e2200000e0000 */
[----:B------:R-:W-:Y:S02]  /*9f00*/  SEL R37, R100, R39, P0 ;  /* 0x0000002764257207 */ /* 0x000fe40000000000 */
[----:B------:R-:W-:Y:S01]  /*9f10*/  SEL R39, R39, R100, P0 ;  /* 0x0000006427277207 */ /* 0x000fe20000000000 */
[----:B------:R-:W-:Y:S04]  /*9f20*/  SHFL.IDX PT, R57, R116, R5, 0x1c1f ;  /* 0x001c1f0574397589 */ /* 0x000fe800000e0000 */
[----:B------:R-:W1:Y:S04]  /*9f30*/  SHFL.IDX PT, R83, R122, R5, 0x1c1f ;  /* 0x001c1f057a537589 */ /* 0x000e6800000e0000 */
[----:B------:R2:W-:Y:S04]  /*9f40*/  STSM.16.M88.4 [R87], R8 ;  /* 0x0000000857007844 */ /* 0x0005e80000000200 */
[----:B------:R3:W-:Y:S04]  /*9f50*/  STSM.16.M88.4 [R85], R12 ;  /* 0x0000000c55007844 */ /* 0x0007e80000000200 */
[----:B------:R1:W-:Y:S04]  /*9f60*/  STSM.16.M88.4 [R81], R24 ;  /* 0x0000001851007844 */ /* 0x0003e80000000200 */
[----:B------:R-:W-:Y:S01]  /*9f70*/  STSM.16.M88.4 [R79], R28 ;  /* 0x0000001c4f007844 */ /* 0x000fe20000000200 */
[----:B0-----:R-:W-:-:S02]  /*9f80*/  SEL R80, R82, R51, P0 ;  /* 0x0000003352507207 */ /* 0x001fc40000000000 */
[----:B------:R-:W-:Y:S01]  /*9f90*/  SEL R82, R51, R82, P0 ;  /* 0x0000005233527207 */ /* 0x000fe20000000000 */
[----:B------:R-:W-:Y:S01]  /*9fa0*/  STSM.16.M88.4 [R77], R32 ;  /* 0x000000204d007844 */ /* 0x000fe20000000200 */
[----:B--2---:R-:W-:Y:S02]  /*9fb0*/  SEL R8, R64, R45, P0 ;  /* 0x0000002d40087207 */ /* 0x004fe40000000000 */
[----:B------:R-:W-:Y:S01]  /*9fc0*/  SEL R10, R45, R64, P0 ;  /* 0x000000402d0a7207 */ /* 0x000fe20000000000 */
[----:B------:R-:W-:Y:S01]  /*9fd0*/  STSM.16.M88.4 [R75], R36 ;  /* 0x000000244b007844 */ /* 0x000fe20000000200 */
[----:B------:R-:W-:Y:S02]  /*9fe0*/  SEL R9, R106, R53, P0 ;  /* 0x000000356a097207 */ /* 0x000fe40000000000 */
[----:B------:R-:W-:Y:S01]  /*9ff0*/  SEL R11, R53, R106, P0 ;  /* 0x0000006a350b7207 */ /* 0x000fe20000000000 */
[----:B------:R0:W-:Y:S01]  /*a000*/  STSM.16.M88.4 [R69], R40 ;  /* 0x0000002845007844 */ /* 0x0001e20000000200 */
[----:B---3--:R-:W-:-:S02]  /*a010*/  SEL R12, R68, R3, P0 ;  /* 0x00000003440c7207 */ /* 0x008fc40000000000 */
[----:B------:R-:W-:Y:S01]  /*a020*/  SEL R14, R3, R68, P0 ;  /* 0x00000044030e7207 */ /* 0x000fe20000000000 */
[----:B------:R2:W-:Y:S01]  /*a030*/  STSM.16.M88.4 [R73], R8 ;  /* 0x0000000849007844 */ /* 0x0005e20000000200 */
[----:B------:R-:W-:Y:S02]  /*a040*/  SEL R13, R108, R55, P0 ;  /* 0x000000376c0d7207 */ /* 0x000fe40000000000 */
[----:B------:R-:W-:Y:S02]  /*a050*/  SEL R15, R55, R108, P0 ;  /* 0x0000006c370f7207 */ /* 0x000fe40000000000 */
[----:B------:R-:W-:Y:S02]  /*a060*/  SEL R68, R70, R47, P0 ;  /* 0x0000002f46447207 */ /* 0x000fe40000000000 */
[----:B------:R-:W-:Y:S01]  /*a070*/  SEL R70, R47, R70, P0 ;  /* 0x000000462f467207 */ /* 0x000fe20000000000 */
[----:B------:R3:W-:Y:S01]  /*a080*/  STSM.16.M88.4 [R67], R12 ;  /* 0x0000000c43007844 */ /* 0x0007e20000000200 */
[----:B-1----:R-:W-:-:S02]  /*a090*/  SEL R81, R118, R83, P0 ;  /* 0x0000005376517207 */ /* 0x002fc40000000000 */
[----:B------:R-:W-:Y:S02]  /*a0a0*/  SEL R24, R76, R49, P0 ;  /* 0x000000314c187207 */ /* 0x000fe40000000000 */
[----:B0-----:R-:W-:Y:S02]  /*a0b0*/  SEL R69, R110, R71, P0 ;  /* 0x000000476e457207 */ /* 0x001fe40000000000 */
[----:B------:R-:W-:Y:S01]  /*a0c0*/  SEL R71, R71, R110, P0 ;  /* 0x0000006e47477207 */ /* 0x000fe20000000000 */
[----:B--2---:R-:W-:Y:S01]  /*a0d0*/  IMAD.U32 R9, RZ, RZ, UR6 ;  /* 0x00000006ff097e24 */ /* 0x004fe2000f8e00ff */
[----:B------:R-:W-:Y:S01]  /*a0e0*/  SEL R26, R49, R76, P0 ;  /* 0x0000004c311a7207 */ /* 0x000fe20000000000 */
[----:B------:R-:W-:Y:S01]  /*a0f0*/  ULDC.64 UR6, c[0x0][0xbe0] ;  /* 0x0002f80000067ab9 */ /* 0x000fe20000000a00 */
[----:B------:R-:W-:Y:S01]  /*a100*/  SEL R25, R114, R57, P0 ;  /* 0x0000003972197207 */ /* 0x000fe20000000000 */
[----:B------:R3:W-:Y:S01]  /*a110*/  STSM.16.M88.4 [R65], R68 ;  /* 0x0000004441007844 */ /* 0x0007e20000000200 */
[----:B------:R-:W-:Y:S01]  /*a120*/  SEL R27, R57, R114, P0 ;  /* 0x00000072391b7207 */ /* 0x000fe20000000000 */
[----:B------:R-:W0:Y:S01]  /*a130*/  LDC R60, c[0x0][0xa88] ;  /* 0x0002a200ff3c7b82 */ /* 0x000e220000000800 */
[----:B------:R-:W-:Y:S01]  /*a140*/  SEL R83, R83, R118, P0 ;  /* 0x0000007653537207 */ /* 0x000fe20000000000 */
[----:B------:R-:W-:-:S02]  /*a150*/  IMAD.U32 R8, RZ, RZ, UR4 ;  /* 0x00000004ff087e24 */ /* 0x000fc4000f8e00ff */
[----:B------:R3:W-:Y:S01]  /*a160*/  STSM.16.M88.4 [R59], R24 ;  /* 0x000000183b007844 */ /* 0x0007e20000000200 */
[----:B------:R-:W-:-:S03]  /*a170*/  UISETP.NE.U32.AND UP1, UPT, UR6, URZ, UPT ;  /* 0x0000003f0600728c */ /* 0x000fc6000bf25070 */
[----:B------:R3:W-:Y:S01]  /*a180*/  STSM.16.M88.4 [R20], R80 ;  /* 0x0000005014007844 */ /* 0x0007e20000000200 */
[----:B------:R-:W-:Y:S01]  /*a190*/  BAR.SYNC.DEFER_BLOCKING 0x1, 0x100 ;  /* 0x0044000000007b1d */ /* 0x000fe20000010000 */
[----:B------:R-:W-:-:S06]  /*a1a0*/  UISETP.NE.AND.EX UP1, UPT, UR7, URZ, UPT, UP1 ;  /* 0x0000003f0700728c */ /* 0x000fcc000bf25310 */
[----:B------:R-:W-:-:S05]  /*a1b0*/  PLOP3.LUT P0, PT, PT, PT, UP1, 0x80, 0x0 ;  /* 0x000000000000781c */ /* 0x000fca0003f0f018 */
[----:B------:R-:W-:-:S04]  /*a1c0*/  @UP1 UIADD3 UR6, UP2, UR8, UR6, URZ ;  /* 0x0000000608061290 */ /* 0x000fc8000ff5e03f */
[----:B------:R-:W-:Y:S02]  /*a1d0*/  @UP1 UIADD3.X UR7, UR9, UR7, URZ, UP2, !UPT ;  /* 0x0000000709071290 */ /* 0x000fe400097fe43f */
[----:B------:R-:W-:-:S04]  /*a1e0*/  IMAD.U32 R10, RZ, RZ, UR6 ;  /* 0x00000006ff0a7e24 */ /* 0x000fc8000f8e00ff */
[----:B------:R-:W-:Y:S01]  /*a1f0*/  IMAD.U32 R11, RZ, RZ, UR7 ;  /* 0x00000007ff0b7e24 */ /* 0x000fe2000f8e00ff */
[----:B------:R-:W2:Y:S01]  /*a200*/  @P1 LDG.E R3, desc[UR48][R8.64] ;  /* 0x0000003008031981 */ /* 0x000ea2000c1e1900 */
[----:B------:R-:W-:Y:S01]  /*a210*/  IMAD R5, R18, 0x40, R16 ;  /* 0x0000004012057824 */ /* 0x000fe200078e0210 */
[----:B------:R-:W-:Y:S02]  /*a220*/  UMOV UR4, URZ ;  /* 0x0000003f00047c82 */ /* 0x000fe40008000000 */
[----:B0-----:R3:W5:Y:S01]  /*a230*/  @P0 LDG.E R60, desc[UR48][R10.64] ;  /* 0x000000300a3c0981 */ /* 0x001762000c1e1900 */
[----:B------:R-:W-:-:S03]  /*a240*/  IMAD.WIDE R6, R5, 0x2, R6 ;  /* 0x0000000205067825 */ /* 0x000fc600078e0206 */
[----:B------:R-:W-:Y:S02]  /*a250*/  IADD3 R33, P5, R6, 0x1000, RZ ;  /* 0x0000100006217810 */ /* 0x000fe40007fbe0ff */
[----:B--2---:R-:W-:Y:S01]  /*a260*/  @P1 R2UR UR4, R3 ;  /* 0x00000000030412ca */ /* 0x004fe200000e0000 */
[----:B---3--:R-:W-:-:S14]  /*a270*/  @P0 BRA `(.L_x_277) ;  /* 0x0000000000100947 */ /* 0x008fdc0003800000 */
[----:B------:R-:W-:Y:S05]  /*a280*/  @!P1 BRA `(.L_x_277) ;  /* 0x00000000000c9947 */ /* 0x000fea0003800000 */
[----:B------:R-:W2:Y:S04]  /*a290*/  LDG.E R3, desc[UR48][R8.64] ;  /* 0x0000003008037981 */ /* 0x000ea8000c1e1900 */
[----:B-----5:R-:W2:Y:S02]  /*a2a0*/  LDG.E R60, desc[UR48][R8.64+0x4] ;  /* 0x00000430083c7981 */ /* 0x020ea4000c1e1900 */
[----:B--2---:R-:W-:-:S07]  /*a2b0*/  IMAD.IADD R60, R60, 0x1, -R3 ;  /* 0x000000013c3c7824 */ /* 0x004fce00078e0a03 */
.L_x_277:
[----:B------:R-:W-:Y:S01]  /*a2c0*/  USHF.R.S32.HI UR11, URZ, 0x1f, UR39 ;  /* 0x0000001f3f0b7899 */ /* 0x000fe20008011427 */
[----:B------:R-:W-:Y:S01]  /*a2d0*/  IMAD R11, R17, 0x80, R222 ;  /* 0x00000080110b7824 */ /* 0x000fe200078e02de */
[----:B------:R-:W-:Y:S01]  /*a2e0*/  ULDC.64 UR12, c[0x0][0xb70] ;  /* 0x0002dc00000c7ab9 */ /* 0x000fe20000000a00 */
[----:B------:R-:W-:Y:S01]  /*a2f0*/  USHF.R.S32.HI UR9, URZ, 0x1f, UR4 ;  /* 0x0000001f3f097899 */ /* 0x000fe20008011404 */
[C---:B------:R-:W-:Y:S01]  /*a300*/  IADD3 R53, P0, R6.reuse, 0x4000, RZ ;  /* 0x0000400006357810 */ /* 0x040fe20007f1e0ff */
[----:B------:R-:W-:Y:S01]  /*a310*/  UIMAD UR10, UR11, UR12, URZ ;  /* 0x0000000c0b0a72a4 */ /* 0x000fe2000f8e023f */
[C---:B------:R-:W-:Y:S01]  /*a320*/  IADD3 R29, P2, R6.reuse, 0x6000, RZ ;  /* 0x00006000061d7810 */ /* 0x040fe20007f5e0ff */
[----:B------:R-:W-:Y:S01]  /*a330*/  UMOV UR8, UR4 ;  /* 0x0000000400087c82 */ /* 0x000fe20008000000 */
[----:B------:R-:W-:Y:S01]  /*a340*/  USEL UR37, UR37, URZ, !UP0 ;  /* 0x0000003f25257287 */ /* 0x000fe2000c000000 */
[C---:B------:R-:W-:Y:S01]  /*a350*/  IADD3 R25, P4, R6.reuse, 0x2000, RZ ;  /* 0x0000200006197810 */ /* 0x040fe20007f9e0ff */
[----:B------:R-:W-:Y:S01]  /*a360*/  UIMAD.WIDE.U32 UR6, UR39, UR12, UR8 ;  /* 0x0000000c270672a5 */ /* 0x000fe2000f8e0008 */
[C---:B------:R-:W-:Y:S01]  /*a370*/  IADD3 R9, P3, R6.reuse, 0x3000, RZ ;  /* 0x0000300006097810 */ /* 0x040fe20007f7e0ff */
[----:B------:R-:W-:Y:S01]  /*a380*/  UIMAD UR10, UR39, UR13, UR10 ;  /* 0x0000000d270a72a4 */ /* 0x000fe2000f8e020a */
[----:B------:R-:W-:Y:S01]  /*a390*/  SHF.R.S32.HI R3, RZ, 0x1f, R11 ;  /* 0x0000001fff037819 */ /* 0x000fe2000001140b */
[----:B------:R-:W-:Y:S01]  /*a3a0*/  USEL UR36, UR36, URZ, !UP0 ;  /* 0x0000003f24247287 */ /* 0x000fe2000c000000 */
[----:B------:R-:W-:Y:S01]  /*a3b0*/  IADD3 R41, P1, R6, 0x5000, RZ ;  /* 0x0000500006297810 */ /* 0x000fe20007f3e0ff */
[----:B------:R-:W-:Y:S01]  /*a3c0*/  ULDC.64 UR12, c[0x0][0xb78] ;  /* 0x0002de00000c7ab9 */ /* 0x000fe20000000a00 */
[----:B------:R-:W-:Y:S01]  /*a3d0*/  UIADD3 UR7, UR7, UR10, URZ ;  /* 0x0000000a07077290 */ /* 0x000fe2000fffe03f */
[----:B------:R-:W-:Y:S01]  /*a3e0*/  LOP3.LUT R52, R53, 0x380, RZ, 0xc0, !PT ;  /* 0x0000038035347812 */ /* 0x000fe200078ec0ff */
[----:B------:R-:W-:Y:S01]  /*a3f0*/  UIMAD UR8, UR37, UR12, URZ ;  /* 0x0000000c250872a4 */ /* 0x000fe2000f8e023f */
[----:B------:R-:W-:Y:S01]  /*a400*/  LOP3.LUT R28, R29, 0x380, RZ, 0xc0, !PT ;  /* 0x000003801d1c7812 */ /* 0x000fe200078ec0ff */
[----:B------:R-:W-:Y:S01]  /*a410*/  UIMAD.WIDE.U32 UR6, UR36, UR12, UR6 ;  /* 0x0000000c240672a5 */ /* 0x000fe2000f8e0006 */
[----:B------:R-:W-:Y:S01]  /*a420*/  LOP3.LUT R32, R33, 0x380, RZ, 0xc0, !PT ;  /* 0x0000038021207812 */ /* 0x000fe200078ec0ff */
[----:B------:R-:W-:Y:S01]  /*a430*/  UIMAD UR8, UR36, UR13, UR8 ;  /* 0x0000000d240872a4 */ /* 0x000fe2000f8e0208 */
[----:B------:R-:W-:-:S02]  /*a440*/  LOP3.LUT R24, R25, 0x380, RZ, 0xc0, !PT ;  /* 0x0000038019187812 */ /* 0x000fc400078ec0ff */
[----:B------:R-:W-:Y:S01]  /*a450*/  LOP3.LUT R8, R9, 0x380, RZ, 0xc0, !PT ;  /* 0x0000038009087812 */ /* 0x000fe200078ec0ff */
[----:B------:R-:W-:Y:S01]  /*a460*/  ULDC.64 UR12, c[0x0][0xaa0] ;  /* 0x0002a800000c7ab9 */ /* 0x000fe20000000a00 */
[----:B------:R-:W-:Y:S01]  /*a470*/  IADD3 R5, P6, R11, UR6, RZ ;  /* 0x000000060b057c10 */ /* 0x000fe2000ffde0ff */
[----:B------:R-:W-:Y:S01]  /*a480*/  IMAD.U32 R10, RZ, RZ, UR8 ;  /* 0x00000008ff0a7e24 */ /* 0x000fe2000f8e00ff */
[----:B------:R-:W-:Y:S02]  /*a490*/  LOP3.LUT R40, R41, 0x380, RZ, 0xc0, !PT ;  /* 0x0000038029287812 */ /* 0x000fe400078ec0ff */
[----:B------:R-:W-:Y:S02]  /*a4a0*/  SHF.R.U64 R52, R52, 0x3, RZ ;  /* 0x0000000334347819 */ /* 0x000fe400000012ff */
[----:B------:R-:W-:Y:S01]  /*a4b0*/  IADD3.X R10, R3, UR7, R10, P6, !PT ;  /* 0x00000007030a7c10 */ /* 0x000fe2000b7fe40a */
[----:B------:R-:W-:Y:S01]  /*a4c0*/  ULDC.64 UR6, c[0x0][0xb40] ;  /* 0x0002d00000067ab9 */ /* 0x000fe20000000a00 */
[----:B------:R-:W-:Y:S01]  /*a4d0*/  SHF.R.U64 R28, R28, 0x3, RZ ;  /* 0x000000031c1c7819 */ /* 0x000fe200000012ff */
[----:B------:R-:W-:Y:S01]  /*a4e0*/  VIADD R3, R11, 0x8 ;  /* 0x000000080b037836 */ /* 0x000fe20000000000 */
[----:B------:R-:W-:-:S02]  /*a4f0*/  SHF.R.U64 R32, R32, 0x3, RZ ;  /* 0x0000000320207819 */ /* 0x000fc400000012ff */
[----:B------:R-:W-:Y:S02]  /*a500*/  SHF.R.U64 R24, R24, 0x3, RZ ;  /* 0x0000000318187819 */ /* 0x000fe400000012ff */
[----:B------:R-:W-:Y:S02]  /*a510*/  SHF.R.U64 R8, R8, 0x3, RZ ;  /* 0x0000000308087819 */ /* 0x000fe400000012ff */
[----:B------:R-:W-:Y:S02]  /*a520*/  LEA R38, P6, R5, UR6, 0x2 ;  /* 0x0000000605267c11 */ /* 0x000fe4000f8c10ff */
[----:B------:R-:W-:Y:S02]  /*a530*/  SHF.R.U64 R40, R40, 0x3, RZ ;  /* 0x0000000328287819 */ /* 0x000fe400000012ff */
[----:B------:R-:W-:Y:S01]  /*a540*/  LOP3.LUT R52, R52, R53, RZ, 0x3c, !PT ;  /* 0x0000003534347212 */ /* 0x000fe200078e3cff */
[--C-:B------:R-:W-:Y:S01]  /*a550*/  IMAD.X R53, RZ, RZ, R7.reuse, P0 ;  /* 0x000000ffff357224 */ /* 0x100fe200000e0607 */
[----:B------:R-:W-:Y:S01]  /*a560*/  LOP3.LUT R28, R28, R29, RZ, 0x3c, !PT ;  /* 0x0000001d1c1c7212 */ /* 0x000fe200078e3cff */
[----:B------:R-:W-:Y:S01]  /*a570*/  IMAD.X R29, RZ, RZ, R7, P2 ;  /* 0x000000ffff1d7224 */ /* 0x000fe200010e0607 */
[----:B------:R-:W-:-:S02]  /*a580*/  LOP3.LUT P0, RZ, R22, 0x3, RZ, 0xc0, !PT ;  /* 0x0000000316ff7812 */ /* 0x000fc4000780c0ff */
[----:B------:R-:W-:Y:S01]  /*a590*/  LOP3.LUT R32, R32, R33, RZ, 0x3c, !PT ;  /* 0x0000002120207212 */ /* 0x000fe200078e3cff */
[--C-:B------:R-:W-:Y:S01]  /*a5a0*/  IMAD.X R33, RZ, RZ, R7.reuse, P5 ;  /* 0x000000ffff217224 */ /* 0x100fe200028e0607 */
[----:B------:R-:W-:Y:S01]  /*a5b0*/  LOP3.LUT R24, R24, R25, RZ, 0x3c, !PT ;  /* 0x0000001918187212 */ /* 0x000fe200078e3cff */
[--C-:B------:R-:W-:Y:S01]  /*a5c0*/  IMAD.X R25, RZ, RZ, R7.reuse, P4 ;  /* 0x000000ffff197224 */ /* 0x100fe200020e0607 */
[----:B------:R-:W-:Y:S01]  /*a5d0*/  LOP3.LUT R8, R8, R9, RZ, 0x3c, !PT ;  /* 0x0000000908087212 */ /* 0x000fe200078e3cff */
[--C-:B------:R-:W-:Y:S01]  /*a5e0*/  IMAD.X R9, RZ, RZ, R7.reuse, P3 ;  /* 0x000000ffff097224 */ /* 0x100fe200018e0607 */
[----:B------:R-:W-:Y:S02]  /*a5f0*/  LEA.HI.X R39, R5, UR7, R10, 0x2, P6 ;  /* 0x0000000705277c11 */ /* 0x000fe4000b0f140a */
[----:B------:R-:W-:Y:S01]  /*a600*/  LOP3.LUT R40, R40, R41, RZ, 0x3c, !PT ;  /* 0x0000002928287212 */ /* 0x000fe200078e3cff */
[----:B------:R-:W-:Y:S01]  /*a610*/  IMAD.X R41, RZ, RZ, R7, P1 ;  /* 0x000000ffff297224 */ /* 0x000fe200008e0607 */
[----:B------:R-:W-:-:S02]  /*a620*/  IADD3 R10, P2, R6, 0xb000, RZ ;  /* 0x0000b000060a7810 */ /* 0x000fc40007f5e0ff */
[C---:B------:R-:W-:Y:S02]  /*a630*/  IADD3 R13, P6, R6.reuse, 0x7000, RZ ;  /* 0x00007000060d7810 */ /* 0x040fe40007fde0ff */
[C---:B------:R-:W-:Y:S01]  /*a640*/  IADD3 R57, P5, R6.reuse, 0x8000, RZ ;  /* 0x0000800006397810 */ /* 0x040fe20007fbe0ff */
[----:B------:R-:W-:Y:S01]  /*a650*/  UIMAD UR6, UR9, UR12, URZ ;  /* 0x0000000c090672a4 */ /* 0x000fe2000f8e023f */
[C---:B------:R-:W-:Y:S01]  /*a660*/  IADD3 R49, P4, R6.reuse, 0x9000, RZ ;  /* 0x0000900006317810 */ /* 0x040fe20007f9e0ff */
[----:B------:R-:W-:Y:S01]  /*a670*/  IMAD.MOV.U32 R64, RZ, RZ, R16 ;  /* 0x000000ffff407224 */ /* 0x000fe200078e0010 */
[----:B------:R-:W-:Y:S01]  /*a680*/  IADD3 R37, P3, R6, 0xa000, RZ ;  /* 0x0000a00006257810 */ /* 0x000fe20007f7e0ff */
[----:B------:R-:W-:Y:S01]  /*a690*/  IMAD.X R21, RZ, RZ, R7, P2 ;  /* 0x000000ffff157224 */ /* 0x000fe200010e0607 */
[-C--:B-----5:R-:W-:Y:S02]  /*a6a0*/  ISETP.GE.OR P1, PT, R11, R60.reuse, P0 ;  /* 0x0000003c0b00720c */ /* 0x0a0fe40000726670 */
[----:B------:R-:W-:-:S02]  /*a6b0*/  ISETP.GE.OR P0, PT, R3, R60, P0 ;  /* 0x0000003c0300720c */ /* 0x000fc40000706670 */
[----:B------:R-:W-:Y:S02]  /*a6c0*/  LOP3.LUT R3, R10, 0x380, RZ, 0xc0, !PT ;  /* 0x000003800a037812 */ /* 0x000fe400078ec0ff */
[----:B------:R-:W-:Y:S02]  /*a6d0*/  LOP3.LUT R12, R13, 0x380, RZ, 0xc0, !PT ;  /* 0x000003800d0c7812 */ /* 0x000fe400078ec0ff */
[----:B------:R-:W-:Y:S02]  /*a6e0*/  LOP3.LUT R56, R57, 0x380, RZ, 0xc0, !PT ;  /* 0x0000038039387812 */ /* 0x000fe400078ec0ff */
[----:B------:R-:W-:Y:S02]  /*a6f0*/  LOP3.LUT R48, R49, 0x380, RZ, 0xc0, !PT ;  /* 0x0000038031307812 */ /* 0x000fe400078ec0ff */
[----:B------:R-:W-:Y:S02]  /*a700*/  LOP3.LUT R36, R37, 0x380, RZ, 0xc0, !PT ;  /* 0x0000038025247812 */ /* 0x000fe400078ec0ff */
[----:B------:R-:W-:-:S02]  /*a710*/  LOP3.LUT R5, R6, 0x380, RZ, 0xc0, !PT ;  /* 0x0000038006057812 */ /* 0x000fc400078ec0ff */
[----:B------:R-:W-:Y:S01]  /*a720*/  SHF.R.S32.HI R65, RZ, 0x1f, R16 ;  /* 0x0000001fff417819 */ /* 0x000fe20000011410 */
[----:B------:R-:W-:Y:S01]  /*a730*/  UIMAD UR6, UR4, UR13, UR6 ;  /* 0x0000000d040672a4 */ /* 0x000fe2000f8e0206 */
[----:B------:R-:W-:Y:S01]  /*a740*/  SHF.R.U64 R3, R3, 0x3, RZ ;  /* 0x0000000303037819 */ /* 0x000fe200000012ff */
[----:B------:R-:W-:Y:S01]  /*a750*/  @!P1 STG.E desc[UR48][R38.64], R0 ;  /* 0x0000000026009986 */ /* 0x000fe2000c101930 */
[----:B------:R-:W-:Y:S02]  /*a760*/  SHF.R.U64 R12, R12, 0x3, RZ ;  /* 0x000000030c0c7819 */ /* 0x000fe400000012ff */
[----:B------:R-:W-:Y:S01]  /*a770*/  SHF.R.U64 R56, R56, 0x3, RZ ;  /* 0x0000000338387819 */ /* 0x000fe200000012ff */
[----:B------:R0:W-:Y:S01]  /*a780*/  @!P0 STG.E desc[UR48][R38.64+0x20], R4 ;  /* 0x0000200426008986 */ /* 0x0001e2000c101930 */
[----:B------:R-:W-:Y:S02]  /*a790*/  SHF.R.U64 R48, R48, 0x3, RZ ;  /* 0x0000000330307819 */ /* 0x000fe400000012ff */
[----:B------:R-:W-:Y:S01]  /*a7a0*/  SHF.R.U64 R36, R36, 0x3, RZ ;  /* 0x0000000324247819 */ /* 0x000fe200000012ff */
[----:B------:R-:W5:Y:S01]  /*a7b0*/  LD.E.128 R32, desc[UR48][R32.64] ;  /* 0x0000003020207980 */ /* 0x000f62000c101d00 */
[----:B------:R-:W-:-:S02]  /*a7c0*/  SHF.R.U64 R5, R5, 0x3, RZ ;  /* 0x0000000305057819 */ /* 0x000fc400000012ff */
[----:B------:R-:W-:Y:S01]  /*a7d0*/  LOP3.LUT R20, R3, R10, RZ, 0x3c, !PT ;  /* 0x0000000a03147212 */ /* 0x000fe200078e3cff */
[----:B------:R-:W-:Y:S01]  /*a7e0*/  IMAD.U32 R3, RZ, RZ, UR12 ;  /* 0x0000000cff037e24 */ /* 0x000fe2000f8e00ff */
[----:B------:R-:W-:Y:S01]  /*a7f0*/  LOP3.LUT R12, R12, R13, RZ, 0x3c, !PT ;  /* 0x0000000d0c0c7212 */ /* 0x000fe200078e3cff */
[--C-:B------:R-:W-:Y:S01]  /*a800*/  IMAD.X R13, RZ, RZ, R7.reuse, P6 ;  /* 0x000000ffff0d7224 */ /* 0x100fe200030e0607 */
[----:B------:R-:W-:Y:S01]  /*a810*/  LOP3.LUT R56, R56, R57, RZ, 0x3c, !PT ;  /* 0x0000003938387212 */ /* 0x000fe200078e3cff */
[--C-:B------:R-:W-:Y:S01]  /*a820*/  IMAD.X R57, RZ, RZ, R7.reuse, P5 ;  /* 0x000000ffff397224 */ /* 0x100fe200028e0607 */
[----:B------:R-:W-:Y:S01]  /*a830*/  LOP3.LUT R48, R48, R49, RZ, 0x3c, !PT ;  /* 0x0000003130307212 */ /* 0x000fe200078e3cff */
[--C-:B------:R-:W-:Y:S01]  /*a840*/  IMAD.X R49, RZ, RZ, R7.reuse, P4 ;  /* 0x000000ffff317224 */ /* 0x100fe200020e0607 */
[----:B------:R-:W-:Y:S01]  /*a850*/  LOP3.LUT R36, R36, R37, RZ, 0x3c, !PT ;  /* 0x0000002524247212 */ /* 0x000fe200078e3cff */
[----:B------:R-:W-:Y:S01]  /*a860*/  IMAD.X R37, RZ, RZ, R7, P3 ;  /* 0x000000ffff257224 */ /* 0x000fe200018e0607 */
[----:B------:R-:W-:Y:S01]  /*a870*/  LOP3.LUT R6, R5, R6, RZ, 0x3c, !PT ;  /* 0x0000000605067212 */ /* 0x000fe200078e3cff */
[----:B------:R-:W-:Y:S01]  /*a880*/  IMAD.WIDE.U32 R64, R3, UR4, R64 ;  /* 0x0000000403407c25 */ /* 0x000fe2000f8e0040 */
[----:B------:R-:W5:Y:S04]  /*a890*/  LD.E.128 R24, desc[UR48][R24.64] ;  /* 0x0000003018187980 */ /* 0x000f68000c101d00 */
[----:B------:R-:W5:Y:S01]  /*a8a0*/  LD.E.128 R44, desc[UR48][R6.64] ;  /* 0x00000030062c7980 */ /* 0x000f62000c101d00 */
[----:B------:R-:W-:Y:S01]  /*a8b0*/  VIADD R65, R65, UR6 ;  /* 0x0000000641417c36 */ /* 0x000fe20008000000 */
[----:B------:R-:W-:-:S02]  /*a8c0*/  ULDC.64 UR6, c[0x0][0xae0] ;  /* 0x0002b80000067ab9 */ /* 0x000fc40000000a00 */
[----:B------:R-:W5:Y:S04]  /*a8d0*/  LD.E.128 R8, desc[UR48][R8.64] ;  /* 0x0000003008087980 */ /* 0x000f68000c101d00 */
[----:B------:R-:W5:Y:S04]  /*a8e0*/  LD.E.128 R52, desc[UR48][R52.64] ;  /* 0x0000003034347980 */ /* 0x000f68000c101d00 */
[----:B------:R-:W5:Y:S04]  /*a8f0*/  LD.E.128 R40, desc[UR48][R40.64] ;  /* 0x0000003028287980 */ /* 0x000f68000c101d00 */
[----:B------:R-:W5:Y:S04]  /*a900*/  LD.E.128 R28, desc[UR48][R28.64] ;  /* 0x000000301c1c7980 */ /* 0x000f68000c101d00 */
[----:B------:R-:W5:Y:S04]  /*a910*/  LD.E.128 R12, desc[UR48][R12.64] ;  /* 0x000000300c0c7980 */ /* 0x000f68000c101d00 */
[----:B------:R-:W5:Y:S04]  /*a920*/  LD.E.128 R56, desc[UR48][R56.64] ;  /* 0x0000003038387980 */ /* 0x000f68000c101d00 */
[----:B------:R-:W5:Y:S04]  /*a930*/  LD.E.128 R48, desc[UR48][R48.64] ;  /* 0x0000003030307980 */ /* 0x000f68000c101d00 */
[----:B0-----:R-:W5:Y:S04]  /*a940*/  LD.E.128 R36, desc[UR48][R36.64] ;  /* 0x0000003024247980 */ /* 0x001f68000c101d00 */
[----:B------:R0:W5:Y:S01]  /*a950*/  LD.E.128 R4, desc[UR48][R20.64] ;  /* 0x0000003014047980 */ /* 0x000162000c101d00 */
[----:B------:R-:W-:Y:S01]  /*a960*/  UIMAD UR4, UR11, UR6, URZ ;  /* 0x000000060b0472a4 */ /* 0x000fe2000f8e023f */
[----:B------:R-:W-:Y:S01]  /*a970*/  @!PT LDS RZ, [RZ] ;  /* 0x00000000fffff984 */ /* 0x000fe20000000800 */
[----:B------:R-:W-:Y:S01]  /*a980*/  @!PT LDS RZ, [RZ] ;  /* 0x00000000fffff984 */ /* 0x000fe20000000800 */
[----:B------:R-:W-:Y:S01]  /*a990*/  @!PT LDS RZ, [RZ] ;  /* 0x00000000fffff984 */ /* 0x000fe20000000800 */
[----:B------:R-:W-:Y:S01]  /*a9a0*/  @!PT LDS RZ, [RZ] ;  /* 0x00000000fffff984 */ /* 0x000fe20000000800 */
[----:B------:R1:W-:Y:S06]  /*a9b0*/  MEMBAR.ALL.CTA ;  /* 0x0000000000007992 */ /* 0x0003ec0000008000 */
[----:B-1----:R-:W1:Y:S01]  /*a9c0*/  FENCE.VIEW.ASYNC.S ;  /* 0x00000000000073c6 */ /* 0x002e620000000000 */
[----:B------:R-:W-:Y:S01]  /*a9d0*/  IMAD R19, R17, -0x80, R60 ;  /* 0xffffff8011137824 */ /* 0x000fe200078e023c */
[----:B------:R-:W-:Y:S01]  /*a9e0*/  UIMAD UR4, UR39, UR7, UR4 ;  /* 0x00000007270472a4 */ /* 0x000fe2000f8e0204 */
[----:B0-----:R-:W-:-:S02]  /*a9f0*/  IMAD.U32 R21, RZ, RZ, UR6 ;  /* 0x00000006ff157e24 */ /* 0x001fc4000f8e00ff */
[C---:B------:R-:W-:Y:S01]  /*aa00*/  VIADD R0, R18.reuse, 0x20 ;  /* 0x0000002012007836 */ /* 0x040fe20000000000 */
[----:B------:R-:W-:Y:S01]  /*aa10*/  ISETP.GE.AND P3, PT, R18, R19, PT ;  /* 0x000000131200720c */ /* 0x000fe20003f66270 */
[----:B------:R-:W-:Y:S01]  /*aa20*/  IMAD.WIDE.U32 R20, R21, UR39, R64 ;  /* 0x0000002715147c25 */ /* 0x000fe2000f8e0040 */
[----:B------:R-:W-:-:S03]  /*aa30*/  ULDC.64 UR6, c[0x0][0xae8] ;  /* 0x0002ba0000067ab9 */ /* 0x000fc60000000a00 */
[----:B------:R-:W-:Y:S01]  /*aa40*/  VIADD R21, R21, UR4 ;  /* 0x0000000415157c36 */ /* 0x000fe20008000000 */
[----:B------:R-:W-:Y:S01]  /*aa50*/  UIMAD UR4, UR37, UR6, URZ ;  /* 0x00000006250472a4 */ /* 0x000fe2000f8e023f */
[----:B------:R-:W-:Y:S01]  /*aa60*/  ISETP.GE.AND P0, PT, R0, R19, PT ;  /* 0x000000130000720c */ /* 0x000fe20003f06270 */
[----:B------:R-:W-:Y:S02]  /*aa70*/  VIADD R2, R2, 0x33420 ;  /* 0x0003342002027836 */ /* 0x000fe40000000000 */
[C---:B------:R-:W-:Y:S02]  /*aa80*/  VIADD R0, R18.reuse, 0x40 ;  /* 0x0000004012007836 */ /* 0x040fe40000000000 */
[----:B------:R-:W-:Y:S02]  /*aa90*/  VIADD R3, R18, 0x60 ;  /* 0x0000006012037836 */ /* 0x000fe40000000000 */
[----:B------:R-:W-:Y:S01]  /*aaa0*/  IMAD.U32 R65, RZ, RZ, UR6 ;  /* 0x00000006ff417e24 */ /* 0x000fe2000f8e00ff */
[----:B------:R-:W-:Y:S01]  /*aab0*/  UIMAD UR4, UR36, UR7, UR4 ;  /* 0x00000007240472a4 */ /* 0x000fe2000f8e0204 */
[----:B------:R-:W-:-:S02]  /*aac0*/  PRMT R2, RZ, 0x654, R2 ;  /* 0x00000654ff027816 */ /* 0x000fc40000000002 */
[----:B------:R-:W-:Y:S01]  /*aad0*/  IMAD.WIDE.U32 R64, R65, UR36, R20 ;  /* 0x0000002441407c25 */ /* 0x000fe2000f8e0014 */
[-C--:B------:R-:W-:Y:S01]  /*aae0*/  ISETP.GE.AND P1, PT, R0, R19.reuse, PT ;  /* 0x000000130000720c */ /* 0x080fe20003f26270 */
[----:B-1----:R0:W-:Y:S01]  /*aaf0*/  SYNCS.ARRIVE.TRANS64.RED.A1T0 RZ, [R2+URZ], RZ ;  /* 0x000000ff02ff79a7 */ /* 0x0021e2000810043f */
[----:B------:R-:W-:Y:S02]  /*ab00*/  ISETP.GE.AND P2, PT, R3, R19, PT ;  /* 0x000000130300720c */ /* 0x000fe40003f46270 */
[--C-:B------:R-:W-:Y:S01]  /*ab10*/  SHF.R.S32.HI R19, RZ, 0x1f, R18.reuse ;  /* 0x0000001fff137819 */ /* 0x100fe20000011412 */
[----:B------:R-:W-:Y:S01]  /*ab20*/  VIADD R69, R65, UR4 ;  /* 0x0000000441457c36 */ /* 0x000fe20008000000 */
[----:B------:R-:W-:Y:S01]  /*ab30*/  BSSY B1, `(.L_x_278) ;  /* 0x0000016000017945 */ /* 0x000fe20003800000 */
[----:B------:R-:W-:-:S03]  /*ab40*/  IMAD.WIDE R20, R17, 0x80, R18 ;  /* 0x0000008011147825 */ /* 0x000fc600078e0212 */
[----:B0-----:R-:W-:Y:S05]  /*ab50*/  @P3 BRA `(.L_x_279) ;  /* 0x00000000004c3947 */ /* 0x001fea0003800000 */
[----:B------:R-:W-:Y:S01]  /*ab60*/  ULDC.64 UR6, c[0x0][0xad8] ;  /* 0x0002b60000067ab9 */ /* 0x000fe20000000a00 */
[C---:B------:R-:W-:Y:S01]  /*ab70*/  VIADD R0, R16.reuse, 0x40 ;  /* 0x0000004010007836 */ /* 0x040fe20000000000 */
[----:B------:R-:W-:Y:S01]  /*ab80*/  ULDC UR4, c[0x0][0xa8c] ;  /* 0x0002a30000047ab9 */ /* 0x000fe20000000800 */
[C---:B------:R-:W-:Y:S01]  /*ab90*/  VIADD R60, R16.reuse, 0x80 ;  /* 0x00000080103c7836 */ /* 0x040fe20000000000 */
[----:B------:R-:W-:Y:S01]  /*aba0*/  ISETP.GE.AND P3, PT, R16, UR4, PT ;  /* 0x0000000410007c0c */ /* 0x000fe2000bf66270 */
[----:B------:R-:W-:Y:S01]  /*abb0*/  IMAD R17, R21, UR6, RZ ;  /* 0x0000000615117c24 */ /* 0x000fe2000f8e02ff */
[----:B------:R-:W-:Y:S01]  /*abc0*/  ISETP.GE.AND P4, PT, R0, UR4, PT ;  /* 0x0000000400007c0c */ /* 0x000fe2000bf86270 */
[----:B------:R-:W-:Y:S01]  /*abd0*/  IMAD.MOV.U32 R2, RZ, RZ, R64 ;  /* 0x000000ffff027224 */ /* 0x000fe200078e0040 */
[----:B------:R-:W-:Y:S01]  /*abe0*/  ISETP.GE.AND P5, PT, R60, UR4, PT ;  /* 0x000000043c007c0c */ /* 0x000fe2000bfa6270 */
[----:B------:R-:W-:Y:S02]  /*abf0*/  IMAD.MOV.U32 R3, RZ, RZ, R69 ;  /* 0x000000ffff037224 */ /* 0x000fe400078e0045 */
[----:B------:R-:W-:-:S02]  /*ac00*/  IMAD R17, R20, UR7, R17 ;  /* 0x0000000714117c24 */ /* 0x000fc4000f8e0211 */
[----:B------:R-:W-:Y:S01]  /*ac10*/  IMAD.WIDE.U32 R2, R20, UR6, R2 ;  /* 0x0000000614027c25 */ /* 0x000fe2000f8e0002 */
[----:B------:R-:W-:-:S03]  /*ac20*/  ULDC.64 UR6, c[0x0][0xa80] ;  /* 0x0002a00000067ab9 */ /* 0x000fc60000000a00 */
[----:B------:R-:W-:Y:S01]  /*ac30*/  IMAD.IADD R3, R3, 0x1, R17 ;  /* 0x0000000103037824 */ /* 0x000fe200078e0211 */
[----:B------:R-:W-:-:S04]  /*ac40*/  LEA R66, P6, R2, UR6, 0x1 ;  /* 0x0000000602427c11 */ /* 0x000fc8000f8c08ff */
[----:B------:R-:W-:-:S05]  /*ac50*/  LEA.HI.X R67, R2, UR7, R3, 0x1, P6 ;  /* 0x0000000702437c11 */ /* 0x000fca000b0f0c03 */
[----:B-----5:R0:W-:Y:S04]  /*ac60*/  @!P3 STG.E.128 desc[UR48][R66.64], R44 ;  /* 0x0000002c4200b986 */ /* 0x0201e8000c101d30 */
[----:B------:R0:W-:Y:S04]  /*ac70*/  @!P4 STG.E.128 desc[UR48][R66.64+0x80], R52 ;  /* 0x000080344200c986 */ /* 0x0001e8000c101d30 */
[----:B------:R0:W-:Y:S02]  /*ac80*/  @!P5 STG.E.128 desc[UR48][R66.64+0x100], R56 ;  /* 0x000100384200d986 */ /* 0x0001e4000c101d30 */
.L_x_279:
[----:B------:R-:W-:Y:S05]  /*ac90*/  BSYNC B1 ;  /* 0x0000000000017941 */ /* 0x000fea0003800000 */
.L_x_278:
[----:B------:R-:W-:Y:S04]  /*aca0*/  BSSY B1, `(.L_x_280) ;  /* 0x0000017000017945 */ /* 0x000fe80003800000 */
[----:B------:R-:W-:Y:S05]  /*acb0*/  @P0 BRA `(.L_x_281) ;  /* 0x0000000000540947 */ /* 0x000fea0003800000 */
[----:B------:R-:W-:Y:S01]  /*acc0*/  IADD3 R17, P0, R20, 0x20, RZ ;  /* 0x0000002014117810 */ /* 0x000fe20007f1e0ff */
[C---:B------:R-:W-:Y:S01]  /*acd0*/  VIADD R2, R16.reuse, 0x40 ;  /* 0x0000004010027836 */ /* 0x040fe20000000000 */
[----:B------:R-:W-:Y:S01]  /*ace0*/  ULDC UR4, c[0x0][0xa8c] ;  /* 0x0002a30000047ab9 */ /* 0x000fe20000000800 */
[----:B------:R-:W-:Y:S01]  /*acf0*/  ULDC.64 UR6, c[0x0][0xad8] ;  /* 0x0002b60000067ab9 */ /* 0x000fe20000000a00 */
[----:B------:R-:W-:Y:S01]  /*ad00*/  IMAD.MOV.U32 R3, RZ, RZ, R69 ;  /* 0x000000ffff037224 */ /* 0x000fe200078e0045 */
[----:B------:R-:W-:Y:S01]  /*ad10*/  ISETP.GE.AND P3, PT, R16, UR4, PT ;  /* 0x0000000410007c0c */ /* 0x000fe2000bf66270 */
[----:B------:R-:W-:Y:S01]  /*ad20*/  IMAD.X R0, RZ, RZ, R21, P0 ;  /* 0x000000ffff007224 */ /* 0x000fe200000e0615 */
[----:B------:R-:W-:Y:S01]  /*ad30*/  ISETP.GE.AND P4, PT, R2, UR4, PT ;  /* 0x0000000402007c0c */ /* 0x000fe2000bf86270 */
[----:B------:R-:W-:Y:S02]  /*ad40*/  IMAD.MOV.U32 R2, RZ, RZ, R64 ;  /* 0x000000ffff027224 */ /* 0x000fe400078e0040 */
[----:B0----5:R-:W-:-:S02]  /*ad50*/  VIADD R44, R16, 0x80 ;  /* 0x00000080102c7836 */ /* 0x021fc40000000000 */
[----:B------:R-:W-:Y:S02]  /*ad60*/  IMAD R0, R0, UR6, RZ ;  /* 0x0000000600007c24 */ /* 0x000fe4000f8e02ff */
[----:B------:R-:W-:Y:S01]  /*ad70*/  IMAD.WIDE.U32 R2, R17, UR6, R2 ;  /* 0x0000000611027c25 */ /* 0x000fe2000f8e0002 */
[----:B------:R-:W-:-:S03]  /*ad80*/  ISETP.GE.AND P5, PT, R44, UR4, PT ;  /* 0x000000042c007c0c */ /* 0x000fc6000bfa6270 */
[----:B------:R-:W-:Y:S01]  /*ad90*/  IMAD R17, R17, UR7, R0 ;  /* 0x0000000711117c24 */ /* 0x000fe2000f8e0200 */
[----:B------:R-:W-:Y:S02]  /*ada0*/  ULDC.64 UR6, c[0x0][0xa80] ;  /* 0x0002a00000067ab9 */ /* 0x000fe40000000a00 */
[----:B------:R-:W-:Y:S01]  /*adb0*/  LEA R44, P0, R2, UR6, 0x1 ;  /* 0x00000006022c7c11 */ /* 0x000fe2000f8008ff */
[----:B------:R-:W-:-:S05]  /*adc0*/  IMAD.IADD R3, R3, 0x1, R17 ;  /* 0x0000000103037824 */ /* 0x000fca00078e0211 */
[----:B------:R-:W-:-:S05]  /*add0*/  LEA.HI.X R45, R2, UR7, R3, 0x1, P0 ;  /* 0x00000007022d7c11 */ /* 0x000fca00080f0c03 */
[----:B------:R1:W-:Y:S04]  /*ade0*/  @!P3 STG.E.128 desc[UR48][R44.64], R32 ;  /* 0x000000202c00b986 */ /* 0x0003e8000c101d30 */
[----:B------:R1:W-:Y:S04]  /*adf0*/  @!P4 STG.E.128 desc[UR48][R44.64+0x80], R40 ;  /* 0x000080282c00c986 */ /* 0x0003e8000c101d30 */
[----:B------:R1:W-:Y:S02]  /*ae00*/  @!P5 STG.E.128 desc[UR48][R44.64+0x100], R48 ;  /* 0x000100302c00d986 */ /* 0x0003e4000c101d30 */
.L_x_281:
[----:B------:R-:W-:Y:S05]  /*ae10*/  BSYNC B1 ;  /* 0x0000000000017941 */ /* 0x000fea0003800000 */
.L_x_280:
        /* <DEDUP_REMOVED lines=11> */
[----:B-1---5:R-:W-:-:S02]  /*aed0*/  VIADD R32, R16, 0x80 ;  /* 0x0000008010207836 */ /* 0x022fc40000000000 */
        /* <DEDUP_REMOVED lines=11> */
.L_x_283:
[----:B------:R-:W-:Y:S05]  /*af90*/  BSYNC B1 ;  /* 0x0000000000017941 */ /* 0x000fea0003800000 */
.L_x_282:
[----:B------:R-:W-:Y:S05]  /*afa0*/  @P2 BRA `(.L_x_284) ;  /* 0x0000000c002c2947 */ /* 0x000fea0003800000 */
[----:B------:R-:W-:Y:S01]  /*afb0*/  IADD3 R17, P0, R20, 0x60, RZ ;  /* 0x0000006014117810 */ /* 0x000fe20007f1e0ff */
[----:B------:R-:W-:Y:S01]  /*afc0*/  ULDC.64 UR6, c[0x0][0xad8] ;  /* 0x0002b60000067ab9 */ /* 0x000fe20000000a00 */
[----:B------:R-:W-:Y:S01]  /*afd0*/  IMAD.MOV.U32 R2, RZ, RZ, R64 ;  /* 0x000000ffff027224 */ /* 0x000fe200078e0040 */
[----:B------:R-:W-:Y:S01]  /*afe0*/  ULDC UR4, c[0x0][0xa8c] ;  /* 0x0002a30000047ab9 */ /* 0x000fe20000000800 */
[----:B------:R-:W-:Y:S01]  /*aff0*/  IMAD.MOV.U32 R3, RZ, RZ, R69 ;  /* 0x000000ffff037224 */ /* 0x000fe200078e0045 */
[C---:B------:R-:W-:Y:S01]  /*b000*/  ISETP.GE.AND P1, PT, R16.reuse, UR4, PT ;  /* 0x0000000410007c0c */ /* 0x040fe2000bf26270 */
[----:B------:R-:W-:Y:S02]  /*b010*/  IMAD.X R20, RZ, RZ, R21, P0 ;  /* 0x000000ffff147224 */ /* 0x000fe400000e0615 */
[----:B------:R-:W-:Y:S02]  /*b020*/  VIADD R0, R16, 0x40 ;  /* 0x0000004010007836 */ /* 0x000fe40000000000 */
[----:B------:R-:W-:-:S02]  /*b030*/  IMAD R20, R20, UR6, RZ ;  /* 0x0000000614147c24 */ /* 0x000fc4000f8e02ff */
[----:B------:R-:W-:Y:S01]  /*b040*/  IMAD.WIDE.U32 R2, R17, UR6, R2 ;  /* 0x0000000611027c25 */ /* 0x000fe2000f8e0002 */
[----:B------:R-:W-:-:S03]  /*b050*/  ISETP.GE.AND P2, PT, R0, UR4, PT ;  /* 0x0000000400007c0c */ /* 0x000fc6000bf46270 */
[----:B------:R-:W-:Y:S01]  /*b060*/  IMAD R17, R17, UR7, R20 ;  /* 0x0000000711117c24 */ /* 0x000fe2000f8e0214 */
[----:B------:R-:W-:Y:S01]  /*b070*/  ULDC.64 UR6, c[0x0][0xa80] ;  /* 0x0002a00000067ab9 */ /* 0x000fe20000000a00 */
[----:B------:R-:W-:Y:S01]  /*b080*/  VIADD R0, R16, 0x80 ;  /* 0x0000008010007836 */ /* 0x000fe20000000000 */
[----:B------:R-:W-:Y:S01]  /*b090*/  LEA R20, P0, R2, UR6, 0x1 ;  /* 0x0000000602147c11 */ /* 0x000fe2000f8008ff */
[----:B------:R-:W-:-:S05]  /*b0a0*/  IMAD.IADD R3, R3, 0x1, R17 ;  /* 0x0000000103037824 */ /* 0x000fca00078e0211 */
[----:B------:R-:W-:Y:S02]  /*b0b0*/  LEA.HI.X R21, R2, UR7, R3, 0x1, P0 ;  /* 0x0000000702157c11 */ /* 0x000fe400080f0c03 */
[----:B------:R-:W-:-:S03]  /*b0c0*/  ISETP.GE.AND P0, PT, R0, UR4, PT ;  /* 0x0000000400007c0c */ /* 0x000fc6000bf06270 */
[----:B-----5:R4:W-:Y:S04]  /*b0d0*/  @!P1 STG.E.128 desc[UR48][R20.64], R8 ;  /* 0x0000000814009986 */ /* 0x0209e8000c101d30 */
[----:B------:R4:W-:Y:S06]  /*b0e0*/  @!P2 STG.E.128 desc[UR48][R20.64+0x80], R12 ;  /* 0x0000800c1400a986 */ /* 0x0009ec000c101d30 */
[----:B------:R-:W-:Y:S05]  /*b0f0*/  @P0 BRA `(.L_x_284) ;  /* 0x0000000800d80947 */ /* 0x000fea0003800000 */
[----:B------:R3:W-:Y:S01]  /*b100*/  STG.E.128 desc[UR48][R20.64+0x100], R4 ;  /* 0x0001000414007986 */ /* 0x0007e2000c101d30 */
[----:B------:R-:W-:Y:S05]  /*b110*/  BRA `(.L_x_284) ;  /* 0x0000000800d07947 */ /* 0x000fea0003800000 */
.L_x_276:
[----:B------:R-:W-:Y:S01]  /*b120*/  ULDC.64 UR6, c[0x0][0xbd8] ;  /* 0x0002f60000067ab9 */ /* 0x000fe20000000a00 */
[----:B------:R-:W-:Y:S01]  /*b130*/  IMAD.MOV.U32 R7, RZ, RZ, RZ ;  /* 0x000000ffff077224 */ /* 0x000fe200078e00ff */
[----:B------:R-:W-:-:S04]  /*b140*/  UISETP.NE.U32.AND UP0, UPT, UR6, URZ, UPT ;  /* 0x0000003f0600728c */ /* 0x000fc8000bf05070 */
[----:B------:R-:W-:-:S03]  /*b150*/  UISETP.NE.AND.EX UP0, UPT, UR7, URZ, UPT, UP0 ;  /* 0x0000003f0700728c */ /* 0x000fc6000bf05300 */
[----:B------:R-:W-:Y:S02]  /*b160*/  ULDC.64 UR6, c[0x0][0xbd8] ;  /* 0x0002f60000067ab9 */ /* 0x000fe40000000a00 */
[----:B------:R-:W-:Y:S01]  /*b170*/  UIMAD.WIDE UR6, UR36, 0x4, UR6 ;  /* 0x00000004240678a5 */ /* 0x000fe2000f8e0206 */
[----:B------:R-:W0:Y:S01]  /*b180*/  LDC R0, c[0x0][0xa88] ;  /* 0x0002a200ff007b82 */ /* 0x000e220000000800 */
[----:B------:R-:W-:-:S04]  /*b190*/  PLOP3.LUT P1, PT, PT, PT, UP0, 0x80, 0x0 ;  /* 0x000000000000781c */ /* 0x000fc80003f2f008 */
[----:B------:R-:W-:Y:S02]  /*b1a0*/  IMAD.U32 R2, RZ, RZ, UR6 ;  /* 0x00000006ff027e24 */ /* 0x000fe4000f8e00ff */
[----:B------:R-:W-:Y:S01]  /*b1b0*/  IMAD.U32 R3, RZ, RZ, UR7 ;  /* 0x00000007ff037e24 */ /* 0x000fe2000f8e00ff */
[----:B------:R-:W-:Y:S02]  /*b1c0*/  ULDC.64 UR6, c[0x0][0xbe0] ;  /* 0x0002f80000067ab9 */ /* 0x000fe40000000a00 */
[----:B------:R-:W-:-:S04]  /*b1d0*/  UISETP.NE.U32.AND UP1, UPT, UR6, URZ, UPT ;  /* 0x0000003f0600728c */ /* 0x000fc8000bf25070 */
[----:B------:R-:W-:Y:S01]  /*b1e0*/  UISETP.NE.AND.EX UP1, UPT, UR7, URZ, UPT, UP1 ;  /* 0x0000003f0700728c */ /* 0x000fe2000bf25310 */
[----:B------:R1:W5:Y:S05]  /*b1f0*/  @P1 LDG.E R7, desc[UR48][R2.64] ;  /* 0x0000003002071981 */ /* 0x00036a000c1e1900 */
[----:B------:R-:W-:-:S05]  /*b200*/  PLOP3.LUT P2, PT, PT, PT, UP1, 0x80, 0x0 ;  /* 0x000000000000781c */ /* 0x000fca0003f4f018 */
[----:B------:R-:W-:Y:S02]  /*b210*/  @UP1 ULDC.64 UR6, c[0x0][0xbe0] ;  /* 0x0002f80000061ab9 */ /* 0x000fe40000000a00 */
[----:B------:R-:W-:-:S06]  /*b220*/  @UP1 UIMAD.WIDE UR6, UR36, 0x4, UR6 ;  /* 0x00000004240618a5 */ /* 0x000fcc000f8e0206 */
[----:B------:R-:W-:Y:S02]  /*b230*/  IMAD.U32 R4, RZ, RZ, UR6 ;  /* 0x00000006ff047e24 */ /* 0x000fe4000f8e00ff */
[----:B------:R-:W-:-:S05]  /*b240*/  IMAD.U32 R5, RZ, RZ, UR7 ;  /* 0x00000007ff057e24 */ /* 0x000fca000f8e00ff */
[----:B0-----:R1:W5:Y:S01]  /*b250*/  @P2 LDG.E R0, desc[UR48][R4.64] ;  /* 0x0000003004002981 */ /* 0x001362000c1e1900 */
[----:B------:R-:W-:Y:S01]  /*b260*/  ISETP.GE.AND P0, PT, R224, 0x80, PT ;  /* 0x00000080e000780c */ /* 0x000fe20003f06270 */
[----:B------:R-:W-:-:S12]  /*b270*/  @P2 BRA `(.L_x_285) ;  /* 0x0000000000102947 */ /* 0x000fd80003800000 */
[----:B------:R-:W-:Y:S05]  /*b280*/  @!P1 BRA `(.L_x_285) ;  /* 0x00000000000c9947 */ /* 0x000fea0003800000 */
[----:B-1----:R-:W2:Y:S04]  /*b290*/  LDG.E R5, desc[UR48][R2.64] ;  /* 0x0000003002057981 */ /* 0x002ea8000c1e1900 */
[----:B-----5:R-:W2:Y:S02]  /*b2a0*/  LDG.E R0, desc[UR48][R2.64+0x4] ;  /* 0x0000043002007981 */ /* 0x020ea4000c1e1900 */
[----:B--2---:R-:W-:-:S07]  /*b2b0*/  IMAD.IADD R0, R0, 0x1, -R5 ;  /* 0x0000000100007824 */ /* 0x004fce00078e0a05 */
.L_x_285:
[----:B------:R-:W-:Y:S01]  /*b2c0*/  USHF.R.S32.HI UR7, URZ, 0x1f, UR39 ;  /* 0x0000001f3f077899 */ /* 0x000fe20008011427 */
[----:B------:R-:W-:Y:S01]  /*b2d0*/  BSSY B1, `(.L_x_286) ;  /* 0x000001e000017945 */ /* 0x000fe20003800000 */
[----:B------:R-:W-:Y:S01]  /*b2e0*/  USEL UR36, UR36, URZ, !UP0 ;  /* 0x0000003f24247287 */ /* 0x000fe2000c000000 */
[----:B------:R-:W-:Y:S01]  /*b2f0*/  SHF.R.S32.HI R9, RZ, 0x1f, R16 ;  /* 0x0000001fff097819 */ /* 0x000fe20000011410 */
[----:B------:R-:W-:Y:S01]  /*b300*/  USEL UR37, UR37, URZ, !UP0 ;  /* 0x0000003f25257287 */ /* 0x000fe2000c000000 */
[----:B-----5:R-:W-:Y:S01]  /*b310*/  SHF.R.S32.HI R6, RZ, 0x1f, R7 ;  /* 0x0000001fff067819 */ /* 0x020fe20000011407 */
[----:B------:R-:W-:Y:S10]  /*b320*/  @P0 BRA `(.L_x_287) ;  /* 0x0000000000600947 */ /* 0x000ff40003800000 */
[----:B-1----:R-:W0:Y:S02]  /*b330*/  S2R R2, SR_TID.X ;  /* 0x0000000000027919 */ /* 0x002e240000002100 */
[----:B0-----:R-:W-:-:S04]  /*b340*/  IMAD R2, R17, 0x80, R2 ;  /* 0x0000008011027824 */ /* 0x001fc800078e0202 */
[----:B------:R-:W-:-:S05]  /*b350*/  VIADD R3, R2, 0xffffff80 ;  /* 0xffffff8002037836 */ /* 0x000fca0000000000 */
[----:B------:R-:W-:-:S13]  /*b360*/  ISETP.GE.AND P0, PT, R3, R0, PT ;  /* 0x000000000300720c */ /* 0x000fda0003f06270 */
[----:B------:R-:W-:Y:S05]  /*b370*/  @P0 BRA `(.L_x_287) ;  /* 0x00000000004c0947 */ /* 0x000fea0003800000 */
[C---:B------:R-:W-:Y:S01]  /*b380*/  IADD3 R2, P0, R3.reuse, R7, RZ ;  /* 0x0000000703027210 */ /* 0x040fe20007f1e0ff */
[----:B------:R-:W-:Y:S02]  /*b390*/  ULDC.64 UR8, c[0x0][0xb70] ;  /* 0x0002dc0000087ab9 */ /* 0x000fe40000000a00 */
[----:B------:R-:W-:Y:S01]  /*b3a0*/  UIMAD UR4, UR7, UR8, URZ ;  /* 0x00000008070472a4 */ /* 0x000fe2000f8e023f */
[----:B------:R-:W-:Y:S01]  /*b3b0*/  LEA.HI.X.SX32 R3, R3, R6, 0x1, P0 ;  /* 0x0000000603037211 */ /* 0x000fe200000f0eff */
[----:B------:R-:W-:Y:S02]  /*b3c0*/  IMAD.U32 R5, RZ, RZ, UR8 ;  /* 0x00000008ff057e24 */ /* 0x000fe4000f8e00ff */
[----:B------:R-:W-:Y:S02]  /*b3d0*/  UIMAD UR4, UR39, UR9, UR4 ;  /* 0x00000009270472a4 */ /* 0x000fe4000f8e0204 */
[----:B------:R-:W-:Y:S01]  /*b3e0*/  IMAD.WIDE.U32 R2, R5, UR39, R2 ;  /* 0x0000002705027c25 */ /* 0x000fe2000f8e0002 */
[----:B------:R-:W-:-:S02]  /*b3f0*/  ULDC.64 UR8, c[0x0][0xb78] ;  /* 0x0002de0000087ab9 */ /* 0x000fc40000000a00 */
[----:B------:R-:W-:Y:S01]  /*b400*/  UIMAD UR6, UR37, UR8, URZ ;  /* 0x00000008250672a4 */ /* 0x000fe2000f8e023f */
[----:B------:R-:W-:Y:S02]  /*b410*/  VIADD R3, R3, UR4 ;  /* 0x0000000403037c36 */ /* 0x000fe40008000000 */
[----:B------:R-:W-:Y:S01]  /*b420*/  IMAD.U32 R5, RZ, RZ, UR8 ;  /* 0x00000008ff057e24 */ /* 0x000fe2000f8e00ff */
[----:B------:R-:W-:-:S03]  /*b430*/  UIMAD UR6, UR36, UR9, UR6 ;  /* 0x00000009240672a4 */ /* 0x000fc6000f8e0206 */
[----:B------:R-:W-:Y:S01]  /*b440*/  IMAD.WIDE.U32 R2, R5, UR36, R2 ;  /* 0x0000002405027c25 */ /* 0x000fe2000f8e0002 */
[----:B------:R-:W-:-:S03]  /*b450*/  ULDC.64 UR8, c[0x0][0xb40] ;  /* 0x0002d00000087ab9 */ /* 0x000fc60000000a00 */
[----:B------:R-:W-:Y:S01]  /*b460*/  VIADD R3, R3, UR6 ;  /* 0x0000000603037c36 */ /* 0x000fe20008000000 */
[----:B------:R-:W-:-:S04]  /*b470*/  LEA R4, P0, R2, UR8, 0x2 ;  /* 0x0000000802047c11 */ /* 0x000fc8000f8010ff */
[----:B------:R-:W-:Y:S01]  /*b480*/  LEA.HI.X R5, R2, UR9, R3, 0x2, P0 ;  /* 0x0000000902057c11 */ /* 0x000fe200080f1403 */
[----:B------:R-:W-:-:S05]  /*b490*/  IMAD.MOV.U32 R3, RZ, RZ, -0x800000 ;  /* 0xff800000ff037424 */ /* 0x000fca00078e00ff */
[----:B------:R0:W-:Y:S03]  /*b4a0*/  STG.E desc[UR48][R4.64], R3 ;  /* 0x0000000304007986 */ /* 0x0001e6000c101930 */
.L_x_287:
[----:B------:R-:W-:Y:S05]  /*b4b0*/  BSYNC B1 ;  /* 0x0000000000017941 */ /* 0x000fea0003800000 */
.L_x_286:
[----:B------:R-:W-:Y:S01]  /*b4c0*/  ULDC.64 UR8, c[0x0][0xaa0] ;  /* 0x0002a80000087ab9 */ /* 0x000fe20000000a00 */
[----:B-1----:R-:W-:Y:S01]  /*b4d0*/  IMAD.MOV.U32 R2, RZ, RZ, R16 ;  /* 0x000000ffff027224 */ /* 0x002fe200078e0010 */
[----:B------:R-:W-:Y:S01]  /*b4e0*/  BSSY B1, `(.L_x_288) ;  /* 0x0000031000017945 */ /* 0x000fe20003800000 */
[----:B0-----:R-:W-:Y:S02]  /*b4f0*/  IMAD.MOV.U32 R3, RZ, RZ, R9 ;  /* 0x000000ffff037224 */ /* 0x001fe400078e0009 */
[----:B------:R-:W-:Y:S02]  /*b500*/  IMAD R4, R6, UR8, RZ ;  /* 0x0000000806047c24 */ /* 0x000fe4000f8e02ff */
[----:B------:R-:W-:-:S04]  /*b510*/  IMAD.WIDE.U32 R2, R7, UR8, R2 ;  /* 0x0000000807027c25 */ /* 0x000fc8000f8e0002 */
[----:B------:R-:W-:Y:S01]  /*b520*/  IMAD R7, R7, UR9, R4 ;  /* 0x0000000907077c24 */ /* 0x000fe2000f8e0204 */
[----:B------:R-:W-:Y:S01]  /*b530*/  ULDC.64 UR8, c[0x0][0xae0] ;  /* 0x0002b80000087ab9 */ /* 0x000fe20000000a00 */
[----:B------:R-:W-:Y:S01]  /*b540*/  IMAD R5, R17, -0x80, R0 ;  /* 0xffffff8011057824 */ /* 0x000fe200078e0200 */
[----:B------:R-:W-:Y:S01]  /*b550*/  UIMAD UR4, UR7, UR8, URZ ;  /* 0x00000008070472a4 */ /* 0x000fe2000f8e023f */
[----:B------:R-:W-:Y:S02]  /*b560*/  IMAD.IADD R3, R3, 0x1, R7 ;  /* 0x0000000103037824 */ /* 0x000fe400078e0207 */
[----:B------:R-:W-:Y:S01]  /*b570*/  IMAD.U32 R7, RZ, RZ, UR8 ;  /* 0x00000008ff077e24 */ /* 0x000fe2000f8e00ff */
[----:B------:R-:W-:Y:S01]  /*b580*/  UIMAD UR4, UR39, UR9, UR4 ;  /* 0x00000009270472a4 */ /* 0x000fe2000f8e0204 */
[C---:B------:R-:W-:Y:S01]  /*b590*/  VIADD R0, R18.reuse, 0x20 ;  /* 0x0000002012007836 */ /* 0x040fe20000000000 */
[----:B------:R-:W-:Y:S01]  /*b5a0*/  ULDC.64 UR6, c[0x0][0xae8] ;  /* 0x0002ba0000067ab9 */ /* 0x000fe20000000a00 */
[----:B------:R-:W-:Y:S01]  /*b5b0*/  IMAD.WIDE.U32 R2, R7, UR39, R2 ;  /* 0x0000002707027c25 */ /* 0x000fe2000f8e0002 */
[----:B------:R-:W-:-:S02]  /*b5c0*/  ISETP.GE.AND P3, PT, R18, R5, PT ;  /* 0x000000051200720c */ /* 0x000fc40003f66270 */
[-C--:B------:R-:W-:Y:S01]  /*b5d0*/  ISETP.GE.AND P2, PT, R0, R5.reuse, PT ;  /* 0x000000050000720c */ /* 0x080fe20003f46270 */
[----:B------:R-:W-:Y:S01]  /*b5e0*/  VIADD R3, R3, UR4 ;  /* 0x0000000403037c36 */ /* 0x000fe20008000000 */
[----:B------:R-:W-:Y:S01]  /*b5f0*/  UIMAD UR4, UR37, UR6, URZ ;  /* 0x00000006250472a4 */ /* 0x000fe2000f8e023f */
[C---:B------:R-:W-:Y:S01]  /*b600*/  VIADD R4, R18.reuse, 0x40 ;  /* 0x0000004012047836 */ /* 0x040fe20000000000 */
[--C-:B------:R-:W-:Y:S01]  /*b610*/  SHF.R.S32.HI R7, RZ, 0x1f, R18.reuse ;  /* 0x0000001fff077819 */ /* 0x100fe20000011412 */
[----:B------:R-:W-:Y:S01]  /*b620*/  VIADD R0, R18, 0x60 ;  /* 0x0000006012007836 */ /* 0x000fe20000000000 */
[----:B------:R-:W-:Y:S01]  /*b630*/  UIMAD UR4, UR36, UR7, UR4 ;  /* 0x00000007240472a4 */ /* 0x000fe2000f8e0204 */
[----:B------:R-:W-:Y:S01]  /*b640*/  IMAD.U32 R9, RZ, RZ, UR6 ;  /* 0x00000006ff097e24 */ /* 0x000fe2000f8e00ff */
[-C--:B------:R-:W-:Y:S01]  /*b650*/  ISETP.GE.AND P1, PT, R4, R5.reuse, PT ;  /* 0x000000050400720c */ /* 0x080fe20003f26270 */
[----:B------:R-:W-:Y:S01]  /*b660*/  IMAD.MOV.U32 R6, RZ, RZ, R18 ;  /* 0x000000ffff067224 */ /* 0x000fe200078e0012 */
[----:B------:R-:W-:Y:S01]  /*b670*/  ISETP.GE.AND P0, PT, R0, R5, PT ;  /* 0x000000050000720c */ /* 0x000fe20003f06270 */
[----:B------:R-:W-:-:S04]  /*b680*/  IMAD.WIDE.U32 R4, R9, UR36, R2 ;  /* 0x0000002409047c25 */ /* 0x000fc8000f8e0002 */
[----:B------:R-:W-:Y:S02]  /*b690*/  VIADD R11, R5, UR4 ;  /* 0x00000004050b7c36 */ /* 0x000fe40008000000 */
[----:B------:R-:W-:Y:S01]  /*b6a0*/  IMAD.WIDE R6, R17, 0x80, R6 ;  /* 0x0000008011067825 */ /* 0x000fe200078e0206 */
[----:B------:R-:W-:Y:S06]  /*b6b0*/  @P3 BRA `(.L_x_289) ;  /* 0x00000000004c3947 */ /* 0x000fec0003800000 */
        /* <DEDUP_REMOVED lines=16> */
[----:B------:R0:W-:Y:S04]  /*b7c0*/  @!P4 STG.E.128 desc[UR48][R8.64], RZ ;  /* 0x000000ff0800c986 */ /* 0x0001e8000c101d30 */
[----:B------:R0:W-:Y:S04]  /*b7d0*/  @!P5 STG.E.128 desc[UR48][R8.64+0x80], RZ ;  /* 0x000080ff0800d986 */ /* 0x0001e8000c101d30 */
[----:B------:R0:W-:Y:S02]  /*b7e0*/  @!P6 STG.E.128 desc[UR48][R8.64+0x100], RZ ;  /* 0x000100ff0800e986 */ /* 0x0001e4000c101d30 */
.L_x_289:
[----:B------:R-:W-:Y:S05]  /*b7f0*/  BSYNC B1 ;  /* 0x0000000000017941 */ /* 0x000fea0003800000 */
.L_x_288:
[----:B------:R-:W-:Y:S04]  /*b800*/  BSSY B1, `(.L_x_290) ;  /* 0x0000017000017945 */ /* 0x000fe80003800000 */
[----:B------:R-:W-:Y:S05]  /*b810*/  @P2 BRA `(.L_x_291) ;  /* 0x0000000000542947 */ /* 0x000fea0003800000 */
[----:B0-----:R-:W-:Y:S01]  /*b820*/  IADD3 R9, P2, R6, 0x20, RZ ;  /* 0x0000002006097810 */ /* 0x001fe20007f5e0ff */
        /* <DEDUP_REMOVED lines=8> */
[----:B------:R-:W-:-:S02]  /*b8b0*/  VIADD R8, R16, 0x80 ;  /* 0x0000008010087836 */ /* 0x000fc40000000000 */
        /* <DEDUP_REMOVED lines=8> */
[----:B------:R1:W-:Y:S04]  /*b940*/  @!P3 STG.E.128 desc[UR48][R8.64], RZ ;  /* 0x000000ff0800b986 */ /* 0x0003e8000c101d30 */
[----:B------:R1:W-:Y:S04]  /*b950*/  @!P4 STG.E.128 desc[UR48][R8.64+0x80], RZ ;  /* 0x000080ff0800c986 */ /* 0x0003e8000c101d30 */
[----:B------:R1:W-:Y:S02]  /*b960*/  @!P5 STG.E.128 desc[UR48][R8.64+0x100], RZ ;  /* 0x000100ff0800d986 */ /* 0x0003e4000c101d30 */
.L_x_291:
[----:B------:R-:W-:Y:S05]  /*b970*/  BSYNC B1 ;  /* 0x0000000000017941 */ /* 0x000fea0003800000 */
.L_x_290:
[----:B------:R-:W-:Y:S04]  /*b980*/  BSSY B1, `(.L_x_292) ;  /* 0x0000017000017945 */ /* 0x000fe80003800000 */
[----:B------:R-:W-:Y:S05]  /*b990*/  @P1 BRA `(.L_x_293) ;  /* 0x0000000000541947 */ /* 0x000fea0003800000 */
[----:B01----:R-:W-:Y:S01]  /*b9a0*/  IADD3 R9, P1, R6, 0x40, RZ ;  /* 0x0000004006097810 */ /* 0x003fe20007f3e0ff */
        /* <DEDUP_REMOVED lines=20> */
.L_x_293:
[----:B------:R-:W-:Y:S05]  /*baf0*/  BSYNC B1 ;  /* 0x0000000000017941 */ /* 0x000fea0003800000 */
.L_x_292:
        /* <DEDUP_REMOVED lines=10> */
[----:B------:R-:W-:-:S02]  /*bba0*/  IMAD R6, R6, UR6, RZ ;  /* 0x0000000606067c24 */ /* 0x000fc4000f8e02ff */
[----:B------:R-:W-:Y:S02]  /*bbb0*/  VIADD R0, R16, 0x80 ;  /* 0x0000008010007836 */ /* 0x000fe40000000000 */
[----:B------:R-:W-:-:S03]  /*bbc0*/  IMAD.WIDE.U32 R2, R5, UR6, R2 ;  /* 0x0000000605027c25 */ /* 0x000fc6000f8e0002 */
[----:B------:R-:W-:Y:S01]  /*bbd0*/  ISETP.GE.AND P3, PT, R0, UR4, PT ;  /* 0x0000000400007c0c */ /* 0x000fe2000bf66270 */
        /* <DEDUP_REMOVED lines=8> */
.L_x_284:
[----:B------:R-:W-:Y:S05]  /*bc60*/  BSYNC B0 ;  /* 0x0000000000007941 */ /* 0x000fea0003800000 */
.L_x_275:
[----:B------:R-:W-:Y:S02]  /*bc70*/  ULDC UR4, c[0x0][0xc14] ;  /* 0x0003050000047ab9 */ /* 0x000fe40000000800 */
[----:B------:R-:W-:-:S13]  /*bc80*/  ISETP.GE.AND P0, PT, R63, UR4, PT ;  /* 0x000000043f007c0c */ /* 0x000fda000bf06270 */
[----:B------:R-:W-:Y:S05]  /*bc90*/  @!P0 BRA `(.L_x_294) ;  /* 0xffffff5000408947 */ /* 0x000fea000383ffff */
[----:B------:R-:W-:Y:S05]  /*bca0*/  EXIT ;  /* 0x000000000000794d */ /* 0x000fea0003800000 */
.L_x_249:
[----:B------:R-:W-:-:S08]  /*bcb0*/  NOP ;  /* 0x0000000000007918 */ /* 0x000fd00000000000 */
[----:B------:R-:W0:-:S00]  /*bcc0*/  USETMAXREG.DEALLOC.CTAPOOL 0x18 ;  /* 0x00000018000079c8 */ /* 0x000e0000080e0500 */
[----:B0-----:R-:W2:Y:S01]  /*bcd0*/  LDL.LU R2, [R1+0x18] ;  /* 0x0000180001027983 */ /* 0x001ea20000300800 */
[----:B------:R-:W-:-:S06]  /*bce0*/  LOP3.LUT R0, R0, 0x3, RZ, 0xc0, !PT ;  /* 0x0000000300007812 */ /* 0x000fcc00078ec0ff */
[----:B------:R-:W0:Y:S02]  /*bcf0*/  SHFL.IDX PT, R0, R0, RZ, 0x1f ;  /* 0x00001fff00007589 */ /* 0x000e2400000e0000 */
[----:B0-----:R-:W-:Y:S01]  /*bd00*/  ISETP.NE.AND P0, PT, R0, RZ, PT ;  /* 0x000000ff0000720c */ /* 0x001fe20003f05270 */
[----:B------:R-:W-:Y:S01]  /*bd10*/  IMAD.MOV.U32 R0, RZ, RZ, RZ ;  /* 0x000000ffff007224 */ /* 0x000fe200078e00ff */
[----:B--2---:R-:W-:-:S11]  /*bd20*/  LOP3.LUT R2, R2, 0xfffffffd, RZ, 0xc0, !PT ;  /* 0xfffffffd02027812 */ /* 0x004fd600078ec0ff */
[----:B------:R-:W-:-:S05]  /*bd30*/  @P0 LOP3.LUT R2, R2, 0x2, RZ, 0xfc, !PT ;  /* 0x0000000202020812 */ /* 0x000fca00078efcff */
[----:B------:R0:W-:Y:S01]  /*bd40*/  STL [R1+0x18], R2 ;  /* 0x0000180201007387 */ /* 0x0001e20000100800 */
[----:B------:R-:W-:Y:S05]  /*bd50*/  @!P0 BRA `(.L_x_295) ;  /* 0x00000000002c8947 */ /* 0x000fea0003800000 */
[----:B------:R-:W1:Y:S08]  /*bd60*/  S2UR UR5, SR_CgaCtaId ;  /* 0x00000000000579c3 */ /* 0x000e700000008800 */
[----:B------:R-:W-:Y:S06]  /*bd70*/  BAR.SYNC.DEFER_BLOCKING 0x5, 0x180 ;  /* 0x0146000000007b1d */ /* 0x000fec0000010000 */
[----:B------:R-:W-:-:S02]  /*bd80*/  UMOV UR4, 0x400 ;  /* 0x0000040000047882 */ /* 0x000fc40000000000 */
[----:B-1----:R-:W-:-:S09]  /*bd90*/  ULEA UR4, UR5, UR4, 0x18 ;  /* 0x0000000405047291 */ /* 0x002fd2000f8ec03f */
[----:B------:R-:W1:Y:S04]  /*bda0*/  LDS.128 R4, [UR4+0x334d0] ;  /* 0x0334d004ff047984 */ /* 0x000e680008000c00 */
[----:B-1----:R1:W-:Y:S01]  /*bdb0*/  STL [R1+0x4], R5 ;  /* 0x0000040501007387 */ /* 0x0023e20000100800 */
[----:B------:R-:W-:Y:S02]  /*bdc0*/  R2UR UR52, R7 ;  /* 0x00000000073472ca */ /* 0x000fe400000e0000 */
[----:B------:R-:W-:Y:S01]  /*bdd0*/  R2UR UR38, R6 ;  /* 0x00000000062672ca */ /* 0x000fe200000e0000 */
[----:B------:R1:W-:Y:S01]  /*bde0*/  STL [R1], R4 ;  /* 0x0000000401007387 */ /* 0x0003e20000100800 */
[----:B------:R-:W-:Y:S06]  /*bdf0*/  BAR.ARV 0x4, 0x180 ;  /* 0x0106000000007b1d */ /* 0x000fec0000002000 */
[----:B------:R-:W-:Y:S07]  /*be00*/  BRA `(.L_x_296) ;  /* 0x0000000800247947 */ /* 0x000fee0003800000 */
.L_x_295:
[----:B0-----:R-:W0:Y:S01]  /*be10*/  S2R R2, SR_TID.X ;  /* 0x0000000000027919 */ /* 0x001e220000002100 */
[----:B------:R-:W-:Y:S01]  /*be20*/  ULDC UR4, c[0x0][0xc14] ;  /* 0x0003050000047ab9 */ /* 0x000fe20000000800 */
[----:B------:R-:W1:Y:S01]  /*be30*/  LDC R9, c[0x0][0xc10] ;  /* 0x00030400ff097b82 */ /* 0x000e620000000800 */
[----:B0-----:R-:W-:-:S04]  /*be40*/  LOP3.LUT R5, R2, 0x1f, RZ, 0xc0, !PT ;  /* 0x0000001f02057812 */ /* 0x001fc800078ec0ff */
[----:B------:R-:W-:-:S04]  /*be50*/  ISETP.NE.AND P0, PT, R5, 0x1f, PT ;  /* 0x0000001f0500780c */ /* 0x000fc80003f05270 */
[----:B------:R-:W-:-:S13]  /*be60*/  ISETP.GE.OR P1, PT, R5, UR4, !P0 ;  /* 0x0000000405007c0c */ /* 0x000fda000c726670 */
[----:B------:R-:W0:Y:S02]  /*be70*/  @!P1 LDC.64 R2, c[0x0][0xc58] ;  /* 0x00031600ff029b82 */ /* 0x000e240000000a00 */
[----:B0-----:R-:W-:-:S05]  /*be80*/  @!P1 IMAD.WIDE.U32 R2, R5, 0x4, R2 ;  /* 0x0000000405029825 */ /* 0x001fca00078e0002 */
[----:B------:R-:W2:Y:S01]  /*be90*/  @!P1 LDG.E R0, desc[UR48][R2.64] ;  /* 0x0000003002009981 */ /* 0x000ea2000c1e1900 */
[C---:B------:R-:W-:Y:S01]  /*bea0*/  ISETP.NE.AND P1, PT, R5.reuse, RZ, PT ;  /* 0x000000ff0500720c */ /* 0x040fe20003f25270 */
[----:B------:R-:W-:Y:S01]  /*beb0*/  UMOV UR52, URZ ;  /* 0x0000003f00347c82 */ /* 0x000fe20008000000 */
[C---:B------:R-:W-:Y:S02]  /*bec0*/  ISETP.GE.U32.AND P2, PT, R5.reuse, 0x2, PT ;  /* 0x000000020500780c */ /* 0x040fe40003f46070 */
[C---:B------:R-:W-:Y:S02]  /*bed0*/  ISETP.GE.U32.AND P3, PT, R5.reuse, 0x4, PT ;  /* 0x000000040500780c */ /* 0x040fe40003f66070 */
[C---:B------:R-:W-:Y:S02]  /*bee0*/  ISETP.GE.U32.AND P4, PT, R5.reuse, 0x8, PT ;  /* 0x000000080500780c */ /* 0x040fe40003f86070 */
[----:B------:R-:W-:Y:S01]  /*bef0*/  ISETP.GE.U32.AND P5, PT, R5, 0x10, PT ;  /* 0x000000100500780c */ /* 0x000fe20003fa6070 */
[----:B--2---:R-:W0:Y:S02]  /*bf00*/  SHFL.UP PT, R4, R0, 0x1, RZ ;  /* 0x0420000000047989 */ /* 0x004e2400000e00ff */
[----:B0-----:R-:W-:-:S05]  /*bf10*/  SEL R7, R4, RZ, P1 ;  /* 0x000000ff04077207 */ /* 0x001fca0000800000 */
[----:B------:R-:W-:-:S05]  /*bf20*/  IMAD.IADD R7, R0, 0x1, R7 ;  /* 0x0000000100077824 */ /* 0x000fca00078e0207 */
[----:B------:R-:W0:Y:S02]  /*bf30*/  SHFL.UP PT, R4, R7, 0x2, RZ ;  /* 0x0440000007047989 */ /* 0x000e2400000e00ff */
[----:B0-----:R-:W-:-:S05]  /*bf40*/  SEL R4, R4, RZ, P2 ;  /* 0x000000ff04047207 */ /* 0x001fca0001000000 */
[----:B------:R-:W-:-:S05]  /*bf50*/  IMAD.IADD R4, R7, 0x1, R4 ;  /* 0x0000000107047824 */ /* 0x000fca00078e0204 */
[----:B------:R-:W0:Y:S02]  /*bf60*/  SHFL.UP PT, R6, R4, 0x4, RZ ;  /* 0x0480000004067989 */ /* 0x000e2400000e00ff */
[----:B0-----:R-:W-:-:S05]  /*bf70*/  SEL R3, R6, RZ, P3 ;  /* 0x000000ff06037207 */ /* 0x001fca0001800000 */
[----:B------:R-:W-:Y:S02]  /*bf80*/  IMAD.IADD R3, R4, 0x1, R3 ;  /* 0x0000000104037824 */ /* 0x000fe400078e0203 */
[----:B------:R-:W0:Y:S03]  /*bf90*/  S2R R4, SR_CTAID.X ;  /* 0x0000000000047919 */ /* 0x000e260000002500 */
[----:B------:R-:W2:Y:S02]  /*bfa0*/  SHFL.UP PT, R2, R3, 0x8, RZ ;  /* 0x0500000003027989 */ /* 0x000ea400000e00ff */
[----:B--2---:R-:W-:-:S05]  /*bfb0*/  SEL R2, R2, RZ, P4 ;  /* 0x000000ff02027207 */ /* 0x004fca0002000000 */
[----:B------:R-:W-:-:S05]  /*bfc0*/  IMAD.IADD R8, R3, 0x1, R2 ;  /* 0x0000000103087824 */ /* 0x000fca00078e0202 */
[----:B------:R-:W2:Y:S02]  /*bfd0*/  SHFL.UP PT, R2, R8, 0x10, RZ ;  /* 0x0600000008027989 */ /* 0x000ea400000e00ff */
[----:B--2---:R-:W-:-:S05]  /*bfe0*/  SEL R7, R2, RZ, P5 ;  /* 0x000000ff02077207 */ /* 0x004fca0002800000 */
[----:B------:R-:W-:-:S05]  /*bff0*/  IMAD.IADD R2, R8, 0x1, R7 ;  /* 0x0000000108027824 */ /* 0x000fca00078e0207 */
[----:B------:R-:W1:Y:S02]  /*c000*/  SHFL.IDX PT, R6, R2, 0x1f, 0x1f ;  /* 0x03e01f0002067f89 */ /* 0x000e6400000e0000 */
[----:B-1----:R-:W-:Y:S02]  /*c010*/  IMAD R7, R6, R9, RZ ;  /* 0x0000000906077224 */ /* 0x002fe400078e02ff */
[----:B------:R-:W-:Y:S02]  /*c020*/  IMAD.MOV.U32 R6, RZ, RZ, RZ ;  /* 0x000000ffff067224 */ /* 0x000fe400078e00ff */
[----:B------:R-:W-:Y:S01]  /*c030*/  IMAD.MOV.U32 R10, RZ, RZ, R7 ;  /* 0x000000ffff0a7224 */ /* 0x000fe200078e0007 */
[----:B0-----:R-:W-:-:S13]  /*c040*/  ISETP.GT.AND P6, PT, R7, R4, PT ;  /* 0x000000040700720c */ /* 0x001fda0003fc4270 */
[----:B------:R-:W-:Y:S05]  /*c050*/  @P6 BRA `(.L_x_297) ;  /* 0x0000000000a46947 */ /* 0x000fea0003800000 */
[----:B------:R-:W-:Y:S01]  /*c060*/  IMAD.MOV.U32 R7, RZ, RZ, R10 ;  /* 0x000000ffff077224 */ /* 0x000fe200078e000a */
[----:B------:R-:W-:Y:S01]  /*c070*/  UMOV UR52, URZ ;  /* 0x0000003f00347c82 */ /* 0x000fe20008000000 */
[----:B------:R-:W-:Y:S01]  /*c080*/  ULDC UR6, c[0x0][0xc14] ;  /* 0x0003050000067ab9 */ /* 0x000fe20000000800 */
[----:B------:R-:W-:-:S05]  /*c090*/  ULDC UR5, c[0x0][0xc14] ;  /* 0x0003050000057ab9 */ /* 0x000fca0000000800 */
.L_x_301:
[----:B------:R-:W-:-:S03]  /*c0a0*/  UIADD3 UR4, UR52, 0x1f, URZ ;  /* 0x0000001f34047890 */ /* 0x000fc6000fffe03f */
[----:B------:R-:W-:Y:S01]  /*c0b0*/  UMOV UR52, UR5 ;  /* 0x0000000500347c82 */ /* 0x000fe20008000000 */
[----:B------:R-:W-:-:S06]  /*c0c0*/  UISETP.GE.AND UP0, UPT, UR4, UR6, UPT ;  /* 0x000000060400728c */ /* 0x000fcc000bf06270 */
[----:B------:R-:W-:-:S13]  /*c0d0*/  PLOP3.LUT P6, PT, PT, PT, UP0, 0x40, 0x0 ;  /* 0x000000000000781c */ /* 0x000fda0003fce808 */
[----:B------:R-:W-:Y:S05]  /*c0e0*/  @!P6 BRA `(.L_x_298) ;  /* 0x000000040034e947 */ /* 0x000fea0003800000 */
[----:B------:R-:W-:Y:S01]  /*c0f0*/  UMOV UR52, UR4 ;  /* 0x0000000400347c82 */ /* 0x000fe20008000000 */
[----:B------:R-:W-:Y:S01]  /*c100*/  BSSY B0, `(.L_x_299) ;  /* 0x0000008000007945 */ /* 0x000fe20003800000 */
[----:B------:R-:W-:Y:S02]  /*c110*/  VIADD R9, R5, UR52 ;  /* 0x0000003405097c36 */ /* 0x000fe40008000000 */
[----:B------:R-:W-:-:S03]  /*c120*/  IMAD.MOV.U32 R0, RZ, RZ, RZ ;  /* 0x000000ffff007224 */ /* 0x000fc600078e00ff */
[----:B------:R-:W-:-:S13]  /*c130*/  ISETP.GE.OR P6, PT, R9, UR6, !P0 ;  /* 0x0000000609007c0c */ /* 0x000fda000c7c6670 */
[----:B------:R-:W-:Y:S05]  /*c140*/  @P6 BRA `(.L_x_300) ;  /* 0x00000000000c6947 */ /* 0x000fea0003800000 */
[----:B------:R-:W0:Y:S02]  /*c150*/  LDC.64 R2, c[0x0][0xc58] ;  /* 0x00031600ff027b82 */ /* 0x000e240000000a00 */
[----:B0-----:R-:W-:-:S05]  /*c160*/  IMAD.WIDE R2, R9, 0x4, R2 ;  /* 0x0000000409027825 */ /* 0x001fca00078e0202 */
[----:B------:R0:W5:Y:S02]  /*c170*/  LDG.E R0, desc[UR48][R2.64] ;  /* 0x0000003002007981 */ /* 0x000164000c1e1900 */
.L_x_300:
[----:B------:R-:W-:Y:S05]  /*c180*/  BSYNC B0 ;  /* 0x0000000000007941 */ /* 0x000fea0003800000 */
.L_x_299:
[----:B0----5:R-:W0:Y:S02]  /*c190*/  SHFL.UP PT, R2, R0, 0x1, RZ ;  /* 0x0420000000027989 */ /* 0x021e2400000e00ff */
[----:B0-----:R-:W-:-:S05]  /*c1a0*/  SEL R3, R2, RZ, P1 ;  /* 0x000000ff02037207 */ /* 0x001fca0000800000 */
[----:B------:R-:W-:-:S05]  /*c1b0*/  IMAD.IADD R3, R0, 0x1, R3 ;  /* 0x0000000100037824 */ /* 0x000fca00078e0203 */
[----:B------:R-:W0:Y:S02]  /*c1c0*/  SHFL.UP PT, R2, R3, 0x2, RZ ;  /* 0x0440000003027989 */ /* 0x000e2400000e00ff */
        /* <DEDUP_REMOVED lines=11> */
[----:B------:R-:W0:Y:S03]  /*c280*/  LDC R9, c[0x0][0xc10] ;  /* 0x00030400ff097b82 */ /* 0x000e260000000800 */
[----:B------:R-:W0:Y:S02]  /*c290*/  SHFL.IDX PT, R12, R2, 0x1f, 0x1f ;  /* 0x03e01f00020c7f89 */ /* 0x000e2400000e0000 */
[----:B0-----:R-:W-:-:S04]  /*c2a0*/  IMAD R12, R12, R9, RZ ;  /* 0x000000090c0c7224 */ /* 0x001fc800078e02ff */
[----:B------:R-:W-:-:S05]  /*c2b0*/  IMAD.IADD R7, R12, 0x1, R7 ;  /* 0x000000010c077824 */ /* 0x000fca00078e0207 */
[----:B------:R-:W-:-:S13]  /*c2c0*/  ISETP.GT.AND P6, PT, R7, R4, PT ;  /* 0x000000040700720c */ /* 0x000fda0003fc4270 */
[----:B------:R-:W-:Y:S05]  /*c2d0*/  @!P6 BRA `(.L_x_301) ;  /* 0xfffffffc0070e947 */ /* 0x000fea000383ffff */
[----:B------:R-:W-:-:S07]  /*c2e0*/  IMAD.MOV.U32 R10, RZ, RZ, R12 ;  /* 0x000000ffff0a7224 */ /* 0x000fce00078e000c */
.L_x_297:
[----:B------:R-:W-:-:S04]  /*c2f0*/  IMAD.IADD R8, R7, 0x1, -R10 ;  /* 0x0000000107087824 */ /* 0x000fc800078e0a0a */
[----:B------:R-:W-:-:S05]  /*c300*/  IMAD R3, R2, R9, R8 ;  /* 0x0000000902037224 */ /* 0x000fca00078e0208 */
[----:B------:R-:W-:-:S13]  /*c310*/  ISETP.GT.AND P0, PT, R3, R4, PT ;  /* 0x000000040300720c */ /* 0x000fda0003f04270 */
[----:B------:R-:W-:Y:S02]  /*c320*/  VOTEU.ANY UR5, UPT, !P0 ;  /* 0x0000000000057886 */ /* 0x000fe400040e0100 */
[----:B------:R-:W-:Y:S02]  /*c330*/  UPOPC UR4, UR5 ;  /* 0x00000005000472bf */ /* 0x000fe40008000000 */
[----:B------:R-:W-:-:S04]  /*c340*/  ISETP.NE.AND P0, PT, RZ, UR5, PT ;  /* 0x00000005ff007c0c */ /* 0x000fc8000bf05270 */
[----:B------:R-:W-:-:S05]  /*c350*/  IMAD.U32 R11, RZ, RZ, UR4 ;  /* 0x00000004ff0b7e24 */ /* 0x000fca000f8e00ff */
[----:B------:R-:W0:Y:S02]  /*c360*/  SHFL.IDX PT, R0, R0, R11, 0x1f ;  /* 0x00001f0b00007589 */ /* 0x000e2400000e0000 */
[----:B0-----:R-:W-:-:S04]  /*c370*/  IABS R7, R0 ;  /* 0x0000000000077213 */ /* 0x001fc80000000000 */
[----:B------:R-:W0:Y:S08]  /*c380*/  I2F.RP R10, R7 ;  /* 0x00000007000a7306 */ /* 0x000e300000209400 */
[----:B0-----:R-:W0:Y:S02]  /*c390*/  MUFU.RCP R10, R10 ;  /* 0x0000000a000a7308 */ /* 0x001e240000001000 */
[----:B0-----:R-:W-:-:S06]  /*c3a0*/  VIADD R3, R10, 0xffffffe ;  /* 0x0ffffffe0a037836 */ /* 0x001fcc0000000000 */
[----:B------:R-:W0:Y:S01]  /*c3b0*/  F2I.FTZ.U32.TRUNC.NTZ R3, R3 ;  /* 0x0000000300037305 */ /* 0x000e22000021f000 */
[----:B------:R-:W-:Y:S05]  /*c3c0*/  @!P0 BRA `(.L_x_302) ;  /* 0x00000000000c8947 */ /* 0x000fea0003800000 */
[----:B------:R-:W-:-:S06]  /*c3d0*/  UIADD3 UR5, UR4, -0x1, URZ ;  /* 0xffffffff04057890 */ /* 0x000fcc000fffe03f */
[----:B------:R-:W-:-:S05]  /*c3e0*/  IMAD.U32 R11, RZ, RZ, UR5 ;  /* 0x00000005ff0b7e24 */ /* 0x000fca000f8e00ff */
[----:B------:R1:W2:Y:S02]  /*c3f0*/  SHFL.IDX PT, R6, R2, R11, 0x1f ;  /* 0x00001f0b02067589 */ /* 0x0002a400000e0000 */
.L_x_302:
[--C-:B01----:R-:W-:Y:S01]  /*c400*/  IMAD.MOV R2, RZ, RZ, -R3.reuse ;  /* 0x000000ffff027224 */ /* 0x103fe200078e0a03 */
[----:B------:R-:W-:Y:S01]  /*c410*/  UIADD3 UR52, UR4, UR52, URZ ;  /* 0x0000003404347290 */ /* 0x000fe2000fffe03f */
[----:B--2---:R-:W-:Y:S02]  /*c420*/  IMAD R6, R6, R9, R8 ;  /* 0x0000000906067224 */ /* 0x004fe400078e0208 */
[----:B------:R-:W-:Y:S02]  /*c430*/  IMAD R9, R2, R7, RZ ;  /* 0x0000000702097224 */ /* 0x000fe400078e02ff */
[----:B------:R-:W-:Y:S01]  /*c440*/  IMAD.MOV.U32 R2, RZ, RZ, RZ ;  /* 0x000000ffff027224 */ /* 0x000fe200078e00ff */
[----:B------:R1:W-:Y:S03]  /*c450*/  STL [R1], R6 ;  /* 0x0000000601007387 */ /* 0x0003e60000100800 */
[----:B------:R-:W-:-:S04]  /*c460*/  IMAD.HI.U32 R2, R3, R9, R2 ;  /* 0x0000000903027227 */ /* 0x000fc800078e0002 */
[----:B------:R-:W-:Y:S01]  /*c470*/  IMAD.IADD R9, R4, 0x1, -R6 ;  /* 0x0000000104097824 */ /* 0x000fe200078e0a06 */
[----:B------:R-:W-:-:S04]  /*c480*/  IABS R4, R0 ;  /* 0x0000000000047213 */ /* 0x000fc80000000000 */
[----:B------:R-:W-:Y:S01]  /*c490*/  IABS R3, R9 ;  /* 0x0000000900037213 */ /* 0x000fe20000000000 */
[----:B------:R-:W-:-:S04]  /*c4a0*/  IMAD.MOV R4, RZ, RZ, -R4 ;  /* 0x000000ffff047224 */ /* 0x000fc800078e0a04 */
[----:B------:R-:W-:-:S04]  /*c4b0*/  IMAD.HI.U32 R2, R2, R3, RZ ;  /* 0x0000000302027227 */ /* 0x000fc800078e00ff */
[----:B------:R-:W-:Y:S01]  /*c4c0*/  IMAD R4, R2, R4, R3 ;  /* 0x0000000402047224 */ /* 0x000fe200078e0203 */
[----:B------:R-:W-:-:S04]  /*c4d0*/  LOP3.LUT R3, R9, R0, RZ, 0x3c, !PT ;  /* 0x0000000009037212 */ /* 0x000fc800078e3cff */
[----:B------:R-:W-:Y:S02]  /*c4e0*/  ISETP.GT.U32.AND P1, PT, R7, R4, PT ;  /* 0x000000040700720c */ /* 0x000fe40003f24070 */
[----:B------:R-:W-:-:S11]  /*c4f0*/  ISETP.GE.AND P2, PT, R3, RZ, PT ;  /* 0x000000ff0300720c */ /* 0x000fd60003f46270 */
[----:B------:R-:W-:Y:S02]  /*c500*/  @!P1 IMAD.IADD R4, R4, 0x1, -R7 ;  /* 0x0000000104049824 */ /* 0x000fe400078e0a07 */
[----:B------:R-:W-:Y:S01]  /*c510*/  @!P1 VIADD R2, R2, 0x1 ;  /* 0x0000000102029836 */ /* 0x000fe20000000000 */
[----:B------:R-:W-:Y:S02]  /*c520*/  ISETP.NE.AND P1, PT, R0, RZ, PT ;  /* 0x000000ff0000720c */ /* 0x000fe40003f25270 */
[----:B------:R-:W-:-:S13]  /*c530*/  ISETP.GE.U32.AND P0, PT, R4, R7, PT ;  /* 0x000000070400720c */ /* 0x000fda0003f06070 */
[----:B------:R-:W-:-:S04]  /*c540*/  @P0 VIADD R2, R2, 0x1 ;  /* 0x0000000102020836 */ /* 0x000fc80000000000 */
[----:B------:R-:W-:Y:S01]  /*c550*/  @!P2 IMAD.MOV R2, RZ, RZ, -R2 ;  /* 0x000000ffff02a224 */ /* 0x000fe200078e0a02 */
[----:B------:R-:W-:-:S04]  /*c560*/  @!P1 LOP3.LUT R2, RZ, R0, RZ, 0x33, !PT ;  /* 0x00000000ff029212 */ /* 0x000fc800078e33ff */
[----:B------:R-:W-:Y:S01]  /*c570*/  R2UR UR38, R2 ;  /* 0x00000000022672ca */ /* 0x000fe200000e0000 */
[----:B------:R-:W-:-:S04]  /*c580*/  IMAD.MOV R3, RZ, RZ, -R2 ;  /* 0x000000ffff037224 */ /* 0x000fc800078e0a02 */
[----:B------:R-:W-:-:S05]  /*c590*/  IMAD R0, R0, R3, R9 ;  /* 0x0000000300007224 */ /* 0x000fca00078e0209 */
[----:B------:R1:W-:Y:S01]  /*c5a0*/  STL [R1+0x4], R0 ;  /* 0x0000040001007387 */ /* 0x0003e20000100800 */
[----:B------:R-:W-:Y:S05]  /*c5b0*/  BRA `(.L_x_303) ;  /* 0x00000000000c7947 */ /* 0x000fea0003800000 */
.L_x_298:
[----:B------:R0:W-:Y:S01]  /*c5c0*/  STL [R1], R4 ;  /* 0x0000000401007387 */ /* 0x0001e20000100800 */
[----:B------:R-:W-:-:S03]  /*c5d0*/  UMOV UR38, URZ ;  /* 0x0000003f00267c82 */ /* 0x000fc60008000000 */
[----:B------:R0:W-:Y:S02]  /*c5e0*/  STL [R1+0x4], RZ ;  /* 0x000004ff01007387 */ /* 0x0001e40000100800 */
.L_x_303:
[----:B------:R-:W2:Y:S04]  /*c5f0*/  LDL R2, [R1+0x4] ;  /* 0x0000040001027983 */ /* 0x000ea80000100800 */
[----:B0-----:R-:W3:Y:S01]  /*c600*/  LDL R4, [R1] ;  /* 0x0000000001047983 */ /* 0x001ee20000100800 */
[----:B------:R-:W-:-:S13]  /*c610*/  ISETP.NE.AND P0, PT, R5, RZ, PT ;  /* 0x000000ff0500720c */ /* 0x000fda0003f05270 */
[----:B------:R-:W0:Y:S01]  /*c620*/  @!P0 S2R R3, SR_CgaCtaId ;  /* 0x0000000000038919 */ /* 0x000e220000008800 */
[----:B-1----:R-:W-:Y:S01]  /*c630*/  @!P0 MOV R0, 0x400 ;  /* 0x0000040000008802 */ /* 0x002fe20000000f00 */
[----:B------:R-:W-:Y:S02]  /*c640*/  IMAD.U32 R6, RZ, RZ, UR38 ;  /* 0x00000026ff067e24 */ /* 0x000fe4000f8e00ff */
[----:B------:R-:W-:Y:S01]  /*c650*/  IMAD.U32 R7, RZ, RZ, UR52 ;  /* 0x00000034ff077e24 */ /* 0x000fe2000f8e00ff */
[----:B0-----:R-:W-:Y:S01]  /*c660*/  @!P0 LEA R0, R3, R0, 0x18 ;  /* 0x0000000003008211 */ /* 0x001fe200078ec0ff */
[----:B--2---:R-:W-:-:S05]  /*c670*/  IMAD.MOV.U32 R5, RZ, RZ, R2 ;  /* 0x000000ffff057224 */ /* 0x004fca00078e0002 */
[----:B---3--:R2:W-:Y:S01]  /*c680*/  @!P0 STS.128 [R0+0x334d0], R4 ;  /* 0x0334d00400008388 */ /* 0x0085e20000000c00 */
[----:B------:R-:W-:Y:S06]  /*c690*/  BAR.ARV 0x5, 0x180 ;  /* 0x0146000000007b1d */ /* 0x000fec0000002000 */
.L_x_296:
[----:B------:R-:W-:Y:S01]  /*c6a0*/  ULDC UR4, c[0x0][0xc14] ;  /* 0x0003050000047ab9 */ /* 0x000fe20000000800 */
[----:B------:R3:W-:Y:S01]  /*c6b0*/  STL [R1+0x1c], RZ ;  /* 0x00001cff01007387 */ /* 0x0007e20000100800 */
[----:B------:R-:W-:Y:S01]  /*c6c0*/  UISETP.GE.AND UP0, UPT, UR52, UR4, UPT ;  /* 0x000000043400728c */ /* 0x000fe2000bf06270 */
[----:B------:R-:W-:Y:S02]  /*c6d0*/  IMAD.MOV.U32 R18, RZ, RZ, 0x1 ;  /* 0x00000001ff127424 */ /* 0x000fe400078e00ff */
[----:B------:R-:W-:-:S03]  /*c6e0*/  IMAD.MOV.U32 R17, RZ, RZ, RZ ;  /* 0x000000ffff117224 */ /* 0x000fc600078e00ff */
[----:B------:R-:W-:-:S13]  /*c6f0*/  PLOP3.LUT P0, PT, PT, PT, UP0, 0x80, 0x0 ;  /* 0x000000000000781c */ /* 0x000fda0003f0f008 */
[----:B---3--:R-:W-:Y:S05]  /*c700*/  @P0 BRA `(.L_x_304) ;  /* 0x00000040000c0947 */ /* 0x008fea0003800000 */
[----:B--2---:R-:W2:Y:S01]  /*c710*/  S2R R0, SR_TID.X ;  /* 0x0000000000007919 */ /* 0x004ea20000002100 */
[----:B------:R-:W-:Y:S01]  /*c720*/  IMAD.MOV.U32 R18, RZ, RZ, 0x1 ;  /* 0x00000001ff127424 */ /* 0x000fe200078e00ff */
[----:B------:R-:W-:Y:S01]  /*c730*/  ULOP3.LUT UR42, UR40, 0x1, URZ, 0xfc, !UPT ;  /* 0x00000001282a7892 */ /* 0x000fe2000f8efc3f */
[----:B------:R-:W-:Y:S01]  /*c740*/  IMAD.MOV.U32 R17, RZ, RZ, RZ ;  /* 0x000000ffff117224 */ /* 0x000fe200078e00ff */
[----:B------:R-:W1:Y:S01]  /*c750*/  S2R R6, SR_TID.X ;  /* 0x0000000000067919 */ /* 0x000e620000002100 */
[----:B------:R-:W-:Y:S01]  /*c760*/  ULOP3.LUT UR51, UR40, 0x2, URZ, 0xfc, !UPT ;  /* 0x0000000228337892 */ /* 0x000fe2000f8efc3f */
[----:B------:R-:W-:Y:S01]  /*c770*/  ULDC UR50, c[0x0][0xc] ;  /* 0x0000030000327ab9 */ /* 0x000fe20000000800 */
[----:B------:R-:W-:Y:S01]  /*c780*/  ULDC.64 UR54, c[0x0][0x198] ;  /* 0x0000660000367ab9 */ /* 0x000fe20000000a00 */
[----:B--2---:R-:W-:Y:S01]  /*c790*/  LOP3.LUT R0, R0, 0x7f, RZ, 0xc0, !PT ;  /* 0x0000007f00007812 */ /* 0x004fe200078ec0ff */
[----:B-1----:R-:W-:-:S04]  /*c7a0*/  IMAD.SHL.U32 R4, R6, 0x20, RZ ;  /* 0x0000002006047824 */ /* 0x002fc800078e00ff */
[----:B------:R-:W-:Y:S02]  /*c7b0*/  IMAD.SHL.U32 R0, R0, 0x10, RZ ;  /* 0x0000001000007824 */ /* 0x000fe400078e00ff */
[----:B------:R-:W-:-:S03]  /*c7c0*/  IMAD.SHL.U32 R7, R6, 0x4, RZ ;  /* 0x0000000406077824 */ /* 0x000fc600078e00ff */
[----:B------:R-:W-:Y:S01]  /*c7d0*/  LOP3.LUT R3, R0, 0x600, RZ, 0xc0, !PT ;  /* 0x0000060000037812 */ /* 0x000fe200078ec0ff */
[----:B------:R-:W-:-:S03]  /*c7e0*/  IMAD.SHL.U32 R0, R6, 0x40, RZ ;  /* 0x0000004006007824 */ /* 0x000fc600078e00ff */
[----:B------:R-:W-:Y:S02]  /*c7f0*/  LOP3.LUT R5, R3, 0x60, R4, 0xf8, !PT ;  /* 0x0000006003057812 */ /* 0x000fe400078ef804 */
[----:B------:R-:W-:Y:S02]  /*c800*/  SHF.R.U32.HI R3, RZ, 0x1, R6 ;  /* 0x00000001ff037819 */ /* 0x000fe40000011606 */
[----:B0-----:R-:W-:Y:S02]  /*c810*/  LOP3.LUT R2, R0, 0x180, RZ, 0xc0, !PT ;  /* 0x0000018000027812 */ /* 0x001fe400078ec0ff */
[----:B------:R-:W-:Y:S02]  /*c820*/  LOP3.LUT R5, R5, 0x100, R4, 0xf8, !PT ;  /* 0x0000010005057812 */ /* 0x000fe400078ef804 */
[----:B------:R-:W-:Y:S02]  /*c830*/  LOP3.LUT R4, R4, 0x80, RZ, 0xc0, !PT ;  /* 0x0000008004047812 */ /* 0x000fe400078ec0ff */
[----:B------:R-:W-:Y:S01]  /*c840*/  LOP3.LUT R2, R2, 0x30, R3, 0xf8, !PT ;  /* 0x0000003002027812 */ /* 0x000fe200078ef803 */
[----:B------:R-:W-:Y:S01]  /*c850*/  IMAD.SHL.U32 R3, R6, 0x8, RZ ;  /* 0x0000000806037824 */ /* 0x000fe200078e00ff */
[----:B------:R-:W-:-:S04]  /*c860*/  LOP3.LUT R4, R4, 0x10, R6, 0xf8, !PT ;  /* 0x0000001004047812 */ /* 0x000fc800078ef806 */
[----:B------:R-:W-:Y:S02]  /*c870*/  LOP3.LUT R3, R2, 0x30, R3, 0x78, !PT ;  /* 0x0000003002037812 */ /* 0x000fe400078e7803 */
[----:B------:R-:W-:Y:S02]  /*c880*/  LOP3.LUT R4, R4, 0x10, R7, 0x78, !PT ;  /* 0x0000001004047812 */ /* 0x000fe400078e7807 */
[----:B------:R-:W-:Y:S02]  /*c890*/  LOP3.LUT R2, R3, 0x640, R0, 0xf8, !PT ;  /* 0x0000064003027812 */ /* 0x000fe400078ef800 */
[----:B------:R-:W-:-:S03]  /*c8a0*/  LOP3.LUT R0, R5, R4, RZ, 0xfc, !PT ;  /* 0x0000000405007212 */ /* 0x000fc600078efcff */
[----:B------:R0:W-:Y:S04]  /*c8b0*/  STL [R1+0x14], R2 ;  /* 0x0000140201007387 */ /* 0x0001e80000100800 */
[----:B------:R0:W-:Y:S04]  /*c8c0*/  STL [R1+0x10], R0 ;  /* 0x0000100001007387 */ /* 0x0001e80000100800 */
[----:B------:R0:W-:Y:S02]  /*c8d0*/  STL [R1+0x1c], RZ ;  /* 0x00001cff01007387 */ /* 0x0001e40000100800 */
.L_x_366:
[----:B------:R-:W-:Y:S01]  /*c8e0*/  ULDC.64 UR4, c[0x0][0xc60] ;  /* 0x0003180000047ab9 */ /* 0x000fe20000000a00 */
[----:B0-----:R-:W-:Y:S01]  /*c8f0*/  IMAD.MOV.U32 R0, RZ, RZ, RZ ;  /* 0x000000ffff007224 */ /* 0x001fe200078e00ff */
[----:B------:R-:W-:Y:S01]  /*c900*/  UIMAD.WIDE UR4, UR52, 0x4, UR4 ;  /* 0x00000004340478a5 */ /* 0x000fe2000f8e0204 */
[----:B------:R-:W-:Y:S01]  /*c910*/  ULDC.64 UR6, c[0x0][0xa28] ;  /* 0x00028a0000067ab9 */ /* 0x000fe20000000a00 */
[----:B------:R-:W-:Y:S01]  /*c920*/  ULDC.64 UR10, c[0x0][0xa20] ;  /* 0x00028800000a7ab9 */ /* 0x000fe20000000a00 */
[----:B-1----:R-:W-:Y:S01]  /*c930*/  IMAD.MOV.U32 R4, RZ, RZ, RZ ;  /* 0x000000ffff047224 */ /* 0x002fe200078e00ff */
[----:B------:R-:W-:Y:S02]  /*c940*/  ULDC UR44, c[0x0][0x2e0] ;  /* 0x0000b800002c7ab9 */ /* 0x000fe40000000800 */
[----:B------:R-:W-:Y:S02]  /*c950*/  IMAD.U32 R2, RZ, RZ, UR4 ;  /* 0x00000004ff027e24 */ /* 0x000fe4000f8e00ff */
[----:B------:R-:W-:Y:S01]  /*c960*/  IMAD.U32 R3, RZ, RZ, UR5 ;  /* 0x00000005ff037e24 */ /* 0x000fe2000f8e00ff */
[----:B------:R-:W-:-:S04]  /*c970*/  ULDC.64 UR4, c[0x0][0xa00] ;  /* 0x0002800000047ab9 */ /* 0x000fc80000000a00 */
[----:B------:R-:W2:Y:S01]  /*c980*/  LDG.E R2, desc[UR48][R2.64] ;  /* 0x0000003002027981 */ /* 0x000ea2000c1e1900 */
[----:B------:R-:W-:Y:S02]  /*c990*/  UISETP.NE.U32.AND UP0, UPT, UR4, URZ, UPT ;  /* 0x0000003f0400728c */ /* 0x000fe4000bf05070 */
[----:B------:R-:W-:Y:S02]  /*c9a0*/  UISETP.NE.U32.AND UP1, UPT, UR6, URZ, UPT ;  /* 0x0000003f0600728c */ /* 0x000fe4000bf25070 */
[----:B------:R-:W-:Y:S02]  /*c9b0*/  UISETP.NE.AND.EX UP0, UPT, UR5, URZ, UPT, UP0 ;  /* 0x0000003f0500728c */ /* 0x000fe4000bf05300 */
[----:B------:R-:W-:-:S04]  /*c9c0*/  UISETP.NE.AND.EX UP1, UPT, UR7, URZ, UPT, UP1 ;  /* 0x0000003f0700728c */ /* 0x000fc8000bf25310 */
[----:B------:R-:W-:Y:S02]  /*c9d0*/  PLOP3.LUT P0, PT, PT, PT, UP0, 0x80, 0x0 ;  /* 0x000000000000781c */ /* 0x000fe40003f0f008 */
[----:B--2---:R-:W-:-:S13]  /*c9e0*/  R2UR UR47, R2 ;  /* 0x00000000022f72ca */ /* 0x004fda00000e0000 */
[----:B------:R-:W-:Y:S02]  /*c9f0*/  USHF.R.S32.HI UR8, URZ, 0x1f, UR47 ;  /* 0x0000001f3f087899 */ /* 0x000fe4000801142f */
[----:B------:R-:W-:-:S04]  /*ca00*/  @UP0 ULEA UR4, UP2, UR47, UR4, 0x2 ;  /* 0x000000042f040291 */ /* 0x000fc8000f84103f */
[----:B------:R-:W-:Y:S02]  /*ca10*/  @UP0 ULEA.HI.X UR5, UR47, UR5, UR8, 0x2, UP2 ;  /* 0x000000052f050291 */ /* 0x000fe400090f1408 */
[----:B------:R-:W-:Y:S01]  /*ca20*/  IMAD.U32 R2, RZ, RZ, UR4 ;  /* 0x00000004ff027e24 */ /* 0x000fe2000f8e00ff */
[----:B------:R-:W-:-:S03]  /*ca30*/  UISETP.NE.U32.AND UP0, UPT, UR10, URZ, UPT ;  /* 0x0000003f0a00728c */ /* 0x000fc6000bf05070 */
[----:B------:R-:W-:Y:S01]  /*ca40*/  IMAD.U32 R3, RZ, RZ, UR5 ;  /* 0x00000005ff037e24 */ /* 0x000fe2000f8e00ff */
[----:B------:R-:W-:-:S04]  /*ca50*/  UISETP.NE.AND.EX UP0, UPT, UR11, URZ, UPT, UP0 ;  /* 0x0000003f0b00728c */ /* 0x000fc8000bf05300 */
[----:B------:R0:W2:Y:S01]  /*ca60*/  @P0 LDG.E R0, desc[UR48][R2.64] ;  /* 0x0000003002000981 */ /* 0x0000a2000c1e1900 */
[----:B------:R-:W-:Y:S01]  /*ca70*/  @UP1 ULEA UR4, UP2, UR47, UR6, 0x2 ;  /* 0x000000062f041291 */ /* 0x000fe2000f84103f */
[----:B------:R-:W-:Y:S01]  /*ca80*/  PLOP3.LUT P1, PT, PT, PT, UP1, 0x80, 0x0 ;  /* 0x000000000000781c */ /* 0x000fe20003f2f018 */
[----:B------:R-:W-:Y:S01]  /*ca90*/  USHF.L.U32 UR45, UR47, 0x2, URZ ;  /* 0x000000022f2d7899 */ /* 0x000fe2000800063f */
[----:B------:R-:W-:Y:S01]  /*caa0*/  PLOP3.LUT P2, PT, PT, PT, UP0, 0x80, 0x0 ;  /* 0x000000000000781c */ /* 0x000fe20003f4f008 */
[----:B------:R-:W-:Y:S02]  /*cab0*/  @UP1 ULEA.HI.X UR5, UR47, UR7, UR8, 0x2, UP2 ;  /* 0x000000072f051291 */ /* 0x000fe400090f1408 */
[----:B------:R-:W-:Y:S02]  /*cac0*/  USHF.L.U64.HI UR46, UR47, 0x2, UR8 ;  /* 0x000000022f2e7899 */ /* 0x000fe40008010208 */
[----:B------:R-:W-:Y:S01]  /*cad0*/  @UP0 UIADD3 UR6, UP3, UR45, UR10, URZ ;  /* 0x0000000a2d060290 */ /* 0x000fe2000ff7e03f */
[----:B0-----:R-:W-:Y:S01]  /*cae0*/  IMAD.U32 R2, RZ, RZ, UR4 ;  /* 0x00000004ff027e24 */ /* 0x001fe2000f8e00ff */
[----:B------:R-:W-:Y:S01]  /*caf0*/  ULDC.64 UR8, c[0x0][0xa08] ;  /* 0x0002820000087ab9 */ /* 0x000fe20000000a00 */
[----:B------:R-:W-:Y:S01]  /*cb00*/  IMAD.U32 R3, RZ, RZ, UR5 ;  /* 0x00000005ff037e24 */ /* 0x000fe2000f8e00ff */
[----:B------:R-:W-:Y:S01]  /*cb10*/  @UP0 UIADD3.X UR7, UR46, UR11, URZ, UP3, !UPT ;  /* 0x0000000b2e070290 */ /* 0x000fe20009ffe43f */
[----:B------:R-:W-:Y:S01]  /*cb20*/  ISETP.NE.U32.AND P0, PT, RZ, UR8, PT ;  /* 0x00000008ff007c0c */ /* 0x000fe2000bf05070 */
[----:B------:R-:W-:-:S03]  /*cb30*/  UIADD3 UR8, UP0, UR45, UR8, URZ ;  /* 0x000000082d087290 */ /* 0x000fc6000ff1e03f */
[----:B------:R-:W-:Y:S01]  /*cb40*/  ISETP.NE.AND.EX P0, PT, RZ, UR9, PT, P0 ;  /* 0x00000009ff007c0c */ /* 0x000fe2000bf05300 */
[----:B------:R-:W-:Y:S01]  /*cb50*/  UIADD3.X UR4, UR46, UR9, URZ, UP0, !UPT ;  /* 0x000000092e047290 */ /* 0x000fe200087fe43f */
[----:B--2---:R0:W-:Y:S04]  /*cb60*/  STL [R1+0xc], R0 ;  /* 0x00000c0001007387 */ /* 0x0041e80000100800 */
[----:B0-----:R0:W2:Y:S02]  /*cb70*/  @P1 LDG.E R0, desc[UR48][R2.64] ;  /* 0x0000003002001981 */ /* 0x0010a4000c1e1900 */
[----:B0-----:R-:W-:Y:S02]  /*cb80*/  IMAD.U32 R2, RZ, RZ, UR6 ;  /* 0x00000006ff027e24 */ /* 0x001fe4000f8e00ff */
[----:B------:R-:W-:-:S05]  /*cb90*/  IMAD.U32 R3, RZ, RZ, UR7 ;  /* 0x00000007ff037e24 */ /* 0x000fca000f8e00ff */
[----:B------:R0:W3:Y:S02]  /*cba0*/  @P2 LDG.E R5, desc[UR48][R2.64] ;  /* 0x0000003002052981 */ /* 0x0000e4000c1e1900 */
[----:B0-----:R-:W-:Y:S02]  /*cbb0*/  IMAD.U32 R2, RZ, RZ, UR8 ;  /* 0x00000008ff027e24 */ /* 0x001fe4000f8e00ff */
[----:B------:R-:W-:Y:S01]  /*cbc0*/  IMAD.U32 R3, RZ, RZ, UR4 ;  /* 0x00000004ff037e24 */ /* 0x000fe2000f8e00ff */
[----:B------:R-:W-:-:S04]  /*cbd0*/  ULDC.64 UR4, c[0x0][0x3f8] ;  /* 0x0000fe0000047ab9 */ /* 0x000fc80000000a00 */
[----:B------:R0:W5:Y:S01]  /*cbe0*/  @P0 LDG.E R4, desc[UR48][R2.64] ;  /* 0x0000003002040981 */ /* 0x000162000c1e1900 */
[----:B------:R-:W-:-:S03]  /*cbf0*/  UISETP.NE.U32.AND UP0, UPT, UR4, URZ, UPT ;  /* 0x0000003f0400728c */ /* 0x000fc6000bf05070 */
[----:B------:R-:W-:Y:S01]  /*cc00*/  UMOV UR4, URZ ;  /* 0x0000003f00047c82 */ /* 0x000fe20008000000 */
[----:B------:R-:W-:-:S03]  /*cc10*/  UISETP.NE.AND.EX UP0, UPT, UR5, URZ, UPT, UP0 ;  /* 0x0000003f0500728c */ /* 0x000fc6000bf05300 */
[----:B------:R-:W-:Y:S02]  /*cc20*/  ULDC UR5, c[0x0][0x404] ;  /* 0x0001010000057ab9 */ /* 0x000fe40000000800 */
[----:B------:R-:W-:-:S04]  /*cc30*/  USEL UR5, UR5, 0x1, UP0 ;  /* 0x0000000105057887 */ /* 0x000fc80008000000 */
[----:B------:R-:W-:Y:S01]  /*cc40*/  UIMAD UR44, UR5, UR44, URZ ;  /* 0x0000002c052c72a4 */ /* 0x000fe2000f8e023f */
[----:B--2---:R-:W-:-:S06]  /*cc50*/  @P1 R2UR UR4, R0 ;  /* 0x00000000000412ca */ /* 0x004fcc00000e0000 */
[----:B---3--:R-:W-:Y:S01]  /*cc60*/  @P2 R2UR UR44, R5 ;  /* 0x00000000052c22ca */ /* 0x008fe200000e0000 */
[----:B0-----:R-:W-:-:S14]  /*cc70*/  @P2 BRA `(.L_x_305) ;  /* 0x0000000000182947 */ /* 0x001fdc0003800000 */
[----:B------:R-:W-:Y:S05]  /*cc80*/  @!P0 BRA `(.L_x_305) ;  /* 0x0000000000148947 */ /* 0x000fea0003800000 */
[----:B------:R-:W2:Y:S04]  /*cc90*/  LDG.E R5, desc[UR48][R2.64] ;  /* 0x0000003002057981 */ /* 0x000ea8000c1e1900 */
[----:B------:R-:W3:Y:S01]  /*cca0*/  LDG.E R0, desc[UR48][R2.64+0x4] ;  /* 0x0000043002007981 */ /* 0x000ee2000c1e1900 */
[----:B--2---:R-:W-:Y:S02]  /*ccb0*/  R2UR UR5, R5 ;  /* 0x00000000050572ca */ /* 0x004fe400000e0000 */
[----:B---3--:R-:W-:-:S13]  /*ccc0*/  R2UR UR44, R0 ;  /* 0x00000000002c72ca */ /* 0x008fda00000e0000 */
[----:B------:R-:W-:-:S12]  /*ccd0*/  UIADD3 UR44, -UR5, UR44, URZ ;  /* 0x0000002c052c7290 */ /* 0x000fd8000fffe13f */
.L_x_305:
[----:B-----5:R-:W-:Y:S01]  /*cce0*/  VIADD R0, R4, UR4 ;  /* 0x0000000404007c36 */ /* 0x020fe20008000000 */
[----:B------:R-:W-:Y:S01]  /*ccf0*/  UIADD3 UR44, -UR4, UR44, URZ ;  /* 0x0000002c042c7290 */ /* 0x000fe2000fffe13f */
[----:B------:R-:W-:Y:S03]  /*cd00*/  BSSY B6, `(.L_x_306) ;  /* 0x0000301000067945 */ /* 0x000fe60003800000 */
[----:B------:R0:W-:Y:S01]  /*cd10*/  STL [R1+0x8], R0 ;  /* 0x0000080001007387 */ /* 0x0001e20000100800 */
[----:B------:R-:W-:Y:S02]  /*cd20*/  UIADD3 UR6, UR44, 0x9f, URZ ;  /* 0x0000009f2c067890 */ /* 0x000fe4000fffe03f */
[----:B------:R-:W-:Y:S02]  /*cd30*/  ISETP.LT.AND P0, PT, RZ, UR44, PT ;  /* 0x0000002cff007c0c */ /* 0x000fe4000bf01270 */
[----:B------:R-:W-:-:S04]  /*cd40*/  UIMAD.WIDE UR6, UR6, 0x66666667, URZ ;  /* 0x66666667060678a5 */ /* 0x000fc8000f8e023f */
[----:B------:R-:W-:-:S04]  /*cd50*/  USHF.R.U32.HI UR43, URZ, 0x1f, UR7 ;  /* 0x0000001f3f2b7899 */ /* 0x000fc80008011607 */
[----:B------:R-:W-:-:S03]  /*cd60*/  ULEA.HI.SX32 UR43, UR7, UR43, 0x1a ;  /* 0x0000002b072b7291 */ /* 0x000fc6000f8fd23f */
[----:B0-----:R-:W-:Y:S09]  /*cd70*/  @P0 BRA `(.L_x_307) ;  /* 0x0000000000480947 */ /* 0x001ff20003800000 */
[----:B------:R-:W0:Y:S02]  /*cd80*/  S2R R0, SR_TID.X ;  /* 0x0000000000007919 */ /* 0x000e240000002100 */
[----:B0-----:R-:W-:-:S04]  /*cd90*/  LOP3.LUT R0, R0, 0x7f, RZ, 0xc0, !PT ;  /* 0x0000007f00007812 */ /* 0x001fc800078ec0ff */
[----:B------:R-:W-:-:S13]  /*cda0*/  ISETP.NE.AND P0, PT, R0, RZ, PT ;  /* 0x000000ff0000720c */ /* 0x000fda0003f05270 */
[----:B------:R-:W-:Y:S05]  /*cdb0*/  @P0 BRA `(.L_x_308) ;  /* 0x0000002c00d40947 */ /* 0x000fea0003800000 */
[----:B------:R-:W0:Y:S01]  /*cdc0*/  S2R R5, SR_LANEID ;  /* 0x0000000000057919 */ /* 0x000e220000000000 */
[----:B------:R-:W-:Y:S01]  /*cdd0*/  VOTEU.ANY UR4, UPT, PT ;  /* 0x0000000000047886 */ /* 0x000fe200038e0100 */
[----:B------:R-:W1:Y:S01]  /*cde0*/  LDC.64 R2, c[0x0][0xc38] ;  /* 0x00030e00ff027b82 */ /* 0x000e620000000a00 */
[----:B------:R-:W0:Y:S02]  /*cdf0*/  FLO.U32 R0, UR4 ;  /* 0x0000000400007d00 */ /* 0x000e2400080e0000 */
[----:B0-----:R-:W-:-:S06]  /*ce00*/  ISETP.EQ.U32.AND P0, PT, R0, R5, PT ;  /* 0x000000050000720c */ /* 0x001fcc0003f02070 */
[----:B------:R-:W1:Y:S07]  /*ce10*/  POPC R5, UR4 ;  /* 0x0000000400057d09 */ /* 0x000e6e0008000000 */
[----:B-1----:R-:W2:Y:S01]  /*ce20*/  @P0 ATOMG.E.ADD.STRONG.GPU PT, R3, desc[UR48][R2.64], R5 ;  /* 0x00000005020309a8 */ /* 0x002ea200081ee1f0 */
[----:B------:R-:W0:Y:S02]  /*ce30*/  S2R R4, SR_LTMASK ;  /* 0x0000000000047919 */ /* 0x000e240000003900 */
[----:B0-----:R-:W-:-:S04]  /*ce40*/  LOP3.LUT R4, R4, UR4, RZ, 0xc0, !PT ;  /* 0x0000000404047c12 */ /* 0x001fc8000f8ec0ff */
[----:B------:R-:W0:Y:S01]  /*ce50*/  POPC R7, R4 ;  /* 0x0000000400077309 */ /* 0x000e220000000000 */
[----:B--2---:R-:W0:Y:S02]  /*ce60*/  SHFL.IDX PT, R0, R3, R0, 0x1f ;  /* 0x00001f0003007589 */ /* 0x004e2400000e0000 */
[----:B0-----:R-:W-:-:S05]  /*ce70*/  IADD3 R0, R0, UR50, R7 ;  /* 0x0000003200007c10 */ /* 0x001fca000fffe007 */
[----:B------:R2:W-:Y:S01]  /*ce80*/  STL [R1], R0 ;  /* 0x0000000001007387 */ /* 0x0005e20000100800 */
[----:B------:R-:W-:Y:S05]  /*ce90*/  BRA `(.L_x_308) ;  /* 0x0000002c009c7947 */ /* 0x000fea0003800000 */
.L_x_307:
[----:B------:R-:W0:Y:S01]  /*cea0*/  S2UR UR4, SR_CgaCtaId ;  /* 0x00000000000479c3 */ /* 0x000e220000008800 */
[----:B------:R-:W-:Y:S02]  /*ceb0*/  UMOV UR41, 0x400 ;  /* 0x0000040000297882 */ /* 0x000fe40000000000 */
[----:B0-----:R-:W-:-:S04]  /*cec0*/  ULEA UR41, UR4, UR41, 0x18 ;  /* 0x0000002904297291 */ /* 0x001fc8000f8ec03f */
[----:B------:R-:W-:-:S04]  /*ced0*/  UIADD3 UR4, UR41, 0x24200, URZ ;  /* 0x0002420029047890 */ /* 0x000fc8000fffe03f */
[----:B------:R-:W-:-:S06]  /*cee0*/  ULOP3.LUT UP0, URZ, UR4, 0x1bf, URZ, 0xc0, !UPT ;  /* 0x000001bf043f7892 */ /* 0x000fcc000f80c03f */
[----:B------:R-:W-:-:S13]  /*cef0*/  PLOP3.LUT P0, PT, PT, PT, UP0, 0x80, 0x0 ;  /* 0x000000000000781c */ /* 0x000fda0003f0f008 */
[----:B------:R-:W-:Y:S05]  /*cf00*/  @!P0 BRA `(.L_x_309) ;  /* 0x0000000000408947 */ /* 0x000fea0003800000 */
[----:B------:R-:W-:Y:S01]  /*cf10*/  MOV R2, 0x0 ;  /* 0x0000000000027802 */ /* 0x000fe20000000f00 */
[----:B------:R-:W-:Y:S01]  /*cf20*/  ULDC.64 UR6, c[0x4][0x98] ;  /* 0x0100260000067ab9 */ /* 0x000fe20000000a00 */
[----:B------:R-:W-:Y:S01]  /*cf30*/  ULDC.64 UR8, c[0x4][0xa0] ;  /* 0x0100280000087ab9 */ /* 0x000fe20000000a00 */
[----:B------:R-:W-:Y:S01]  /*cf40*/  ULDC.64 UR4, c[0x4][0x8] ;  /* 0x0100020000047ab9 */ /* 0x000fe20000000a00 */
[----:B------:R-:W-:Y:S02]  /*cf50*/  IMAD.U32 R4, RZ, RZ, UR6 ;  /* 0x00000006ff047e24 */ /* 0x000fe4000f8e00ff */
[----:B------:R-:W0:Y:S01]  /*cf60*/  LDC.64 R2, c[0x4][R2] ;  /* 0x0100000002027b82 */ /* 0x000e220000000a00 */
        /* <DEDUP_REMOVED lines=9> */
[----:B0-----:R-:W-:Y:S05]  /*d000*/  CALL.ABS.NOINC R2 ;  /* 0x0000000002007343 */ /* 0x001fea0003c00000 */
.L_x_309:
[----:B------:R-:W2:Y:S01]  /*d010*/  LDL.LU R2, [R1+0x18] ;  /* 0x0000180001027983 */ /* 0x000ea20000300800 */
[----:B------:R-:W-:-:S06]  /*d020*/  UIADD3 UR4, UR41, 0xf200, URZ ;  /* 0x0000f20029047890 */ /* 0x000fcc000fffe03f */
[----:B------:R-:W-:-:S05]  /*d030*/  IMAD.U32 R16, RZ, RZ, UR4 ;  /* 0x00000004ff107e24 */ /* 0x000fca000f8e00ff */
[----:B------:R-:W-:Y:S02]  /*d040*/  LOP3.LUT P0, RZ, R16, 0x1bf, RZ, 0xc0, !PT ;  /* 0x000001bf10ff7812 */ /* 0x000fe4000780c0ff */
[----:B--2---:R-:W-:-:S11]  /*d050*/  LOP3.LUT R2, R2, 0xfffffffe, RZ, 0xc0, !PT ;  /* 0xfffffffe02027812 */ /* 0x004fd600078ec0ff */
[----:B------:R-:W-:-:S05]  /*d060*/  @P0 LOP3.LUT R2, R2, 0x1, RZ, 0xfc, !PT ;  /* 0x0000000102020812 */ /* 0x000fca00078efcff */
[----:B------:R0:W-:Y:S01]  /*d070*/  STL [R1+0x18], R2 ;  /* 0x0000180201007387 */ /* 0x0001e20000100800 */
[----:B------:R-:W-:Y:S05]  /*d080*/  @!P0 BRA `(.L_x_310) ;  /* 0x0000000000408947 */ /* 0x000fea0003800000 */
[----:B0-----:R-:W-:Y:S01]  /*d090*/  MOV R2, 0x0 ;  /* 0x0000000000027802 */ /* 0x001fe20000000f00 */
        /* <DEDUP_REMOVED lines=15> */
.L_x_310:
[----:B------:R-:W-:-:S04]  /*d190*/  UIADD3 UR4, UR41, 0x200, URZ ;  /* 0x0000020029047890 */ /* 0x000fc8000fffe03f */
[----:B------:R-:W-:-:S06]  /*d1a0*/  ULOP3.LUT UP0, URZ, UR4, 0x9f, URZ, 0xc0, !UPT ;  /* 0x0000009f043f7892 */ /* 0x000fcc000f80c03f */
[----:B------:R-:W-:-:S13]  /*d1b0*/  PLOP3.LUT P0, PT, PT, PT, UP0, 0x80, 0x0 ;  /* 0x000000000000781c */ /* 0x000fda0003f0f008 */
        /* <DEDUP_REMOVED lines=17> */
.L_x_311:
[----:B------:R-:W-:-:S13]  /*d2d0*/  LOP3.LUT P6, RZ, R16, 0x1bf, RZ, 0xc0, !PT ;  /* 0x000001bf10ff7812 */ /* 0x000fda00078cc0ff */
        /* <DEDUP_REMOVED lines=17> */
.L_x_312:
[----:B------:R-:W-:Y:S01]  /*d3f0*/  ULDC.64 UR4, c[0x0][0x9f8] ;  /* 0x00027e0000047ab9 */ /* 0x000fe20000000a00 */
[----:B------:R-:W2:Y:S01]  /*d400*/  LDL.LU R7, [R1+0xc] ;  /* 0x00000c0001077983 */ /* 0x000ea20000300800 */
[----:B------:R-:W-:Y:S01]  /*d410*/  UISETP.NE.U32.AND UP0, UPT, UR4, URZ, UPT ;  /* 0x0000003f0400728c */ /* 0x000fe2000bf05070 */
[----:B------:R-:W-:Y:S01]  /*d420*/  IMAD.U32 R19, RZ, RZ, UR47 ;  /* 0x0000002fff137e24 */ /* 0x000fe2000f8e00ff */
[----:B------:R-:W1:Y:S01]  /*d430*/  LDC R0, c[0x0][0x428] ;  /* 0x00010a00ff007b82 */ /* 0x000e620000000800 */
[----:B------:R-:W2:Y:S01]  /*d440*/  LDL.LU R6, [R1+0x4] ;  /* 0x0000040001067983 */ /* 0x000ea20000300800 */
[----:B------:R-:W-:Y:S01]  /*d450*/  UISETP.NE.AND.EX UP0, UPT, UR5, URZ, UPT, UP0 ;  /* 0x0000003f0500728c */ /* 0x000fe2000bf05300 */
[----:B------:R-:W3:Y:S01]  /*d460*/  S2R R4, SR_TID.X ;  /* 0x0000000000047919 */ /* 0x000ee20000002100 */
[----:B------:R-:W-:Y:S01]  /*d470*/  IMAD.U32 R16, RZ, RZ, UR38 ;  /* 0x00000026ff107e24 */ /* 0x000fe2000f8e00ff */
[----:B------:R-:W-:-:S03]  /*d480*/  ULDC.64 UR14, c[0x0][0xa08] ;  /* 0x00028200000e7ab9 */ /* 0x000fc60000000a00 */
[----:B------:R-:W-:-:S05]  /*d490*/  PLOP3.LUT P0, PT, PT, PT, UP0, 0x80, 0x0 ;  /* 0x000000000000781c */ /* 0x000fca0003f0f008 */
[----:B------:R-:W-:-:S04]  /*d4a0*/  @UP0 UIADD3 UR4, UP1, UR45, UR4, URZ ;  /* 0x000000042d040290 */ /* 0x000fc8000ff3e03f */
[----:B------:R-:W-:Y:S02]  /*d4b0*/  @UP0 UIADD3.X UR5, UR46, UR5, URZ, UP1, !UPT ;  /* 0x000000052e050290 */ /* 0x000fe40008ffe43f */
[----:B0-----:R-:W-:-:S04]  /*d4c0*/  IMAD.U32 R2, RZ, RZ, UR4 ;  /* 0x00000004ff027e24 */ /* 0x001fc8000f8e00ff */
[----:B------:R-:W-:Y:S01]  /*d4d0*/  IMAD.U32 R3, RZ, RZ, UR5 ;  /* 0x00000005ff037e24 */ /* 0x000fe2000f8e00ff */
[----:B------:R-:W-:-:S04]  /*d4e0*/  ULDC.64 UR4, c[0x0][0xa00] ;  /* 0x0002800000047ab9 */ /* 0x000fc80000000a00 */
[----:B------:R0:W4:Y:S01]  /*d4f0*/  @P0 LDG.E R19, desc[UR48][R2.64] ;  /* 0x0000003002130981 */ /* 0x000122000c1e1900 */
[----:B-1----:R-:W-:Y:S01]  /*d500*/  ISETP.NE.AND P0, PT, R0, 0x1, PT ;  /* 0x000000010000780c */ /* 0x002fe20003f05270 */
[----:B------:R-:W-:Y:S01]  /*d510*/  UMOV UR36, URZ ;  /* 0x0000003f00247c82 */ /* 0x000fe20008000000 */
[----:B------:R-:W-:Y:S01]  /*d520*/  UMOV UR6, UR38 ;  /* 0x0000002600067c82 */ /* 0x000fe20008000000 */
[----:B------:R-:W-:Y:S01]  /*d530*/  UMOV UR8, 0x80 ;  /* 0x0000008000087882 */ /* 0x000fe20000000000 */
[----:B------:R-:W-:Y:S01]  /*d540*/  UMOV UR10, UR38 ;  /* 0x00000026000a7c82 */ /* 0x000fe20008000000 */
[----:B---3--:R-:W-:Y:S01]  /*d550*/  LOP3.LUT R10, R4, 0x7f, RZ, 0xc0, !PT ;  /* 0x0000007f040a7812 */ /* 0x008fe200078ec0ff */
[----:B0-----:R-:W0:Y:S01]  /*d560*/  LDC.64 R2, c[0x0][0x3f8] ;  /* 0x0000fe00ff027b82 */ /* 0x001e220000000a00 */
[----:B------:R-:W-:Y:S02]  /*d570*/  SHF.R.U32.HI R4, RZ, 0x5, R4 ;  /* 0x00000005ff047819 */ /* 0x000fe40000011604 */
[----:B------:R-:W-:-:S02]  /*d580*/  ISETP.NE.AND P1, PT, R10, RZ, PT ;  /* 0x000000ff0a00720c */ /* 0x000fc40003f25270 */
[----:B------:R-:W-:-:S03]  /*d590*/  LOP3.LUT R4, R4, 0x3, RZ, 0xc0, !PT ;  /* 0x0000000304047812 */ /* 0x000fc600078ec0ff */
[----:B------:R-:W1:Y:S08]  /*d5a0*/  @P0 LDC R0, c[0x0][0x42c] ;  /* 0x00010b00ff000b82 */ /* 0x000e700000000800 */
[----:B------:R-:W3:Y:S01]  /*d5b0*/  @P0 LDC R5, c[0x0][0x430] ;  /* 0x00010c00ff050b82 */ /* 0x000ee20000000800 */
[----:B------:R-:W-:-:S05]  /*d5c0*/  VOTEU.ALL UP1, P1 ;  /* 0x00000000003f7886 */ /* 0x000fca0000820000 */
[----:B------:R-:W-:-:S04]  /*d5d0*/  @!UP1 UIADD3 UR12, UP0, UR54, 0x270, URZ ;  /* 0x00000270360c9890 */ /* 0x000fc8000ff1e03f */
[----:B------:R-:W-:Y:S01]  /*d5e0*/  @!UP1 UIADD3.X UR13, URZ, UR55, URZ, UP0, !UPT ;  /* 0x000000373f0d9290 */ /* 0x000fe200087fe43f */
[----:B-1----:R-:W-:-:S05]  /*d5f0*/  @P0 IMAD.HI.U32 R0, R0, UR38, RZ ;  /* 0x0000002600000c27 */ /* 0x002fca000f8e00ff */
[----:B---3--:R-:W-:Y:S02]  /*d600*/  @P0 SHF.R.U32.HI R16, RZ, R5, R0 ;  /* 0x00000005ff100219 */ /* 0x008fe40000011600 */
[----:B------:R-:W-:Y:S01]  /*d610*/  ISETP.NE.U32.AND P0, PT, RZ, UR4, PT ;  /* 0x00000004ff007c0c */ /* 0x000fe2000bf05070 */
[----:B------:R-:W-:-:S03]  /*d620*/  UMOV UR4, 0x40 ;  /* 0x0000004000047882 */ /* 0x000fc60000000000 */
[----:B------:R-:W-:Y:S01]  /*d630*/  ISETP.NE.AND.EX P0, PT, RZ, UR5, PT, P0 ;  /* 0x00000005ff007c0c */ /* 0x000fe2000bf05300 */
[----:B--2---:R-:W-:-:S03]  /*d640*/  IMAD R6, R6, 0x80, R7 ;  /* 0x0000008006067824 */ /* 0x004fc600078e0207 */
[----:B------:R-:W-:Y:S02]  /*d650*/  SEL R7, RZ, UR47, P0 ;  /* 0x0000002fff077c07 */ /* 0x000fe40008000000 */
[----:B0-----:R-:W-:Y:S01]  /*d660*/  LOP3.LUT P0, RZ, R2, UR14, RZ, 0xfc, !PT ;  /* 0x0000000e02ff7c12 */ /* 0x001fe2000f80fcff */
[----:B------:R-:W-:Y:S01]  /*d670*/  UMOV UR14, 0xffffffff ;  /* 0xffffffff000e7882 */ /* 0x000fe20000000000 */
[----:B------:R-:W-:Y:S02]  /*d680*/  R2UR UR37, R6 ;  /* 0x00000000062572ca */ /* 0x000fe400000e0000 */
[----:B------:R-:W-:Y:S02]  /*d690*/  R2UR UR39, R7 ;  /* 0x00000000072772ca */ /* 0x000fe400000e0000 */
[----:B------:R-:W-:-:S09]  /*d6a0*/  LOP3.LUT P0, RZ, R3, UR15, RZ, 0xfc, P0 ;  /* 0x0000000f03ff7c12 */ /* 0x000fd2000800fcff */
[----:B------:R-:W-:Y:S01]  /*d6b0*/  UMOV UR5, UR37 ;  /* 0x0000002500057c82 */ /* 0x000fe20008000000 */
[----:B------:R-:W-:Y:S01]  /*d6c0*/  UMOV UR9, UR37 ;  /* 0x0000002500097c82 */ /* 0x000fe20008000000 */
[----:B------:R-:W-:Y:S01]  /*d6d0*/  UMOV UR7, UR39 ;  /* 0x0000002700077c82 */ /* 0x000fe20008000000 */
[----:B------:R-:W-:Y:S01]  /*d6e0*/  UMOV UR11, UR39 ;  /* 0x00000027000b7c82 */ /* 0x000fe20008000000 */
[----:B------:R0:W-:Y:S01]  /*d6f0*/  @!UP1 UTMAPF.L2.4D [UR36], [UR12] ;  /* 0x000000240c0095b8 */ /* 0x0001e20008018000 */
[----:B----4-:R-:W-:Y:S02]  /*d700*/  SHF.R.S32.HI R20, RZ, 0x1f, R19 ;  /* 0x0000001fff147819 */ /* 0x010fe40000011413 */
[----:B------:R-:W-:Y:S01]  /*d710*/  SEL R0, R19, RZ, !P0 ;  /* 0x000000ff13007207 */ /* 0x000fe20004000000 */
[----:B------:R0:W-:Y:S01]  /*d720*/  @!UP1 UTMAPF.L2.4D [UR4], [UR12] ;  /* 0x000000040c0095b8 */ /* 0x0001e20008018000 */
[----:B------:R0:W-:Y:S02]  /*d730*/  @!UP1 UTMAPF.L2.4D [UR8], [UR12] ;  /* 0x000000080c0095b8 */ /* 0x0001e40008018000 */
[----:B0-----:R-:W-:Y:S05]  /*d740*/  BRA.DIV UR14, `(.L_x_313) ;  /* 0x000000360e6c7947 */ /* 0x001fea000b800000 */
[----:B------:R0:W1:Y:S02]  /*d750*/  SHFL.IDX PT, R14, R4, RZ, 0x1f ;  /* 0x00001fff040e7589 */ /* 0x00006400000e0000 */
.L_x_385:
[----:B-1----:R-:W-:Y:S02]  /*d760*/  ISETP.NE.AND P0, PT, R14, RZ, PT ;  /* 0x000000ff0e00720c */ /* 0x002fe40003f05270 */
[----:B------:R-:W-:-:S11]  /*d770*/  PLOP3.LUT P6, PT, PT, PT, PT, 0x8, 0x0 ;  /* 0x000000000000781c */ /* 0x000fd60003fce170 */
[----:B------:R-:W-:Y:S05]  /*d780*/  @P0 BRA `(.L_x_314) ;  /* 0x00000008000c0947 */ /* 0x000fea0003800000 */
[----:B------:R-:W-:-:S06]  /*d790*/  UIADD3 UR4, UR43, -0x1, URZ ;  /* 0xffffffff2b047890 */ /* 0x000fcc000fffe03f */
[----:B------:R-:W-:Y:S01]  /*d7a0*/  IMAD.U32 R8, RZ, RZ, UR4 ;  /* 0x00000004ff087e24 */ /* 0x000fe2000f8e00ff */
[----:B------:R-:W-:-:S03]  /*d7b0*/  UMOV UR4, 0xffffffff ;  /* 0xffffffff00047882 */ /* 0x000fc60000000000 */
[----:B------:R-:W-:Y:S05]  /*d7c0*/  BRA.DIV UR4, `(.L_x_315) ;  /* 0x00000036046c7947 */ /* 0x000fea000b800000 */
[----:B------:R-:W-:-:S13]  /*d7d0*/  ELECT P6, URZ, PT ;  /* 0x00000000003f782f */ /* 0x000fda00038c0000 */
.L_x_388:
[----:B------:R-:W-:Y:S05]  /*d7e0*/  @!P6 BRA `(.L_x_316) ;  /* 0x000000040078e947 */ /* 0x000fea0003800000 */
[----:B------:R-:W-:-:S04]  /*d7f0*/  ISETP.NE.U32.AND P0, PT, R2, RZ, PT ;  /* 0x000000ff0200720c */ /* 0x000fc80003f05070 */
[----:B------:R-:W-:-:S13]  /*d800*/  ISETP.NE.AND.EX P0, PT, R3, RZ, PT, P0 ;  /* 0x000000ff0300720c */ /* 0x000fda0003f05300 */
[----:B------:R-:W-:Y:S05]  /*d810*/  @!P0 BRA `(.L_x_317) ;  /* 0x0000000000448947 */ /* 0x000fea0003800000 */
[----:B------:R-:W1:Y:S01]  /*d820*/  LDC R9, c[0x0][0x41c] ;  /* 0x00010700ff097b82 */ /* 0x000e620000000800 */
[----:B------:R-:W-:Y:S01]  /*d830*/  ULDC.64 UR4, c[0x0][0x408] ;  /* 0x0001020000047ab9 */ /* 0x000fe20000000a00 */
[----:B-1----:R-:W-:-:S13]  /*d840*/  ISETP.NE.AND P0, PT, R9, 0x1, PT ;  /* 0x000000010900780c */ /* 0x002fda0003f05270 */
[----:B0-----:R-:W0:Y:S02]  /*d850*/  @P0 LDC.64 R4, c[0x0][0x420] ;  /* 0x00010800ff040b82 */ /* 0x001e240000000a00 */
[----:B0-----:R-:W-:-:S04]  /*d860*/  @P0 IMAD.HI.U32 R0, R8, R4, RZ ;  /* 0x0000000408000227 */ /* 0x001fc800078e00ff */
        /* <DEDUP_REMOVED lines=12> */
.L_x_317:
[----:B0-----:R-:W-:Y:S02]  /*d930*/  LEA R4, R17, UR41, 0x3 ;  /* 0x0000002911047c11 */ /* 0x001fe4000f8e18ff */
[----:B-1----:R-:W-:Y:S02]  /*d940*/  SHF.L.U32 R3, R18, 0x1f, RZ ;  /* 0x0000001f12037819 */ /* 0x002fe400000006ff */
[----:B------:R-:W-:Y:S02]  /*d950*/  ISETP.NE.AND P0, PT, R10, RZ, PT ;  /* 0x000000ff0a00720c */ /* 0x000fe40003f05270 */
[----:B------:R-:W0:Y:S02]  /*d960*/  SYNCS.PHASECHK.TRANS64.TRYWAIT P2, [R4+URZ+0x33480], R3 ;  /* 0x03348003040075a7 */ /* 0x000e24000804017f */
[----:B0-----:R-:W-:Y:S09]  /*d970*/  @!P2 BRA `(.L_x_318) ;  /* 0x000000340020a947 */ /* 0x001ff20003800000 */
.L_x_389:
[----:B------:R-:W-:Y:S05]  /*d980*/  @P0 BRA `(.L_x_319) ;  /* 0x00000000001c0947 */ /* 0x000fea0003800000 */
[----:B------:R-:W1:Y:S01]  /*d990*/  S2R R2, SR_TID.X ;  /* 0x0000000000027919 */ /* 0x000e620000002100 */
[----:B------:R-:W-:-:S04]  /*d9a0*/  IMAD.MOV.U32 R5, RZ, RZ, 0x7800 ;  /* 0x00007800ff057424 */ /* 0x000fc800078e00ff */
[----:B------:R2:W-:Y:S01]  /*d9b0*/  SYNCS.ARRIVE.TRANS64 RZ, [R4+URZ+0x33470], R5 ;  /* 0x0334700504ff79a7 */ /* 0x0005e2000800003f */
[----:B-1----:R-:W-:-:S04]  /*d9c0*/  LOP3.LUT R2, R2, 0x1f, RZ, 0xc0, !PT ;  /* 0x0000001f02027812 */ /* 0x002fc800078ec0ff */
[----:B------:R-:W-:-:S13]  /*d9d0*/  ISETP.NE.AND P2, PT, R2, RZ, PT ;  /* 0x000000ff0200720c */ /* 0x000fda0003f45270 */
[----:B--2---:R-:W-:Y:S05]  /*d9e0*/  @!P2 BRA `(.L_x_319) ;  /* 0x000000000004a947 */ /* 0x004fea0003800000 */
[----:B------:R-:W-:Y:S01]  /*d9f0*/  BPT.TRAP 0x1 ;  /* 0x000000040000795c */ /* 0x000fe20000300000 */
.L_x_319:
[----:B------:R-:W2:Y:S01]  /*da00*/  LDL R5, [R1+0x8] ;  /* 0x0000080001057983 */ /* 0x000ea20000100800 */
[----:B------:R-:W-:Y:S01]  /*da10*/  IMAD.U32 R2, RZ, RZ, UR41 ;  /* 0x00000029ff027e24 */ /* 0x000fe2000f8e00ff */
[----:B------:R-:W-:Y:S01]  /*da20*/  R2UR UR9, R4 ;  /* 0x00000000040972ca */ /* 0x000fe200000e0000 */
[----:B------:R-:W-:Y:S01]  /*da30*/  UIADD3 UR4, UP0, UR54, 0x470, URZ ;  /* 0x0000047036047890 */ /* 0x000fe2000ff1e03f */
[----:B------:R-:W-:Y:S01]  /*da40*/  R2UR UR12, R16 ;  /* 0x00000000100c72ca */ /* 0x000fe200000e0000 */
[----:B------:R-:W-:Y:S01]  /*da50*/  IMAD R2, R17, 0x7800, R2 ;  /* 0x0000780011027824 */ /* 0x000fe200078e0202 */
[----:B-----5:R-:W-:Y:S01]  /*da60*/  R2UR UR13, R0 ;  /* 0x00000000000d72ca */ /* 0x020fe200000e0000 */
[----:B------:R-:W-:Y:S01]  /*da70*/  UIADD3.X UR5, URZ, UR55, URZ, UP0, !UPT ;  /* 0x000000373f057290 */ /* 0x000fe200087fe43f */
[----:B------:R-:W-:Y:S02]  /*da80*/  UMOV UR10, URZ ;  /* 0x0000003f000a7c82 */ /* 0x000fe40008000000 */
[----:B------:R-:W-:Y:S01]  /*da90*/  R2UR UR15, R2 ;  /* 0x00000000020f72ca */ /* 0x000fe200000e0000 */
[----:B------:R-:W-:Y:S01]  /*daa0*/  UMOV UR6, 0x0 ;  /* 0x0000000000067882 */ /* 0x000fe20000000000 */
[----:B------:R-:W-:Y:S01]  /*dab0*/  UMOV UR7, 0x14f00000 ;  /* 0x14f0000000077882 */ /* 0x000fe20000000000 */
[----:B------:R-:W-:-:S02]  /*dac0*/  UMOV UR16, 0x40 ;  /* 0x0000004000107882 */ /* 0x000fc40000000000 */
[----:B------:R-:W-:-:S08]  /*dad0*/  UIADD3 UR9, UR9, 0x33470, URZ ;  /* 0x0003347009097890 */ /* 0x000fd0000fffe03f */
[----:B------:R-:W-:Y:S02]  /*dae0*/  UIADD3 UR8, UR15, 0xf200, URZ ;  /* 0x0000f2000f087890 */ /* 0x000fe4000fffe03f */
[----:B------:R-:W-:Y:S02]  /*daf0*/  UIADD3 UR14, UR15, 0x11a00, URZ ;  /* 0x00011a000f0e7890 */ /* 0x000fe4000fffe03f */
[----:B------:R-:W-:Y:S01]  /*db00*/  UIADD3 UR15, UR15, 0x14200, URZ ;  /* 0x000142000f0f7890 */ /* 0x000fe2000fffe03f */
[----:B--2---:R-:W-:-:S05]  /*db10*/  IMAD R8, R8, 0xa0, R5 ;  /* 0x000000a008087824 */ /* 0x004fca00078e0205 */
[----:B------:R-:W-:-:S13]  /*db20*/  R2UR UR11, R8 ;  /* 0x00000000080b72ca */ /* 0x000fda00000e0000 */
        /* <DEDUP_REMOVED lines=8> */
[----:B------:R-:W2:Y:S02]  /*dbb0*/  SYNCS.PHASECHK.TRANS64.TRYWAIT P2, [R4+URZ+0x33440], R3 ;  /* 0x03344003040075a7 */ /* 0x000ea4000804017f */
[----:B-12---:R-:W-:Y:S05]  /*dbc0*/  @!P2 BRA `(.L_x_320) ;  /* 0x0000003000a0a947 */ /* 0x006fea0003800000 */
.L_x_390:
[----:B------:R-:W-:Y:S05]  /*dbd0*/  @P0 BRA `(.L_x_321) ;  /* 0x00000000001c0947 */ /* 0x000fea0003800000 */
[----:B------:R-:W2:Y:S01]  /*dbe0*/  S2R R5, SR_TID.X ;  /* 0x0000000000057919 */ /* 0x000ea20000002100 */
[----:B01----:R-:W-:-:S04]  /*dbf0*/  IMAD.MOV.U32 R3, RZ, RZ, 0x7800 ;  /* 0x00007800ff037424 */ /* 0x003fc800078e00ff */
[----:B------:R3:W-:Y:S01]  /*dc00*/  SYNCS.ARRIVE.TRANS64 RZ, [R4+URZ+0x33430], R3 ;  /* 0x0334300304ff79a7 */ /* 0x0007e2000800003f */
[----:B--2---:R-:W-:-:S04]  /*dc10*/  LOP3.LUT R5, R5, 0x1f, RZ, 0xc0, !PT ;  /* 0x0000001f05057812 */ /* 0x004fc800078ec0ff */
[----:B------:R-:W-:-:S13]  /*dc20*/  ISETP.NE.AND P0, PT, R5, RZ, PT ;  /* 0x000000ff0500720c */ /* 0x000fda0003f05270 */
[----:B---3--:R-:W-:Y:S05]  /*dc30*/  @!P0 BRA `(.L_x_321) ;  /* 0x0000000000048947 */ /* 0x008fea0003800000 */
[----:B------:R-:W-:Y:S01]  /*dc40*/  BPT.TRAP 0x1 ;  /* 0x000000040000795c */ /* 0x000fe20000300000 */
.L_x_321:
        /* <DEDUP_REMOVED lines=16> */
[----:B--2---:R-:W-:Y:S01]  /*dd50*/  UMOV UR8, UR14 ;  /* 0x0000000e00087c82 */ /* 0x004fe20008000000 */
[----:B------:R-:W-:Y:S01]  /*dd60*/  UMOV UR10, UR16 ;  /* 0x00000010000a7c82 */ /* 0x000fe20008000000 */
[----:B------:R-:W-:Y:S01]  /*dd70*/  UMOV UR14, 0x80 ;  /* 0x00000080000e7882 */ /* 0x000fe20000000000 */
[----:B------:R2:W-:Y:S02]  /*dd80*/  UTMALDG.4D [UR8], [UR4], desc[UR6] ;  /* 0x00000608040075b4 */ /* 0x0005e40008019000 */
[----:B--2---:R-:W-:Y:S01]  /*dd90*/  UMOV UR8, UR15 ;  /* 0x0000000f00087c82 */ /* 0x004fe20008000000 */
[----:B------:R-:W-:Y:S02]  /*dda0*/  UMOV UR10, UR14 ;  /* 0x0000000e000a7c82 */ /* 0x000fe40008000000 */
[----:B------:R2:W-:Y:S02]  /*ddb0*/  UTMALDG.4D [UR8], [UR4], desc[UR6] ;  /* 0x00000608040075b4 */ /* 0x0005e40008019000 */
[----:B--2---:R-:W-:Y:S01]  /*ddc0*/  NOP ;  /* 0x0000000000007918 */ /* 0x004fe20000000000 */
.L_x_316:
        /* <DEDUP_REMOVED lines=13> */
[C---:B------:R-:W-:Y:S01]  /*dea0*/  @P0 R2UR UR27, R6.reuse ;  /* 0x00000000061b02ca */ /* 0x040fe200000e0000 */
[----:B------:R-:W-:Y:S01]  /*deb0*/  UMOV UR7, 0x12f00000 ;  /* 0x12f0000000077882 */ /* 0x000fe20000000000 */
[C---:B------:R-:W-:Y:S01]  /*dec0*/  @P0 R2UR UR29, R7.reuse ;  /* 0x00000000071d02ca */ /* 0x040fe200000e0000 */
[----:B------:R-:W-:Y:S01]  /*ded0*/  UMOV UR10, URZ ;  /* 0x0000003f000a7c82 */ /* 0x000fe20008000000 */
[----:B------:R-:W-:Y:S01]  /*dee0*/  @P0 R2UR UR19, R6 ;  /* 0x00000000061302ca */ /* 0x000fe200000e0000 */
[----:B------:R-:W-:Y:S01]  /*def0*/  UMOV UR12, UR38 ;  /* 0x00000026000c7c82 */ /* 0x000fe20008000000 */
[----:B------:R-:W-:Y:S01]  /*df00*/  @P0 R2UR UR21, R7 ;  /* 0x00000000071502ca */ /* 0x000fe200000e0000 */
[----:B------:R-:W-:Y:S01]  /*df10*/  UMOV UR26, 0x40 ;  /* 0x00000040001a7882 */ /* 0x000fe20000000000 */
[----:B------:R2:W-:Y:S01]  /*df20*/  @P0 SYNCS.ARRIVE.TRANS64 RZ, [UR41+0x33400], R2 ;  /* 0x03340002ffff09a7 */ /* 0x0005e20008000029 */
[----:B------:R-:W-:Y:S01]  /*df30*/  UMOV UR28, UR38 ;  /* 0x00000026001c7c82 */ /* 0x000fe20008000000 */
[----:B------:R-:W-:Y:S01]  /*df40*/  UMOV UR25, UR9 ;  /* 0x0000000900197c82 */ /* 0x000fe20008000000 */
[----:B------:R-:W-:Y:S01]  /*df50*/  UMOV UR18, 0x80 ;  /* 0x0000008000127882 */ /* 0x000fe20000000000 */
[----:B------:R-:W-:Y:S01]  /*df60*/  UMOV UR20, UR38 ;  /* 0x0000002600147c82 */ /* 0x000fe20008000000 */
[----:B------:R2:W-:Y:S01]  /*df70*/  UTMALDG.4D [UR8], [UR4], desc[UR6] ;  /* 0x00000608040075b4 */ /* 0x0005e20008019000 */
[----:B------:R-:W-:Y:S01]  /*df80*/  UMOV UR17, UR9 ;  /* 0x0000000900117c82 */ /* 0x000fe20008000000 */
[----:B------:R2:W-:Y:S04]  /*df90*/  UTMALDG.4D [UR24], [UR4], desc[UR6] ;  /* 0x00000618040075b4 */ /* 0x0005e80008019000 */
[----:B------:R2:W-:Y:S02]  /*dfa0*/  UTMALDG.4D [UR16], [UR4], desc[UR6] ;  /* 0x00000610040075b4 */ /* 0x0005e40008019000 */
[----:B--2---:R-:W-:Y:S01]  /*dfb0*/  NOP ;  /* 0x0000000000007918 */ /* 0x004fe20000000000 */
.L_x_314:
[----:B01----:R-:W2:Y:S01]  /*dfc0*/  LDL.LU R3, [R1+0x1c] ;  /* 0x00001c0001037983 */ /* 0x003ea20000300800 */
[----:B------:R-:W-:Y:S01]  /*dfd0*/  BSSY B0, `(.L_x_322) ;  /* 0x0000009000007945 */ /* 0x000fe20003800000 */
[----:B--2---:R-:W-:-:S05]  /*dfe0*/  VIADD R3, R3, 0x1 ;  /* 0x0000000103037836 */ /* 0x004fca0000000000 */
[----:B------:R-:W-:Y:S01]  /*dff0*/  LEA.HI R2, R3, R3, RZ, 0x1 ;  /* 0x0000000303027211 */ /* 0x000fe200078f08ff */
[----:B------:R0:W-:Y:S03]  /*e000*/  STL [R1+0x1c], R3 ;  /* 0x00001c0301007387 */ /* 0x0001e60000100800 */
[----:B------:R-:W-:-:S05]  /*e010*/  LOP3.LUT R2, R2, 0xfffffffe, RZ, 0xc0, !PT ;  /* 0xfffffffe02027812 */ /* 0x000fca00078ec0ff */
[----:B------:R-:W-:-:S05]  /*e020*/  IMAD.IADD R2, R3, 0x1, -R2 ;  /* 0x0000000103027824 */ /* 0x000fca00078e0a02 */
[----:B------:R-:W-:-:S04]  /*e030*/  SHF.L.U32 R2, R2, 0x1f, RZ ;  /* 0x0000001f02027819 */ /* 0x000fc800000006ff */
[----:B------:R-:W1:Y:S02]  /*e040*/  SYNCS.PHASECHK.TRANS64.TRYWAIT P0, [UR41+0x33420], R2 ;  /* 0x03342002ff0075a7 */ /* 0x000e640008000169 */
[----:B01----:R-:W-:Y:S05]  /*e050*/  @!P0 BRA `(.L_x_323) ;  /* 0x0000002c00908947 */ /* 0x003fea0003800000 */
.L_x_391:
[----:B------:R-:W-:Y:S05]  /*e060*/  BSYNC B0 ;  /* 0x0000000000007941 */ /* 0x000fea0003800000 */
.L_x_322:
[----:B------:R-:W-:-:S06]  /*e070*/  UISETP.GE.AND UP0, UPT, UR44, 0xa1, UPT ;  /* 0x000000a12c00788c */ /* 0x000fcc000bf06270 */
[----:B------:R-:W-:-:S13]  /*e080*/  PLOP3.LUT P0, PT, PT, PT, UP0, 0x80, 0x0 ;  /* 0x000000000000781c */ /* 0x000fda0003f0f008 */
[----:B------:R-:W-:Y:S05]  /*e090*/  @!P0 BRA `(.L_x_324) ;  /* 0x0000001000c88947 */ /* 0x000fea0003800000 */
[----:B------:R-:W-:Y:S01]  /*e0a0*/  UIADD3 UR4, UR43, -0x2, URZ ;  /* 0xfffffffe2b047890 */ /* 0x000fe2000fffe03f */
[----:B0-----:R-:W-:Y:S02]  /*e0b0*/  IMAD.MOV.U32 R2, RZ, RZ, R18 ;  /* 0x000000ffff027224 */ /* 0x001fe400078e0012 */
[----:B------:R-:W-:-:S03]  /*e0c0*/  IMAD.MOV.U32 R8, RZ, RZ, R17 ;  /* 0x000000ffff087224 */ /* 0x000fc600078e0011 */
[----:B------:R-:W-:-:S07]  /*e0d0*/  IMAD.U32 R3, RZ, RZ, UR4 ;  /* 0x00000004ff037e24 */ /* 0x000fce000f8e00ff */
.L_x_348:
[----:B------:R-:W-:Y:S01]  /*e0e0*/  VIADD R17, R8, 0x1 ;  /* 0x0000000108117836 */ /* 0x000fe20000000000 */
[----:B------:R-:W-:Y:S05]  /*e0f0*/  YIELD ;  /* 0x0000000000007946 */ /* 0x000fea0003800000 */
[----:B------:R-:W-:Y:S01]  /*e100*/  ISETP.NE.AND P0, PT, R17, 0x2, PT ;  /* 0x000000021100780c */ /* 0x000fe20003f05270 */
[----:B------:R-:W-:Y:S03]  /*e110*/  BSSY B0, `(.L_x_325) ;  /* 0x00000a5000007945 */ /* 0x000fe60003800000 */
[----:B------:R-:W-:-:S02]  /*e120*/  SEL R5, RZ, 0x1, P0 ;  /* 0x00000001ff057807 */ /* 0x000fc40000000000 */
[----:B------:R-:W-:Y:S02]  /*e130*/  SEL R17, R17, RZ, P0 ;  /* 0x000000ff11117207 */ /* 0x000fe40000000000 */
[----:B------:R-:W-:Y:S01]  /*e140*/  LOP3.LUT R18, R2, R5, RZ, 0x3c, !PT ;  /* 0x0000000502127212 */ /* 0x000fe200078e3cff */
[----:B------:R-:W-:Y:S06]  /*e150*/  @!P6 BRA `(.L_x_326) ;  /* 0x000000080080e947 */ /* 0x000fec0003800000 */
[----:B------:R-:W-:Y:S01]  /*e160*/  ULDC.64 UR4, c[0x0][0x3f8] ;  /* 0x0000fe0000047ab9 */ /* 0x000fe20000000a00 */
[----:B------:R-:W-:Y:S01]  /*e170*/  IMAD.MOV.U32 R9, RZ, RZ, R3 ;  /* 0x000000ffff097224 */ /* 0x000fe200078e0003 */
[----:B------:R-:W-:-:S04]  /*e180*/  ISETP.NE.U32.AND P0, PT, RZ, UR4, PT ;  /* 0x00000004ff007c0c */ /* 0x000fc8000bf05070 */
[----:B------:R-:W-:-:S13]  /*e190*/  ISETP.NE.AND.EX P0, PT, RZ, UR5, PT, P0 ;  /* 0x00000005ff007c0c */ /* 0x000fda000bf05300 */
[----:B------:R-:W-:Y:S05]  /*e1a0*/  @!P0 BRA `(.L_x_327) ;  /* 0x0000000000448947 */ /* 0x000fea0003800000 */
[----:B------:R-:W0:Y:S01]  /*e1b0*/  LDC R0, c[0x0][0x41c] ;  /* 0x00010700ff007b82 */ /* 0x000e220000000800 */
[----:B------:R-:W-:Y:S01]  /*e1c0*/  ULDC.64 UR6, c[0x0][0x408] ;  /* 0x0001020000067ab9 */ /* 0x000fe20000000a00 */
[----:B0-----:R-:W-:-:S13]  /*e1d0*/  ISETP.NE.AND P0, PT, R0, 0x1, PT ;  /* 0x000000010000780c */ /* 0x001fda0003f05270 */
[----:B------:R-:W0:Y:S02]  /*e1e0*/  @P0 LDC.64 R4, c[0x0][0x420] ;  /* 0x00010800ff040b82 */ /* 0x000e240000000a00 */
        /* <DEDUP_REMOVED lines=9> */
[----:B------:R-:W-:-:S03]  /*e280*/  LEA R6, P0, R4, UR4, 0x2 ;  /* 0x0000000404067c11 */ /* 0x000fc6000f8010ff */
[----:B------:R-:W-:-:S05]  /*e290*/  IMAD.IADD R0, R0, 0x1, R5 ;  /* 0x0000000100007824 */ /* 0x000fca00078e0205 */
[----:B------:R-:W-:-:S05]  /*e2a0*/  LEA.HI.X R7, R4, UR5, R0, 0x2, P0 ;  /* 0x0000000504077c11 */ /* 0x000fca00080f1400 */
[----:B------:R0:W5:Y:S02]  /*e2b0*/  LDG.E R0, desc[UR48][R6.64] ;  /* 0x0000003006007981 */ /* 0x000164000c1e1900 */
.L_x_327:
[----:B0-----:R-:W-:Y:S01]  /*e2c0*/  LEA R6, R17, UR41, 0x3 ;  /* 0x0000002911067c11 */ /* 0x001fe2000f8e18ff */
[----:B------:R-:W0:Y:S01]  /*e2d0*/  S2R R4, SR_TID.X ;  /* 0x0000000000047919 */ /* 0x000e220000002100 */
[----:B------:R-:W-:Y:S01]  /*e2e0*/  SHF.L.U32 R5, R18, 0x1f, RZ ;  /* 0x0000001f12057819 */ /* 0x000fe200000006ff */
[----:B------:R-:W-:Y:S03]  /*e2f0*/  BSSY B1, `(.L_x_328) ;  /* 0x0000005000017945 */ /* 0x000fe60003800000 */
[----:B------:R-:W1:Y:S01]  /*e300*/  SYNCS.PHASECHK.TRANS64.TRYWAIT P0, [R6+URZ+0x33480], R5 ;  /* 0x03348005060075a7 */ /* 0x000e62000800017f */
[----:B0-----:R-:W-:-:S04]  /*e310*/  LOP3.LUT R4, R4, 0x7f, RZ, 0xc0, !PT ;  /* 0x0000007f04047812 */ /* 0x001fc800078ec0ff */
[----:B------:R-:W-:Y:S01]  /*e320*/  ISETP.NE.AND P2, PT, R4, RZ, PT ;  /* 0x000000ff0400720c */ /* 0x000fe20003f45270 */
[----:B-1----:R-:W-:-:S12]  /*e330*/  @!P0 BRA `(.L_x_329) ;  /* 0x0000002800f08947 */ /* 0x002fd80003800000 */
.L_x_392:
[----:B------:R-:W-:Y:S05]  /*e340*/  BSYNC B1 ;  /* 0x0000000000017941 */ /* 0x000fea0003800000 */
.L_x_328:
[----:B------:R-:W-:Y:S04]  /*e350*/  BSSY B1, `(.L_x_330) ;  /* 0x0000009000017945 */ /* 0x000fe80003800000 */
[----:B------:R-:W-:Y:S05]  /*e360*/  @P2 BRA `(.L_x_331) ;  /* 0x00000000001c2947 */ /* 0x000fea0003800000 */
[----:B------:R-:W1:Y:S02]  /*e370*/  S2R R4, SR_TID.X ;  /* 0x0000000000047919 */ /* 0x000e640000002100 */
[----:B-1----:R-:W-:Y:S01]  /*e380*/  LOP3.LUT R7, R4, 0x1f, RZ, 0xc0, !PT ;  /* 0x0000001f04077812 */ /* 0x002fe200078ec0ff */
[----:B------:R-:W-:-:S03]  /*e390*/  IMAD.MOV.U32 R4, RZ, RZ, 0x7800 ;  /* 0x00007800ff047424 */ /* 0x000fc600078e00ff */
[----:B------:R-:W-:Y:S01]  /*e3a0*/  ISETP.NE.AND P0, PT, R7, RZ, PT ;  /* 0x000000ff0700720c */ /* 0x000fe20003f05270 */
[----:B------:R1:W-:-:S12]  /*e3b0*/  SYNCS.ARRIVE.TRANS64 RZ, [R6+URZ+0x33470], R4 ;  /* 0x0334700406ff79a7 */ /* 0x0003d8000800003f */
[----:B-1----:R-:W-:Y:S05]  /*e3c0*/  @!P0 BRA `(.L_x_331) ;  /* 0x0000000000048947 */ /* 0x002fea0003800000 */
[----:B------:R-:W-:Y:S01]  /*e3d0*/  BPT.TRAP 0x1 ;  /* 0x000000040000795c */ /* 0x000fe20000300000 */
.L_x_331:
[----:B------:R-:W-:Y:S05]  /*e3e0*/  BSYNC B1 ;  /* 0x0000000000017941 */ /* 0x000fea0003800000 */
.L_x_330:
[----:B------:R-:W2:Y:S01]  /*e3f0*/  LDL R7, [R1+0x8] ;  /* 0x0000080001077983 */ /* 0x000ea20000100800 */
[----:B------:R-:W-:Y:S01]  /*e400*/  IMAD.MOV.U32 R14, RZ, RZ, RZ ;  /* 0x000000ffff0e7224 */ /* 0x000fe200078e00ff */
[----:B------:R-:W-:Y:S01]  /*e410*/  R2UR UR12, R16 ;  /* 0x00000000100c72ca */ /* 0x000fe200000e0000 */
[----:B------:R-:W-:Y:S01]  /*e420*/  IMAD.U32 R4, RZ, RZ, UR41 ;  /* 0x00000029ff047e24 */ /* 0x000fe2000f8e00ff */
[----:B------:R-:W-:Y:S01]  /*e430*/  UIADD3 UR4, UP0, UR54, 0x470, URZ ;  /* 0x0000047036047890 */ /* 0x000fe2000ff1e03f */
[----:B------:R-:W-:Y:S01]  /*e440*/  PLOP3.LUT P0, PT, PT, PT, PT, 0x80, 0x0 ;  /* 0x000000000000781c */ /* 0x000fe20003f0f070 */
[----:B------:R-:W-:Y:S01]  /*e450*/  UMOV UR6, 0x0 ;  /* 0x0000000000067882 */ /* 0x000fe20000000000 */
[----:B------:R-:W-:Y:S01]  /*e460*/  R2UR UR10, R14 ;  /* 0x000000000e0a72ca */ /* 0x000fe200000e0000 */
[----:B------:R-:W-:Y:S01]  /*e470*/  IMAD R4, R17, 0x7800, R4 ;  /* 0x0000780011047824 */ /* 0x000fe200078e0204 */
[----:B------:R-:W-:Y:S01]  /*e480*/  UIADD3.X UR5, URZ, UR55, URZ, UP0, !UPT ;  /* 0x000000373f057290 */ /* 0x000fe200087fe43f */
[----:B------:R-:W-:-:S02]  /*e490*/  UMOV UR7, 0x14f00000 ;  /* 0x14f0000000077882 */ /* 0x000fc40000000000 */
[----:B------:R-:W-:Y:S02]  /*e4a0*/  VIADD R10, R4, 0xf200 ;  /* 0x0000f200040a7836 */ /* 0x000fe40000000000 */
[----:B--2---:R-:W-:Y:S02]  /*e4b0*/  IMAD R9, R9, 0xa0, R7 ;  /* 0x000000a009097824 */ /* 0x004fe400078e0207 */
[----:B------:R-:W-:-:S07]  /*e4c0*/  VIADD R7, R6, 0x33470 ;  /* 0x0003347006077836 */ /* 0x000fce0000000000 */
.L_x_332:
        /* <DEDUP_REMOVED lines=8> */
[----:B-1----:R-:W-:Y:S05]  /*e550*/  @P0 BRA.U.ANY `(.L_x_332) ;  /* 0xfffffffd00dc0947 */ /* 0x002fea000393ffff */
[----:B------:R-:W-:Y:S01]  /*e560*/  IMAD.MOV.U32 R13, RZ, RZ, 0x40 ;  /* 0x00000040ff0d7424 */ /* 0x000fe200078e00ff */
[----:B------:R-:W-:Y:S01]  /*e570*/  R2UR UR12, R16 ;  /* 0x00000000100c72ca */ /* 0x000fe200000e0000 */
[----:B------:R-:W-:Y:S01]  /*e580*/  VIADD R10, R4, 0x11a00 ;  /* 0x00011a00040a7836 */ /* 0x000fe20000000000 */
[----:B------:R-:W-:Y:S01]  /*e590*/  PLOP3.LUT P0, PT, PT, PT, PT, 0x80, 0x0 ;  /* 0x000000000000781c */ /* 0x000fe20003f0f070 */
[----:B------:R-:W-:Y:S01]  /*e5a0*/  UMOV UR6, 0x0 ;  /* 0x0000000000067882 */ /* 0x000fe20000000000 */
[----:B------:R-:W-:Y:S01]  /*e5b0*/  R2UR UR10, R13 ;  /* 0x000000000d0a72ca */ /* 0x000fe200000e0000 */
[----:B------:R-:W-:-:S14]  /*e5c0*/  UMOV UR7, 0x14f00000 ;  /* 0x14f0000000077882 */ /* 0x000fdc0000000000 */
.L_x_333:
        /* <DEDUP_REMOVED lines=16> */
.L_x_334:
        /* <DEDUP_REMOVED lines=9> */
[----:B------:R-:W1:Y:S01]  /*e760*/  SYNCS.PHASECHK.TRANS64.TRYWAIT P0, [R6+URZ+0x33440], R5 ;  /* 0x03344005060075a7 */ /* 0x000e62000800017f */
[----:B------:R-:W-:Y:S04]  /*e770*/  BSSY B1, `(.L_x_335) ;  /* 0x0000002000017945 */ /* 0x000fe80003800000 */
[----:B-1----:R-:W-:Y:S05]  /*e780*/  @!P0 BRA `(.L_x_336) ;  /* 0x0000002400f08947 */ /* 0x002fea0003800000 */
.L_x_393:
[----:B------:R-:W-:Y:S05]  /*e790*/  BSYNC B1 ;  /* 0x0000000000017941 */ /* 0x000fea0003800000 */
.L_x_335:
[----:B------:R-:W-:Y:S01]  /*e7a0*/  BSSY B1, `(.L_x_337) ;  /* 0x000000b000017945 */ /* 0x000fe20003800000 */
[----:B------:R-:W-:Y:S02]  /*e7b0*/  IMAD.MOV.U32 R10, RZ, RZ, 0x0 ;  /* 0x00000000ff0a7424 */ /* 0x000fe400078e00ff */
[----:B------:R-:W-:Y:S01]  /*e7c0*/  IMAD.MOV.U32 R11, RZ, RZ, 0x14f00000 ;  /* 0x14f00000ff0b7424 */ /* 0x000fe200078e00ff */
[----:B------:R-:W-:Y:S06]  /*e7d0*/  @P2 BRA `(.L_x_338) ;  /* 0x00000000001c2947 */ /* 0x000fec0003800000 */
[----:B------:R-:W2:Y:S01]  /*e7e0*/  S2R R7, SR_TID.X ;  /* 0x0000000000077919 */ /* 0x000ea20000002100 */
[----:B01----:R-:W-:-:S04]  /*e7f0*/  IMAD.MOV.U32 R5, RZ, RZ, 0x7800 ;  /* 0x00007800ff057424 */ /* 0x003fc800078e00ff */
[----:B------:R3:W-:Y:S01]  /*e800*/  SYNCS.ARRIVE.TRANS64 RZ, [R6+URZ+0x33430], R5 ;  /* 0x0334300506ff79a7 */ /* 0x0007e2000800003f */
[----:B--2---:R-:W-:-:S04]  /*e810*/  LOP3.LUT R7, R7, 0x1f, RZ, 0xc0, !PT ;  /* 0x0000001f07077812 */ /* 0x004fc800078ec0ff */
[----:B------:R-:W-:-:S13]  /*e820*/  ISETP.NE.AND P0, PT, R7, RZ, PT ;  /* 0x000000ff0700720c */ /* 0x000fda0003f05270 */
[----:B---3--:R-:W-:Y:S05]  /*e830*/  @!P0 BRA `(.L_x_338) ;  /* 0x0000000000048947 */ /* 0x008fea0003800000 */
[----:B------:R-:W-:Y:S01]  /*e840*/  BPT.TRAP 0x1 ;  /* 0x000000040000795c */ /* 0x000fe20000300000 */
.L_x_338:
[----:B------:R-:W-:Y:S05]  /*e850*/  BSYNC B1 ;  /* 0x0000000000017941 */ /* 0x000fea0003800000 */
.L_x_337:
[----:B------:R-:W-:Y:S01]  /*e860*/  R2UR UR10, R14 ;  /* 0x000000000e0a72ca */ /* 0x000fe200000e0000 */
[----:B------:R-:W-:Y:S01]  /*e870*/  UIADD3 UR4, UP0, UR54, 0x370, URZ ;  /* 0x0000037036047890 */ /* 0x000fe2000ff1e03f */
[----:B------:R-:W-:Y:S01]  /*e880*/  R2UR UR6, R10 ;  /* 0x000000000a0672ca */ /* 0x000fe200000e0000 */
[----:B01----:R-:W-:Y:S01]  /*e890*/  VIADD R6, R6, 0x33430 ;  /* 0x0003343006067836 */ /* 0x003fe20000000000 */
[----:B------:R-:W-:Y:S01]  /*e8a0*/  R2UR UR7, R11 ;  /* 0x000000000b0772ca */ /* 0x000fe200000e0000 */
[----:B------:R-:W-:Y:S01]  /*e8b0*/  VIADD R5, R4, 0x24200 ;  /* 0x0002420004057836 */ /* 0x000fe20000000000 */
[----:B------:R-:W-:Y:S01]  /*e8c0*/  R2UR UR12, R16 ;  /* 0x00000000100c72ca */ /* 0x000fe200000e0000 */
[----:B------:R-:W-:Y:S01]  /*e8d0*/  UIADD3.X UR5, URZ, UR55, URZ, UP0, !UPT ;  /* 0x000000373f057290 */ /* 0x000fe200087fe43f */
[----:B------:R-:W-:-:S13]  /*e8e0*/  PLOP3.LUT P0, PT, PT, PT, PT, 0x80, 0x0 ;  /* 0x000000000000781c */ /* 0x000fda0003f0f070 */
.L_x_339:
        /* <DEDUP_REMOVED lines=8> */
[----:B0-----:R-:W-:Y:S05]  /*e970*/  @P0 BRA.U.ANY `(.L_x_339) ;  /* 0xfffffffd00dc0947 */ /* 0x001fea000393ffff */
[----:B------:R-:W-:Y:S01]  /*e980*/  R2UR UR10, R13 ;  /* 0x000000000d0a72ca */ /* 0x000fe200000e0000 */
[----:B------:R-:W-:Y:S01]  /*e990*/  VIADD R5, R4, 0x26a00 ;  /* 0x00026a0004057836 */ /* 0x000fe20000000000 */
[----:B------:R-:W-:Y:S02]  /*e9a0*/  R2UR UR6, R10 ;  /* 0x000000000a0672ca */ /* 0x000fe400000e0000 */
[----:B------:R-:W-:Y:S02]  /*e9b0*/  R2UR UR7, R11 ;  /* 0x000000000b0772ca */ /* 0x000fe400000e0000 */
[----:B------:R-:W-:Y:S02]  /*e9c0*/  R2UR UR12, R16 ;  /* 0x00000000100c72ca */ /* 0x000fe400000e0000 */
[----:B------:R-:W-:-:S13]  /*e9d0*/  PLOP3.LUT P0, PT, PT, PT, PT, 0x80, 0x0 ;  /* 0x000000000000781c */ /* 0x000fda0003f0f070 */
.L_x_340:
        /* <DEDUP_REMOVED lines=15> */
.L_x_341:
        /* <DEDUP_REMOVED lines=9> */
.L_x_326:
[----:B------:R-:W-:Y:S05]  /*eb60*/  BSYNC B0 ;  /* 0x0000000000007941 */ /* 0x000fea0003800000 */
.L_x_325:
[----:B------:R-:W-:-:S06]  /*eb70*/  UISETP.NE.AND UP0, UPT, UR42, 0x3, UPT ;  /* 0x000000032a00788c */ /* 0x000fcc000bf05270 */
[----:B------:R-:W-:-:S13]  /*eb80*/  PLOP3.LUT P0, PT, PT, PT, UP0, 0x80, 0x0 ;  /* 0x000000000000781c */ /* 0x000fda0003f0f008 */
[----:B------:R-:W-:Y:S05]  /*eb90*/  @!P0 BRA `(.L_x_342) ;  /* 0x0000000000048947 */ /* 0x000fea0003800000 */
[----:B------:R-:W-:Y:S01]  /*eba0*/  BPT.TRAP 0x1 ;  /* 0x000000040000795c */ /* 0x000fe20000300000 */
.L_x_342:
[----:B------:R-:W-:Y:S01]  /*ebb0*/  IMAD.U32 R4, RZ, RZ, UR51 ;  /* 0x00000033ff047e24 */ /* 0x000fe2000f8e00ff */
[----:B------:R-:W-:Y:S01]  /*ebc0*/  LEA R13, R8, UR41, 0x3 ;  /* 0x00000029080d7c11 */ /* 0x000fe2000f8e18ff */
[----:B------:R-:W-:Y:S03]  /*ebd0*/  BSSY B0, `(.L_x_343) ;  /* 0x0000006000007945 */ /* 0x000fe60003800000 */
[----:B------:R-:W-:Y:S02]  /*ebe0*/  ISETP.NE.AND P0, PT, R4, 0x3, PT ;  /* 0x000000030400780c */ /* 0x000fe40003f05270 */
[----:B------:R-:W-:-:S04]  /*ebf0*/  LOP3.LUT R4, R2, 0x1, RZ, 0x3c, !PT ;  /* 0x0000000102047812 */ /* 0x000fc800078e3cff */
[----:B------:R-:W-:-:S04]  /*ec00*/  SHF.L.U32 R4, R4, 0x1f, RZ ;  /* 0x0000001f04047819 */ /* 0x000fc800000006ff */
[----:B------:R-:W0:Y:S02]  /*ec10*/  SYNCS.PHASECHK.TRANS64.TRYWAIT P2, [R13+URZ+0x33470], R4 ;  /* 0x033470040d0075a7 */ /* 0x000e24000804017f */
[----:B0-----:R-:W-:Y:S05]  /*ec20*/  @!P2 BRA `(.L_x_344) ;  /* 0x0000002000dca947 */ /* 0x001fea0003800000 */
.L_x_394:
[----:B------:R-:W-:Y:S05]  /*ec30*/  BSYNC B0 ;  /* 0x0000000000007941 */ /* 0x000fea0003800000 */
.L_x_343:
[----:B------:R-:W-:Y:S05]  /*ec40*/  @!P0 BRA `(.L_x_345) ;  /* 0x0000000000048947 */ /* 0x000fea0003800000 */
[----:B------:R-:W-:Y:S01]  /*ec50*/  BPT.TRAP 0x1 ;  /* 0x000000040000795c */ /* 0x000fe20000300000 */
.L_x_345:
[----:B------:R-:W-:Y:S01]  /*ec60*/  SHF.L.U32 R2, R2, 0x1f, RZ ;  /* 0x0000001f02027819 */ /* 0x000fe200000006ff */
[----:B------:R-:W-:-:S03]  /*ec70*/  IMAD R10, R8, 0x7800, RZ ;  /* 0x00007800080a7824 */ /* 0x000fc600078e02ff */
[----:B------:R-:W1:Y:S02]  /*ec80*/  SYNCS.PHASECHK.TRANS64.TRYWAIT P2, [R13+URZ+0x33460], R2 ;  /* 0x033460020d0075a7 */ /* 0x000e64000804017f */
[----:B-1----:R-:W-:Y:S05]  /*ec90*/  @!P2 BRA `(.L_x_346) ;  /* 0x0000002000d4a947 */ /* 0x002fea0003800000 */
.L_x_395:
[----:B0-----:R-:W1:Y:S04]  /*eca0*/  LDL R4, [R1+0x14] ;  /* 0x0000140001047983 */ /* 0x001e680000100800 */
[----:B------:R-:W2:Y:S01]  /*ecb0*/  LDL R11, [R1+0x10] ;  /* 0x00001000010b7983 */ /* 0x000ea20000100800 */
[----:B------:R-:W-:Y:S05]  /*ecc0*/  WARPSYNC.ALL ;  /* 0x0000000000007948 */ /* 0x000fea0003800000 */
[----:B-1----:R-:W-:-:S02]  /*ecd0*/  LOP3.LUT R2, R10, R4, RZ, 0xfc, !PT ;  /* 0x000000040a027212 */ /* 0x002fc400078efcff */
[----:B--2---:R-:W-:-:S03]  /*ece0*/  LOP3.LUT R12, R10, R11, RZ, 0xfc, !PT ;  /* 0x0000000b0a0c7212 */ /* 0x004fc600078efcff */
[----:B------:R-:W0:Y:S02]  /*ecf0*/  LDSM.16.MT88.4 R4, [R2+UR41+0xf200] ;  /* 0x00f200290204783b */ /* 0x000e240008004200 */
[----:B------:R-:W-:Y:S01]  /*ed00*/  VIADD R12, R12, UR41 ;  /* 0x000000290c0c7c36 */ /* 0x000fe20008000000 */
[C-C-:B0-----:R-:W-:Y:S02]  /*ed10*/  PRMT R8, R4.reuse, 0x6420, R5.reuse ;  /* 0x0000642004087816 */ /* 0x141fe40000000005 */
[----:B------:R-:W-:Y:S02]  /*ed20*/  PRMT R9, R4, 0x7531, R5 ;  /* 0x0000753104097816 */ /* 0x000fe40000000005 */
[C-C-:B------:R-:W-:Y:S02]  /*ed30*/  PRMT R10, R6.reuse, 0x6420, R7.reuse ;  /* 0x00006420060a7816 */ /* 0x140fe40000000007 */
[----:B------:R-:W-:-:S05]  /*ed40*/  PRMT R11, R6, 0x7531, R7 ;  /* 0x00007531060b7816 */ /* 0x000fca0000000007 */
[----:B------:R-:W-:Y:S04]  /*ed50*/  STSM.16.M88.4 [R12+0x200], R8 ;  /* 0x000200080c007844 */ /* 0x000fe80000000200 */
[----:B------:R-:W0:Y:S02]  /*ed60*/  LDSM.16.MT88.4 R4, [R2+UR41+0x11a00] ;  /* 0x011a00290204783b */ /* 0x000e240008004200 */
[C-C-:B0-----:R-:W-:Y:S02]  /*ed70*/  PRMT R8, R4.reuse, 0x6420, R5.reuse ;  /* 0x0000642004087816 */ /* 0x141fe40000000005 */
[----:B------:R-:W-:Y:S02]  /*ed80*/  PRMT R9, R4, 0x7531, R5 ;  /* 0x0000753104097816 */ /* 0x000fe40000000005 */
[----:B------:R-:W-:-:S02]  /*ed90*/  PRMT R10, R6, 0x6420, R7 ;  /* 0x00006420060a7816 */ /* 0x000fc40000000007 */
        /* <DEDUP_REMOVED lines=85> */
[----:B-1----:R-:W1:Y:S01]  /*f2f0*/  FENCE.VIEW.ASYNC.S ;  /* 0x00000000000073c6 */ /* 0x002e620000000000 */
[----:B------:R-:W-:Y:S05]  /*f300*/  @!P0 BRA `(.L_x_347) ;  /* 0x0000000000048947 */ /* 0x000fea0003800000 */
[----:B------:R-:W-:Y:S01]  /*f310*/  BPT.TRAP 0x1 ;  /* 0x000000040000795c */ /* 0x000fe20000300000 */
.L_x_347:
[----:B-1----:R-:W-:Y:S01]  /*f320*/  SYNCS.ARRIVE.TRANS64.A1T0 RZ, [R13+URZ+0x33450], RZ ;  /* 0x033450ff0dff79a7 */ /* 0x002fe2000810003f */
[----:B------:R-:W-:Y:S01]  /*f330*/  BAR.SYNC.DEFER_BLOCKING 0x2, 0x80 ;  /* 0x0082000000007b1d */ /* 0x000fe20000010000 */
[----:B------:R-:W-:Y:S01]  /*f340*/  ISETP.GT.AND P0, PT, R3, RZ, PT ;  /* 0x000000ff0300720c */ /* 0x000fe20003f04270 */
[----:B------:R-:W-:Y:S02]  /*f350*/  @!P1 VIADD R2, R13, 0x33480 ;  /* 0x000334800d029836 */ /* 0x000fe40000000000 */
[----:B------:R-:W-:Y:S02]  /*f360*/  VIADD R3, R3, 0xffffffff ;  /* 0xffffffff03037836 */ /* 0x000fe40000000000 */
[----:B0-----:R-:W-:Y:S01]  /*f370*/  IMAD.MOV.U32 R8, RZ, RZ, R17 ;  /* 0x000000ffff087224 */ /* 0x001fe200078e0011 */
[----:B------:R-:W-:-:S04]  /*f380*/  @!P1 PRMT R2, RZ, 0x654, R2 ;  /* 0x00000654ff029816 */ /* 0x000fc80000000002 */
[----:B------:R0:W-:Y:S02]  /*f390*/  @!P1 SYNCS.ARRIVE.TRANS64.RED.A1T0 RZ, [R2+URZ], RZ ;  /* 0x000000ff02ff99a7 */ /* 0x0001e4000810043f */
[----:B0-----:R-:W-:Y:S01]  /*f3a0*/  IMAD.MOV.U32 R2, RZ, RZ, R18 ;  /* 0x000000ffff027224 */ /* 0x001fe200078e0012 */
[----:B------:R-:W-:Y:S06]  /*f3b0*/  @P0 BRA `(.L_x_348) ;  /* 0xffffffec00480947 */ /* 0x000fec000383ffff */
.L_x_324:
[----:B------:R-:W-:Y:S04]  /*f3c0*/  BSSY B0, `(.L_x_349) ;  /* 0x000000f000007945 */ /* 0x000fe80003800000 */
[----:B------:R-:W-:Y:S05]  /*f3d0*/  @P1 BRA `(.L_x_350) ;  /* 0x0000000000341947 */ /* 0x000fea0003800000 */
[----:B------:R-:W1:Y:S01]  /*f3e0*/  S2R R5, SR_LANEID ;  /* 0x0000000000057919 */ /* 0x000e620000000000 */
[----:B------:R-:W-:Y:S01]  /*f3f0*/  VOTEU.ANY UR4, UPT, PT ;  /* 0x0000000000047886 */ /* 0x000fe200038e0100 */
[----:B0-----:R-:W0:Y:S01]  /*f400*/  LDC.64 R2, c[0x0][0xc38] ;  /* 0x00030e00ff027b82 */ /* 0x001e220000000a00 */
[----:B------:R-:W1:Y:S02]  /*f410*/  FLO.U32 R0, UR4 ;  /* 0x0000000400007d00 */ /* 0x000e6400080e0000 */
[----:B-1----:R-:W-:-:S06]  /*f420*/  ISETP.EQ.U32.AND P0, PT, R0, R5, PT ;  /* 0x000000050000720c */ /* 0x002fcc0003f02070 */
[----:B------:R-:W0:Y:S07]  /*f430*/  POPC R5, UR4 ;  /* 0x0000000400057d09 */ /* 0x000e2e0008000000 */
[----:B0-----:R-:W2:Y:S01]  /*f440*/  @P0 ATOMG.E.ADD.STRONG.GPU PT, R3, desc[UR48][R2.64], R5 ;  /* 0x00000005020309a8 */ /* 0x001ea200081ee1f0 */
[----:B------:R-:W0:Y:S02]  /*f450*/  S2R R4, SR_LTMASK ;  /* 0x0000000000047919 */ /* 0x000e240000003900 */
[----:B0-----:R-:W-:-:S04]  /*f460*/  LOP3.LUT R4, R4, UR4, RZ, 0xc0, !PT ;  /* 0x0000000404047c12 */ /* 0x001fc8000f8ec0ff */
[----:B------:R-:W0:Y:S01]  /*f470*/  POPC R7, R4 ;  /* 0x0000000400077309 */ /* 0x000e220000000000 */
[----:B--2---:R-:W0:Y:S02]  /*f480*/  SHFL.IDX PT, R0, R3, R0, 0x1f ;  /* 0x00001f0003007589 */ /* 0x004e2400000e0000 */
[----:B0-----:R-:W-:-:S05]  /*f490*/  IADD3 R0, R0, UR50, R7 ;  /* 0x0000003200007c10 */ /* 0x001fca000fffe007 */
[----:B------:R1:W-:Y:S02]  /*f4a0*/  STL [R1], R0 ;  /* 0x0000000001007387 */ /* 0x0003e40000100800 */
.L_x_350:
[----:B------:R-:W-:Y:S05]  /*f4b0*/  BSYNC B0 ;  /* 0x0000000000007941 */ /* 0x000fea0003800000 */
.L_x_349:
[----:B------:R-:W-:-:S06]  /*f4c0*/  UISETP.NE.AND UP0, UPT, UR42, 0x3, UPT ;  /* 0x000000032a00788c */ /* 0x000fcc000bf05270 */
[----:B------:R-:W-:-:S13]  /*f4d0*/  PLOP3.LUT P0, PT, PT, PT, UP0, 0x80, 0x0 ;  /* 0x000000000000781c */ /* 0x000fda0003f0f008 */
[----:B------:R-:W-:Y:S05]  /*f4e0*/  @!P0 BRA `(.L_x_351) ;  /* 0x0000000000048947 */ /* 0x000fea0003800000 */
[----:B------:R-:W-:Y:S01]  /*f4f0*/  BPT.TRAP 0x1 ;  /* 0x000000040000795c */ /* 0x000fe20000300000 */
.L_x_351:
[----:B-1----:R-:W-:Y:S01]  /*f500*/  LOP3.LUT R0, R18, 0x1, RZ, 0x3c, !PT ;  /* 0x0000000112007812 */ /* 0x002fe200078e3cff */
[----:B0-----:R-:W-:Y:S01]  /*f510*/  IMAD.U32 R2, RZ, RZ, UR51 ;  /* 0x00000033ff027e24 */ /* 0x001fe2000f8e00ff */
[----:B------:R-:W-:Y:S01]  /*f520*/  LEA R3, R17, UR41, 0x3 ;  /* 0x0000002911037c11 */ /* 0x000fe2000f8e18ff */
[----:B------:R-:W-:Y:S01]  /*f530*/  BSSY B0, `(.L_x_352) ;  /* 0x0000005000007945 */ /* 0x000fe20003800000 */
[----:B------:R-:W-:Y:S02]  /*f540*/  SHF.L.U32 R0, R0, 0x1f, RZ ;  /* 0x0000001f00007819 */ /* 0x000fe400000006ff */
[----:B------:R-:W-:Y:S02]  /*f550*/  ISETP.NE.AND P2, PT, R2, 0x3, PT ;  /* 0x000000030200780c */ /* 0x000fe40003f45270 */
[----:B------:R-:W0:Y:S02]  /*f560*/  SYNCS.PHASECHK.TRANS64.TRYWAIT P0, [R3+URZ+0x33470], R0 ;  /* 0x03347000030075a7 */ /* 0x000e24000800017f */
[----:B0-----:R-:W-:Y:S09]  /*f570*/  @!P0 BRA `(.L_x_353) ;  /* 0x0000001800b08947 */ /* 0x001ff20003800000 */
.L_x_396:
[----:B------:R-:W-:Y:S05]  /*f580*/  BSYNC B0 ;  /* 0x0000000000007941 */ /* 0x000fea0003800000 */
.L_x_352:
[----:B------:R-:W-:Y:S05]  /*f590*/  @!P2 BRA `(.L_x_354) ;  /* 0x000000000004a947 */ /* 0x000fea0003800000 */
[----:B------:R-:W-:Y:S01]  /*f5a0*/  BPT.TRAP 0x1 ;  /* 0x000000040000795c */ /* 0x000fe20000300000 */
.L_x_354:
[----:B0-----:R-:W-:-:S04]  /*f5b0*/  SHF.L.U32 R0, R18, 0x1f, RZ ;  /* 0x0000001f12007819 */ /* 0x001fc800000006ff */
[----:B------:R-:W0:Y:S02]  /*f5c0*/  SYNCS.PHASECHK.TRANS64.TRYWAIT P0, [R3+URZ+0x33460], R0 ;  /* 0x03346000030075a7 */ /* 0x000e24000800017f */
[----:B0-----:R-:W-:Y:S05]  /*f5d0*/  @!P0 BRA `(.L_x_355) ;  /* 0x0000001800ac8947 */ /* 0x001fea0003800000 */
.L_x_397:
[----:B------:R-:W0:Y:S04]  /*f5e0*/  LDL R4, [R1+0x14] ;  /* 0x0000140001047983 */ /* 0x000e280000100800 */
[----:B------:R-:W2:Y:S01]  /*f5f0*/  LDL R10, [R1+0x10] ;  /* 0x00001000010a7983 */ /* 0x000ea20000100800 */
[----:B------:R-:W-:Y:S01]  /*f600*/  IMAD R2, R17, 0x7800, RZ ;  /* 0x0000780011027824 */ /* 0x000fe200078e02ff */
[----:B------:R-:W-:Y:S05]  /*f610*/  WARPSYNC.ALL ;  /* 0x0000000000007948 */ /* 0x000fea0003800000 */
[----:B0-----:R-:W-:-:S02]  /*f620*/  LOP3.LUT R0, R2, R4, RZ, 0xfc, !PT ;  /* 0x0000000402007212 */ /* 0x001fc400078efcff */
        /* <DEDUP_REMOVED lines=100> */
.L_x_356:
[----:B-1----:R1:W-:Y:S01]  /*fc70*/  SYNCS.ARRIVE.TRANS64.A1T0 RZ, [R3+URZ+0x33450], RZ ;  /* 0x033450ff03ff79a7 */ /* 0x0023e2000810003f */
[----:B------:R-:W-:Y:S02]  /*fc80*/  @!P1 VIADD R0, R3, 0x33480 ;  /* 0x0003348003009836 */ /* 0x000fe40000000000 */
[----:B------:R-:W-:-:S03]  /*fc90*/  VIADD R17, R17, 0x1 ;  /* 0x0000000111117836 */ /* 0x000fc60000000000 */
[----:B------:R-:W-:Y:S01]  /*fca0*/  @!P1 PRMT R0, RZ, 0x654, R0 ;  /* 0x00000654ff009816 */ /* 0x000fe20000000000 */
[----:B------:R-:W-:Y:S01]  /*fcb0*/  BAR.SYNC.DEFER_BLOCKING 0x2, 0x80 ;  /* 0x0082000000007b1d */ /* 0x000fe20000010000 */
[----:B------:R-:W-:-:S04]  /*fcc0*/  ISETP.NE.AND P0, PT, R17, 0x2, PT ;  /* 0x000000021100780c */ /* 0x000fc80003f05270 */
[----:B-1----:R-:W-:Y:S02]  /*fcd0*/  SEL R3, RZ, 0x1, P0 ;  /* 0x00000001ff037807 */ /* 0x002fe40000000000 */
[----:B------:R-:W-:Y:S02]  /*fce0*/  SEL R17, R17, RZ, P0 ;  /* 0x000000ff11117207 */ /* 0x000fe40000000000 */
[----:B------:R-:W-:Y:S01]  /*fcf0*/  LOP3.LUT R18, R18, R3, RZ, 0x3c, !PT ;  /* 0x0000000312127212 */ /* 0x000fe200078e3cff */
[----:B------:R1:W-:Y:S06]  /*fd00*/  @!P1 SYNCS.ARRIVE.TRANS64.RED.A1T0 RZ, [R0+URZ], RZ ;  /* 0x000000ff00ff99a7 */ /* 0x0003ec000810043f */
.L_x_308:
[----:B------:R-:W-:Y:S05]  /*fd10*/  BSYNC B6 ;  /* 0x0000000000067941 */ /* 0x000fea0003800000 */
.L_x_306:
[----:B-12---:R-:W2:Y:S02]  /*fd20*/  LDL R0, [R1+0x18] ;  /* 0x0000180001007983 */ /* 0x006ea40000100800 */
[----:B--2---:R-:W-:-:S13]  /*fd30*/  LOP3.LUT P0, RZ, R0, 0x2, RZ, 0xc0, !PT ;  /* 0x0000000200ff7812 */ /* 0x004fda000780c0ff */
[----:B------:R-:W-:Y:S05]  /*fd40*/  @!P0 BRA `(.L_x_357) ;  /* 0x0000000000308947 */ /* 0x000fea0003800000 */
[----:B------:R-:W1:Y:S08]  /*fd50*/  S2UR UR5, SR_CgaCtaId ;  /* 0x00000000000579c3 */ /* 0x000e700000008800 */
[----:B------:R-:W-:Y:S06]  /*fd60*/  BAR.SYNC.DEFER_BLOCKING 0x5, 0x180 ;  /* 0x0146000000007b1d */ /* 0x000fec0000010000 */
[----:B------:R-:W-:-:S02]  /*fd70*/  UMOV UR4, 0x400 ;  /* 0x0000040000047882 */ /* 0x000fc40000000000 */
[----:B-1----:R-:W-:-:S09]  /*fd80*/  ULEA UR4, UR5, UR4, 0x18 ;  /* 0x0000000405047291 */ /* 0x002fd2000f8ec03f */
[----:B------:R-:W1:Y:S04]  /*fd90*/  LDS.128 R4, [UR4+0x334d0] ;  /* 0x0334d004ff047984 */ /* 0x000e680008000c00 */
[----:B-1----:R1:W-:Y:S01]  /*fda0*/  STL.64 [R1], R4 ;  /* 0x0000000401007387 */ /* 0x0023e20000100a00 */
[----:B0-----:R-:W-:Y:S02]  /*fdb0*/  IMAD.MOV.U32 R2, RZ, RZ, R7 ;  /* 0x000000ffff027224 */ /* 0x001fe400078e0007 */
[----:B------:R-:W-:-:S03]  /*fdc0*/  IMAD.MOV.U32 R0, RZ, RZ, R6 ;  /* 0x000000ffff007224 */ /* 0x000fc600078e0006 */
[----:B------:R-:W-:Y:S02]  /*fdd0*/  R2UR UR52, R2 ;  /* 0x00000000023472ca */ /* 0x000fe400000e0000 */
[----:B------:R-:W-:Y:S01]  /*fde0*/  R2UR UR38, R0 ;  /* 0x00000000002672ca */ /* 0x000fe200000e0000 */
[----:B------:R-:W-:Y:S06]  /*fdf0*/  BAR.ARV 0x4, 0x180 ;  /* 0x0106000000007b1d */ /* 0x000fec0000002000 */
[----:B------:R-:W-:Y:S08]  /*fe00*/  BRA `(.L_x_358) ;  /* 0x00000008003c7947 */ /* 0x000ff00003800000 */
.L_x_357:
[----:B0-----:R-:W0:Y:S01]  /*fe10*/  S2R R2, SR_TID.X ;  /* 0x0000000000027919 */ /* 0x001e220000002100 */
[----:B------:R-:W-:Y:S01]  /*fe20*/  ULDC UR4, c[0x0][0xc14] ;  /* 0x0003050000047ab9 */ /* 0x000fe20000000800 */
[----:B------:R-:W2:Y:S01]  /*fe30*/  LDL.LU R0, [R1] ;  /* 0x0000000001007983 */ /* 0x000ea20000300800 */
[----:B------:R-:W-:Y:S01]  /*fe40*/  IMAD.MOV.U32 R4, RZ, RZ, RZ ;  /* 0x000000ffff047224 */ /* 0x000fe200078e00ff */
[----:B0-----:R-:W-:-:S04]  /*fe50*/  LOP3.LUT R9, R2, 0x1f, RZ, 0xc0, !PT ;  /* 0x0000001f02097812 */ /* 0x001fc800078ec0ff */
[C---:B------:R-:W-:Y:S01]  /*fe60*/  ISETP.NE.AND P0, PT, R9.reuse, 0x1f, PT ;  /* 0x0000001f0900780c */ /* 0x040fe20003f05270 */
[----:B------:R-:W-:-:S05]  /*fe70*/  VIADD R5, R9, UR52 ;  /* 0x0000003409057c36 */ /* 0x000fca0008000000 */
[----:B------:R-:W-:Y:S01]  /*fe80*/  ISETP.GE.OR P1, PT, R5, UR4, !P0 ;  /* 0x0000000405007c0c */ /* 0x000fe2000c726670 */
[----:B------:R-:W-:-:S12]  /*fe90*/  ULDC UR4, c[0x0][0xc14] ;  /* 0x0003050000047ab9 */ /* 0x000fd80000000800 */
[----:B------:R-:W0:Y:S02]  /*fea0*/  @!P1 LDC.64 R2, c[0x0][0xc58] ;  /* 0x00031600ff029b82 */ /* 0x000e240000000a00 */
[----:B0-----:R-:W-:-:S05]  /*feb0*/  @!P1 IMAD.WIDE R2, R5, 0x4, R2 ;  /* 0x0000000405029825 */ /* 0x001fca00078e0202 */
[----:B------:R-:W3:Y:S01]  /*fec0*/  @!P1 LDG.E R4, desc[UR48][R2.64] ;  /* 0x0000003002049981 */ /* 0x000ee2000c1e1900 */
[C---:B------:R-:W-:Y:S02]  /*fed0*/  ISETP.NE.AND P1, PT, R9.reuse, RZ, PT ;  /* 0x000000ff0900720c */ /* 0x040fe40003f25270 */
[C---:B------:R-:W-:Y:S02]  /*fee0*/  ISETP.GE.U32.AND P2, PT, R9.reuse, 0x2, PT ;  /* 0x000000020900780c */ /* 0x040fe40003f46070 */
[C---:B------:R-:W-:Y:S02]  /*fef0*/  ISETP.GE.U32.AND P3, PT, R9.reuse, 0x4, PT ;  /* 0x000000040900780c */ /* 0x040fe40003f66070 */
[C---:B------:R-:W-:Y:S02]  /*ff00*/  ISETP.GE.U32.AND P4, PT, R9.reuse, 0x8, PT ;  /* 0x000000080900780c */ /* 0x040fe40003f86070 */
[----:B------:R-:W-:Y:S01]  /*ff10*/  ISETP.GE.U32.AND P5, PT, R9, 0x10, PT ;  /* 0x000000100900780c */ /* 0x000fe20003fa6070 */
[----:B--2---:R-:W-:-:S02]  /*ff20*/  IMAD.MOV.U32 R8, RZ, RZ, R0 ;  /* 0x000000ffff087224 */ /* 0x004fc400078e0000 */
[----:B---3--:R-:W0:Y:S02]  /*ff30*/  SHFL.UP PT, R0, R4, 0x1, RZ ;  /* 0x0420000004007989 */ /* 0x008e2400000e00ff */
        /* <DEDUP_REMOVED lines=11> */
[----:B------:R-:W0:Y:S04]  /*fff0*/  SHFL.UP PT, R2, R7, 0x10, RZ ;  /* 0x0600000007027989 */ /* 0x000e2800000e00ff */
[----:B------:R-:W-:Y:S01]  /*10000*/  SHFL.IDX PT, R9, R8, 0x1, 0x1f ;  /* 0x00201f0008097f89 */ /* 0x000fe200000e0000 */
[----:B0-----:R-:W-:-:S05]  /*10010*/  SEL R2, R2, RZ, P5 ;  /* 0x000000ff02027207 */ /* 0x001fca0002800000 */
[----:B------:R-:W-:Y:S02]  /*10020*/  IMAD.IADD R3, R7, 0x1, R2 ;  /* 0x0000000107037824 */ /* 0x000fe400078e0202 */
[----:B------:R-:W0:Y:S03]  /*10030*/  LDC R2, c[0x0][0xc10] ;  /* 0x00030400ff027b82 */ /* 0x000e260000000800 */
[----:B------:R-:W0:Y:S04]  /*10040*/  SHFL.IDX PT, R5, R3, 0x1f, 0x1f ;  /* 0x03e01f0003057f89 */ /* 0x000e2800000e0000 */
[----:B------:R-:W1:Y:S01]  /*10050*/  SHFL.IDX PT, R0, R8, RZ, 0x1f ;  /* 0x00001fff08007589 */ /* 0x000e6200000e0000 */
[----:B0-----:R-:W-:-:S04]  /*10060*/  IMAD R6, R5, R2, RZ ;  /* 0x0000000205067224 */ /* 0x001fc800078e02ff */
[----:B------:R-:W-:-:S05]  /*10070*/  IMAD.IADD R5, R9, 0x1, R6 ;  /* 0x0000000109057824 */ /* 0x000fca00078e0206 */
[----:B-1----:R-:W-:-:S13]  /*10080*/  ISETP.GT.AND P6, PT, R5, R0, PT ;  /* 0x000000000500720c */ /* 0x002fda0003fc4270 */
[----:B------:R-:W-:Y:S05]  /*10090*/  @P6 BRA `(.L_x_359) ;  /* 0x0000000000906947 */ /* 0x000fea0003800000 */
.L_x_363:
[----:B------:R-:W-:-:S04]  /*100a0*/  UIADD3 UR52, UR52, 0x1f, URZ ;  /* 0x0000001f34347890 */ /* 0x000fc8000fffe03f */
[----:B------:R-:W-:-:S06]  /*100b0*/  UISETP.GE.AND UP0, UPT, UR52, UR4, UPT ;  /* 0x000000043400728c */ /* 0x000fcc000bf06270 */
[----:B------:R-:W-:-:S13]  /*100c0*/  PLOP3.LUT P6, PT, PT, PT, UP0, 0x40, 0x0 ;  /* 0x000000000000781c */ /* 0x000fda0003fce808 */
[----:B------:R-:W-:Y:S05]  /*100d0*/  @!P6 BRA `(.L_x_360) ;  /* 0x00000004003ce947 */ /* 0x000fea0003800000 */
[----:B------:R-:W0:Y:S01]  /*100e0*/  S2R R2, SR_TID.X ;  /* 0x0000000000027919 */ /* 0x000e220000002100 */
[----:B------:R-:W-:Y:S01]  /*100f0*/  BSSY B0, `(.L_x_361) ;  /* 0x0000009000007945 */ /* 0x000fe20003800000 */
[----:B------:R-:W-:Y:S01]  /*10100*/  IMAD.MOV.U32 R4, RZ, RZ, RZ ;  /* 0x000000ffff047224 */ /* 0x000fe200078e00ff */
[----:B0-----:R-:W-:-:S05]  /*10110*/  LOP3.LUT R2, R2, 0x1f, RZ, 0xc0, !PT ;  /* 0x0000001f02027812 */ /* 0x001fca00078ec0ff */
[----:B------:R-:W-:-:S05]  /*10120*/  VIADD R7, R2, UR52 ;  /* 0x0000003402077c36 */ /* 0x000fca0008000000 */
[----:B------:R-:W-:-:S13]  /*10130*/  ISETP.GE.OR P6, PT, R7, UR4, !P0 ;  /* 0x0000000407007c0c */ /* 0x000fda000c7c6670 */
[----:B------:R-:W-:Y:S05]  /*10140*/  @P6 BRA `(.L_x_362) ;  /* 0x00000000000c6947 */ /* 0x000fea0003800000 */
[----:B------:R-:W0:Y:S02]  /*10150*/  LDC.64 R2, c[0x0][0xc58] ;  /* 0x00031600ff027b82 */ /* 0x000e240000000a00 */
[----:B0-----:R-:W-:-:S05]  /*10160*/  IMAD.WIDE R2, R7, 0x4, R2 ;  /* 0x0000000407027825 */ /* 0x001fca00078e0202 */
[----:B------:R0:W5:Y:S02]  /*10170*/  LDG.E R4, desc[UR48][R2.64] ;  /* 0x0000003002047981 */ /* 0x000164000c1e1900 */
.L_x_362:
[----:B------:R-:W-:Y:S05]  /*10180*/  BSYNC B0 ;  /* 0x0000000000007941 */ /* 0x000fea0003800000 */
.L_x_361:
        /* <DEDUP_REMOVED lines=13> */
[----:B0-----:R-:W-:Y:S02]  /*10260*/  SEL R9, R2, RZ, P5 ;  /* 0x000000ff02097207 */ /* 0x001fe40002800000 */
[----:B------:R-:W0:Y:S03]  /*10270*/  LDC R2, c[0x0][0xc10] ;  /* 0x00030400ff027b82 */ /* 0x000e260000000800 */
[----:B------:R-:W-:-:S05]  /*10280*/  IMAD.IADD R3, R8, 0x1, R9 ;  /* 0x0000000108037824 */ /* 0x000fca00078e0209 */
[----:B------:R-:W0:Y:S02]  /*10290*/  SHFL.IDX PT, R9, R3, 0x1f, 0x1f ;  /* 0x03e01f0003097f89 */ /* 0x000e2400000e0000 */
[----:B0-----:R-:W-:-:S04]  /*102a0*/  IMAD R6, R9, R2, RZ ;  /* 0x0000000209067224 */ /* 0x001fc800078e02ff */
[----:B------:R-:W-:-:S05]  /*102b0*/  IMAD.IADD R5, R6, 0x1, R5 ;  /* 0x0000000106057824 */ /* 0x000fca00078e0205 */
[----:B------:R-:W-:-:S13]  /*102c0*/  ISETP.GT.AND P6, PT, R5, R0, PT ;  /* 0x000000000500720c */ /* 0x000fda0003fc4270 */
[----:B------:R-:W-:Y:S05]  /*102d0*/  @!P6 BRA `(.L_x_363) ;  /* 0xfffffffc0070e947 */ /* 0x000fea000383ffff */
.L_x_359:
[----:B------:R-:W-:Y:S02]  /*102e0*/  IMAD.IADD R7, R5, 0x1, -R6 ;  /* 0x0000000105077824 */ /* 0x000fe400078e0a06 */
[----:B------:R-:W-:Y:S02]  /*102f0*/  IMAD.MOV.U32 R6, RZ, RZ, RZ ;  /* 0x000000ffff067224 */ /* 0x000fe400078e00ff */
        /* <DEDUP_REMOVED lines=14> */
[----:B------:R-:W-:-:S06]  /*103e0*/  IMAD.U32 R6, RZ, RZ, UR5 ;  /* 0x00000005ff067e24 */ /* 0x000fcc000f8e00ff */
[----:B------:R1:W2:Y:S02]  /*103f0*/  SHFL.IDX PT, R6, R3, R6, 0x1f ;  /* 0x00001f0603067589 */ /* 0x0002a400000e0000 */
.L_x_364:
[----:B--2---:R-:W-:Y:S01]  /*10400*/  IMAD R7, R6, R2, R7 ;  /* 0x0000000206077224 */ /* 0x004fe200078e0207 */
[----:B------:R-:W-:Y:S01]  /*10410*/  UIADD3 UR52, UR4, UR52, URZ ;  /* 0x0000003404347290 */ /* 0x000fe2000fffe03f */
[--C-:B0-----:R-:W-:Y:S02]  /*10420*/  IMAD.MOV R6, RZ, RZ, -R9.reuse ;  /* 0x000000ffff067224 */ /* 0x101fe400078e0a09 */
[----:B------:R-:W-:Y:S01]  /*10430*/  IMAD.MOV.U32 R2, RZ, RZ, RZ ;  /* 0x000000ffff027224 */ /* 0x000fe200078e00ff */
[----:B------:R0:W-:Y:S01]  /*10440*/  STL [R1], R7 ;  /* 0x0000000701007387 */ /* 0x0001e20000100800 */
[----:B------:R-:W-:Y:S02]  /*10450*/  IMAD R6, R6, R5, RZ ;  /* 0x0000000506067224 */ /* 0x000fe400078e02ff */
[----:B-1----:R-:W-:Y:S02]  /*10460*/  IMAD.MOV.U32 R3, RZ, RZ, R9 ;  /* 0x000000ffff037224 */ /* 0x002fe400078e0009 */
[----:B------:R-:W-:Y:S01]  /*10470*/  IMAD.HI.U32 R9, R9, R6, R2 ;  /* 0x0000000609097227 */ /* 0x000fe200078e0002 */
[----:B------:R-:W-:-:S03]  /*10480*/  IABS R2, R4 ;  /* 0x0000000400027213 */ /* 0x000fc60000000000 */
[----:B------:R-:W-:Y:S02]  /*10490*/  IMAD.IADD R3, R0, 0x1, -R7 ;  /* 0x0000000100037824 */ /* 0x000fe400078e0a07 */
[----:B------:R-:W-:-:S03]  /*104a0*/  IMAD.MOV R2, RZ, RZ, -R2 ;  /* 0x000000ffff027224 */ /* 0x000fc600078e0a02 */
[----:B------:R-:W-:-:S05]  /*104b0*/  IABS R0, R3 ;  /* 0x0000000300007213 */ /* 0x000fca0000000000 */
[----:B------:R-:W-:-:S04]  /*104c0*/  IMAD.HI.U32 R9, R9, R0, RZ ;  /* 0x0000000009097227 */ /* 0x000fc800078e00ff */
[----:B------:R-:W-:-:S05]  /*104d0*/  IMAD R0, R9, R2, R0 ;  /* 0x0000000209007224 */ /* 0x000fca00078e0200 */
[----:B------:R-:W-:-:S13]  /*104e0*/  ISETP.GT.U32.AND P1, PT, R5, R0, PT ;  /* 0x000000000500720c */ /* 0x000fda0003f24070 */
[----:B------:R-:W-:Y:S02]  /*104f0*/  @!P1 IMAD.IADD R0, R0, 0x1, -R5 ;  /* 0x0000000100009824 */ /* 0x000fe400078e0a05 */
[----:B------:R-:W-:Y:S01]  /*10500*/  @!P1 VIADD R9, R9, 0x1 ;  /* 0x0000000109099836 */ /* 0x000fe20000000000 */
[----:B------:R-:W-:Y:S02]  /*10510*/  ISETP.NE.AND P1, PT, R4, RZ, PT ;  /* 0x000000ff0400720c */ /* 0x000fe40003f25270 */
[----:B------:R-:W-:Y:S02]  /*10520*/  ISETP.GE.U32.AND P0, PT, R0, R5, PT ;  /* 0x000000050000720c */ /* 0x000fe40003f06070 */
[----:B------:R-:W-:-:S04]  /*10530*/  LOP3.LUT R0, R3, R4, RZ, 0x3c, !PT ;  /* 0x0000000403007212 */ /* 0x000fc800078e3cff */
[----:B------:R-:W-:-:S07]  /*10540*/  ISETP.GE.AND P2, PT, R0, RZ, PT ;  /* 0x000000ff0000720c */ /* 0x000fce0003f46270 */
[----:B------:R-:W-:-:S06]  /*10550*/  @P0 VIADD R9, R9, 0x1 ;  /* 0x0000000109090836 */ /* 0x000fcc0000000000 */
[----:B------:R-:W-:Y:S01]  /*10560*/  @!P2 IMAD.MOV R9, RZ, RZ, -R9 ;  /* 0x000000ffff09a224 */ /* 0x000fe200078e0a09 */
[----:B------:R-:W-:-:S04]  /*10570*/  @!P1 LOP3.LUT R9, RZ, R4, RZ, 0x33, !PT ;  /* 0x00000004ff099212 */ /* 0x000fc800078e33ff */
[----:B------:R-:W-:Y:S01]  /*10580*/  R2UR UR38, R9 ;  /* 0x00000000092672ca */ /* 0x000fe200000e0000 */
[----:B------:R-:W-:-:S04]  /*10590*/  IMAD.MOV R9, RZ, RZ, -R9 ;  /* 0x000000ffff097224 */ /* 0x000fc800078e0a09 */
[----:B------:R-:W-:-:S05]  /*105a0*/  IMAD R0, R4, R9, R3 ;  /* 0x0000000904007224 */ /* 0x000fca00078e0203 */
[----:B------:R0:W-:Y:S01]  /*105b0*/  STL [R1+0x4], R0 ;  /* 0x0000040001007387 */ /* 0x0001e20000100800 */
[----:B------:R-:W-:Y:S05]  /*105c0*/  BRA `(.L_x_365) ;  /* 0x0000000000107947 */ /* 0x000fea0003800000 */
.L_x_360:
[----:B------:R1:W-:Y:S01]  /*105d0*/  STL [R1], R0 ;  /* 0x0000000001007387 */ /* 0x0003e20000100800 */
[----:B------:R-:W-:Y:S01]  /*105e0*/  ULDC UR52, c[0x0][0xc14] ;  /* 0x0003050000347ab9 */ /* 0x000fe20000000800 */
[----:B------:R-:W-:Y:S02]  /*105f0*/  UMOV UR38, URZ ;  /* 0x0000003f00267c82 */ /* 0x000fe40008000000 */
[----:B------:R1:W-:Y:S03]  /*10600*/  STL [R1+0x4], RZ ;  /* 0x000004ff01007387 */ /* 0x0003e60000100800 */
.L_x_365:
[----:B------:R-:W2:Y:S04]  /*10610*/  LDL R3, [R1] ;  /* 0x0000000001037983 */ /* 0x000ea80000100800 */
[----:B------:R-:W3:Y:S01]  /*10620*/  LDL R2, [R1+0x4] ;  /* 0x0000040001027983 */ /* 0x000ee20000100800 */
[----:B------:R-:W-:Y:S02]  /*10630*/  IMAD.U32 R6, RZ, RZ, UR38 ;  /* 0x00000026ff067e24 */ /* 0x000fe4000f8e00ff */
[----:B0-----:R-:W-:Y:S01]  /*10640*/  IMAD.U32 R7, RZ, RZ, UR52 ;  /* 0x00000034ff077e24 */ /* 0x001fe2000f8e00ff */
[----:B-1----:R-:W0:Y:S02]  /*10650*/  S2R R0, SR_TID.X ;  /* 0x0000000000007919 */ /* 0x002e240000002100 */
[----:B0-----:R-:W-:Y:S01]  /*10660*/  LOP3.LUT R0, R0, 0x1f, RZ, 0xc0, !PT ;  /* 0x0000001f00007812 */ /* 0x001fe200078ec0ff */
[----:B------:R-:W-:Y:S03]  /*10670*/  BAR.SYNC.DEFER_BLOCKING 0x4, 0x180 ;  /* 0x0106000000007b1d */ /* 0x000fe60000010000 */
[----:B------:R-:W-:-:S13]  /*10680*/  ISETP.NE.AND P0, PT, R0, RZ, PT ;  /* 0x000000ff0000720c */ /* 0x000fda0003f05270 */
[----:B------:R-:W-:Y:S01]  /*10690*/  @!P0 MOV R0, 0x400 ;  /* 0x0000040000008802 */ /* 0x000fe20000000f00 */
[----:B--2---:R-:W-:Y:S02]  /*106a0*/  IMAD.MOV.U32 R4, RZ, RZ, R3 ;  /* 0x000000ffff047224 */ /* 0x004fe400078e0003 */
[----:B------:R-:W0:Y:S01]  /*106b0*/  @!P0 S2R R3, SR_CgaCtaId ;  /* 0x0000000000038919 */ /* 0x000e220000008800 */
[----:B---3--:R-:W-:Y:S01]  /*106c0*/  IMAD.MOV.U32 R5, RZ, RZ, R2 ;  /* 0x000000ffff057224 */ /* 0x008fe200078e0002 */
[----:B0-----:R-:W-:-:S05]  /*106d0*/  @!P0 LEA R0, R3, R0, 0x18 ;  /* 0x0000000003008211 */ /* 0x001fca00078ec0ff */
[----:B------:R0:W-:Y:S01]  /*106e0*/  @!P0 STS.128 [R0+0x334d0], R4 ;  /* 0x0334d00400008388 */ /* 0x0001e20000000c00 */
[----:B------:R-:W-:Y:S06]  /*106f0*/  BAR.ARV 0x5, 0x180 ;  /* 0x0146000000007b1d */ /* 0x000fec0000002000 */
.L_x_358:
[----:B------:R-:W-:Y:S02]  /*10700*/  ULDC UR4, c[0x0][0xc14] ;  /* 0x0003050000047ab9 */ /* 0x000fe40000000800 */
[----:B------:R-:W-:-:S06]  /*10710*/  UISETP.GE.AND UP0, UPT, UR52, UR4, UPT ;  /* 0x000000043400728c */ /* 0x000fcc000bf06270 */
[----:B------:R-:W-:-:S13]  /*10720*/  PLOP3.LUT P0, PT, PT, PT, UP0, 0x80, 0x0 ;  /* 0x000000000000781c */ /* 0x000fda0003f0f008 */
[----:B------:R-:W-:Y:S05]  /*10730*/  @!P0 BRA `(.L_x_366) ;  /* 0xffffffc000688947 */ /* 0x000fea000383ffff */
.L_x_304:
[----:B0-2---:R-:W2:Y:S01]  /*10740*/  LDL.LU R0, [R1+0x1c] ;  /* 0x00001c0001007983 */ /* 0x005ea20000300800 */
[----:B------:R-:W-:Y:S01]  /*10750*/  BSSY B0, `(.L_x_367) ;  /* 0x000000b000007945 */ /* 0x000fe20003800000 */
[----:B-1----:R-:W0:Y:S01]  /*10760*/  S2R R5, SR_CgaCtaId ;  /* 0x0000000000057919 */ /* 0x002e220000008800 */
[----:B--2---:R-:W-:-:S05]  /*10770*/  VIADD R0, R0, 0x1 ;  /* 0x0000000100007836 */ /* 0x004fca0000000000 */
[----:B------:R-:W-:-:S04]  /*10780*/  LEA.HI R2, R0, R0, RZ, 0x1 ;  /* 0x0000000000027211 */ /* 0x000fc800078f08ff */
[----:B------:R-:W-:-:S05]  /*10790*/  LOP3.LUT R3, R2, 0xfffffffe, RZ, 0xc0, !PT ;  /* 0xfffffffe02037812 */ /* 0x000fca00078ec0ff */
[----:B------:R-:W-:Y:S01]  /*107a0*/  IMAD.IADD R3, R0, 0x1, -R3 ;  /* 0x0000000100037824 */ /* 0x000fe200078e0a03 */
[----:B------:R-:W-:-:S04]  /*107b0*/  MOV R0, 0x400 ;  /* 0x0000040000007802 */ /* 0x000fc80000000f00 */
[----:B0-----:R-:W-:Y:S02]  /*107c0*/  LEA R0, R5, R0, 0x18 ;  /* 0x0000000005007211 */ /* 0x001fe400078ec0ff */
[----:B------:R-:W-:-:S04]  /*107d0*/  SHF.L.U32 R3, R3, 0x1f, RZ ;  /* 0x0000001f03037819 */ /* 0x000fc800000006ff */
[----:B------:R-:W0:Y:S02]  /*107e0*/  SYNCS.PHASECHK.TRANS64.TRYWAIT P0, [R0+URZ+0x33420], R3 ;  /* 0x03342003000075a7 */ /* 0x000e24000800017f */
[----:B0-----:R-:W-:Y:S05]  /*107f0*/  @!P0 BRA `(.L_x_368) ;  /* 0x0000000800388947 */ /* 0x001fea0003800000 */
.L_x_398:
[----:B------:R-:W-:Y:S05]  /*10800*/  BSYNC B0 ;  /* 0x0000000000007941 */ /* 0x000fea0003800000 */
.L_x_367:
[----:B------:R-:W-:-:S03]  /*10810*/  UMOV UR4, 0xffffffff ;  /* 0xffffffff00047882 */ /* 0x000fc60000000000 */
[----:B------:R-:W-:Y:S05]  /*10820*/  BRA.DIV UR4, `(.L_x_369) ;  /* 0x0000000a04407947 */ /* 0x000fea000b800000 */
[----:B------:R-:W1:Y:S02]  /*10830*/  S2R R2, SR_TID.X ;  /* 0x0000000000027919 */ /* 0x000e640000002100 */
[----:B-1----:R-:W-:-:S04]  /*10840*/  SHF.R.U32.HI R2, RZ, 0x5, R2 ;  /* 0x00000005ff027819 */ /* 0x002fc80000011602 */
[----:B------:R-:W-:-:S05]  /*10850*/  LOP3.LUT R2, R2, 0x3, RZ, 0xc0, !PT ;  /* 0x0000000302027812 */ /* 0x000fca00078ec0ff */
[----:B------:R1:W2:Y:S02]  /*10860*/  SHFL.IDX PT, R14, R2, RZ, 0x1f ;  /* 0x00001fff020e7589 */ /* 0x0002a400000e0000 */
.L_x_401:
[----:B--2---:R-:W-:Y:S01]  /*10870*/  ISETP.NE.AND P0, PT, R14, RZ, PT ;  /* 0x000000ff0e00720c */ /* 0x004fe20003f05270 */
[----:B------:R-:W-:-:S12]  /*10880*/  BSSY B0, `(.L_x_370) ;  /* 0x000002b000007945 */ /* 0x000fd80003800000 */
[----:B------:R-:W-:Y:S05]  /*10890*/  @P0 BRA `(.L_x_371) ;  /* 0x0000000000a40947 */ /* 0x000fea0003800000 */
[----:B------:R-:W-:-:S03]  /*108a0*/  UMOV UR4, 0xffffffff ;  /* 0xffffffff00047882 */ /* 0x000fc60000000000 */
[----:B------:R-:W-:Y:S05]  /*108b0*/  BRA.DIV UR4, `(.L_x_372) ;  /* 0x0000000a04507947 */ /* 0x000fea000b800000 */
[----:B------:R-:W-:-:S13]  /*108c0*/  ELECT P6, URZ, PT ;  /* 0x00000000003f782f */ /* 0x000fda00038c0000 */
.L_x_404:
[----:B------:R-:W-:Y:S05]  /*108d0*/  @!P6 BRA `(.L_x_371) ;  /* 0x000000000094e947 */ /* 0x000fea0003800000 */
[----:B------:R-:W-:-:S06]  /*108e0*/  ULOP3.LUT UR4, UR40, 0x2, URZ, 0xfc, !UPT ;  /* 0x0000000228047892 */ /* 0x000fcc000f8efc3f */
[----:B-1----:R-:W-:-:S05]  /*108f0*/  IMAD.U32 R2, RZ, RZ, UR4 ;  /* 0x00000004ff027e24 */ /* 0x002fca000f8e00ff */
[----:B------:R-:W-:-:S13]  /*10900*/  ISETP.NE.AND P0, PT, R2, 0x3, PT ;  /* 0x000000030200780c */ /* 0x000fda0003f05270 */
[----:B------:R-:W-:Y:S05]  /*10910*/  @!P0 BRA `(.L_x_373) ;  /* 0x0000000000048947 */ /* 0x000fea0003800000 */
[----:B------:R-:W-:Y:S01]  /*10920*/  BPT.TRAP 0x1 ;  /* 0x000000040000795c */ /* 0x000fe20000300000 */
.L_x_373:
[----:B------:R-:W-:Y:S01]  /*10930*/  VIADD R2, R0, 0x33440 ;  /* 0x0003344000027836 */ /* 0x000fe20000000000 */
[----:B------:R-:W-:Y:S01]  /*10940*/  SHF.L.U32 R4, R18, 0x1f, RZ ;  /* 0x0000001f12047819 */ /* 0x000fe200000006ff */
[C---:B0-----:R-:W-:Y:S02]  /*10950*/  VIADD R3, R17.reuse, 0x1 ;  /* 0x0000000111037836 */ /* 0x041fe40000000000 */
[----:B------:R-:W-:-:S03]  /*10960*/  IMAD R7, R17, 0x8, R2 ;  /* 0x0000000811077824 */ /* 0x000fc600078e0202 */
[C---:B------:R-:W-:Y:S01]  /*10970*/  ISETP.NE.AND P2, PT, R3.reuse, 0x2, PT ;  /* 0x000000020300780c */ /* 0x040fe20003f45270 */
[----:B------:R-:W0:Y:S03]  /*10980*/  SYNCS.PHASECHK.TRANS64.TRYWAIT P1, [R7+URZ], R4 ;  /* 0x00000004070075a7 */ /* 0x000e26000802017f */
[----:B------:R-:W-:Y:S02]  /*10990*/  SEL R5, RZ, 0x1, P2 ;  /* 0x00000001ff057807 */ /* 0x000fe40001000000 */
[----:B------:R-:W-:Y:S02]  /*109a0*/  SEL R3, R3, RZ, P2 ;  /* 0x000000ff03037207 */ /* 0x000fe40001000000 */
[----:B------:R-:W-:-:S03]  /*109b0*/  LOP3.LUT R5, R18, R5, RZ, 0x3c, !PT ;  /* 0x0000000512057212 */ /* 0x000fc600078e3cff */
[----:B------:R-:W-:Y:S01]  /*109c0*/  IMAD R9, R3, 0x8, R2 ;  /* 0x0000000803097824 */ /* 0x000fe200078e0202 */
[----:B------:R-:W-:Y:S01]  /*109d0*/  SHF.L.U32 R2, R5, 0x1f, RZ ;  /* 0x0000001f05027819 */ /* 0x000fe200000006ff */
[----:B0-----:R-:W-:Y:S06]  /*109e0*/  @!P1 BRA `(.L_x_374) ;  /* 0x0000000800249947 */ /* 0x001fec0003800000 */
.L_x_405:
[----:B------:R-:W1:Y:S02]  /*109f0*/  SYNCS.PHASECHK.TRANS64.TRYWAIT P1, [R9+URZ], R2 ;  /* 0x00000002090075a7 */ /* 0x000e64000802017f */
[----:B-1----:R-:W-:Y:S05]  /*10a00*/  @!P1 BRA `(.L_x_375) ;  /* 0x0000000800309947 */ /* 0x002fea0003800000 */
.L_x_406:
[----:B------:R-:W-:Y:S05]  /*10a10*/  @!P0 BRA `(.L_x_376) ;  /* 0x0000000000048947 */ /* 0x000fea0003800000 */
[----:B------:R-:W-:Y:S01]  /*10a20*/  BPT.TRAP 0x1 ;  /* 0x000000040000795c */ /* 0x000fe20000300000 */
.L_x_376:
[----:B------:R-:W-:-:S04]  /*10a30*/  IMAD R17, R17, 0x8, R0 ;  /* 0x0000000811117824 */ /* 0x000fc800078e0200 */
[----:B------:R-:W2:Y:S02]  /*10a40*/  SYNCS.PHASECHK.TRANS64.TRYWAIT P1, [R17+URZ+0x33460], R4 ;  /* 0x03346004110075a7 */ /* 0x000ea4000802017f */
[----:B--2---:R-:W-:Y:S05]  /*10a50*/  @!P1 BRA `(.L_x_377) ;  /* 0x0000000800309947 */ /* 0x004fea0003800000 */
.L_x_407:
[----:B------:R-:W-:Y:S05]  /*10a60*/  @!P0 BRA `(.L_x_378) ;  /* 0x0000000000048947 */ /* 0x000fea0003800000 */
[----:B------:R-:W-:Y:S01]  /*10a70*/  BPT.TRAP 0x1 ;  /* 0x000000040000795c */ /* 0x000fe20000300000 */
.L_x_378:
[----:B------:R-:W-:-:S04]  /*10a80*/  IMAD R3, R3, 0x8, R0 ;  /* 0x0000000803037824 */ /* 0x000fc800078e0200 */
[----:B------:R-:W3:Y:S02]  /*10a90*/  SYNCS.PHASECHK.TRANS64.TRYWAIT P1, [R3+URZ+0x33460], R2 ;  /* 0x03346002030075a7 */ /* 0x000ee4000802017f */
[----:B---3--:R-:W-:Y:S05]  /*10aa0*/  @!P1 BRA `(.L_x_379) ;  /* 0x0000000800309947 */ /* 0x008fea0003800000 */
.L_x_408:
[----:B------:R-:W-:Y:S05]  /*10ab0*/  @!P0 BRA `(.L_x_380) ;  /* 0x0000000000048947 */ /* 0x000fea0003800000 */
[----:B------:R-:W-:Y:S01]  /*10ac0*/  BPT.TRAP 0x1 ;  /* 0x000000040000795c */ /* 0x000fe20000300000 */
.L_x_380:
[----:B------:R-:W4:Y:S02]  /*10ad0*/  SYNCS.PHASECHK.TRANS64.TRYWAIT P0, [R17+URZ+0x33480], R4 ;  /* 0x03348004110075a7 */ /* 0x000f24000800017f */
[----:B----4-:R-:W-:Y:S05]  /*10ae0*/  @!P0 BRA `(.L_x_381) ;  /* 0x0000000800348947 */ /* 0x010fea0003800000 */
.L_x_382:
[----:B------:R0:W0:Y:S02]  /*10af0*/  SYNCS.PHASECHK.TRANS64.TRYWAIT P0, [R3+URZ+0x33480], R2 ;  /* 0x03348002030075a7 */ /* 0x000024000800017f */
[----:B0-----:R-:W-:Y:S05]  /*10b00*/  @!P0 NANOSLEEP.SYNCS 0x989680 ;  /* 0x009896800000895d */ /* 0x001fea0003900000 */
[----:B------:R-:W0:Y:S02]  /*10b10*/  @!P0 SYNCS.PHASECHK.TRANS64 P0, [R3+URZ+0x33480], R2 ;  /* 0x03348002030085a7 */ /* 0x000e24000800007f */
[----:B0-----:R-:W-:Y:S05]  /*10b20*/  @!P0 BRA `(.L_x_382) ;  /* 0xfffffffc00f08947 */ /* 0x001fea000383ffff */
.L_x_371:
[----:B------:R-:W-:Y:S05]  /*10b30*/  BSYNC B0 ;  /* 0x0000000000007941 */ /* 0x000fea0003800000 */
.L_x_370:
[----:B------:R-:W-:Y:S05]  /*10b40*/  EXIT ;  /* 0x000000000000794d */ /* 0x000fea0003800000 */
.L_x_254:
[----:B0-----:R0:W1:Y:S02]  /*10b50*/  SYNCS.PHASECHK.TRANS64.TRYWAIT P1, [R0+URZ+0x33400], R3 ;  /* 0x03340003000075a7 */ /* 0x001064000802017f */
[----:B-1----:R-:W-:Y:S05]  /*10b60*/  @!P1 NANOSLEEP.SYNCS 0x989680 ;  /* 0x009896800000995d */ /* 0x002fea0003900000 */
[----:B------:R-:W1:Y:S02]  /*10b70*/  @!P1 SYNCS.PHASECHK.TRANS64 P1, [R0+URZ+0x33400], R3 ;  /* 0x03340003000095a7 */ /* 0x000e64000802007f */
[----:B-1----:R-:W-:Y:S05]  /*10b80*/  @!P1 BRA `(.L_x_254) ;  /* 0xfffffffc00f09947 */ /* 0x002fea000383ffff */
[----:B------:R-:W-:Y:S05]  /*10b90*/  BRA `(.L_x_383) ;  /* 0xffffff0c00d47947 */ /* 0x000fea000383ffff */
.L_x_258:
[----:B-1----:R1:W2:Y:S02]  /*10ba0*/  SYNCS.PHASECHK.TRANS64.TRYWAIT P1, [R4+URZ+0x33430], R3 ;  /* 0x03343003040075a7 */ /* 0x0022a4000802017f */
[----:B--2---:R-:W-:Y:S05]  /*10bb0*/  @!P1 NANOSLEEP.SYNCS 0x989680 ;  /* 0x009896800000995d */ /* 0x004fea0003900000 */
[----:B------:R-:W2:Y:S02]  /*10bc0*/  @!P1 SYNCS.PHASECHK.TRANS64 P1, [R4+URZ+0x33430], R3 ;  /* 0x03343003040095a7 */ /* 0x000ea4000802007f */
[----:B--2---:R-:W-:Y:S05]  /*10bd0*/  @!P1 BRA `(.L_x_258) ;  /* 0xfffffffc00f09947 */ /* 0x004fea000383ffff */
[----:B------:R-:W-:Y:S05]  /*10be0*/  BRA `(.L_x_257) ;  /* 0xffffff0c00fc7947 */ /* 0x000fea000383ffff */
.L_x_263:
[----:B-1----:R-:W-:-:S04]  /*10bf0*/  IMAD.U32 R3, RZ, RZ, UR6 ;  /* 0x00000006ff037e24 */ /* 0x002fc8000f8e00ff */
[----:B------:R1:W2:Y:S03]  /*10c00*/  SYNCS.PHASECHK.TRANS64.TRYWAIT P1, [R3+URZ+0x33430], R0 ;  /* 0x03343000030075a7 */ /* 0x0002a6000802017f */
[----:B--2---:R-:W-:Y:S05]  /*10c10*/  @!P1 NANOSLEEP.SYNCS 0x989680 ;  /* 0x009896800000995d */ /* 0x004fea0003900000 */
[----:B------:R-:W2:Y:S02]  /*10c20*/  @!P1 SYNCS.PHASECHK.TRANS64 P1, [R3+URZ+0x33430], R0 ;  /* 0x03343000030095a7 */ /* 0x000ea4000802007f */
[----:B--2---:R-:W-:Y:S05]  /*10c30*/  @!P1 BRA `(.L_x_263) ;  /* 0xfffffffc00ec9947 */ /* 0x004fea000383ffff */
[----:B------:R-:W-:Y:S05]  /*10c40*/  BRA `(.L_x_260) ;  /* 0xffffff44009c7947 */ /* 0x000fea000383ffff */
.L_x_267:
[----:B-1----:R-:W-:-:S04]  /*10c50*/  IMAD.U32 R3, RZ, RZ, UR6 ;  /* 0x00000006ff037e24 */ /* 0x002fc8000f8e00ff */
[----:B------:R1:W2:Y:S03]  /*10c60*/  SYNCS.PHASECHK.TRANS64.TRYWAIT P1, [R3+URZ+0x33450], R0 ;  /* 0x03345000030075a7 */ /* 0x0002a6000802017f */
[----:B--2---:R-:W-:Y:S05]  /*10c70*/  @!P1 NANOSLEEP.SYNCS 0x989680 ;  /* 0x009896800000995d */ /* 0x004fea0003900000 */
[----:B------:R-:W2:Y:S02]  /*10c80*/  @!P1 SYNCS.PHASECHK.TRANS64 P1, [R3+URZ+0x33450], R0 ;  /* 0x03345000030095a7 */ /* 0x000ea4000802007f */
[----:B--2---:R-:W-:Y:S05]  /*10c90*/  @!P1 BRA `(.L_x_267) ;  /* 0xfffffffc00ec9947 */ /* 0x004fea000383ffff */
[----:B------:R-:W-:Y:S05]  /*10ca0*/  BRA `(.L_x_264) ;  /* 0xffffff5000a87947 */ /* 0x000fea000383ffff */
.L_x_273:
[----:B-1----:R1:W2:Y:S02]  /*10cb0*/  SYNCS.PHASECHK.TRANS64.TRYWAIT P1, [R14+URZ+0x33450], R7 ;  /* 0x033450070e0075a7 */ /* 0x0022a4000802017f */
[----:B--2---:R-:W-:Y:S05]  /*10cc0*/  @!P1 NANOSLEEP.SYNCS 0x989680 ;  /* 0x009896800000995d */ /* 0x004fea0003900000 */
[----:B------:R-:W2:Y:S02]  /*10cd0*/  @!P1 SYNCS.PHASECHK.TRANS64 P1, [R14+URZ+0x33450], R7 ;  /* 0x033450070e0095a7 */ /* 0x000ea4000802007f */
[----:B--2---:R-:W-:Y:S05]  /*10ce0*/  @!P1 BRA `(.L_x_273) ;  /* 0xfffffffc00f09947 */ /* 0x004fea000383ffff */
[----:B------:R-:W-:Y:S05]  /*10cf0*/  BRA `(.L_x_272) ;  /* 0xffffff7400307947 */ /* 0x000fea000383ffff */
.L_x_313:
[----:B------:R-:W-:Y:S02]  /*10d00*/  IMAD.MOV.U32 R13, RZ, RZ, R4 ;  /* 0x000000ffff0d7224 */ /* 0x000fe400078e0004 */
[----:B------:R-:W-:Y:S02]  /*10d10*/  IMAD.MOV.U32 R12, RZ, RZ, RZ ;  /* 0x000000ffff0c7224 */ /* 0x000fe400078e00ff */
[----:B------:R-:W-:Y:S02]  /*10d20*/  IMAD.MOV.U32 R11, RZ, RZ, 0x1f ;  /* 0x0000001fff0b7424 */ /* 0x000fe400078e00ff */
[----:B------:R-:W-:-:S07]  /*10d30*/  IMAD.MOV.U32 R15, RZ, RZ, -0x1 ;  /* 0xffffffffff0f7424 */ /* 0x000fce00078e00ff */
[----:B------:R-:W-:Y:S05]  /*10d40*/  WARPSYNC.COLLECTIVE R15, `(.L_x_384) ;  /* 0x000000000f087348 */ /* 0x000fea0003c00000 */
[----:B------:R0:W1:Y:S02]  /*10d50*/  SHFL.IDX P6, R14, R13, R12, R11 ;  /* 0x0000000c0d0e7389 */ /* 0x00006400000c000b */
[----:B01----:R-:W-:Y:S01]  /*10d60*/  ENDCOLLECTIVE ;  /* 0x000000000000791b */ /* 0x003fe20003800000 */
.L_x_384:
[----:B------:R-:W-:Y:S05]  /*10d70*/  BRA `(.L_x_385) ;  /* 0xffffffc800787947 */ /* 0x000fea000383ffff */
.L_x_315:
[----:B------:R-:W-:Y:S01]  /*10d80*/  BSSY B0, `(.L_x_386) ;  /* 0x0000006000007945 */ /* 0x000fe20003800000 */
[----:B------:R-:W-:-:S07]  /*10d90*/  IMAD.MOV.U32 R15, RZ, RZ, -0x1 ;  /* 0xffffffffff0f7424 */ /* 0x000fce00078e00ff */
[----:B0-----:R-:W-:Y:S05]  /*10da0*/  WARPSYNC.COLLECTIVE R15, `(.L_x_387) ;  /* 0x000000000f0c7348 */ /* 0x001fea0003c00000 */
[----:B------:R-:W-:Y:S02]  /*10db0*/  ELECT P6, UR62, PT ;  /* 0x00000000003e782f */ /* 0x000fe400038c0000 */
[----:B------:R-:W-:Y:S01]  /*10dc0*/  MOV R14, UR62 ;  /* 0x0000003e000e7c02 */ /* 0x000fe20008000f00 */
[----:B0-----:R-:W-:Y:S10]  /*10dd0*/  ENDCOLLECTIVE ;  /* 0x000000000000791b */ /* 0x001ff40003800000 */
.L_x_387:
[----:B------:R-:W-:Y:S05]  /*10de0*/  BSYNC B0 ;  /* 0x0000000000007941 */ /* 0x000fea0003800000 */
.L_x_386:
[----:B------:R-:W-:Y:S05]  /*10df0*/  BRA `(.L_x_388) ;  /* 0xffffffc800787947 */ /* 0x000fea000383ffff */
.L_x_318:
[----:B0-----:R0:W1:Y:S02]  /*10e00*/  SYNCS.PHASECHK.TRANS64.TRYWAIT P2, [R4+URZ+0x33480], R3 ;  /* 0x03348003040075a7 */ /* 0x001064000804017f */
[----:B-1----:R-:W-:Y:S05]  /*10e10*/  @!P2 NANOSLEEP.SYNCS 0x989680 ;  /* 0x009896800000a95d */ /* 0x002fea0003900000 */
[----:B------:R-:W1:Y:S02]  /*10e20*/  @!P2 SYNCS.PHASECHK.TRANS64 P2, [R4+URZ+0x33480], R3 ;  /* 0x033480030400a5a7 */ /* 0x000e64000804007f */
[----:B-1----:R-:W-:Y:S05]  /*10e30*/  @!P2 BRA `(.L_x_318) ;  /* 0xfffffffc00f0a947 */ /* 0x002fea000383ffff */
[----:B------:R-:W-:Y:S05]  /*10e40*/  BRA `(.L_x_389) ;  /* 0xffffffc800cc7947 */ /* 0x000fea000383ffff */
.L_x_320:
[----:B-1----:R1:W2:Y:S02]  /*10e50*/  SYNCS.PHASECHK.TRANS64.TRYWAIT P2, [R4+URZ+0x33440], R3 ;  /* 0x03344003040075a7 */ /* 0x0022a4000804017f */
[----:B--2---:R-:W-:Y:S05]  /*10e60*/  @!P2 NANOSLEEP.SYNCS 0x989680 ;  /* 0x009896800000a95d */ /* 0x004fea0003900000 */
[----:B------:R-:W2:Y:S02]  /*10e70*/  @!P2 SYNCS.PHASECHK.TRANS64 P2, [R4+URZ+0x33440], R3 ;  /* 0x033440030400a5a7 */ /* 0x000ea4000804007f */
[----:B--2---:R-:W-:Y:S05]  /*10e80*/  @!P2 BRA `(.L_x_320) ;  /* 0xfffffffc00f0a947 */ /* 0x004fea000383ffff */
[----:B------:R-:W-:Y:S05]  /*10e90*/  BRA `(.L_x_390) ;  /* 0xffffffcc004c7947 */ /* 0x000fea000383ffff */
.L_x_323:
[----:B0-----:R-:W-:-:S04]  /*10ea0*/  IMAD.U32 R3, RZ, RZ, UR41 ;  /* 0x00000029ff037e24 */ /* 0x001fc8000f8e00ff */
[----:B------:R0:W1:Y:S03]  /*10eb0*/  SYNCS.PHASECHK.TRANS64.TRYWAIT P0, [R3+URZ+0x33420], R2 ;  /* 0x03342002030075a7 */ /* 0x000066000800017f */
[----:B-1----:R-:W-:Y:S05]  /*10ec0*/  @!P0 NANOSLEEP.SYNCS 0x989680 ;  /* 0x009896800000895d */ /* 0x002fea0003900000 */
[----:B------:R-:W1:Y:S02]  /*10ed0*/  @!P0 SYNCS.PHASECHK.TRANS64 P0, [R3+URZ+0x33420], R2 ;  /* 0x03342002030085a7 */ /* 0x000e64000800007f */
[----:B-1----:R-:W-:Y:S05]  /*10ee0*/  @!P0 BRA `(.L_x_323) ;  /* 0xfffffffc00ec8947 */ /* 0x002fea000383ffff */
[----:B------:R-:W-:Y:S05]  /*10ef0*/  BRA `(.L_x_391) ;  /* 0xffffffd000587947 */ /* 0x000fea000383ffff */
.L_x_329:
[----:B0-----:R0:W1:Y:S02]  /*10f00*/  SYNCS.PHASECHK.TRANS64.TRYWAIT P0, [R6+URZ+0x33480], R5 ;  /* 0x03348005060075a7 */ /* 0x001064000800017f */
[----:B-1----:R-:W-:Y:S05]  /*10f10*/  @!P0 NANOSLEEP.SYNCS 0x989680 ;  /* 0x009896800000895d */ /* 0x002fea0003900000 */
[----:B------:R-:W1:Y:S02]  /*10f20*/  @!P0 SYNCS.PHASECHK.TRANS64 P0, [R6+URZ+0x33480], R5 ;  /* 0x03348005060085a7 */ /* 0x000e64000800007f */
[----:B-1----:R-:W-:Y:S05]  /*10f30*/  @!P0 BRA `(.L_x_329) ;  /* 0xfffffffc00f08947 */ /* 0x002fea000383ffff */
[----:B------:R-:W-:Y:S05]  /*10f40*/  BRA `(.L_x_392) ;  /* 0xffffffd000fc7947 */ /* 0x000fea000383ffff */
.L_x_336:
[----:B-1----:R1:W2:Y:S02]  /*10f50*/  SYNCS.PHASECHK.TRANS64.TRYWAIT P0, [R6+URZ+0x33440], R5 ;  /* 0x03344005060075a7 */ /* 0x0022a4000800017f */
[----:B--2---:R-:W-:Y:S05]  /*10f60*/  @!P0 NANOSLEEP.SYNCS 0x989680 ;  /* 0x009896800000895d */ /* 0x004fea0003900000 */
[----:B------:R-:W2:Y:S02]  /*10f70*/  @!P0 SYNCS.PHASECHK.TRANS64 P0, [R6+URZ+0x33440], R5 ;  /* 0x03344005060085a7 */ /* 0x000ea4000800007f */
[----:B--2---:R-:W-:Y:S05]  /*10f80*/  @!P0 BRA `(.L_x_336) ;  /* 0xfffffffc00f08947 */ /* 0x004fea000383ffff */
[----:B------:R-:W-:Y:S05]  /*10f90*/  BRA `(.L_x_393) ;  /* 0xffffffd400fc7947 */ /* 0x000fea000383ffff */
.L_x_344:
[----:B0-----:R0:W1:Y:S02]  /*10fa0*/  SYNCS.PHASECHK.TRANS64.TRYWAIT P2, [R13+URZ+0x33470], R4 ;  /* 0x033470040d0075a7 */ /* 0x001064000804017f */
[----:B-1----:R-:W-:Y:S05]  /*10fb0*/  @!P2 NANOSLEEP.SYNCS 0x989680 ;  /* 0x009896800000a95d */ /* 0x002fea0003900000 */
[----:B------:R-:W1:Y:S02]  /*10fc0*/  @!P2 SYNCS.PHASECHK.TRANS64 P2, [R13+URZ+0x33470], R4 ;  /* 0x033470040d00a5a7 */ /* 0x000e64000804007f */
[----:B-1----:R-:W-:Y:S05]  /*10fd0*/  @!P2 BRA `(.L_x_344) ;  /* 0xfffffffc00f0a947 */ /* 0x002fea000383ffff */
[----:B------:R-:W-:Y:S05]  /*10fe0*/  BRA `(.L_x_394) ;  /* 0xffffffdc00107947 */ /* 0x000fea000383ffff */
.L_x_346:
[----:B-1----:R1:W2:Y:S02]  /*10ff0*/  SYNCS.PHASECHK.TRANS64.TRYWAIT P2, [R13+URZ+0x33460], R2 ;  /* 0x033460020d0075a7 */ /* 0x0022a4000804017f */
[----:B--2---:R-:W-:Y:S05]  /*11000*/  @!P2 NANOSLEEP.SYNCS 0x989680 ;  /* 0x009896800000a95d */ /* 0x004fea0003900000 */
[----:B------:R-:W2:Y:S02]  /*11010*/  @!P2 SYNCS.PHASECHK.TRANS64 P2, [R13+URZ+0x33460], R2 ;  /* 0x033460020d00a5a7 */ /* 0x000ea4000804007f */
[----:B--2---:R-:W-:Y:S05]  /*11020*/  @!P2 BRA `(.L_x_346) ;  /* 0xfffffffc00f0a947 */ /* 0x004fea000383ffff */
[----:B------:R-:W-:Y:S05]  /*11030*/  BRA `(.L_x_395) ;  /* 0xffffffdc00187947 */ /* 0x000fea000383ffff */
.L_x_353:
[----:B0-----:R0:W1:Y:S02]  /*11040*/  SYNCS.PHASECHK.TRANS64.TRYWAIT P0, [R3+URZ+0x33470], R0 ;  /* 0x03347000030075a7 */ /* 0x001064000800017f */
[----:B-1----:R-:W-:Y:S05]  /*11050*/  @!P0 NANOSLEEP.SYNCS 0x989680 ;  /* 0x009896800000895d */ /* 0x002fea0003900000 */
[----:B------:R-:W1:Y:S02]  /*11060*/  @!P0 SYNCS.PHASECHK.TRANS64 P0, [R3+URZ+0x33470], R0 ;  /* 0x03347000030085a7 */ /* 0x000e64000800007f */
[----:B-1----:R-:W-:Y:S05]  /*11070*/  @!P0 BRA `(.L_x_353) ;  /* 0xfffffffc00f08947 */ /* 0x002fea000383ffff */
[----:B------:R-:W-:Y:S05]  /*11080*/  BRA `(.L_x_396) ;  /* 0xffffffe4003c7947 */ /* 0x000fea000383ffff */
.L_x_355:
[----:B0-----:R0:W1:Y:S02]  /*11090*/  SYNCS.PHASECHK.TRANS64.TRYWAIT P0, [R3+URZ+0x33460], R0 ;  /* 0x03346000030075a7 */ /* 0x001064000800017f */
[----:B-1----:R-:W-:Y:S05]  /*110a0*/  @!P0 NANOSLEEP.SYNCS 0x989680 ;  /* 0x009896800000895d */ /* 0x002fea0003900000 */
[----:B------:R-:W1:Y:S02]  /*110b0*/  @!P0 SYNCS.PHASECHK.TRANS64 P0, [R3+URZ+0x33460], R0 ;  /* 0x03346000030085a7 */ /* 0x000e64000800007f */
[----:B-1----:R-:W-:Y:S05]  /*110c0*/  @!P0 BRA `(.L_x_355) ;  /* 0xfffffffc00f08947 */ /* 0x002fea000383ffff */
[----:B------:R-:W-:Y:S05]  /*110d0*/  BRA `(.L_x_397) ;  /* 0xffffffe400407947 */ /* 0x000fea000383ffff */
.L_x_368:
[----:B0-----:R0:W1:Y:S02]  /*110e0*/  SYNCS.PHASECHK.TRANS64.TRYWAIT P0, [R0+URZ+0x33420], R3 ;  /* 0x03342003000075a7 */ /* 0x001064000800017f */
[----:B-1----:R-:W-:Y:S05]  /*110f0*/  @!P0 NANOSLEEP.SYNCS 0x989680 ;  /* 0x009896800000895d */ /* 0x002fea0003900000 */
[----:B------:R-:W1:Y:S02]  /*11100*/  @!P0 SYNCS.PHASECHK.TRANS64 P0, [R0+URZ+0x33420], R3 ;  /* 0x03342003000085a7 */ /* 0x000e64000800007f */
[----:B-1----:R-:W-:Y:S05]  /*11110*/  @!P0 BRA `(.L_x_368) ;  /* 0xfffffffc00f08947 */ /* 0x002fea000383ffff */
[----:B------:R-:W-:Y:S05]  /*11120*/  BRA `(.L_x_398) ;  /* 0xfffffff400b47947 */ /* 0x000fea000383ffff */
.L_x_369:
[----:B------:R-:W1:Y:S01]  /*11130*/  S2R R2, SR_TID.X ;  /* 0x0000000000027919 */ /* 0x000e620000002100 */
[----:B------:R-:W-:Y:S01]  /*11140*/  BSSY B0, `(.L_x_399) ;  /* 0x000000a000007945 */ /* 0x000fe20003800000 */
[----:B------:R-:W-:Y:S02]  /*11150*/  IMAD.MOV.U32 R12, RZ, RZ, RZ ;  /* 0x000000ffff0c7224 */ /* 0x000fe400078e00ff */
[----:B------:R-:W-:Y:S02]  /*11160*/  IMAD.MOV.U32 R11, RZ, RZ, 0x1f ;  /* 0x0000001fff0b7424 */ /* 0x000fe400078e00ff */
[----:B------:R-:W-:Y:S01]  /*11170*/  IMAD.MOV.U32 R15, RZ, RZ, -0x1 ;  /* 0xffffffffff0f7424 */ /* 0x000fe200078e00ff */
[----:B-1----:R-:W-:-:S04]  /*11180*/  SHF.R.U32.HI R2, RZ, 0x5, R2 ;  /* 0x00000005ff027819 */ /* 0x002fc80000011602 */
[----:B------:R-:W-:-:S05]  /*11190*/  LOP3.LUT R2, R2, 0x3, RZ, 0xc0, !PT ;  /* 0x0000000302027812 */ /* 0x000fca00078ec0ff */
[----:B------:R-:W-:-:S07]  /*111a0*/  IMAD.MOV.U32 R13, RZ, RZ, R2 ;  /* 0x000000ffff0d7224 */ /* 0x000fce00078e0002 */
[----:B0-----:R-:W-:Y:S05]  /*111b0*/  WARPSYNC.COLLECTIVE R15, `(.L_x_400) ;  /* 0x000000000f087348 */ /* 0x001fea0003c00000 */
[----:B------:R1:W2:Y:S02]  /*111c0*/  SHFL.IDX P6, R14, R13, R12, R11 ;  /* 0x0000000c0d0e7389 */ /* 0x0002a400000c000b */
[----:B012---:R-:W-:Y:S01]  /*111d0*/  ENDCOLLECTIVE ;  /* 0x000000000000791b */ /* 0x007fe20003800000 */
.L_x_400:
[----:B------:R-:W-:Y:S05]  /*111e0*/  BSYNC B0 ;  /* 0x0000000000007941 */ /* 0x000fea0003800000 */
.L_x_399:
[----:B------:R-:W-:Y:S05]  /*111f0*/  BRA `(.L_x_401) ;  /* 0xfffffff4009c7947 */ /* 0x000fea000383ffff */
.L_x_372:
[----:B------:R-:W-:Y:S01]  /*11200*/  BSSY B1, `(.L_x_402) ;  /* 0x0000006000017945 */ /* 0x000fe20003800000 */
[----:B------:R-:W-:-:S07]  /*11210*/  IMAD.MOV.U32 R15, RZ, RZ, -0x1 ;  /* 0xffffffffff0f7424 */ /* 0x000fce00078e00ff */
[----:B01----:R-:W-:Y:S05]  /*11220*/  WARPSYNC.COLLECTIVE R15, `(.L_x_403) ;  /* 0x000000000f0c7348 */ /* 0x003fea0003c00000 */
[----:B------:R-:W-:Y:S02]  /*11230*/  ELECT P6, UR62, PT ;  /* 0x00000000003e782f */ /* 0x000fe400038c0000 */
[----:B------:R-:W-:Y:S01]  /*11240*/  MOV R14, UR62 ;  /* 0x0000003e000e7c02 */ /* 0x000fe20008000f00 */
[----:B01----:R-:W-:Y:S10]  /*11250*/  ENDCOLLECTIVE ;  /* 0x000000000000791b */ /* 0x003ff40003800000 */
.L_x_403:
[----:B------:R-:W-:Y:S05]  /*11260*/  BSYNC B1 ;  /* 0x0000000000017941 */ /* 0x000fea0003800000 */
.L_x_402:
[----:B------:R-:W-:Y:S05]  /*11270*/  BRA `(.L_x_404) ;  /* 0xfffffff400947947 */ /* 0x000fea000383ffff */
.L_x_374:
[----:B0-----:R0:W1:Y:S02]  /*11280*/  SYNCS.PHASECHK.TRANS64.TRYWAIT P1, [R7+URZ], R4 ;  /* 0x00000004070075a7 */ /* 0x001064000802017f */
[----:B-1----:R-:W-:Y:S05]  /*11290*/  @!P1 NANOSLEEP.SYNCS 0x989680 ;  /* 0x009896800000995d */ /* 0x002fea0003900000 */
[----:B------:R-:W1:Y:S02]  /*112a0*/  @!P1 SYNCS.PHASECHK.TRANS64 P1, [R7+URZ], R4 ;  /* 0x00000004070095a7 */ /* 0x000e64000802007f */
[----:B-1----:R-:W-:Y:S05]  /*112b0*/  @!P1 BRA `(.L_x_374) ;  /* 0xfffffffc00f09947 */ /* 0x002fea000383ffff */
[----:B------:R-:W-:Y:S05]  /*112c0*/  BRA `(.L_x_405) ;  /* 0xfffffff400c87947 */ /* 0x000fea000383ffff */
.L_x_375:
[----:B-1----:R1:W2:Y:S02]  /*112d0*/  SYNCS.PHASECHK.TRANS64.TRYWAIT P1, [R9+URZ], R2 ;  /* 0x00000002090075a7 */ /* 0x0022a4000802017f */
[----:B--2---:R-:W-:Y:S05]  /*112e0*/  @!P1 NANOSLEEP.SYNCS 0x989680 ;  /* 0x009896800000995d */ /* 0x004fea0003900000 */
[----:B------:R-:W2:Y:S02]  /*112f0*/  @!P1 SYNCS.PHASECHK.TRANS64 P1, [R9+URZ], R2 ;  /* 0x00000002090095a7 */ /* 0x000ea4000802007f */
[----:B--2---:R-:W-:Y:S05]  /*11300*/  @!P1 BRA `(.L_x_375) ;  /* 0xfffffffc00f09947 */ /* 0x004fea000383ffff */
[----:B------:R-:W-:Y:S05]  /*11310*/  BRA `(.L_x_406) ;  /* 0xfffffff400bc7947 */ /* 0x000fea000383ffff */
.L_x_377:
[----:B--2---:R2:W3:Y:S02]  /*11320*/  SYNCS.PHASECHK.TRANS64.TRYWAIT P1, [R17+URZ+0x33460], R4 ;  /* 0x03346004110075a7 */ /* 0x0044e4000802017f */
[----:B---3--:R-:W-:Y:S05]  /*11330*/  @!P1 NANOSLEEP.SYNCS 0x989680 ;  /* 0x009896800000995d */ /* 0x008fea0003900000 */
[----:B------:R-:W3:Y:S02]  /*11340*/  @!P1 SYNCS.PHASECHK.TRANS64 P1, [R17+URZ+0x33460], R4 ;  /* 0x03346004110095a7 */ /* 0x000ee4000802007f */
[----:B---3--:R-:W-:Y:S05]  /*11350*/  @!P1 BRA `(.L_x_377) ;  /* 0xfffffffc00f09947 */ /* 0x008fea000383ffff */
[----:B------:R-:W-:Y:S05]  /*11360*/  BRA `(.L_x_407) ;  /* 0xfffffff400bc7947 */ /* 0x000fea000383ffff */
.L_x_379:
[----:B---3--:R3:W4:Y:S02]  /*11370*/  SYNCS.PHASECHK.TRANS64.TRYWAIT P1, [R3+URZ+0x33460], R2 ;  /* 0x03346002030075a7 */ /* 0x008724000802017f */
[----:B----4-:R-:W-:Y:S05]  /*11380*/  @!P1 NANOSLEEP.SYNCS 0x989680 ;  /* 0x009896800000995d */ /* 0x010fea0003900000 */
[----:B------:R-:W4:Y:S02]  /*11390*/  @!P1 SYNCS.PHASECHK.TRANS64 P1, [R3+URZ+0x33460], R2 ;  /* 0x03346002030095a7 */ /* 0x000f24000802007f */
[----:B----4-:R-:W-:Y:S05]  /*113a0*/  @!P1 BRA `(.L_x_379) ;  /* 0xfffffffc00f09947 */ /* 0x010fea000383ffff */
[----:B------:R-:W-:Y:S05]  /*113b0*/  BRA `(.L_x_408) ;  /* 0xfffffff400bc7947 */ /* 0x000fea000383ffff */
.L_x_381:
[----:B----4-:R4:W0:Y:S02]  /*113c0*/  SYNCS.PHASECHK.TRANS64.TRYWAIT P0, [R17+URZ+0x33480], R4 ;  /* 0x03348004110075a7 */ /* 0x010824000800017f */
[----:B0-----:R-:W-:Y:S05]  /*113d0*/  @!P0 NANOSLEEP.SYNCS 0x989680 ;  /* 0x009896800000895d */ /* 0x001fea0003900000 */
[----:B------:R-:W0:Y:S02]  /*113e0*/  @!P0 SYNCS.PHASECHK.TRANS64 P0, [R17+URZ+0x33480], R4 ;  /* 0x03348004110085a7 */ /* 0x000e24000800007f */
[----:B0-----:R-:W-:Y:S05]  /*113f0*/  @!P0 BRA `(.L_x_381) ;  /* 0xfffffffc00f08947 */ /* 0x001fea000383ffff */
[----:B------:R-:W-:Y:S05]  /*11400*/  BRA `(.L_x_382) ;  /* 0xfffffff400b87947 */ /* 0x000fea000383ffff */
.L_x_409:
        /* <DEDUP_REMOVED lines=15> */
.L_x_2699:


//--------------------- .text._ZN7cutlass13device_kernelIN5flash11enable_sm90INS1_16FlashAttnFwdSm90INS1_25CollectiveMainloopFwdSm90ILi2EN4cute5tupleIJNS5_1CILi1EEES8_S8_EEENS6_IJNS7_ILi128EEENS7_ILi160EEENS7_ILi192EEEEEELi192ENS_12float_e4m3_tEfNS_4arch4Sm90ELb0ELb0ELb0ELb1ELb0ELb1ELb0ELb1ELb1ELb0ELb0ELb0EEENS1_21CollectiveEpilogueFwdINS6_IJSA_SC_SB_EEES9_NS_10bfloat16_tESG_Li256ELb1ELb0ELb0ELb1EEENS1_36VarlenDynamicPersistentTileSchedulerILi128ELi160ELi256ELi128ELb0ELb0ELb1ELb0ELb1ELb1EEEEEEEEEvNT_6ParamsE --------------------------
	.section	.text._ZN7cutlass13device_kernelIN5flash11enable_sm90INS1_16FlashAttnFwdSm90INS1_25CollectiveMainloopFwdSm90ILi2EN4cute5tupleIJNS5_1CILi1EEES8_S8_EEENS6_IJNS7_ILi128EEENS7_ILi160EEENS7_ILi192EEEEEELi192ENS_12float_e4m3_tEfNS_4arch4Sm90ELb0ELb0ELb0ELb1ELb0ELb1ELb0ELb1ELb1ELb0ELb0ELb0EEENS1_21CollectiveEpilogueFwdINS6_IJSA_SC_SB_EEES9_NS_10bfloat16_tESG_Li256ELb1ELb0ELb0ELb1EEENS1_36VarlenDynamicPersistentTileSchedulerILi128ELi160ELi256ELi128ELb0ELb0ELb1ELb0ELb1ELb1EEEEEEEEEvNT_6ParamsE,"ax",@progbits
	.align	128
.text._ZN7cutlass13device_kernelIN5flash11enable_sm90INS1_16FlashAttnFwdSm90INS1_25CollectiveMainloopFwdSm90ILi2EN4cute5tupleIJNS5_1CILi1EEES8_S8_EEENS6_IJNS7_ILi128EEENS7_ILi160EEENS7_ILi192EEEEEELi192ENS_12float_e4m3_tEfNS_4arch4Sm90ELb0ELb0ELb0ELb1ELb0ELb1ELb0ELb1ELb1ELb0ELb0ELb0EEENS1_21CollectiveEpilogueFwdINS6_IJSA_SC_SB_EEES9_NS_10bfloat16_tESG_Li256ELb1ELb0ELb0ELb1EEENS1_36VarlenDynamicPersistentTileSchedulerILi128ELi160ELi256ELi128ELb0ELb0ELb1ELb0ELb1ELb1EEEEEEEEEvNT_6ParamsE:
        .type           _ZN7cutlass13device_kernelIN5flash11enable_sm90INS1_16FlashAttnFwdSm90INS1_25CollectiveMainloopFwdSm90ILi2EN4cute5tupleIJNS5_1CILi1EEES8_S8_EEENS6_IJNS7_ILi128EEENS7_ILi160EEENS7_ILi192EEEEEELi192ENS_12float_e4m3_tEfNS_4arch4Sm90ELb0ELb0ELb0ELb1ELb0ELb1ELb0ELb1ELb1ELb0ELb0ELb0EEENS1_21CollectiveEpilogueFwdINS6_IJSA_SC_SB_EEES9_NS_10bfloat16_tESG_Li256ELb1ELb0ELb0ELb1EEENS1_36VarlenDynamicPersistentTileSchedulerILi128ELi160ELi256ELi128ELb0ELb0ELb1ELb0ELb1ELb1EEEEEEEEEvNT_6ParamsE,@function
        .size           _ZN7cutlass13device_kernelIN5flash11enable_sm90INS1_16FlashAttnFwdSm90INS1_25CollectiveMainloopFwdSm90ILi2EN4cute5tupleIJNS5_1CILi1EEES8_S8_EEENS6_IJNS7_ILi128EEENS7_ILi160EEENS7_ILi192EEEEEELi192ENS_12float_e4m3_tEfNS_4arch4Sm90ELb0ELb0ELb0ELb1ELb0ELb1ELb0ELb1ELb1ELb0ELb0ELb0EEENS1_21CollectiveEpilogueFwdINS6_IJSA_SC_SB_EEES9_NS_10bfloat16_tESG_Li256ELb1ELb0ELb0ELb1EEENS1_36VarlenDynamicPersistentTileSchedulerILi128ELi160ELi256ELi128ELb0ELb0ELb1ELb0ELb1ELb1EEEEEEEEEvNT_6ParamsE,(.L_x_2700 - _ZN7cutlass13device_kernelIN5flash11enable_sm90INS1_16FlashAttnFwdSm90INS1_25CollectiveMainloopFwdSm90ILi2EN4cute5tupleIJNS5_1CILi1EEES8_S8_EEENS6_IJNS7_ILi128EEENS7_ILi160EEENS7_ILi192EEEEEELi192ENS_12float_e4m3_tEfNS_4arch4Sm90ELb0ELb0ELb0ELb1ELb0ELb1ELb0ELb1ELb1ELb0ELb0ELb0EEENS1_21CollectiveEpilogueFwdINS6_IJSA_SC_SB_EEES9_NS_10bfloat16_tESG_Li256ELb1ELb0ELb0ELb1EEENS1_36VarlenDynamicPersistentTileSchedulerILi128ELi160ELi256ELi128ELb0ELb0ELb1ELb0ELb1ELb1EEEEEEEEEvNT_6ParamsE)
        .other          _ZN7cutlass13device_kernelIN5flash11enable_sm90INS1_16FlashAttnFwdSm90INS1_25CollectiveMainloopFwdSm90ILi2EN4cute5tupleIJNS5_1CILi1EEES8_S8_EEENS6_IJNS7_ILi128EEENS7_ILi160EEENS7_ILi192EEEEEELi192ENS_12float_e4m3_tEfNS_4arch4Sm90ELb0ELb0ELb0ELb1ELb0ELb1ELb0ELb1ELb1ELb0ELb0ELb0EEENS1_21CollectiveEpilogueFwdINS6_IJSA_SC_SB_EEES9_NS_10bfloat16_tESG_Li256ELb1ELb0ELb0ELb1EEENS1_36VarlenDynamicPersistentTileSchedulerILi128ELi160ELi256ELi128ELb0ELb0ELb1ELb0ELb1ELb1EEEEEEEEEvNT_6ParamsE,@"STO_CUDA_ENTRY STV_DEFAULT"
_ZN7cutlass13device_kernelIN5flash11enable_sm90INS1_16FlashAttnFwdSm90INS1_25CollectiveMainloopFwdSm90ILi2EN4cute5tupleIJNS5_1CILi1EEES8_S8_EEENS6_IJNS7_ILi128EEENS7_ILi160EEENS7_ILi192EEEEEELi192ENS_12float_e4m3_tEfNS_4arch4Sm90ELb0ELb0ELb0ELb1ELb0ELb1ELb0ELb1ELb1ELb0ELb0ELb0EEENS1_21CollectiveEpilogueFwdINS6_IJSA_SC_SB_EEES9_NS_10bfloat16_tESG_Li256ELb1ELb0ELb0ELb1EEENS1_36VarlenDynamicPersistentTileSchedulerILi128ELi160ELi256ELi128ELb0ELb0ELb1ELb0ELb1ELb1EEEEEEEEEvNT_6ParamsE:
        /* <DEDUP_REMOVED lines=14> */
[----:B------:R-:W-:Y:S02]  /*00e0*/  UIADD3 UR12, UP3, UR4, 0x570, URZ ;  /* 0x00000570040c7890 */ /* 0x000fe4000ff7e03f */
[----:B------:R-:W-:-:S02]  /*00f0*/  UIADD3 UR4, UP4, UR4, 0x670, URZ ;  /* 0x0000067004047890 */ /* 0x000fc4000ff9e03f */
[----:B------:R-:W-:Y:S02]  /*0100*/  UIADD3.X UR7, URZ, UR5, URZ, UP0, !UPT ;  /* 0x000000053f077290 */ /* 0x000fe400087fe43f */
[----:B------:R-:W-:Y:S02]  /*0110*/  UIADD3.X UR9, URZ, UR5, URZ, UP1, !UPT ;  /* 0x000000053f097290 */ /* 0x000fe40008ffe43f */
[----:B------:R-:W-:Y:S02]  /*0120*/  UIADD3.X UR11, URZ, UR5, URZ, UP2, !UPT ;  /* 0x000000053f0b7290 */ /* 0x000fe400097fe43f */
[----:B------:R-:W-:Y:S02]  /*0130*/  UIADD3.X UR13, URZ, UR5, URZ, UP3, !UPT ;  /* 0x000000053f0d7290 */ /* 0x000fe40009ffe43f */
[----:B------:R-:W-:Y:S01]  /*0140*/  UIADD3.X UR5, URZ, UR5, URZ, UP4, !UPT ;  /* 0x000000053f057290 */ /* 0x000fe2000a7fe43f */
[----:B------:R0:W-:Y:S02]  /*0150*/  UTMACCTL.PF [UR6] ;  /* 0x00000000060079b9 */ /* 0x0001e40008040000 */
[----:B------:R0:W-:Y:S02]  /*0160*/  UTMACCTL.PF [UR8] ;  /* 0x00000000080079b9 */ /* 0x0001e40008040000 */
[----:B------:R0:W-:Y:S02]  /*0170*/  UTMACCTL.PF [UR10] ;  /* 0x000000000a0079b9 */ /* 0x0001e40008040000 */
[----:B------:R0:W-:Y:S02]  /*0180*/  UTMACCTL.PF [UR12] ;  /* 0x000000000c0079b9 */ /* 0x0001e40008040000 */
[----:B------:R0:W-:Y:S02]  /*0190*/  UTMACCTL.PF [UR4] ;  /* 0x00000000040079b9 */ /* 0x0001e40008040000 */
[----:B0-----:R-:W-:Y:S01]  /*01a0*/  NOP ;  /* 0x0000000000007918 */ /* 0x001fe20000000000 */
.L_x_411:
[----:B------:R-:W-:Y:S05]  /*01b0*/  BSYNC B0 ;  /* 0x0000000000007941 */ /* 0x000fea0003800000 */
.L_x_410:
        /* <DEDUP_REMOVED lines=41> */
.L_x_412:
        /* <DEDUP_REMOVED lines=22> */
.L_x_413:
        /* <DEDUP_REMOVED lines=18> */
.L_x_414:
        /* <DEDUP_REMOVED lines=22> */
.L_x_415:
        /* <DEDUP_REMOVED lines=22> */
.L_x_416:
[----:B------:R-:W-:Y:S01]  /*0990*/  PLOP3.LUT P0, PT, PT, PT, UP0, 0x80, 0x0 ;  /* 0x000000000000781c */ /* 0x000fe20003f0f008 */
[----:B------:R-:W-:Y:S01]  /*09a0*/  UMOV UR36, 0x1 ;  /* 0x0000000100247882 */ /* 0x000fe20000000000 */
[----:B------:R-:W-:Y:S01]  /*09b0*/  NOP ;  /* 0x0000000000007918 */ /* 0x000fe20000000000 */
[----:B------:R-:W-:Y:S01]  /*09c0*/  USEL UR36, UR36, 0x2, !UP0 ;  /* 0x0000000224247887 */ /* 0x000fe2000c000000 */
[----:B------:R-:W-:Y:S01]  /*09d0*/  BSSY B8, `(.L_x_417) ;  /* 0x00027a2000087945 */ /* 0x000fe20003800000 */
[----:B------:R-:W-:Y:S01]  /*09e0*/  ULDC.64 UR54, c[0x0][0x208] ;  /* 0x0000820000367ab9 */ /* 0x000fe20000000a00 */
[----:B012-4-:R-:W-:Y:S07]  /*09f0*/  BAR.SYNC.DEFER_BLOCKING 0x0 ;  /* 0x0000000000007b1d */ /* 0x017fee0000010000 */
[----:B------:R-:W-:Y:S05]  /*0a00*/  @!P0 BRA `(.L_x_418) ;  /* 0x0000021000148947 */ /* 0x000fea0003800000 */
.L_x_419:
[----:B------:R-:W-:-:S08]  /*0a10*/  NOP ;  /* 0x0000000000007918 */ /* 0x000fd00000000000 */
[----:B------:R-:W0:Y:S02]  /*0a20*/  USETMAXREG.TRY_ALLOC.CTAPOOL UP0, 0xf0 ;  /* 0x000000f0000079c8 */ /* 0x000e240008000600 */
[----:B0-----:R-:W-:-:S13]  /*0a30*/  PLOP3.LUT P0, PT, PT, PT, UP0, 0x80, 0x0 ;  /* 0x000000000000781c */ /* 0x001fda0003f0f008 */
[----:B------:R-:W-:Y:S05]  /*0a40*/  @!P0 BRA `(.L_x_419) ;  /* 0xfffffffc00f08947 */ /* 0x000fea000383ffff */
[----:B------:R-:W2:Y:S01]  /*0a50*/  LDL.LU R0, [R1] ;  /* 0x0000000001007983 */ /* 0x000ea20000300800 */
[----:B------:R-:W0:Y:S01]  /*0a60*/  S2R R2, SR_TID.X ;  /* 0x0000000000027919 */ /* 0x000e220000002100 */
[----:B------:R-:W1:Y:S01]  /*0a70*/  S2UR UR42, SR_CgaCtaId ;  /* 0x00000000002a79c3 */ /* 0x000e620000008800 */
[----:B------:R-:W-:Y:S01]  /*0a80*/  UMOV UR4, 0x400 ;  /* 0x0000040000047882 */ /* 0x000fe20000000000 */
[----:B0-----:R-:W-:-:S06]  /*0a90*/  SHF.R.U32.HI R2, RZ, 0x7, R2 ;  /* 0x00000007ff027819 */ /* 0x001fcc0000011602 */
[----:B------:R-:W-:Y:S06]  /*0aa0*/  BAR.ARV 0x8, 0x120 ;  /* 0x0204800000007b1d */ /* 0x000fec0000002000 */
[----:B------:R-:W-:-:S13]  /*0ab0*/  ISETP.NE.AND P0, PT, R2, 0x1, PT ;  /* 0x000000010200780c */ /* 0x000fda0003f05270 */
[----:B------:R-:W-:Y:S08]  /*0ac0*/  @!P0 BAR.ARV 0x9, 0x100 ;  /* 0x0244000000008b1d */ /* 0x000ff00000002000 */
[----:B------:R-:W-:Y:S01]  /*0ad0*/  BAR.SYNC.DEFER_BLOCKING 0x5, 0x180 ;  /* 0x0146000000007b1d */ /* 0x000fe20000010000 */
[----:B-1----:R-:W-:-:S06]  /*0ae0*/  ULEA UR4, UR42, UR4, 0x18 ;  /* 0x000000042a047291 */ /* 0x002fcc000f8ec03f */
[----:B------:R-:W-:Y:S01]  /*0af0*/  IMAD.U32 R18, RZ, RZ, UR4 ;  /* 0x00000004ff127e24 */ /* 0x000fe2000f8e00ff */
[----:B------:R-:W-:-:S04]  /*0b00*/  ULDC UR4, c[0x0][0xc14] ;  /* 0x0003050000047ab9 */ /* 0x000fc80000000800 */
[----:B------:R-:W0:Y:S01]  /*0b10*/  LDS.128 R124, [R18+0x334d0] ;  /* 0x0334d000127c7984 */ /* 0x000e220000000c00 */
[----:B------:R-:W-:Y:S06]  /*0b20*/  BAR.ARV 0x4, 0x180 ;  /* 0x0106000000007b1d */ /* 0x000fec0000002000 */
[----:B--2---:R-:W-:-:S04]  /*0b30*/  LOP3.LUT R0, R0, 0xffffffef, RZ, 0xc0, !PT ;  /* 0xffffffef00007812 */ /* 0x004fc800078ec0ff */
[----:B------:R-:W-:-:S05]  /*0b40*/  @P0 LOP3.LUT R0, R0, 0x10, RZ, 0xfc, !PT ;  /* 0x0000001000000812 */ /* 0x000fca00078efcff */
[----:B------:R1:W-:Y:S01]  /*0b50*/  STL [R1], R0 ;  /* 0x0000000001007387 */ /* 0x0003e20000100800 */
[----:B0-----:R-:W-:-:S13]  /*0b60*/  ISETP.GE.AND P0, PT, R127, UR4, PT ;  /* 0x000000047f007c0c */ /* 0x001fda000bf06270 */
[----:B-1----:R-:W-:Y:S05]  /*0b70*/  @P0 BRA `(.L_x_420) ;  /* 0x00000278001c0947 */ /* 0x002fea0003800000 */
[----:B------:R-:W0:Y:S01]  /*0b80*/  S2R R0, SR_TID.X ;  /* 0x0000000000007919 */ /* 0x000e220000002100 */
[----:B------:R-:W-:Y:S01]  /*0b90*/  IMAD.MOV.U32 R13, RZ, RZ, -0x2 ;  /* 0xfffffffeff0d7424 */ /* 0x000fe200078e00ff */
[----:B------:R-:W-:Y:S01]  /*0ba0*/  R2UR UR52, R18 ;  /* 0x00000000123472ca */ /* 0x000fe200000e0000 */
[----:B------:R-:W-:Y:S01]  /*0bb0*/  IMAD.MOV.U32 R223, RZ, RZ, RZ ;  /* 0x000000ffffdf7224 */ /* 0x000fe200078e00ff */
[----:B------:R-:W-:Y:S01]  /*0bc0*/  ULOP3.LUT UR53, UR36, 0x1, URZ, 0xfc, !UPT ;  /* 0x0000000124357892 */ /* 0x000fe2000f8efc3f */
[----:B------:R-:W-:Y:S01]  /*0bd0*/  IMAD.MOV.U32 R19, RZ, RZ, RZ ;  /* 0x000000ffff137224 */ /* 0x000fe200078e00ff */
[----:B------:R-:W-:Y:S01]  /*0be0*/  UMOV UR43, URZ ;  /* 0x0000003f002b7c82 */ /* 0x000fe20008000000 */
[----:B------:R-:W-:Y:S02]  /*0bf0*/  IMAD.MOV.U32 R227, RZ, RZ, RZ ;  /* 0x000000ffffe37224 */ /* 0x000fe400078e00ff */
[----:B------:R-:W-:-:S06]  /*0c00*/  IMAD.MOV.U32 R148, RZ, RZ, RZ ;  /* 0x000000ffff947224 */ /* 0x000fcc00078e00ff */
[----:B------:R-:W-:Y:S01]  /*0c10*/  UIADD3 UR52, UR52, 0x1e200, URZ ;  /* 0x0001e20034347890 */ /* 0x000fe2000fffe03f */
[----:B0-----:R-:W-:-:S05]  /*0c20*/  VIADD R14, R0, 0xffffff80 ;  /* 0xffffff80000e7836 */ /* 0x001fca0000000000 */
[----:B------:R-:W-:Y:S02]  /*0c30*/  SHF.R.S32.HI R0, RZ, 0x1f, R14 ;  /* 0x0000001fff007819 */ /* 0x000fe4000001140e */
[-C--:B------:R-:W-:Y:S02]  /*0c40*/  LEA.HI R3, R14, R14.reuse, RZ, 0x1 ;  /* 0x0000000e0e037211 */ /* 0x080fe400078f08ff */
[CC--:B------:R-:W-:Y:S02]  /*0c50*/  LEA.HI R2, R0.reuse, R14.reuse, RZ, 0x5 ;  /* 0x0000000e00027211 */ /* 0x0c0fe400078f28ff */
[----:B------:R-:W-:Y:S02]  /*0c60*/  LEA.HI R6, R0, R14, RZ, 0x4 ;  /* 0x0000000e00067211 */ /* 0x000fe400078f20ff */
[----:B------:R-:W-:Y:S01]  /*0c70*/  SHF.R.S32.HI R220, RZ, 0x1, R3 ;  /* 0x00000001ffdc7819 */ /* 0x000fe20000011403 */
[----:B------:R-:W-:Y:S01]  /*0c80*/  IMAD.SHL.U32 R4, R2, 0x20, RZ ;  /* 0x0000002002047824 */ /* 0x000fe200078e00ff */
[----:B------:R-:W-:-:S02]  /*0c90*/  LOP3.LUT R2, R6, 0x3fffff0, RZ, 0xc0, !PT ;  /* 0x03fffff006027812 */ /* 0x000fc400078ec0ff */
[----:B------:R-:W-:Y:S01]  /*0ca0*/  LEA.HI R5, R3, R220, RZ, 0x1 ;  /* 0x000000dc03057211 */ /* 0x000fe200078f08ff */
[----:B------:R-:W-:Y:S01]  /*0cb0*/  VIADD R11, R220, 0x80 ;  /* 0x00000080dc0b7836 */ /* 0x000fe20000000000 */
[----:B------:R-:W-:Y:S01]  /*0cc0*/  LOP3.LUT R7, R4, 0xfffffc00, RZ, 0xc0, !PT ;  /* 0xfffffc0004077812 */ /* 0x000fe200078ec0ff */
[----:B------:R-:W-:Y:S01]  /*0cd0*/  IMAD.IADD R2, R14, 0x1, -R2 ;  /* 0x000000010e027824 */ /* 0x000fe200078e0a02 */
[-C--:B------:R-:W-:Y:S02]  /*0ce0*/  LEA.HI R4, R0, R14.reuse, RZ, 0x2 ;  /* 0x0000000e00047211 */ /* 0x080fe400078f10ff */
[----:B------:R-:W-:Y:S02]  /*0cf0*/  LOP3.LUT R5, R5, 0x3fffffe, RZ, 0xc0, !PT ;  /* 0x03fffffe05057812 */ /* 0x000fe400078ec0ff */
[----:B------:R-:W-:Y:S02]  /*0d00*/  LEA R9, R2, R7, 0x6 ;  /* 0x0000000702097211 */ /* 0x000fe400078e30ff */
[----:B------:R-:W-:Y:S01]  /*0d10*/  SHF.R.S32.HI R7, RZ, 0x4, R6 ;  /* 0x00000004ff077819 */ /* 0x000fe20000011406 */
[----:B------:R-:W-:Y:S01]  /*0d20*/  IMAD.IADD R5, R220, 0x1, -R5 ;  /* 0x00000001dc057824 */ /* 0x000fe200078e0a05 */
[----:B------:R-:W-:-:S02]  /*0d30*/  LEA.HI R2, R0, R14, RZ, 0x7 ;  /* 0x0000000e00027211 */ /* 0x000fc400078f38ff */
[----:B------:R-:W-:Y:S01]  /*0d40*/  LEA.HI R6, R6, R7, RZ, 0x1 ;  /* 0x0000000706067211 */ /* 0x000fe200078f08ff */
[----:B------:R-:W-:Y:S01]  /*0d50*/  IMAD R226, R7, 0x8, R5 ;  /* 0x0000000807e27824 */ /* 0x000fe200078e0205 */
[--C-:B------:R-:W-:Y:S02]  /*0d60*/  SHF.R.S32.HI R235, RZ, 0x2, R4.reuse ;  /* 0x00000002ffeb7819 */ /* 0x100fe40000011404 */
[----:B------:R-:W-:Y:S01]  /*0d70*/  LOP3.LUT R8, R2, 0xffffff80, RZ, 0xc0, !PT ;  /* 0xffffff8002087812 */ /* 0x000fe200078ec0ff */
[----:B------:R-:W-:Y:S01]  /*0d80*/  IMAD.SHL.U32 R226, R226, 0x40, RZ ;  /* 0x00000040e2e27824 */ /* 0x000fe200078e00ff */
[----:B------:R-:W-:Y:S02]  /*0d90*/  SHF.R.S32.HI R4, RZ, 0x1f, R4 ;  /* 0x0000001fff047819 */ /* 0x000fe40000011404 */
[----:B------:R-:W-:Y:S01]  /*0da0*/  LOP3.LUT R6, R6, 0x1ffffffe, RZ, 0xc0, !PT ;  /* 0x1ffffffe06067812 */ /* 0x000fe200078ec0ff */
[----:B------:R-:W-:Y:S01]  /*0db0*/  IMAD.IADD R15, R14, 0x1, -R8 ;  /* 0x000000010e0f7824 */ /* 0x000fe200078e0a08 */
[----:B------:R-:W-:-:S02]  /*0dc0*/  LEA.HI R4, R4, R235, RZ, 0x2 ;  /* 0x000000eb04047211 */ /* 0x000fc400078f10ff */
[-C--:B------:R-:W-:Y:S01]  /*0dd0*/  LEA.HI R10, R11, R11.reuse, RZ, 0x1 ;  /* 0x0000000b0b0a7211 */ /* 0x080fe200078f08ff */
[----:B------:R-:W-:Y:S01]  /*0de0*/  IMAD.IADD R6, R7, 0x1, -R6 ;  /* 0x0000000107067824 */ /* 0x000fe200078e0a06 */
[----:B------:R-:W-:Y:S02]  /*0df0*/  SHF.R.S32.HI R8, RZ, 0x1f, R11 ;  /* 0x0000001fff087819 */ /* 0x000fe4000001140b */
[----:B------:R-:W-:Y:S01]  /*0e00*/  LOP3.LUT R4, R4, 0xfffffffc, RZ, 0xc0, !PT ;  /* 0xfffffffc04047812 */ /* 0x000fe200078ec0ff */
[----:B------:R-:W-:Y:S01]  /*0e10*/  IMAD R6, R6, 0x8, R9 ;  /* 0x0000000806067824 */ /* 0x000fe200078e0209 */
[----:B------:R-:W-:Y:S02]  /*0e20*/  LOP3.LUT R7, R10, 0x3fffffe, RZ, 0xc0, !PT ;  /* 0x03fffffe0a077812 */ /* 0x000fe400078ec0ff */
[----:B------:R-:W-:Y:S02]  /*0e30*/  SHF.R.S32.HI R5, RZ, 0x1f, R15 ;  /* 0x0000001fff057819 */ /* 0x000fe4000001140f */
[----:B------:R-:W-:Y:S01]  /*0e40*/  LEA.HI R8, R8, R11, RZ, 0x3 ;  /* 0x0000000b08087211 */ /* 0x000fe200078f18ff */
[----:B------:R-:W-:Y:S01]  /*0e50*/  IMAD.IADD R229, R11, 0x1, -R7 ;  /* 0x000000010be57824 */ /* 0x000fe200078e0a07 */
[----:B------:R-:W-:Y:S01]  /*0e60*/  IADD3 R235, R235, -R4, RZ ;  /* 0x80000004ebeb7210 */ /* 0x000fe20007ffe0ff */
[----:B------:R0:W-:Y:S01]  /*0e70*/  STL [R1+0x48], R6 ;  /* 0x0000480601007387 */ /* 0x0001e20000100800 */
[----:B------:R-:W-:Y:S01]  /*0e80*/  LEA.HI R4, R5, R15, RZ, 0x2 ;  /* 0x0000000f05047211 */ /* 0x000fe200078f10ff */
[----:B------:R-:W-:Y:S01]  /*0e90*/  IMAD.SHL.U32 R11, R8, 0x40, RZ ;  /* 0x00000040080b7824 */ /* 0x000fe200078e00ff */
[----:B------:R-:W-:Y:S01]  /*0ea0*/  LOP3.LUT R3, R3, 0xfffffffe, RZ, 0xc0, !PT ;  /* 0xfffffffe03037812 */ /* 0x000fe200078ec0ff */
[----:B------:R-:W-:Y:S01]  /*0eb0*/  IMAD.SHL.U32 R224, R235, 0x80, RZ ;  /* 0x00000080ebe07824 */ /* 0x000fe200078e00ff */
[----:B------:R-:W-:-:S02]  /*0ec0*/  LOP3.LUT R8, R4, 0x7ffffffc, RZ, 0xc0, !PT ;  /* 0x7ffffffc04087812 */ /* 0x000fc400078ec0ff */
[--C-:B------:R-:W-:Y:S02]  /*0ed0*/  SHF.R.S32.HI R7, RZ, 0x2, R4.reuse ;  /* 0x00000002ff077819 */ /* 0x100fe40000011404 */
[----:B------:R-:W-:Y:S01]  /*0ee0*/  SHF.R.S32.HI R4, RZ, 0x1f, R4 ;  /* 0x0000001fff047819 */ /* 0x000fe20000011404 */
[----:B------:R-:W-:Y:S01]  /*0ef0*/  IMAD.IADD R8, R15, 0x1, -R8 ;  /* 0x000000010f087824 */ /* 0x000fe200078e0a08 */
[----:B------:R-:W-:Y:S02]  /*0f00*/  LOP3.LUT R12, R11, 0xfffffe00, RZ, 0xc0, !PT ;  /* 0xfffffe000b0c7812 */ /* 0x000fe400078ec0ff */
[----:B------:R-:W-:Y:S01]  /*0f10*/  LEA.HI R4, R4, R7, RZ, 0x3 ;  /* 0x0000000704047211 */ /* 0x000fe200078f18ff */
[----:B0-----:R-:W-:Y:S01]  /*0f20*/  IMAD R6, R8, R13, 0xa0 ;  /* 0x000000a008067424 */ /* 0x001fe200078e020d */
[----:B------:R-:W-:Y:S01]  /*0f30*/  LEA R229, R229, R12, 0x6 ;  /* 0x0000000ce5e57211 */ /* 0x000fe200078e30ff */
[----:B------:R-:W-:Y:S01]  /*0f40*/  IMAD.IADD R12, R14, 0x1, -R3 ;  /* 0x000000010e0c7824 */ /* 0x000fe200078e0a03 */
[----:B------:R-:W-:-:S02]  /*0f50*/  LOP3.LUT R4, R4, 0xfffffff8, RZ, 0xc0, !PT ;  /* 0xfffffff804047812 */ /* 0x000fc400078ec0ff */
[----:B------:R-:W-:Y:S01]  /*0f60*/  SHF.R.S32.HI R9, RZ, 0x7, R2 ;  /* 0x00000007ff097819 */ /* 0x000fe20000011402 */
[----:B------:R-:W-:Y:S01]  /*0f70*/  IMAD.SHL.U32 R22, R12, 0x10, RZ ;  /* 0x000000100c167824 */ /* 0x000fe200078e00ff */
[----:B------:R-:W-:Y:S01]  /*0f80*/  LEA.HI R5, R5, R15, RZ, 0x5 ;  /* 0x0000000f05057211 */ /* 0x000fe200078f28ff */
[----:B------:R-:W-:Y:S01]  /*0f90*/  IMAD.IADD R4, R7, 0x1, -R4 ;  /* 0x0000000107047824 */ /* 0x000fe200078e0a04 */
[----:B------:R-:W-:Y:S01]  /*0fa0*/  LEA.HI R2, R2, R9, RZ, 0x1 ;  /* 0x0000000902027211 */ /* 0x000fe200078f08ff */
[C---:B------:R-:W-:Y:S01]  /*0fb0*/  VIADD R221, R22.reuse, 0x20 ;  /* 0x0000002016dd7836 */ /* 0x040fe20000000000 */
[----:B------:R-:W-:Y:S01]  /*0fc0*/  SHF.R.S32.HI R5, RZ, 0x5, R5 ;  /* 0x00000005ff057819 */ /* 0x000fe20000011405 */
[----:B------:R-:W-:Y:S01]  /*0fd0*/  VIADD R222, R22, 0x40 ;  /* 0x0000004016de7836 */ /* 0x000fe20000000000 */
[----:B------:R-:W-:Y:S01]  /*0fe0*/  LOP3.LUT R2, R2, 0x3fffffe, RZ, 0xc0, !PT ;  /* 0x03fffffe02027812 */ /* 0x000fe200078ec0ff */
[----:B------:R0:W-:Y:S01]  /*0ff0*/  STL [R1+0x40], R6 ;  /* 0x0000400601007387 */ /* 0x0001e20000100800 */
[----:B------:R-:W-:-:S02]  /*1000*/  LEA R5, R5, R4, 0x4 ;  /* 0x0000000405057211 */ /* 0x000fc400078e20ff */
[----:B------:R-:W-:Y:S01]  /*1010*/  SHF.R.S32.HI R4, RZ, 0x1f, R221 ;  /* 0x0000001fff047819 */ /* 0x000fe200000114dd */
[----:B------:R-:W-:Y:S01]  /*1020*/  IMAD.IADD R2, R9, 0x1, -R2 ;  /* 0x0000000109027824 */ /* 0x000fe200078e0a02 */
[----:B------:R-:W-:Y:S02]  /*1030*/  SHF.R.S32.HI R3, RZ, 0x1f, R222 ;  /* 0x0000001fff037819 */ /* 0x000fe400000114de */
[CC--:B------:R-:W-:Y:S02]  /*1040*/  LEA.HI R7, R4.reuse, R221.reuse, RZ, 0x4 ;  /* 0x000000dd04077211 */ /* 0x0c0fe400078f20ff */
[----:B------:R-:W-:Y:S02]  /*1050*/  LEA.HI R4, R4, R221, RZ, 0x6 ;  /* 0x000000dd04047211 */ /* 0x000fe400078f30ff */
[----:B------:R-:W-:Y:S02]  /*1060*/  LOP3.LUT R224, R224, 0x180, RZ, 0xc0, !PT ;  /* 0x00000180e0e07812 */ /* 0x000fe400078ec0ff */
[----:B------:R-:W-:-:S02]  /*1070*/  LEA R2, R2, R5, 0x6 ;  /* 0x0000000502027211 */ /* 0x000fc400078e30ff */
[CC--:B------:R-:W-:Y:S02]  /*1080*/  LEA.HI R11, R3.reuse, R222.reuse, RZ, 0x4 ;  /* 0x000000de030b7211 */ /* 0x0c0fe400078f20ff */
[----:B0-----:R-:W-:Y:S01]  /*1090*/  LEA.HI R6, R3, R222, RZ, 0x6 ;  /* 0x000000de03067211 */ /* 0x001fe200078f30ff */
[----:B------:R-:W-:Y:S01]  /*10a0*/  IMAD.SHL.U32 R3, R4, 0x80, RZ ;  /* 0x0000008004037824 */ /* 0x000fe200078e00ff */
[----:B------:R-:W-:Y:S01]  /*10b0*/  LEA.HI R0, R0, R14, RZ, 0x3 ;  /* 0x0000000e00007211 */ /* 0x000fe200078f18ff */
[----:B------:R0:W-:Y:S01]  /*10c0*/  STL [R1+0x44], R2 ;  /* 0x0000440201007387 */ /* 0x0001e20000100800 */
[----:B------:R-:W-:Y:S01]  /*10d0*/  LOP3.LUT R4, R224, 0x30, R7, 0xf8, !PT ;  /* 0x00000030e0047812 */ /* 0x000fe200078ef807 */
[----:B------:R-:W-:Y:S01]  /*10e0*/  IMAD.SHL.U32 R8, R6, 0x80, RZ ;  /* 0x0000008006087824 */ /* 0x000fe200078e00ff */
[----:B------:R-:W-:Y:S02]  /*10f0*/  SHF.R.U32.HI R225, RZ, 0x3, R224 ;  /* 0x00000003ffe17819 */ /* 0x000fe400000116e0 */
[----:B------:R-:W-:-:S02]  /*1100*/  LOP3.LUT R3, R3, 0xffffe000, RZ, 0xc0, !PT ;  /* 0xffffe00003037812 */ /* 0x000fc400078ec0ff */
[----:B------:R-:W-:Y:S02]  /*1110*/  LOP3.LUT R4, R4, R225, RZ, 0x3c, !PT ;  /* 0x000000e104047212 */ /* 0x000fe400078e3cff */
[----:B------:R-:W-:Y:S02]  /*1120*/  LOP3.LUT R6, R224, 0x30, R11, 0xf8, !PT ;  /* 0x00000030e0067812 */ /* 0x000fe400078ef80b */
[----:B0-----:R-:W-:Y:S02]  /*1130*/  LOP3.LUT R2, R0, 0x1ffffff8, RZ, 0xc0, !PT ;  /* 0x1ffffff800027812 */ /* 0x001fe400078ec0ff */
[----:B------:R-:W-:Y:S02]  /*1140*/  SHF.R.S32.HI R232, RZ, 0x3, R0 ;  /* 0x00000003ffe87819 */ /* 0x000fe40000011400 */
[----:B------:R-:W-:Y:S01]  /*1150*/  LOP3.LUT R0, R224, 0x10, R22, 0xf8, !PT ;  /* 0x00000010e0007812 */ /* 0x000fe200078ef816 */
[----:B------:R-:W-:Y:S01]  /*1160*/  IMAD.IADD R2, R14, 0x1, -R2 ;  /* 0x000000010e027824 */ /* 0x000fe200078e0a02 */
[----:B------:R-:W-:-:S02]  /*1170*/  IADD3 R9, R4, R226, R3 ;  /* 0x000000e204097210 */ /* 0x000fc40007ffe003 */
[----:B------:R-:W-:Y:S01]  /*1180*/  LOP3.LUT R4, R224, 0x30, R22, 0xf8, !PT ;  /* 0x00000030e0047812 */ /* 0x000fe200078ef816 */
[----:B------:R-:W-:Y:S01]  /*1190*/  IMAD.SHL.U32 R230, R2, 0x8, RZ ;  /* 0x0000000802e67824 */ /* 0x000fe200078e00ff */
[----:B------:R-:W-:Y:S02]  /*11a0*/  LOP3.LUT R13, R8, 0xffffe000, RZ, 0xc0, !PT ;  /* 0xffffe000080d7812 */ /* 0x000fe400078ec0ff */
[-C--:B------:R-:W-:Y:S02]  /*11b0*/  LOP3.LUT R6, R6, R225.reuse, RZ, 0x3c, !PT ;  /* 0x000000e106067212 */ /* 0x080fe400078e3cff */
[-C--:B------:R-:W-:Y:S02]  /*11c0*/  LOP3.LUT R3, R0, R225.reuse, RZ, 0x3c, !PT ;  /* 0x000000e100037212 */ /* 0x080fe400078e3cff */
[----:B------:R-:W-:Y:S02]  /*11d0*/  SHF.R.S32.HI R2, RZ, 0x4, R7 ;  /* 0x00000004ff027819 */ /* 0x000fe40000011407 */
[----:B------:R-:W-:Y:S01]  /*11e0*/  LOP3.LUT R5, R4, R225, RZ, 0x3c, !PT ;  /* 0x000000e104057212 */ /* 0x000fe200078e3cff */
[----:B------:R-:W-:Y:S01]  /*11f0*/  IMAD.IADD R234, R226, 0x1, R3 ;  /* 0x00000001e2ea7824 */ /* 0x000fe200078e0203 */
[----:B------:R-:W-:Y:S01]  /*1200*/  SHF.R.S32.HI R0, RZ, 0x4, R11 ;  /* 0x00000004ff007819 */ /* 0x000fe2000001140b */
[----:B------:R0:W-:Y:S01]  /*1210*/  STL [R1+0x3c], R2 ;  /* 0x00003c0201007387 */ /* 0x0001e20000100800 */
[----:B------:R-:W-:-:S02]  /*1220*/  IADD3 R13, R6, R226, R13 ;  /* 0x000000e2060d7210 */ /* 0x000fc40007ffe00d */
[----:B------:R-:W-:Y:S01]  /*1230*/  IADD3 R3, R18, R226, R5 ;  /* 0x000000e212037210 */ /* 0x000fe20007ffe005 */
[----:B------:R1:W-:Y:S01]  /*1240*/  STL [R1+0x38], R0 ;  /* 0x0000380001007387 */ /* 0x0003e20000100800 */
[----:B------:R-:W-:Y:S02]  /*1250*/  SHF.R.S32.HI R10, RZ, 0x1, R10 ;  /* 0x00000001ff0a7819 */ /* 0x000fe4000001140a */
[----:B------:R-:W-:Y:S01]  /*1260*/  SHF.L.U32 R16, R12, 0x3, RZ ;  /* 0x000000030c107819 */ /* 0x000fe200000006ff */
[----:B------:R2:W-:Y:S01]  /*1270*/  STL [R1+0x30], R3 ;  /* 0x0000300301007387 */ /* 0x0005e20000100800 */
[----:B0-----:R-:W-:Y:S02]  /*1280*/  IMAD.IADD R2, R18, 0x1, R9 ;  /* 0x0000000112027824 */ /* 0x001fe400078e0209 */
[----:B------:R-:W-:Y:S02]  /*1290*/  IMAD.SHL.U32 R10, R10, 0x80, RZ ;  /* 0x000000800a0a7824 */ /* 0x000fe400078e00ff */
[----:B-1----:R-:W-:Y:S01]  /*12a0*/  IMAD.IADD R0, R18, 0x1, R13 ;  /* 0x0000000112007824 */ /* 0x002fe200078e020d */
[----:B------:R2:W-:Y:S02]  /*12b0*/  STL [R1+0x2c], R2 ;  /* 0x00002c0201007387 */ /* 0x0005e40000100800 */
[----:B------:R-:W-:-:S02]  /*12c0*/  LOP3.LUT R228, R10, 0x180, RZ, 0xc0, !PT ;  /* 0x000001800ae47812 */ /* 0x000fc400078ec0ff */
[----:B------:R2:W-:Y:S05]  /*12d0*/  STL [R1+0x28], R0 ;  /* 0x0000280001007387 */ /* 0x0005ea0000100800 */
.L_x_613:
[----:B0-----:R-:W0:Y:S02]  /*12e0*/  LDC.64 R236, c[0x0][0xc60] ;  /* 0x00031800ffec7b82 */ /* 0x001e240000000a00 */
[----:B0-----:R-:W-:-:S06]  /*12f0*/  IMAD.WIDE R236, R127, 0x4, R236 ;  /* 0x000000047fec7825 */ /* 0x001fcc00078e02ec */
[----:B--2---:R-:W2:Y:S01]  /*1300*/  LDG.E R236, desc[UR54][R236.64] ;  /* 0x00000036ecec7981 */ /* 0x004ea2000c1e1900 */
[----:B------:R-:W-:Y:S05]  /*1310*/  YIELD ;  /* 0x0000000000007946 */ /* 0x000fea0003800000 */
[----:B------:R-:W-:Y:S01]  /*1320*/  ULDC.64 UR4, c[0x0][0xa28] ;  /* 0x00028a0000047ab9 */ /* 0x000fe20000000a00 */
[----:B------:R-:W-:Y:S01]  /*1330*/  ULDC.64 UR8, c[0x0][0xa18] ;  /* 0x0002860000087ab9 */ /* 0x000fe20000000a00 */
[----:B------:R-:W-:Y:S01]  /*1340*/  ISETP.NE.U32.AND P1, PT, RZ, UR4, PT ;  /* 0x00000004ff007c0c */ /* 0x000fe2000bf25070 */
[----:B------:R-:W-:Y:S01]  /*1350*/  ULDC.64 UR6, c[0x0][0xa08] ;  /* 0x0002820000067ab9 */ /* 0x000fe20000000a00 */
[----:B---345:R-:W-:Y:S01]  /*1360*/  IMAD.MOV.U32 R9, RZ, RZ, RZ ;  /* 0x000000ffff097224 */ /* 0x038fe200078e00ff */
[----:B------:R-:W-:Y:S01]  /*1370*/  ISETP.NE.U32.AND P0, PT, RZ, UR6, PT ;  /* 0x00000006ff007c0c */ /* 0x000fe2000bf05070 */
[----:B------:R-:W-:Y:S01]  /*1380*/  IMAD.MOV.U32 R27, RZ, RZ, RZ ;  /* 0x000000ffff1b7224 */ /* 0x000fe200078e00ff */
[----:B------:R-:W-:-:S02]  /*1390*/  ISETP.NE.AND.EX P1, PT, RZ, UR5, PT, P1 ;  /* 0x00000005ff007c0c */ /* 0x000fc4000bf25310 */
[----:B------:R-:W-:Y:S02]  /*13a0*/  ISETP.NE.AND.EX P0, PT, RZ, UR7, PT, P0 ;  /* 0x00000007ff007c0c */ /* 0x000fe4000bf05300 */
[----:B--2---:R-:W-:-:S09]  /*13b0*/  SHF.R.S32.HI R0, RZ, 0x1f, R236 ;  /* 0x0000001fff007819 */ /* 0x004fd200000114ec */
[C---:B------:R-:W-:Y:S02]  /*13c0*/  @P1 LEA R2, P2, R236.reuse, UR4, 0x2 ;  /* 0x00000004ec021c11 */ /* 0x040fe4000f8410ff */
[C---:B------:R-:W-:Y:S01]  /*13d0*/  SHF.L.U32 R29, R236.reuse, 0x2, RZ ;  /* 0x00000002ec1d7819 */ /* 0x040fe200000006ff */
[----:B------:R0:W-:Y:S01]  /*13e0*/  STL [R1+0x10], R0 ;  /* 0x0000100001007387 */ /* 0x0001e20000100800 */
[C-C-:B------:R-:W-:Y:S02]  /*13f0*/  @P1 LEA.HI.X R3, R236.reuse, UR5, R0.reuse, 0x2, P2 ;  /* 0x00000005ec031c11 */ /* 0x140fe400090f1400 */
[----:B------:R-:W-:Y:S01]  /*1400*/  ISETP.NE.U32.AND P2, PT, RZ, UR8, PT ;  /* 0x00000008ff007c0c */ /* 0x000fe2000bf45070 */
[----:B------:R-:W-:Y:S01]  /*1410*/  ULDC UR4, c[0x0][0x288] ;  /* 0x0000a20000047ab9 */ /* 0x000fe20000000800 */
[----:B------:R-:W-:Y:S01]  /*1420*/  SHF.L.U64.HI R28, R236, 0x2, R0 ;  /* 0x00000002ec1c7819 */ /* 0x000fe20000010200 */
[----:B------:R1:W5:Y:S01]  /*1430*/  @P1 LDG.E R9, desc[UR54][R2.64] ;  /* 0x0000003602091981 */ /* 0x000362000c1e1900 */
[----:B------:R-:W-:-:S02]  /*1440*/  ISETP.NE.AND.EX P2, PT, RZ, UR9, PT, P2 ;  /* 0x00000009ff007c0c */ /* 0x000fc4000bf45320 */
[----:B------:R-:W-:Y:S01]  /*1450*/  IADD3 R6, P3, R29, UR6, RZ ;  /* 0x000000061d067c10 */ /* 0x000fe2000ff7e0ff */
[----:B------:R-:W-:Y:S01]  /*1460*/  IMAD.U32 R150, RZ, RZ, UR4 ;  /* 0x00000004ff967e24 */ /* 0x000fe2000f8e00ff */
[----:B------:R-:W-:Y:S01]  /*1470*/  ULDC.64 UR4, c[0x0][0x3f8] ;  /* 0x0000fe0000047ab9 */ /* 0x000fe20000000a00 */
[----:B------:R0:W-:Y:S01]  /*1480*/  STL [R1+0x8], R29 ;  /* 0x0000081d01007387 */ /* 0x0001e20000100800 */
[----:B------:R-:W-:-:S07]  /*1490*/  IADD3.X R7, R28, UR7, RZ, P3, !PT ;  /* 0x000000071c077c10 */ /* 0x000fce0009ffe4ff */
[----:B------:R-:W-:Y:S01]  /*14a0*/  @P2 IADD3 R4, P1, R29, UR8, RZ ;  /* 0x000000081d042c10 */ /* 0x000fe2000ff3e0ff */
[----:B------:R0:W5:Y:S03]  /*14b0*/  @P0 LDG.E R27, desc[UR54][R6.64] ;  /* 0x00000036061b0981 */ /* 0x000166000c1e1900 */
[----:B------:R-:W-:Y:S01]  /*14c0*/  @P2 IADD3.X R5, R28, UR9, RZ, P1, !PT ;  /* 0x000000091c052c10 */ /* 0x000fe20008ffe4ff */
[----:B------:R-:W-:Y:S01]  /*14d0*/  UISETP.NE.U32.AND UP0, UPT, UR4, URZ, UPT ;  /* 0x0000003f0400728c */ /* 0x000fe2000bf05070 */
[----:B------:R0:W-:Y:S02]  /*14e0*/  STL [R1+0xc], R28 ;  /* 0x00000c1c01007387 */ /* 0x0001e40000100800 */
[----:B------:R-:W-:Y:S02]  /*14f0*/  ULDC UR4, c[0x0][0x404] ;  /* 0x0001010000047ab9 */ /* 0x000fe40000000800 */
[----:B------:R0:W5:Y:S01]  /*1500*/  @P2 LDG.E R150, desc[UR54][R4.64] ;  /* 0x0000003604962981 */ /* 0x000162000c1e1900 */
[----:B------:R-:W-:-:S03]  /*1510*/  UISETP.NE.AND.EX UP0, UPT, UR5, URZ, UPT, UP0 ;  /* 0x0000003f0500728c */ /* 0x000fc6000bf05300 */
[----:B------:R-:W-:Y:S01]  /*1520*/  ULDC UR5, c[0x0][0x2e0] ;  /* 0x0000b80000057ab9 */ /* 0x000fe20000000800 */
[----:B------:R-:W-:-:S04]  /*1530*/  USEL UR4, UR4, 0x1, UP0 ;  /* 0x0000000104047887 */ /* 0x000fc80008000000 */
[----:B------:R-:W-:-:S03]  /*1540*/  UIMAD UR4, UR4, UR5, URZ ;  /* 0x00000005040472a4 */ /* 0x000fc6000f8e023f */
[----:B------:R-:W-:Y:S02]  /*1550*/  ULDC UR5, c[0x0][0x338] ;  /* 0x0000ce0000057ab9 */ /* 0x000fe40000000800 */
[----:B-1----:R-:W-:Y:S01]  /*1560*/  IMAD.U32 R2, RZ, RZ, UR5 ;  /* 0x00000005ff027e24 */ /* 0x002fe2000f8e00ff */
[----:B------:R-:W-:Y:S01]  /*1570*/  MOV R26, UR4 ;  /* 0x00000004001a7c02 */ /* 0x000fe20008000f00 */
[----:B------:R-:W-:Y:S01]  /*1580*/  IMAD.MOV.U32 R25, RZ, RZ, R236 ;  /* 0x000000ffff197224 */ /* 0x000fe200078e00ec */
[----:B0-----:R-:W-:Y:S06]  /*1590*/  @P2 BRA `(.L_x_421) ;  /* 0x0000000000242947 */ /* 0x001fec0003800000 */
[----:B------:R-:W-:Y:S02]  /*15a0*/  ULDC.64 UR4, c[0x0][0xa00] ;  /* 0x0002800000047ab9 */ /* 0x000fe40000000a00 */
[----:B------:R-:W-:-:S04]  /*15b0*/  ISETP.NE.U32.AND P1, PT, RZ, UR4, PT ;  /* 0x00000004ff007c0c */ /* 0x000fc8000bf25070 */
[----:B------:R-:W-:-:S13]  /*15c0*/  ISETP.NE.AND.EX P1, PT, RZ, UR5, PT, P1 ;  /* 0x00000005ff007c0c */ /* 0x000fda000bf25310 */
[----:B------:R-:W-:Y:S05]  /*15d0*/  @!P1 BRA `(.L_x_421) ;  /* 0x0000000000149947 */ /* 0x000fea0003800000 */
[----:B------:R-:W0:Y:S02]  /*15e0*/  LDC.64 R4, c[0x0][0xa00] ;  /* 0x00028000ff047b82 */ /* 0x000e240000000a00 */
[----:B0-----:R-:W-:-:S05]  /*15f0*/  IMAD.WIDE R4, R25, 0x4, R4 ;  /* 0x0000000419047825 */ /* 0x001fca00078e0204 */
[----:B-----5:R-:W2:Y:S04]  /*1600*/  LDG.E R150, desc[UR54][R4.64] ;  /* 0x0000003604967981 */ /* 0x020ea8000c1e1900 */
[----:B------:R-:W2:Y:S02]  /*1610*/  LDG.E R3, desc[UR54][R4.64+0x4] ;  /* 0x0000043604037981 */ /* 0x000ea4000c1e1900 */
[----:B--2---:R-:W-:-:S07]  /*1620*/  IMAD.IADD R150, R3, 0x1, -R150 ;  /* 0x0000000103967824 */ /* 0x004fce00078e0a96 */
.L_x_421:
[----:B------:R-:W-:Y:S01]  /*1630*/  ULDC.64 UR4, c[0x0][0xa20] ;  /* 0x0002880000047ab9 */ /* 0x000fe20000000a00 */
[----:B------:R0:W-:Y:S01]  /*1640*/  STL [R1+0x18], R125 ;  /* 0x0000187d01007387 */ /* 0x0001e20000100800 */
[----:B------:R-:W-:Y:S01]  /*1650*/  ISETP.NE.U32.AND P1, PT, RZ, UR4, PT ;  /* 0x00000004ff007c0c */ /* 0x000fe2000bf25070 */
[----:B------:R-:W-:-:S03]  /*1660*/  IMAD.MOV.U32 R237, RZ, RZ, R126 ;  /* 0x000000ffffed7224 */ /* 0x000fc600078e007e */
[----:B------:R-:W-:-:S13]  /*1670*/  ISETP.NE.AND.EX P1, PT, RZ, UR5, PT, P1 ;  /* 0x00000005ff007c0c */ /* 0x000fda000bf25310 */
[----:B0-----:R-:W-:Y:S05]  /*1680*/  @!P1 BRA `(.L_x_422) ;  /* 0x0000000000109947 */ /* 0x001fea0003800000 */
[----:B------:R-:W-:-:S04]  /*1690*/  IADD3 R4, P0, R29, UR4, RZ ;  /* 0x000000041d047c10 */ /* 0x000fc8000ff1e0ff */
[----:B------:R-:W-:-:S05]  /*16a0*/  IADD3.X R5, R28, UR5, RZ, P0, !PT ;  /* 0x000000051c057c10 */ /* 0x000fca00087fe4ff */
[----:B------:R0:W5:Y:S01]  /*16b0*/  LDG.E R26, desc[UR54][R4.64] ;  /* 0x00000036041a7981 */ /* 0x000162000c1e1900 */
[----:B------:R-:W-:Y:S05]  /*16c0*/  BRA `(.L_x_423) ;  /* 0x0000000000107947 */ /* 0x000fea0003800000 */
.L_x_422:
[----:B------:R-:W-:Y:S05]  /*16d0*/  @!P0 BRA `(.L_x_423) ;  /* 0x00000000000c8947 */ /* 0x000fea0003800000 */
[----:B------:R-:W2:Y:S04]  /*16e0*/  LDG.E R3, desc[UR54][R6.64] ;  /* 0x0000003606037981 */ /* 0x000ea8000c1e1900 */
[----:B------:R-:W2:Y:S02]  /*16f0*/  LDG.E R26, desc[UR54][R6.64+0x4] ;  /* 0x00000436061a7981 */ /* 0x000ea4000c1e1900 */
[----:B--2---:R-:W-:-:S07]  /*1700*/  IMAD.IADD R26, R26, 0x1, -R3 ;  /* 0x000000011a1a7824 */ /* 0x004fce00078e0a03 */
.L_x_423:
[----:B------:R-:W-:Y:S02]  /*1710*/  ULDC.64 UR4, c[0x0][0xa10] ;  /* 0x0002840000047ab9 */ /* 0x000fe40000000a00 */
[----:B------:R-:W-:-:S04]  /*1720*/  ISETP.NE.U32.AND P0, PT, RZ, UR4, PT ;  /* 0x00000004ff007c0c */ /* 0x000fc8000bf05070 */
[----:B------:R-:W-:Y:S01]  /*1730*/  ISETP.NE.AND.EX P0, PT, RZ, UR5, PT, P0 ;  /* 0x00000005ff007c0c */ /* 0x000fe2000bf05300 */
[----:B-----5:R-:W-:Y:S01]  /*1740*/  IMAD.IADD R9, R26, 0x1, -R9 ;  /* 0x000000011a097824 */ /* 0x020fe200078e0a09 */
[----:B------:R-:W-:-:S11]  /*1750*/  ULDC.64 UR4, c[0x0][0xa30] ;  /* 0x00028c0000047ab9 */ /* 0x000fd60000000a00 */
[----:B0-----:R-:W0:Y:S02]  /*1760*/  @P0 LDC.64 R4, c[0x0][0xa10] ;  /* 0x00028400ff040b82 */ /* 0x001e240000000a00 */
[----:B0-----:R-:W-:-:S05]  /*1770*/  @P0 IMAD.WIDE R4, R25, 0x4, R4 ;  /* 0x0000000419040825 */ /* 0x001fca00078e0204 */
[----:B------:R-:W2:Y:S04]  /*1780*/  @P0 LDG.E R0, desc[UR54][R4.64] ;  /* 0x0000003604000981 */ /* 0x000ea8000c1e1900 */
[----:B------:R0:W2:Y:S01]  /*1790*/  @P0 LDG.E R3, desc[UR54][R4.64+0x4] ;  /* 0x0000043604030981 */ /* 0x0000a2000c1e1900 */
[----:B------:R-:W-:Y:S01]  /*17a0*/  ISETP.NE.U32.AND P1, PT, RZ, UR4, PT ;  /* 0x00000004ff007c0c */ /* 0x000fe2000bf25070 */
[----:B------:R-:W-:-:S03]  /*17b0*/  IMAD.MOV.U32 R123, RZ, RZ, R26 ;  /* 0x000000ffff7b7224 */ /* 0x000fc600078e001a */
[----:B------:R-:W-:Y:S01]  /*17c0*/  ISETP.NE.AND.EX P1, PT, RZ, UR5, PT, P1 ;  /* 0x00000005ff007c0c */ /* 0x000fe2000bf25310 */
[----:B0-----:R-:W-:-:S05]  /*17d0*/  IMAD.MOV R4, RZ, RZ, -R9 ;  /* 0x000000ffff047224 */ /* 0x001fca00078e0a09 */
[----:B------:R-:W-:-:S07]  /*17e0*/  VIMNMX R4, RZ, R4, !PT ;  /* 0x00000004ff047248 */ /* 0x000fce0007fe0100 */
[----:B------:R-:W-:-:S04]  /*17f0*/  @P1 IADD3 R6, P2, R29, UR4, RZ ;  /* 0x000000041d061c10 */ /* 0x000fc8000ff5e0ff */
[----:B------:R-:W-:-:S05]  /*1800*/  @P1 IADD3.X R7, R28, UR5, RZ, P2, !PT ;  /* 0x000000051c071c10 */ /* 0x000fca00097fe4ff */
[----:B------:R0:W5:Y:S01]  /*1810*/  @P1 LDG.E R123, desc[UR54][R6.64] ;  /* 0x00000036067b1981 */ /* 0x000162000c1e1900 */
[----:B--2---:R-:W-:-:S05]  /*1820*/  @P0 IADD3 R2, -R0, R3, RZ ;  /* 0x0000000300020210 */ /* 0x004fca0007ffe1ff */
[----:B------:R-:W-:-:S04]  /*1830*/  IMAD.IADD R149, R9, 0x1, R2 ;  /* 0x0000000109957824 */ /* 0x000fc800078e0202 */
[----:B------:R-:W-:-:S04]  /*1840*/  VIADD R0, R149, 0x9f ;  /* 0x0000009f95007836 */ /* 0x000fc80000000000 */
[----:B------:R-:W-:-:S05]  /*1850*/  IMAD.HI R0, R0, 0x66666667, RZ ;  /* 0x6666666700007827 */ /* 0x000fca00078e02ff */
[----:B------:R-:W-:-:S04]  /*1860*/  SHF.R.U32.HI R157, RZ, 0x1f, R0 ;  /* 0x0000001fff9d7819 */ /* 0x000fc80000011600 */
[----:B------:R-:W-:-:S05]  /*1870*/  LEA.HI.SX32 R157, R0, R157, 0x1a ;  /* 0x0000009d009d7211 */ /* 0x000fca00078fd2ff */
[----:B------:R-:W-:-:S05]  /*1880*/  IMAD R3, R157, 0xa0, -R9 ;  /* 0x000000a09d037824 */ /* 0x000fca00078e0a09 */
[----:B------:R-:W-:-:S04]  /*1890*/  VIMNMX R3, R3, R2, PT ;  /* 0x0000000203037248 */ /* 0x000fc80003fe0100 */
[----:B------:R-:W-:Y:S01]  /*18a0*/  ISETP.GT.AND P0, PT, R3, R4, PT ;  /* 0x000000040300720c */ /* 0x000fe20003f04270 */
[----:B------:R-:W-:-:S05]  /*18b0*/  IMAD.WIDE.U32 R4, R4, -0x33333333, RZ ;  /* 0xcccccccd04047825 */ /* 0x000fca00078e00ff */
[----:B------:R-:W-:-:S05]  /*18c0*/  SHF.R.U32.HI R122, RZ, 0x7, R5 ;  /* 0x00000007ff7a7819 */ /* 0x000fca0000011605 */
[----:B------:R-:W-:Y:S02]  /*18d0*/  IMAD.MOV.U32 R24, RZ, RZ, R122 ;  /* 0x000000ffff187224 */ /* 0x000fe400078e007a */
[----:B------:R-:W-:-:S04]  /*18e0*/  @P0 VIADD R0, R3, 0x9f ;  /* 0x0000009f03000836 */ /* 0x000fc80000000000 */
[----:B------:R-:W-:-:S05]  /*18f0*/  @P0 IMAD.HI R0, R0, 0x66666667, RZ ;  /* 0x6666666700000827 */ /* 0x000fca00078e02ff */
[----:B------:R-:W-:-:S04]  /*1900*/  @P0 SHF.R.U32.HI R3, RZ, 0x1f, R0 ;  /* 0x0000001fff030819 */ /* 0x000fc80000011600 */
[----:B------:R-:W-:Y:S02]  /*1910*/  @P0 LEA.HI.SX32 R24, R0, R3, 0x1a ;  /* 0x0000000300180211 */ /* 0x000fe400078fd2ff */
[----:B------:R-:W-:Y:S02]  /*1920*/  PLOP3.LUT P0, PT, PT, PT, PT, 0x80, 0x0 ;  /* 0x000000000000781c */ /* 0x000fe40003f0f070 */
[----:B------:R-:W-:-:S13]  /*1930*/  ISETP.GT.AND P1, PT, R24, R122, PT ;  /* 0x0000007a1800720c */ /* 0x000fda0003f24270 */
[----:B0-----:R-:W-:Y:S05]  /*1940*/  @!P1 BRA `(.L_x_424) ;  /* 0x000000e000709947 */ /* 0x001fea0003800000 */
[----:B------:R-:W-:Y:S01]  /*1950*/  IADD3 R0, R18, 0x24200, RZ ;  /* 0x0002420012007810 */ /* 0x000fe20007ffe0ff */
[----:B------:R-:W-:Y:S03]  /*1960*/  BSSY B6, `(.L_x_425) ;  /* 0x0000013000067945 */ /* 0x000fe60003800000 */
[----:B------:R-:W-:-:S13]  /*1970*/  LOP3.LUT P0, RZ, R0, 0x1bf, RZ, 0xc0, !PT ;  /* 0x000001bf00ff7812 */ /* 0x000fda000780c0ff */
[----:B------:R-:W-:Y:S05]  /*1980*/  @!P0 BRA `(.L_x_426) ;  /* 0x0000000000408947 */ /* 0x000fea0003800000 */
[----:B------:R-:W-:Y:S01]  /*1990*/  MOV R0, 0x0 ;  /* 0x0000000000007802 */ /* 0x000fe20000000f00 */
[----:B------:R-:W-:Y:S01]  /*19a0*/  ULDC.64 UR4, c[0x4][0x98] ;  /* 0x0100260000047ab9 */ /* 0x000fe20000000a00 */
[----:B------:R-:W-:Y:S01]  /*19b0*/  ULDC.64 UR6, c[0x4][0x20] ;  /* 0x0100080000067ab9 */ /* 0x000fe20000000a00 */
[----:B------:R-:W-:Y:S01]  /*19c0*/  IMAD.U32 R4, RZ, RZ, UR4 ;  /* 0x00000004ff047e24 */ /* 0x000fe2000f8e00ff */
[----:B------:R0:W1:Y:S01]  /*19d0*/  LDC.64 R14, c[0x4][R0] ;  /* 0x01000000000e7b82 */ /* 0x0000620000000a00 */
[----:B------:R-:W-:Y:S01]  /*19e0*/  IMAD.U32 R5, RZ, RZ, UR5 ;  /* 0x00000005ff057e24 */ /* 0x000fe2000f8e00ff */
[----:B------:R-:W-:Y:S01]  /*19f0*/  ULDC.64 UR4, c[0x4][0xa0] ;  /* 0x0100280000047ab9 */ /* 0x000fe20000000a00 */
[----:B------:R-:W-:Y:S01]  /*1a00*/  IMAD.U32 R10, RZ, RZ, UR6 ;  /* 0x00000006ff0a7e24 */ /* 0x000fe2000f8e00ff */
[----:B------:R-:W-:Y:S01]  /*1a10*/  MOV R11, UR7 ;  /* 0x00000007000b7c02 */ /* 0x000fe20008000f00 */
[----:B------:R-:W-:Y:S02]  /*1a20*/  IMAD.U32 R6, RZ, RZ, UR4 ;  /* 0x00000004ff067e24 */ /* 0x000fe4000f8e00ff */
[----:B------:R-:W-:-:S02]  /*1a30*/  IMAD.U32 R7, RZ, RZ, UR5 ;  /* 0x00000005ff077e24 */ /* 0x000fc4000f8e00ff */
[----:B------:R-:W-:Y:S02]  /*1a40*/  IMAD.MOV.U32 R8, RZ, RZ, 0x70 ;  /* 0x00000070ff087424 */ /* 0x000fe400078e00ff */
[----:B------:R-:W-:Y:S02]  /*1a50*/  IMAD.MOV.U32 R12, RZ, RZ, 0x1 ;  /* 0x00000001ff0c7424 */ /* 0x000fe400078e00ff */
[----:B0-----:R-:W-:-:S07]  /*1a60*/  IMAD.MOV.U32 R13, RZ, RZ, RZ ;  /* 0x000000ffff0d7224 */ /* 0x001fce00078e00ff */
[----:B------:R-:W-:-:S07]  /*1a70*/  LEPC R20, `(.L_x_426) ;  /* 0x000000001014794e */ /* 0x000fce0000000000 */
[----:B-1---5:R-:W-:Y:S05]  /*1a80*/  CALL.ABS.NOINC R14 ;  /* 0x000000000e007343 */ /* 0x022fea0003c00000 */
.L_x_426:
[----:B------:R-:W-:Y:S05]  /*1a90*/  BSYNC B6 ;  /* 0x0000000000067941 */ /* 0x000fea0003800000 */
.L_x_425:
[----:B------:R-:W-:Y:S01]  /*1aa0*/  VIADD R0, R18, 0xf200 ;  /* 0x0000f20012007836 */ /* 0x000fe20000000000 */
[----:B------:R-:W-:Y:S04]  /*1ab0*/  BSSY B6, `(.L_x_427) ;  /* 0x0000013000067945 */ /* 0x000fe80003800000 */
[----:B------:R-:W-:-:S13]  /*1ac0*/  LOP3.LUT P0, RZ, R0, 0x1bf, RZ, 0xc0, !PT ;  /* 0x000001bf00ff7812 */ /* 0x000fda000780c0ff */
[----:B------:R-:W-:Y:S05]  /*1ad0*/  @!P0 BRA `(.L_x_428) ;  /* 0x0000000000408947 */ /* 0x000fea0003800000 */
[----:B------:R-:W-:Y:S01]  /*1ae0*/  MOV R0, 0x0 ;  /* 0x0000000000007802 */ /* 0x000fe20000000f00 */
[----:B------:R-:W-:Y:S01]  /*1af0*/  ULDC.64 UR4, c[0x4][0x98] ;  /* 0x0100260000047ab9 */ /* 0x000fe20000000a00 */
[----:B------:R-:W-:Y:S01]  /*1b00*/  ULDC.64 UR6, c[0x4][0x20] ;  /* 0x0100080000067ab9 */ /* 0x000fe20000000a00 */
[----:B------:R-:W-:Y:S01]  /*1b10*/  IMAD.U32 R4, RZ, RZ, UR4 ;  /* 0x00000004ff047e24 */ /* 0x000fe2000f8e00ff */
[----:B------:R0:W1:Y:S01]  /*1b20*/  LDC.64 R14, c[0x4][R0] ;  /* 0x01000000000e7b82 */ /* 0x0000620000000a00 */
[----:B------:R-:W-:Y:S01]  /*1b30*/  MOV R5, UR5 ;  /* 0x0000000500057c02 */ /* 0x000fe20008000f00 */
[----:B------:R-:W-:Y:S01]  /*1b40*/  ULDC.64 UR4, c[0x4][0xa0] ;  /* 0x0100280000047ab9 */ /* 0x000fe20000000a00 */
[----:B------:R-:W-:Y:S01]  /*1b50*/  IMAD.U32 R10, RZ, RZ, UR6 ;  /* 0x00000006ff0a7e24 */ /* 0x000fe2000f8e00ff */
[----:B------:R-:W-:Y:S01]  /*1b60*/  MOV R12, 0x1 ;  /* 0x00000001000c7802 */ /* 0x000fe20000000f00 */
[----:B------:R-:W-:Y:S02]  /*1b70*/  IMAD.U32 R6, RZ, RZ, UR4 ;  /* 0x00000004ff067e24 */ /* 0x000fe4000f8e00ff */
[----:B------:R-:W-:-:S02]  /*1b80*/  IMAD.U32 R7, RZ, RZ, UR5 ;  /* 0x00000005ff077e24 */ /* 0x000fc4000f8e00ff */
[----:B------:R-:W-:Y:S02]  /*1b90*/  IMAD.U32 R11, RZ, RZ, UR7 ;  /* 0x00000007ff0b7e24 */ /* 0x000fe4000f8e00ff */
[----:B------:R-:W-:Y:S02]  /*1ba0*/  IMAD.MOV.U32 R8, RZ, RZ, 0x70 ;  /* 0x00000070ff087424 */ /* 0x000fe400078e00ff */
[----:B0-----:R-:W-:-:S07]  /*1bb0*/  IMAD.MOV.U32 R13, RZ, RZ, RZ ;  /* 0x000000ffff0d7224 */ /* 0x001fce00078e00ff */
[----:B------:R-:W-:-:S07]  /*1bc0*/  LEPC R20, `(.L_x_428) ;  /* 0x000000001014794e */ /* 0x000fce0000000000 */
[----:B-1---5:R-:W-:Y:S05]  /*1bd0*/  CALL.ABS.NOINC R14 ;  /* 0x000000000e007343 */ /* 0x022fea0003c00000 */
.L_x_428:
[----:B------:R-:W-:Y:S05]  /*1be0*/  BSYNC B6 ;  /* 0x0000000000067941 */ /* 0x000fea0003800000 */
.L_x_427:
[----:B------:R-:W-:Y:S01]  /*1bf0*/  ULDC.64 UR4, c[0x0][0x9f8] ;  /* 0x00027e0000047ab9 */ /* 0x000fe20000000a00 */
[----:B------:R-:W0:Y:S01]  /*1c00*/  LDC R0, c[0x0][0x428] ;  /* 0x00010a00ff007b82 */ /* 0x000e220000000800 */
[----:B------:R-:W-:-:S07]  /*1c10*/  ISETP.NE.U32.AND P0, PT, RZ, UR4, PT ;  /* 0x00000004ff007c0c */ /* 0x000fce000bf05070 */
[----:B------:R-:W1:Y:S01]  /*1c20*/  LDC.64 R116, c[0x0][0x2f0] ;  /* 0x0000bc00ff747b82 */ /* 0x000e620000000a00 */
[----:B------:R-:W-:Y:S01]  /*1c30*/  ISETP.NE.AND.EX P0, PT, RZ, UR5, PT, P0 ;  /* 0x00000005ff007c0c */ /* 0x000fe2000bf05300 */
[----:B------:R-:W2:Y:S01]  /*1c40*/  S2R R20, SR_TID.X ;  /* 0x0000000000147919 */ /* 0x000ea20000002100 */
[----:B------:R-:W-:Y:S01]  /*1c50*/  IMAD.IADD R103, R27, 0x1, R26 ;  /* 0x000000011b677824 */ /* 0x000fe200078e021a */
[----:B------:R-:W-:Y:S01]  /*1c60*/  ULDC.64 UR6, c[0x0][0xa08] ;  /* 0x0002820000067ab9 */ /* 0x000fe20000000a00 */
[----:B------:R-:W-:-:S03]  /*1c70*/  SHF.R.S32.HI R23, RZ, 0x1f, R22 ;  /* 0x0000001fff177819 */ /* 0x000fc60000011416 */
[----:B------:R-:W3:Y:S06]  /*1c80*/  LDC.64 R110, c[0x0][0x3d8] ;  /* 0x0000f600ff6e7b82 */ /* 0x000eec0000000a00 */
[----:B------:R-:W-:Y:S02]  /*1c90*/  @P0 IADD3 R4, P1, R29, UR4, RZ ;  /* 0x000000041d040c10 */ /* 0x000fe4000ff3e0ff */
[----:B------:R-:W-:Y:S01]  /*1ca0*/  SHF.R.S32.HI R146, RZ, 0x1f, R220 ;  /* 0x0000001fff927819 */ /* 0x000fe200000114dc */
[----:B------:R-:W4:Y:S01]  /*1cb0*/  LDC.64 R104, c[0x0][0x3e8] ;  /* 0x0000fa00ff687b82 */ /* 0x000f220000000a00 */
[----:B------:R-:W-:Y:S01]  /*1cc0*/  @P0 IADD3.X R5, R28, UR5, RZ, P1, !PT ;  /* 0x000000051c050c10 */ /* 0x000fe20008ffe4ff */
[----:B------:R-:W-:Y:S01]  /*1cd0*/  ULDC.64 UR4, c[0x0][0x2f8] ;  /* 0x0000be0000047ab9 */ /* 0x000fe20000000a00 */
[----:B------:R-:W3:Y:S04]  /*1ce0*/  LDL.LU R28, [R1] ;  /* 0x00000000011c7983 */ /* 0x000ee80000300800 */
[----:B------:R2:W3:Y:S01]  /*1cf0*/  @P0 LDG.E R25, desc[UR54][R4.64] ;  /* 0x0000003604190981 */ /* 0x0004e2000c1e1900 */
[----:B0-----:R-:W-:Y:S01]  /*1d00*/  ISETP.NE.AND P0, PT, R0, 0x1, PT ;  /* 0x000000010000780c */ /* 0x001fe20003f05270 */
[----:B------:R-:W0:Y:S01]  /*1d10*/  LDC R101, c[0x0][0x3d4] ;  /* 0x0000f500ff657b82 */ /* 0x000e220000000800 */
[----:B------:R-:W-:-:S05]  /*1d20*/  SHF.R.S32.HI R37, RZ, 0x1f, R103 ;  /* 0x0000001fff257819 */ /* 0x000fca0000011467 */
[-C--:B-1----:R-:W-:Y:S02]  /*1d30*/  IMAD R6, R37, R116.reuse, RZ ;  /* 0x0000007425067224 */ /* 0x082fe400078e02ff */
[----:B--2---:R-:W-:Y:S01]  /*1d40*/  IMAD.WIDE.U32 R4, R103, R116, RZ ;  /* 0x0000007467047225 */ /* 0x004fe200078e00ff */
[----:B------:R-:W-:-:S03]  /*1d50*/  SHF.R.U32.HI R20, RZ, 0x7, R20 ;  /* 0x00000007ff147819 */ /* 0x000fc60000011614 */
[----:B------:R-:W1:Y:S08]  /*1d60*/  @P0 LDC R3, c[0x0][0x42c] ;  /* 0x00010b00ff030b82 */ /* 0x000e700000000800 */
[----:B------:R-:W2:Y:S01]  /*1d70*/  @P0 LDC R7, c[0x0][0x430] ;  /* 0x00010c00ff070b82 */ /* 0x000ea20000000800 */
[----:B-1----:R-:W-:-:S04]  /*1d80*/  @P0 IMAD.HI.U32 R0, R126, R3, RZ ;  /* 0x000000037e000227 */ /* 0x002fc800078e00ff */
[----:B------:R-:W-:Y:S01]  /*1d90*/  IMAD.MOV.U32 R3, RZ, RZ, R126 ;  /* 0x000000ffff037224 */ /* 0x000fe200078e007e */
[----:B--2---:R-:W-:Y:S01]  /*1da0*/  @P0 SHF.R.U32.HI R3, RZ, R7, R0 ;  /* 0x00000007ff030219 */ /* 0x004fe20000011600 */
[----:B------:R-:W-:Y:S01]  /*1db0*/  IMAD R7, R103, R117, R6 ;  /* 0x0000007567077224 */ /* 0x000fe200078e0206 */
[----:B------:R-:W-:Y:S02]  /*1dc0*/  ISETP.NE.U32.AND P0, PT, RZ, UR6, PT ;  /* 0x00000006ff007c0c */ /* 0x000fe4000bf05070 */
[----:B------:R-:W-:Y:S01]  /*1dd0*/  SHF.R.S32.HI R6, RZ, 0x1f, R3 ;  /* 0x0000001fff067819 */ /* 0x000fe20000011403 */
[----:B------:R-:W-:Y:S01]  /*1de0*/  IMAD.IADD R5, R5, 0x1, R7 ;  /* 0x0000000105057824 */ /* 0x000fe200078e0207 */
[----:B------:R-:W-:-:S03]  /*1df0*/  ISETP.NE.AND.EX P0, PT, RZ, UR7, PT, P0 ;  /* 0x00000007ff007c0c */ /* 0x000fc6000bf05300 */
[----:B------:R-:W-:Y:S01]  /*1e00*/  IMAD R0, R6, UR4, RZ ;  /* 0x0000000406007c24 */ /* 0x000fe2000f8e02ff */
[----:B------:R-:W-:Y:S01]  /*1e10*/  ISETP.NE.AND P6, PT, R20, 0x1, PT ;  /* 0x000000011400780c */ /* 0x000fe20003fc5270 */
[----:B------:R-:W-:-:S04]  /*1e20*/  IMAD.WIDE.U32 R4, R3, UR4, R4 ;  /* 0x0000000403047c25 */ /* 0x000fc8000f8e0004 */
[----:B------:R-:W-:Y:S01]  /*1e30*/  IMAD R7, R3, UR5, R0 ;  /* 0x0000000503077c24 */ /* 0x000fe2000f8e0200 */
[----:B------:R-:W-:-:S03]  /*1e40*/  ULDC.64 UR4, c[0x0][0x300] ;  /* 0x0000c00000047ab9 */ /* 0x000fc60000000a00 */
[----:B------:R-:W-:Y:S01]  /*1e50*/  IMAD.IADD R5, R5, 0x1, R7 ;  /* 0x0000000105057824 */ /* 0x000fe200078e0207 */
[----:B------:R-:W-:Y:S01]  /*1e60*/  SHF.R.S32.HI R17, RZ, 0x1f, R16 ;  /* 0x0000001fff117819 */ /* 0x000fe20000011410 */
[----:B----4-:R-:W-:-:S04]  /*1e70*/  IMAD.WIDE.U32 R106, R220, R104, R22 ;  /* 0x00000068dc6a7225 */ /* 0x010fc800078e0016 */
[----:B------:R-:W-:Y:S01]  /*1e80*/  IMAD.WIDE.U32 R108, R220, R104, R16 ;  /* 0x00000068dc6c7225 */ /* 0x000fe200078e0010 */
[----:B0-----:R-:W-:-:S03]  /*1e90*/  ISETP.GE.AND P3, PT, R222, R101, PT ;  /* 0x00000065de00720c */ /* 0x001fc60003f66270 */
[----:B---3--:R-:W-:-:S04]  /*1ea0*/  IMAD.WIDE.U32 R114, R220, R110, R16 ;  /* 0x0000006edc727225 */ /* 0x008fc800078e0010 */
[----:B------:R-:W-:Y:S01]  /*1eb0*/  IMAD.WIDE.U32 R112, R220, R110, R22 ;  /* 0x0000006edc707225 */ /* 0x000fe200078e0016 */
[----:B------:R-:W-:-:S03]  /*1ec0*/  SHF.L.U64.HI R131, R116, 0x7, R117 ;  /* 0x0000000774837819 */ /* 0x000fc60000010275 */
[----:B------:R-:W-:Y:S02]  /*1ed0*/  IMAD.SHL.U32 R132, R116, 0x80, RZ ;  /* 0x0000008074847824 */ /* 0x000fe400078e00ff */
[----:B------:R-:W-:Y:S02]  /*1ee0*/  VIADD R26, R220, 0x80 ;  /* 0x00000080dc1a7836 */ /* 0x000fe40000000000 */
[----:B------:R-:W-:Y:S02]  /*1ef0*/  IMAD R15, R105, 0xa0, RZ ;  /* 0x000000a0690f7824 */ /* 0x000fe400078e02ff */
[----:B------:R-:W-:Y:S01]  /*1f00*/  IMAD R127, R111, 0xa0, RZ ;  /* 0x000000a06f7f7824 */ /* 0x000fe200078e02ff */
[----:B------:R-:W-:Y:S02]  /*1f10*/  SHF.R.S32.HI R147, RZ, 0x1f, R26 ;  /* 0x0000001fff937819 */ /* 0x000fe4000001141a */
[----:B------:R-:W-:Y:S02]  /*1f20*/  IADD3 R151, R20, 0x8, RZ ;  /* 0x0000000814977810 */ /* 0x000fe40007ffe0ff */
[----:B------:R-:W-:-:S02]  /*1f30*/  SHF.R.S32.HI R0, RZ, 0x1f, R25 ;  /* 0x0000001fff007819 */ /* 0x000fc40000011419 */
[----:B------:R-:W-:Y:S02]  /*1f40*/  SEL R13, R25, RZ, !P0 ;  /* 0x000000ff190d7207 */ /* 0x000fe40004000000 */
[----:B------:R-:W-:-:S05]  /*1f50*/  SEL R10, R0, RZ, !P0 ;  /* 0x000000ff000a7207 */ /* 0x000fca0004000000 */
[----:B------:R-:W-:Y:S02]  /*1f60*/  IMAD R0, R10, UR4, RZ ;  /* 0x000000040a007c24 */ /* 0x000fe4000f8e02ff */
[----:B------:R-:W-:-:S04]  /*1f70*/  IMAD.WIDE.U32 R120, R13, UR4, R4 ;  /* 0x000000040d787c25 */ /* 0x000fc8000f8e0004 */
[----:B------:R-:W-:Y:S01]  /*1f80*/  IMAD R9, R13, UR5, R0 ;  /* 0x000000050d097c24 */ /* 0x000fe2000f8e0200 */
[----:B------:R-:W-:Y:S05]  /*1f90*/  @!P6 WARPSYNC.ALL ;  /* 0x000000000000e948 */ /* 0x000fea0003800000 */
[----:B------:R-:W-:Y:S01]  /*1fa0*/  ULDC.64 UR4, c[0x0][0x320] ;  /* 0x0000c80000047ab9 */ /* 0x000fe20000000a00 */
[----:B------:R-:W-:Y:S01]  /*1fb0*/  IMAD R0, R146, R116, RZ ;  /* 0x0000007492007224 */ /* 0x000fe200078e02ff */
[----:B------:R-:W-:Y:S01]  /*1fc0*/  ULDC.64 UR6, c[0x0][0x328] ;  /* 0x0000ca0000067ab9 */ /* 0x000fe20000000a00 */
[----:B------:R-:W-:Y:S02]  /*1fd0*/  IMAD R4, R6, UR4, RZ ;  /* 0x0000000406047c24 */ /* 0x000fe4000f8e02ff */
[----:B------:R-:W-:Y:S01]  /*1fe0*/  IMAD.WIDE.U32 R6, R3, UR4, R22 ;  /* 0x0000000403067c25 */ /* 0x000fe2000f8e0016 */
[----:B------:R-:W-:-:S03]  /*1ff0*/  ULDC UR4, c[0x0][0x2e4] ;  /* 0x0000b90000047ab9 */ /* 0x000fc60000000800 */
[----:B------:R-:W-:Y:S02]  /*2000*/  IMAD R119, R3, UR5, R4 ;  /* 0x0000000503777c24 */ /* 0x000fe4000f8e0204 */
[----:B------:R-:W-:Y:S01]  /*2010*/  IMAD.WIDE.U32 R4, R220, R116, R22 ;  /* 0x00000074dc047225 */ /* 0x000fe200078e0016 */
[----:B------:R-:W-:Y:S01]  /*2020*/  @!P6 BAR.SYNC.DEFER_BLOCKING 0x9, 0x100 ;  /* 0x024400000000eb1d */ /* 0x000fe20000010000 */
[----:B------:R-:W-:Y:S02]  /*2030*/  ISETP.GE.AND P1, PT, R221, UR4, PT ;  /* 0x00000004dd007c0c */ /* 0x000fe4000bf26270 */
[----:B------:R-:W-:Y:S01]  /*2040*/  IADD3 R3, P2, R120, R4, RZ ;  /* 0x0000000478037210 */ /* 0x000fe20007f5e0ff */
[----:B------:R-:W-:Y:S01]  /*2050*/  IMAD R11, R220, R117, R0 ;  /* 0x00000075dc0b7224 */ /* 0x000fe200078e0200 */
[----:B------:R-:W-:Y:S02]  /*2060*/  SEL R4, RZ, 0xffffffff, P1 ;  /* 0xffffffffff047807 */ /* 0x000fe40000800000 */
[----:B------:R-:W-:-:S02]  /*2070*/  IADD3 R0, R121, R9, RZ ;  /* 0x0000000979007210 */ /* 0x000fc40007ffe0ff */
[----:B------:R-:W-:Y:S01]  /*2080*/  ISETP.GE.AND P0, PT, R22, UR4, PT ;  /* 0x0000000416007c0c */ /* 0x000fe2000bf06270 */
[----:B------:R-:W-:Y:S02]  /*2090*/  IMAD.IADD R119, R7, 0x1, R119 ;  /* 0x0000000107777824 */ /* 0x000fe400078e0277 */
[----:B------:R-:W-:Y:S01]  /*20a0*/  IMAD.SHL.U32 R8, R4, 0x2, RZ ;  /* 0x0000000204087824 */ /* 0x000fe200078e00ff */
[----:B------:R-:W-:Y:S02]  /*20b0*/  SEL R7, RZ, 0x1, P0 ;  /* 0x00000001ff077807 */ /* 0x000fe40000000000 */
[----:B------:R-:W-:Y:S01]  /*20c0*/  IADD3.X R4, R0, R5, R11, P2, !PT ;  /* 0x0000000500047210 */ /* 0x000fe200017fe40b */
[----:B------:R-:W-:Y:S01]  /*20d0*/  VIADD R5, R22, 0x60 ;  /* 0x0000006016057836 */ /* 0x000fe20000000000 */
[----:B------:R-:W-:Y:S01]  /*20e0*/  LOP3.LUT R7, R8, 0x2, R7, 0xe2, !PT ;  /* 0x0000000208077812 */ /* 0x000fe200078ee207 */
[----:B------:R-:W-:Y:S01]  /*20f0*/  IMAD.MOV.U32 R118, RZ, RZ, R6 ;  /* 0x000000ffff767224 */ /* 0x000fe200078e0006 */
[----:B------:R-:W-:Y:S01]  /*2100*/  ISETP.GE.AND P0, PT, R222, UR4, PT ;  /* 0x00000004de007c0c */ /* 0x000fe2000bf06270 */
[----:B------:R-:W-:Y:S01]  /*2110*/  IMAD R8, R146, R110, RZ ;  /* 0x0000006e92087224 */ /* 0x000fe200078e02ff */
[----:B------:R-:W-:Y:S01]  /*2120*/  ISETP.GE.AND P1, PT, R5, UR4, PT ;  /* 0x0000000405007c0c */ /* 0x000fe2000bf26270 */
[----:B------:R-:W-:-:S02]  /*2130*/  VIADD R6, R22, 0x80 ;  /* 0x0000008016067836 */ /* 0x000fc40000000000 */
[----:B------:R-:W-:Y:S01]  /*2140*/  IMAD R11, R220, R111, R8 ;  /* 0x0000006fdc0b7224 */ /* 0x000fe200078e0208 */
[----:B------:R-:W-:Y:S02]  /*2150*/  SEL R8, RZ, 0x4, P0 ;  /* 0x00000004ff087807 */ /* 0x000fe40000000000 */
[----:B------:R-:W-:Y:S02]  /*2160*/  SEL R9, RZ, 0x8, P1 ;  /* 0x00000008ff097807 */ /* 0x000fe40000800000 */
[----:B------:R-:W-:Y:S02]  /*2170*/  ISETP.GE.AND P0, PT, R6, UR4, PT ;  /* 0x0000000406007c0c */ /* 0x000fe4000bf06270 */
[----:B------:R-:W-:Y:S02]  /*2180*/  LOP3.LUT R7, R9, R7, R8, 0xfe, !PT ;  /* 0x0000000709077212 */ /* 0x000fe400078efe08 */
[----:B------:R-:W-:Y:S01]  /*2190*/  SEL R8, RZ, 0x10, P0 ;  /* 0x00000010ff087807 */ /* 0x000fe20000000000 */
[----:B------:R-:W-:Y:S01]  /*21a0*/  IMAD R9, R10, UR6, RZ ;  /* 0x000000060a097c24 */ /* 0x000fe2000f8e02ff */
[----:B------:R-:W-:-:S02]  /*21b0*/  ISETP.GE.AND P0, PT, R22, R101, PT ;  /* 0x000000651600720c */ /* 0x000fc40003f06270 */
[----:B------:R-:W-:Y:S01]  /*21c0*/  LOP3.LUT R35, R7, R8, RZ, 0xfc, !PT ;  /* 0x0000000807237212 */ /* 0x000fe200078efcff */
[----:B------:R-:W-:Y:S01]  /*21d0*/  IMAD R7, R146, R104, RZ ;  /* 0x0000006892077224 */ /* 0x000fe200078e02ff */
[----:B------:R-:W-:Y:S01]  /*21e0*/  ISETP.GE.AND P1, PT, R221, R101, PT ;  /* 0x00000065dd00720c */ /* 0x000fe20003f26270 */
[----:B------:R-:W-:Y:S02]  /*21f0*/  IMAD R33, R13, UR7, R9 ;  /* 0x000000070d217c24 */ /* 0x000fe4000f8e0209 */
[----:B------:R-:W-:Y:S01]  /*2200*/  IMAD R9, R220, R105, R7 ;  /* 0x00000069dc097224 */ /* 0x000fe200078e0207 */
[C---:B------:R-:W-:Y:S02]  /*2210*/  SEL R7, R101.reuse, RZ, P0 ;  /* 0x000000ff65077207 */ /* 0x040fe40000000000 */
[----:B------:R-:W-:Y:S01]  /*2220*/  SEL R8, R101, RZ, P1 ;  /* 0x000000ff65087207 */ /* 0x000fe20000800000 */
[----:B------:R-:W-:Y:S02]  /*2230*/  IMAD.IADD R109, R109, 0x1, R9 ;  /* 0x000000016d6d7824 */ /* 0x000fe400078e0209 */
[----:B------:R-:W-:-:S02]  /*2240*/  IMAD.IADD R107, R9, 0x1, R107 ;  /* 0x00000001096b7824 */ /* 0x000fc400078e026b */
[----:B------:R-:W-:Y:S02]  /*2250*/  IMAD.IADD R7, R22, 0x1, R7 ;  /* 0x0000000116077824 */ /* 0x000fe400078e0207 */
[----:B------:R-:W-:Y:S01]  /*2260*/  IMAD.IADD R9, R221, 0x1, R8 ;  /* 0x00000001dd097824 */ /* 0x000fe200078e0208 */
[----:B------:R-:W-:Y:S01]  /*2270*/  IADD3 R115, R115, R11, RZ ;  /* 0x0000000b73737210 */ /* 0x000fe20007ffe0ff */
[----:B------:R-:W-:Y:S01]  /*2280*/  IMAD.IADD R113, R11, 0x1, R113 ;  /* 0x000000010b717824 */ /* 0x000fe200078e0271 */
[----:B------:R-:W-:Y:S02]  /*2290*/  SEL R11, R101, RZ, P3 ;  /* 0x000000ff650b7207 */ /* 0x000fe40001800000 */
[----:B------:R-:W-:Y:S02]  /*22a0*/  SHF.R.S32.HI R8, RZ, 0x1f, R7 ;  /* 0x0000001fff087819 */ /* 0x000fe40000011407 */
[----:B------:R-:W-:Y:S01]  /*22b0*/  SHF.R.S32.HI R10, RZ, 0x1f, R9 ;  /* 0x0000001fff0a7819 */ /* 0x000fe20000011409 */
[----:B------:R-:W-:Y:S01]  /*22c0*/  IMAD.WIDE.U32 R118, R13, UR6, R118 ;  /* 0x000000060d767c25 */ /* 0x000fe2000f8e0076 */
[----:B------:R-:W-:-:S02]  /*22d0*/  IADD3 R13, R222, R11, RZ ;  /* 0x0000000bde0d7210 */ /* 0x000fc40007ffe0ff */
[CC--:B------:R-:W-:Y:S02]  /*22e0*/  LEA.HI R25, R8.reuse, R7.reuse, RZ, 0x4 ;  /* 0x0000000708197211 */ /* 0x0c0fe400078f20ff */
[----:B------:R-:W-:Y:S02]  /*22f0*/  LEA.HI R8, R8, R7, RZ, 0x6 ;  /* 0x0000000708087211 */ /* 0x000fe400078f30ff */
[CC--:B------:R-:W-:Y:S02]  /*2300*/  LEA.HI R27, R10.reuse, R9.reuse, RZ, 0x4 ;  /* 0x000000090a1b7211 */ /* 0x0c0fe400078f20ff */
[----:B------:R-:W-:Y:S02]  /*2310*/  LEA.HI R10, R10, R9, RZ, 0x6 ;  /* 0x000000090a0a7211 */ /* 0x000fe400078f30ff */
[----:B------:R-:W-:Y:S02]  /*2320*/  SHF.R.S32.HI R14, RZ, 0x1f, R13 ;  /* 0x0000001fff0e7819 */ /* 0x000fe4000001140d */
[----:B------:R-:W-:-:S02]  /*2330*/  SHF.R.U32.HI R7, RZ, 0x3, R228 ;  /* 0x00000003ff077819 */ /* 0x000fc400000116e4 */
[----:B------:R-:W-:Y:S02]  /*2340*/  SHF.R.S32.HI R9, RZ, 0x6, R8 ;  /* 0x00000006ff097819 */ /* 0x000fe40000011408 */
[----:B------:R-:W-:Y:S02]  /*2350*/  LOP3.LUT R12, R228, 0x30, R25, 0xf8, !PT ;  /* 0x00000030e40c7812 */ /* 0x000fe400078ef819 */
[----:B------:R-:W-:Y:S02]  /*2360*/  SHF.R.S32.HI R11, RZ, 0x6, R10 ;  /* 0x00000006ff0b7819 */ /* 0x000fe4000001140a */
[----:B------:R-:W-:Y:S02]  /*2370*/  LOP3.LUT R10, R224, 0x30, R27, 0xf8, !PT ;  /* 0x00000030e00a7812 */ /* 0x000fe400078ef81b */
[----:B------:R-:W-:Y:S01]  /*2380*/  LEA.HI R29, R14, R13, RZ, 0x4 ;  /* 0x0000000d0e1d7211 */ /* 0x000fe200078f20ff */
[C---:B------:R-:W-:Y:S01]  /*2390*/  IMAD R145, R9.reuse, 0x2800, R226 ;  /* 0x0000280009917824 */ /* 0x040fe200078e02e2 */
[----:B------:R-:W-:Y:S01]  /*23a0*/  LOP3.LUT R12, R12, R7, RZ, 0x3c, !PT ;  /* 0x000000070c0c7212 */ /* 0x000fe200078e3cff */
[----:B------:R-:W-:Y:S01]  /*23b0*/  IMAD R137, R9, 0x2800, R229 ;  /* 0x0000280009897824 */ /* 0x000fe200078e02e5 */
[----:B------:R-:W-:-:S02]  /*23c0*/  LEA.HI R13, R14, R13, RZ, 0x6 ;  /* 0x0000000d0e0d7211 */ /* 0x000fc400078f30ff */
[-C--:B------:R-:W-:Y:S02]  /*23d0*/  LOP3.LUT R9, R10, R225.reuse, RZ, 0x3c, !PT ;  /* 0x000000e10a097212 */ /* 0x080fe400078e3cff */
[----:B------:R-:W-:Y:S02]  /*23e0*/  LOP3.LUT R8, R224, 0x30, R25, 0xf8, !PT ;  /* 0x00000030e0087812 */ /* 0x000fe400078ef819 */
[----:B------:R-:W-:Y:S01]  /*23f0*/  LOP3.LUT R10, R228, 0x30, R27, 0xf8, !PT ;  /* 0x00000030e40a7812 */ /* 0x000fe200078ef81b */
[----:B------:R-:W-:Y:S01]  /*2400*/  IMAD.IADD R137, R137, 0x1, R12 ;  /* 0x0000000189897824 */ /* 0x000fe200078e020c */
[----:B------:R-:W-:Y:S02]  /*2410*/  LOP3.LUT R28, R28, 0xfffffffe, RZ, 0xc0, !PT ;  /* 0xfffffffe1c1c7812 */ /* 0x000fe400078ec0ff */
[----:B------:R-:W-:Y:S01]  /*2420*/  SHF.R.S32.HI R13, RZ, 0x6, R13 ;  /* 0x00000006ff0d7819 */ /* 0x000fe2000001140d */
[C---:B------:R-:W-:Y:S01]  /*2430*/  IMAD R144, R11.reuse, 0x2800, R226 ;  /* 0x000028000b907824 */ /* 0x040fe200078e02e2 */
[----:B------:R-:W-:Y:S01]  /*2440*/  LOP3.LUT R12, R228, 0x30, R29, 0xf8, !PT ;  /* 0x00000030e40c7812 */ /* 0x000fe200078ef81d */
[----:B------:R-:W-:Y:S01]  /*2450*/  IMAD R134, R11, 0x2800, R229 ;  /* 0x000028000b867824 */ /* 0x000fe200078e02e5 */
[----:B------:R-:W-:-:S02]  /*2460*/  LOP3.LUT R8, R8, R225, RZ, 0x3c, !PT ;  /* 0x000000e108087212 */ /* 0x000fc400078e3cff */
[-C--:B------:R-:W-:Y:S01]  /*2470*/  LOP3.LUT R11, R10, R7.reuse, RZ, 0x3c, !PT ;  /* 0x000000070a0b7212 */ /* 0x080fe200078e3cff */
[----:B------:R-:W-:Y:S01]  /*2480*/  IMAD R133, R13, 0x2800, R229 ;  /* 0x000028000d857824 */ /* 0x000fe200078e02e5 */
[----:B------:R-:W-:Y:S02]  /*2490*/  @P3 LOP3.LUT R28, R28, 0x1, RZ, 0xfc, !PT ;  /* 0x000000011c1c3812 */ /* 0x000fe400078efcff */
[----:B------:R-:W-:Y:S02]  /*24a0*/  LOP3.LUT P3, RZ, R235, 0x2, RZ, 0xc0, !PT ;  /* 0x00000002ebff7812 */ /* 0x000fe4000786c0ff */
[----:B------:R-:W-:Y:S01]  /*24b0*/  LOP3.LUT R12, R12, R7, RZ, 0x3c, !PT ;  /* 0x000000070c0c7212 */ /* 0x000fe200078e3cff */
[----:B------:R-:W-:Y:S01]  /*24c0*/  IMAD.IADD R145, R145, 0x1, R8 ;  /* 0x0000000191917824 */ /* 0x000fe200078e0208 */
[----:B------:R-:W-:Y:S01]  /*24d0*/  LOP3.LUT R8, R224, 0x30, R29, 0xf8, !PT ;  /* 0x00000030e0087812 */ /* 0x000fe200078ef81d */
[----:B------:R-:W-:Y:S01]  /*24e0*/  IMAD.IADD R134, R134, 0x1, R11 ;  /* 0x0000000186867824 */ /* 0x000fe200078e020b */
[----:B-----5:R-:W-:-:S02]  /*24f0*/  SHF.R.S32.HI R11, RZ, 0x1f, R123 ;  /* 0x0000001fff0b7819 */ /* 0x020fc4000001147b */
[----:B------:R-:W-:Y:S01]  /*2500*/  IADD3 R133, R133, R12, RZ ;  /* 0x0000000c85857210 */ /* 0x000fe20007ffe0ff */
[----:B------:R-:W-:Y:S01]  /*2510*/  VIADD R12, R22, 0xa0 ;  /* 0x000000a0160c7836 */ /* 0x000fe20000000000 */
[----:B------:R-:W-:Y:S01]  /*2520*/  IADD3 R102, P2, R220, R103, RZ ;  /* 0x00000067dc667210 */ /* 0x000fe20007f5e0ff */
[----:B------:R-:W-:Y:S01]  /*2530*/  IMAD.IADD R144, R144, 0x1, R9 ;  /* 0x0000000190907824 */ /* 0x000fe200078e0209 */
[----:B------:R-:W-:Y:S01]  /*2540*/  LOP3.LUT R9, R8, R225, RZ, 0x3c, !PT ;  /* 0x000000e108097212 */ /* 0x000fe200078e3cff */
[----:B------:R-:W-:Y:S01]  /*2550*/  IMAD R8, R11, R110, RZ ;  /* 0x0000006e0b087224 */ /* 0x000fe200078e02ff */
[----:B------:R-:W-:Y:S01]  /*2560*/  LOP3.LUT R28, R28, 0xfffffffb, RZ, 0xc0, !PT ;  /* 0xfffffffb1c1c7812 */ /* 0x000fe200078ec0ff */
[----:B------:R-:W-:Y:S01]  /*2570*/  IMAD.X R103, R37, 0x1, R146, P2 ;  /* 0x0000000125677824 */ /* 0x000fe200010e0692 */
[----:B------:R-:W-:Y:S01]  /*2580*/  ISETP.GE.AND P2, PT, R12, UR4, PT ;  /* 0x000000040c007c0c */ /* 0x000fe2000bf46270 */
[----:B------:R-:W-:Y:S01]  /*2590*/  IMAD R136, R13, 0x2800, R226 ;  /* 0x000028000d887824 */ /* 0x000fe200078e02e2 */
[----:B------:R-:W-:Y:S01]  /*25a0*/  @P3 LOP3.LUT R28, R28, 0x4, RZ, 0xfc, !PT ;  /* 0x000000041c1c3812 */ /* 0x000fe200078efcff */
[----:B------:R-:W-:-:S02]  /*25b0*/  IMAD R13, R117, 0xa0, RZ ;  /* 0x000000a0750d7824 */ /* 0x000fc400078e02ff */
[----:B------:R-:W-:Y:S02]  /*25c0*/  IMAD R10, R11, R104, RZ ;  /* 0x000000680b0a7224 */ /* 0x000fe400078e02ff */
[----:B------:R-:W-:Y:S01]  /*25d0*/  IMAD.WIDE.U32 R116, R116, 0xa0, RZ ;  /* 0x000000a074747825 */ /* 0x000fe200078e00ff */
[----:B------:R-:W-:-:S03]  /*25e0*/  SEL R32, RZ, 0x20, P2 ;  /* 0x00000020ff207807 */ /* 0x000fc60001000000 */
[C---:B------:R-:W-:Y:S02]  /*25f0*/  IMAD R21, R123.reuse, R111, R8 ;  /* 0x0000006f7b157224 */ /* 0x040fe400078e0208 */
[----:B------:R-:W-:-:S04]  /*2600*/  IMAD.WIDE.U32 R114, R123, R110, R114 ;  /* 0x0000006e7b727225 */ /* 0x000fc800078e0072 */
[C---:B------:R-:W-:Y:S01]  /*2610*/  IMAD.WIDE.U32 R112, R123.reuse, R110, R112 ;  /* 0x0000006e7b707225 */ /* 0x040fe200078e0070 */
[----:B------:R0:W-:Y:S03]  /*2620*/  STL [R1], R28 ;  /* 0x0000001c01007387 */ /* 0x0001e60000100800 */
[C---:B------:R-:W-:Y:S01]  /*2630*/  IMAD R31, R123.reuse, R105, R10 ;  /* 0x000000697b1f7224 */ /* 0x040fe200078e020a */
[C---:B------:R-:W-:Y:S01]  /*2640*/  SHF.L.U64.HI R10, R104.reuse, 0x7, R105 ;  /* 0x00000007680a7819 */ /* 0x040fe20000010269 */
[----:B------:R-:W-:Y:S02]  /*2650*/  IMAD.SHL.U32 R11, R104, 0x80, RZ ;  /* 0x00000080680b7824 */ /* 0x000fe400078e00ff */
[----:B------:R-:W-:Y:S01]  /*2660*/  IMAD.WIDE.U32 R108, R123, R104, R108 ;  /* 0x000000687b6c7225 */ /* 0x000fe200078e006c */
[----:B------:R-:W-:-:S03]  /*2670*/  SHF.L.U64.HI R8, R110, 0x7, R111 ;  /* 0x000000076e087819 */ /* 0x000fc6000001026f */
[----:B------:R-:W-:Y:S01]  /*2680*/  IMAD.WIDE.U32 R106, R123, R104, R106 ;  /* 0x000000687b6a7225 */ /* 0x000fe200078e006a */
[----:B------:R-:W-:-:S03]  /*2690*/  SHF.R.S32.HI R26, RZ, 0x4, R27 ;  /* 0x00000004ff1a7819 */ /* 0x000fc6000001141b */
[----:B------:R-:W-:Y:S01]  /*26a0*/  IMAD.IADD R124, R117, 0x1, R13 ;  /* 0x00000001757c7824 */ /* 0x000fe200078e020d */
[----:B------:R-:W-:Y:S01]  /*26b0*/  IADD3 R13, R115, R21, RZ ;  /* 0x00000015730d7210 */ /* 0x000fe20007ffe0ff */
[----:B------:R-:W-:Y:S01]  /*26c0*/  IMAD.IADD R136, R136, 0x1, R9 ;  /* 0x0000000188887824 */ /* 0x000fe200078e0209 */
[----:B0-----:R-:W-:Y:S01]  /*26d0*/  SHF.R.S32.HI R28, RZ, 0x4, R29 ;  /* 0x00000004ff1c7819 */ /* 0x001fe2000001141d */
[----:B------:R-:W-:Y:S01]  /*26e0*/  IMAD.WIDE.U32 R104, R104, 0xa0, RZ ;  /* 0x000000a068687825 */ /* 0x000fe200078e00ff */
[----:B------:R-:W-:-:S03]  /*26f0*/  LOP3.LUT R39, R35, R32, RZ, 0xfc, !PT ;  /* 0x0000002023277212 */ /* 0x000fc600078efcff */
[----:B------:R-:W-:Y:S01]  /*2700*/  IMAD.IADD R14, R21, 0x1, R113 ;  /* 0x00000001150e7824 */ /* 0x000fe200078e0271 */
[----:B------:R-:W-:Y:S01]  /*2710*/  SHF.R.S32.HI R21, RZ, 0x4, R25 ;  /* 0x00000004ff157819 */ /* 0x000fe20000011419 */
[C---:B------:R-:W-:Y:S01]  /*2720*/  IMAD.SHL.U32 R9, R110.reuse, 0x80, RZ ;  /* 0x000000806e097824 */ /* 0x040fe200078e00ff */
[----:B------:R-:W-:Y:S01]  /*2730*/  LOP3.LUT R25, R25, 0xfffffff0, RZ, 0xc0, !PT ;  /* 0xfffffff019197812 */ /* 0x000fe200078ec0ff */
[----:B------:R-:W-:Y:S01]  /*2740*/  IMAD.WIDE.U32 R110, R110, 0xa0, RZ ;  /* 0x000000a06e6e7825 */ /* 0x000fe200078e00ff */
[----:B------:R-:W-:Y:S02]  /*2750*/  LOP3.LUT R27, R27, 0xfffffff0, RZ, 0xc0, !PT ;  /* 0xfffffff01b1b7812 */ /* 0x000fe400078ec0ff */
[----:B------:R-:W-:Y:S01]  /*2760*/  LOP3.LUT R29, R29, 0xfffffff0, RZ, 0xc0, !PT ;  /* 0xfffffff01d1d7812 */ /* 0x000fe200078ec0ff */
[----:B------:R-:W-:Y:S01]  /*2770*/  IMAD.IADD R130, R105, 0x1, R15 ;  /* 0x0000000169827824 */ /* 0x000fe200078e020f */
[----:B------:R-:W-:Y:S01]  /*2780*/  LOP3.LUT R34, R35, 0x1, RZ, 0xc0, !PT ;  /* 0x0000000123227812 */ /* 0x000fe200078ec0ff */
[----:B------:R-:W-:Y:S01]  /*2790*/  IMAD.IADD R15, R109, 0x1, R31 ;  /* 0x000000016d0f7824 */ /* 0x000fe200078e021f */
[----:B------:R-:W-:Y:S01]  /*27a0*/  LOP3.LUT R35, R39, 0x2, RZ, 0xc0, !PT ;  /* 0x0000000227237812 */ /* 0x000fe200078ec0ff */
[----:B------:R-:W-:Y:S01]  /*27b0*/  IMAD.IADD R20, R31, 0x1, R107 ;  /* 0x000000011f147824 */ /* 0x000fe200078e026b */
[----:B------:R-:W-:Y:S01]  /*27c0*/  LOP3.LUT R36, R39, 0x4, RZ, 0xc0, !PT ;  /* 0x0000000427247812 */ /* 0x000fe200078ec0ff */
[----:B------:R-:W-:Y:S01]  /*27d0*/  IMAD.SHL.U32 R101, R101, 0x2, RZ ;  /* 0x0000000265657824 */ /* 0x000fe200078e00ff */
[----:B------:R-:W-:Y:S01]  /*27e0*/  LOP3.LUT R37, R39, 0x8, RZ, 0xc0, !PT ;  /* 0x0000000827257812 */ /* 0x000fe200078ec0ff */
[----:B------:R-:W-:Y:S01]  /*27f0*/  IMAD.IADD R127, R111, 0x1, R127 ;  /* 0x000000016f7f7824 */ /* 0x000fe200078e027f */
[----:B------:R-:W-:Y:S01]  /*2800*/  LOP3.LUT R38, R39, 0x10, RZ, 0xc0, !PT ;  /* 0x0000001027267812 */ /* 0x000fe200078ec0ff */
[----:B------:R-:W-:Y:S01]  /*2810*/  IMAD.IADD R33, R119, 0x1, R33 ;  /* 0x0000000177217824 */ /* 0x000fe200078e0221 */
[----:B------:R-:W-:-:S02]  /*2820*/  SHF.R.S32.HI R30, RZ, 0x1f, R25 ;  /* 0x0000001fff1e7819 */ /* 0x000fc40000011419 */
[----:B------:R-:W-:Y:S02]  /*2830*/  SHF.R.S32.HI R31, RZ, 0x1f, R27 ;  /* 0x0000001fff1f7819 */ /* 0x000fe4000001141b */
[----:B------:R-:W-:Y:S02]  /*2840*/  SHF.R.S32.HI R32, RZ, 0x1f, R29 ;  /* 0x0000001fff207819 */ /* 0x000fe4000001141d */
[----:B------:R-:W-:-:S07]  /*2850*/  LOP3.LUT R39, R39, 0x20, RZ, 0xc0, !PT ;  /* 0x0000002027277812 */ /* 0x000fce00078ec0ff */
.L_x_528:
[----:B------:R-:W2:Y:S01]  /*2860*/  LDL.LU R40, [R1] ;  /* 0x0000000001287983 */ /* 0x000ea20000300800 */
[----:B0-----:R-:W0:Y:S01]  /*2870*/  LDC.64 R128, c[0x0][0x2d8] ;  /* 0x0000b600ff807b82 */ /* 0x001e220000000a00 */
[----:B------:R-:W-:Y:S01]  /*2880*/  VIADD R47, R24, 0xffffffff ;  /* 0xffffffff182f7836 */ /* 0x000fe20000000000 */
[----:B------:R-:W-:Y:S01]  /*2890*/  LOP3.LUT P4, RZ, R235, 0x2, RZ, 0xc0, !PT ;  /* 0x00000002ebff7812 */ /* 0x000fe2000788c0ff */
[----:B------:R-:W-:Y:S05]  /*28a0*/  YIELD ;  /* 0x0000000000007946 */ /* 0x000fea0003800000 */
[----:B------:R-:W-:Y:S01]  /*28b0*/  SHF.R.S32.HI R42, RZ, 0x1f, R47 ;  /* 0x0000001fff2a7819 */ /* 0x000fe2000001142f */
[-C--:B------:R-:W-:Y:S01]  /*28c0*/  IMAD R41, R124, R47.reuse, RZ ;  /* 0x0000002f7c297224 */ /* 0x080fe200078e02ff */
[----:B------:R-:W1:Y:S01]  /*28d0*/  LDC R135, c[0x0][0x3d4] ;  /* 0x0000f500ff877b82 */ /* 0x000e620000000800 */
[----:B------:R-:W-:Y:S01]  /*28e0*/  IMAD.WIDE.U32 R140, R116, R47, RZ ;  /* 0x0000002f748c7225 */ /* 0x000fe200078e00ff */
[----:B------:R-:W-:Y:S03]  /*28f0*/  BSSY B0, `(.L_x_429) ;  /* 0x0000cb3000007945 */ /* 0x000fe60003800000 */
[----:B------:R-:W-:Y:S01]  /*2900*/  IMAD R41, R42, R116, R41 ;  /* 0x000000742a297224 */ /* 0x000fe200078e0229 */
[----:B------:R-:W-:-:S04]  /*2910*/  IADD3 R49, P2, P3, R3, R140, R132 ;  /* 0x0000008c03317210 */ /* 0x000fc80007b5e084 */
[----:B------:R-:W-:Y:S01]  /*2920*/  IADD3 R143, R141, R41, RZ ;  /* 0x000000298d8f7210 */ /* 0x000fe20007ffe0ff */
[----:B------:R-:W-:-:S03]  /*2930*/  IMAD R41, R19, 0x7800, R234 ;  /* 0x0000780013297824 */ /* 0x000fc600078e02ea */
[----:B------:R-:W-:Y:S01]  /*2940*/  IADD3.X R24, R4, R143, R131, P2, P3 ;  /* 0x0000008f04187210 */ /* 0x000fe200017e6483 */
[C---:B------:R-:W-:Y:S01]  /*2950*/  VIADD R43, R41.reuse, 0x20 ;  /* 0x00000020292b7836 */ /* 0x040fe20000000000 */
[----:B0-----:R-:W-:Y:S01]  /*2960*/  IADD3 R50, P2, P3, R140, R128, R3 ;  /* 0x000000808c327210 */ /* 0x001fe20007b5e003 */
[----:B------:R-:W-:-:S03]  /*2970*/  @P4 VIADD R43, R41, 0xffffffe0 ;  /* 0xffffffe0292b4836 */ /* 0x000fc60000000000 */
[----:B------:R-:W-:Y:S02]  /*2980*/  IADD3.X R51, R143, R129, R4, P2, P3 ;  /* 0x000000818f337210 */ /* 0x000fe400017e6404 */
[----:B------:R-:W-:Y:S02]  /*2990*/  IADD3 R48, P2, R49, R128, RZ ;  /* 0x0000008031307210 */ /* 0x000fe40007f5e0ff */
[----:B------:R-:W-:-:S03]  /*29a0*/  ISETP.GT.AND P3, PT, R47, R122, PT ;  /* 0x0000007a2f00720c */ /* 0x000fc60003f64270 */
[----:B------:R-:W-:Y:S01]  /*29b0*/  IMAD.X R49, R24, 0x1, R129, P2 ;  /* 0x0000000118317824 */ /* 0x000fe200010e0681 */
[----:B-1----:R-:W-:Y:S01]  /*29c0*/  ISETP.GE.AND P2, PT, R135, 0x1, PT ;  /* 0x000000018700780c */ /* 0x002fe20003f46270 */
[----:B------:R-:W-:Y:S01]  /*29d0*/  IMAD.MOV.U32 R24, RZ, RZ, R47 ;  /* 0x000000ffff187224 */ /* 0x000fe200078e002f */
[----:B--2---:R-:W-:-:S07]  /*29e0*/  LOP3.LUT R40, R40, 0xfffffffd, RZ, 0xc0, !PT ;  /* 0xfffffffd28287812 */ /* 0x004fce00078ec0ff */
[----:B------:R-:W-:-:S05]  /*29f0*/  @P3 LOP3.LUT R40, R40, 0x2, RZ, 0xfc, !PT ;  /* 0x0000000228283812 */ /* 0x000fca00078efcff */
[----:B------:R0:W-:Y:S02]  /*2a00*/  STL [R1], R40 ;  /* 0x0000002801007387 */ /* 0x0001e40000100800 */
[C---:B0-----:R-:W-:Y:S01]  /*2a10*/  IMAD.IADD R40, R18.reuse, 0x1, R41 ;  /* 0x0000000112287824 */ /* 0x041fe200078e0229 */
[----:B------:R-:W-:Y:S01]  /*2a20*/  IADD3 R41, R18, R43, RZ ;  /* 0x0000002b12297210 */ /* 0x000fe20007ffe0ff */
[----:B------:R-:W-:Y:S06]  /*2a30*/  @!P2 BRA `(.L_x_430) ;  /* 0x000000c4009ca947 */ /* 0x000fec0003800000 */
[----:B------:R-:W-:Y:S01]  /*2a40*/  ULDC.U8 UR4, c[0x0][0x3f0] ;  /* 0x0000fc0000047ab9 */ /* 0x000fe20000000000 */
[-C--:B------:R-:W-:Y:S01]  /*2a50*/  IMAD R43, R127, R47.reuse, RZ ;  /* 0x0000002f7f2b7224 */ /* 0x080fe200078e02ff */
[----:B------:R-:W-:Y:S01]  /*2a60*/  ISETP.NE.AND P2, PT, RZ, UR4, PT ;  /* 0x00000004ff007c0c */ /* 0x000fe2000bf45270 */
[-C--:B------:R-:W-:Y:S02]  /*2a70*/  IMAD R45, R130, R47.reuse, RZ ;  /* 0x0000002f822d7224 */ /* 0x080fe400078e02ff */
[C---:B------:R-:W-:Y:S02]  /*2a80*/  IMAD R43, R42.reuse, R110, R43 ;  /* 0x0000006e2a2b7224 */ /* 0x040fe400078e022b */
[----:B------:R-:W-:Y:S02]  /*2a90*/  IMAD R45, R42, R104, R45 ;  /* 0x000000682a2d7224 */ /* 0x000fe400078e022d */
[----:B------:R-:W-:Y:S02]  /*2aa0*/  IMAD R42, R24, -0xa0, R2 ;  /* 0xffffff60182a7824 */ /* 0x000fe400078e0202 */
[----:B------:R-:W-:-:S03]  /*2ab0*/  IMAD.WIDE.U32 R94, R110, R47, RZ ;  /* 0x0000002f6e5e7225 */ /* 0x000fc600078e00ff */
[----:B------:R-:W-:Y:S01]  /*2ac0*/  VIMNMX R42, R42, 0xa0, PT ;  /* 0x000000a02a2a7848 */ /* 0x000fe20003fe0100 */
[----:B------:R-:W-:-:S04]  /*2ad0*/  IMAD.WIDE.U32 R92, R104, R47, RZ ;  /* 0x0000002f685c7225 */ /* 0x000fc800078e00ff */
[----:B------:R-:W-:Y:S02]  /*2ae0*/  IMAD.IADD R43, R95, 0x1, R43 ;  /* 0x000000015f2b7824 */ /* 0x000fe400078e022b */
[----:B------:R-:W-:Y:S01]  /*2af0*/  IMAD.IADD R100, R93, 0x1, R45 ;  /* 0x000000015d647824 */ /* 0x000fe200078e022d */
[----:B------:R-:W-:Y:S06]  /*2b00*/  @!P2 BRA `(.L_x_431) ;  /* 0x0000005c00e4a947 */ /* 0x000fec0003800000 */
[----:B------:R-:W-:Y:S01]  /*2b10*/  ISETP.GE.AND P3, PT, R220, R42, PT ;  /* 0x0000002adc00720c */ /* 0x000fe20003f66270 */
[----:B------:R-:W-:Y:S01]  /*2b20*/  BSSY B1, `(.L_x_432) ;  /* 0x0000043000017945 */ /* 0x000fe20003800000 */
        /* <DEDUP_REMOVED lines=23> */
[----:B------:R-:W-:Y:S01]  /*2ca0*/  CS2R R138, SRZ ;  /* 0x00000000008a7805 */ /* 0x000fe2000001ff00 */
[----:B------:R-:W-:Y:S06]  /*2cb0*/  @P3 BRA `(.L_x_433) ;  /* 0x0000000000a43947 */ /* 0x000fec0003800000 */
[----:B------:R-:W-:Y:S01]  /*2cc0*/  ULDC.64 UR4, c[0x0][0x3c8] ;  /* 0x0000f20000047ab9 */ /* 0x000fe20000000a00 */
[----:B------:R-:W-:Y:S02]  /*2cd0*/  CS2R R128, SRZ ;  /* 0x0000000000807805 */ /* 0x000fe4000001ff00 */
[----:B------:R-:W-:Y:S02]  /*2ce0*/  IADD3 R44, P2, P4, R114, UR4, R94 ;  /* 0x00000004722c7c10 */ /* 0x000fe4000fc5e05e */
[----:B------:R-:W-:Y:S02]  /*2cf0*/  CS2R R138, SRZ ;  /* 0x00000000008a7805 */ /* 0x000fe4000001ff00 */
[----:B------:R-:W-:Y:S01]  /*2d00*/  IADD3.X R45, R13, UR5, R43, P2, P4 ;  /* 0x000000050d2d7c10 */ /* 0x000fe200097e842b */
[----:B------:R-:W-:Y:S02]  /*2d10*/  ULDC.64 UR4, c[0x0][0x3e0] ;  /* 0x0000f80000047ab9 */ /* 0x000fe40000000a00 */
[----:B------:R-:W-:-:S04]  /*2d20*/  IADD3 R46, P2, P4, R108, UR4, R92 ;  /* 0x000000046c2e7c10 */ /* 0x000fc8000fc5e05c */
[----:B------:R-:W-:Y:S02]  /*2d30*/  IADD3.X R47, R15, UR5, R100, P2, P4 ;  /* 0x000000050f2f7c10 */ /* 0x000fe400097e8464 */
[C---:B------:R-:W-:Y:S01]  /*2d40*/  ISETP.GE.AND P2, PT, R16.reuse, R135, PT ;  /* 0x000000871000720c */ /* 0x040fe20003f46270 */
[----:B------:R-:W-:Y:S01]  /*2d50*/  VIADD R76, R16, 0x10 ;  /* 0x00000010104c7836 */ /* 0x000fe20000000000 */
[----:B------:R-:W-:Y:S02]  /*2d60*/  CS2R R96, SRZ ;  /* 0x0000000000607805 */ /* 0x000fe4000001ff00 */
[----:B------:R-:W-:-:S09]  /*2d70*/  CS2R R98, SRZ ;  /* 0x0000000000627805 */ /* 0x000fd2000001ff00 */
[----:B------:R0:W5:Y:S04]  /*2d80*/  @!P2 LDG.E.64 R128, desc[UR54][R44.64] ;  /* 0x000000362c80a981 */ /* 0x000168000c1e1b00 */
[----:B------:R0:W5:Y:S01]  /*2d90*/  @!P2 LDG.E.64 R138, desc[UR54][R46.64] ;  /* 0x000000362e8aa981 */ /* 0x000162000c1e1b00 */
[----:B------:R-:W-:Y:S01]  /*2da0*/  ISETP.GE.AND P2, PT, R76, R135, PT ;  /* 0x000000874c00720c */ /* 0x000fe20003f46270 */
        /* <DEDUP_REMOVED lines=11> */
[----:B------:R-:W-:Y:S02]  /*2e60*/  ISETP.GE.AND P2, PT, R76, R135, PT ;  /* 0x000000874c00720c */ /* 0x000fe40003f46270 */
[----:B------:R-:W-:Y:S02]  /*2e70*/  IADD3 R76, R16, 0x40, RZ ;  /* 0x00000040104c7810 */ /* 0x000fe40007ffe0ff */
[----:B------:R-:W-:Y:S02]  /*2e80*/  CS2R R80, SRZ ;  /* 0x0000000000507805 */ /* 0x000fe4000001ff00 */
[----:B------:R-:W-:-:S07]  /*2e90*/  CS2R R82, SRZ ;  /* 0x0000000000527805 */ /* 0x000fce000001ff00 */
        /* <DEDUP_REMOVED lines=8> */
[----:B------:R-:W-:-:S13]  /*2f20*/  ISETP.GE.AND P2, PT, R140, R135, PT ;  /* 0x000000878c00720c */ /* 0x000fda0003f46270 */
[----:B------:R0:W5:Y:S04]  /*2f30*/  @!P2 LDG.E.64 R76, desc[UR54][R44.64+0x50] ;  /* 0x000050362c4ca981 */ /* 0x000168000c1e1b00 */
[----:B------:R0:W5:Y:S02]  /*2f40*/  @!P2 LDG.E.64 R78, desc[UR54][R46.64+0x50] ;  /* 0x000050362e4ea981 */ /* 0x000164000c1e1b00 */
.L_x_433:
[----:B------:R-:W-:Y:S05]  /*2f50*/  BSYNC B1 ;  /* 0x0000000000017941 */ /* 0x000fea0003800000 */
.L_x_432:
[----:B0-----:R-:W-:Y:S01]  /*2f60*/  VIADD R44, R220, 0x80 ;  /* 0x00000080dc2c7836 */ /* 0x001fe20000000000 */
[----:B------:R-:W-:Y:S01]  /*2f70*/  BSSY B1, `(.L_x_434) ;  /* 0x0000032000017945 */ /* 0x000fe20003800000 */
[----:B-----5:R-:W-:Y:S02]  /*2f80*/  IMAD.MOV.U32 R152, RZ, RZ, R76 ;  /* 0x000000ffff987224 */ /* 0x020fe400078e004c */
[----:B------:R-:W-:Y:S01]  /*2f90*/  IMAD.MOV.U32 R155, RZ, RZ, R80 ;  /* 0x000000ffff9b7224 */ /* 0x000fe200078e0050 */
[----:B------:R-:W-:-:S13]  /*2fa0*/  ISETP.GE.AND P4, PT, R44, R42, PT ;  /* 0x0000002a2c00720c */ /* 0x000fda0003f86270 */
[----:B------:R-:W-:Y:S05]  /*2fb0*/  @P4 BRA `(.L_x_435) ;  /* 0x0000000000b44947 */ /* 0x000fea0003800000 */
[----:B------:R-:W-:Y:S01]  /*2fc0*/  IADD3 R44, P2, P5, R114, R94, R9 ;  /* 0x0000005e722c7210 */ /* 0x000fe20007d5e009 */
[----:B------:R-:W-:Y:S01]  /*2fd0*/  ULDC.64 UR4, c[0x0][0x3c8] ;  /* 0x0000f20000047ab9 */ /* 0x000fe20000000a00 */
[----:B------:R-:W-:Y:S02]  /*2fe0*/  CS2R R72, SRZ ;  /* 0x0000000000487805 */ /* 0x000fe4000001ff00 */
[----:B------:R-:W-:Y:S02]  /*2ff0*/  CS2R R74, SRZ ;  /* 0x00000000004a7805 */ /* 0x000fe4000001ff00 */
[----:B------:R-:W-:Y:S02]  /*3000*/  IADD3.X R43, R13, R43, R8, P2, P5 ;  /* 0x0000002b0d2b7210 */ /* 0x000fe400017ea408 */
[----:B------:R-:W-:-:S04]  /*3010*/  IADD3 R46, P2, P5, R108, R92, R11 ;  /* 0x0000005c6c2e7210 */ /* 0x000fc80007d5e00b */
[----:B------:R-:W-:Y:S02]  /*3020*/  IADD3.X R100, R15, R100, R10, P2, P5 ;  /* 0x000000640f647210 */ /* 0x000fe400017ea40a */
[----:B------:R-:W-:-:S04]  /*3030*/  IADD3 R44, P2, R44, UR4, RZ ;  /* 0x000000042c2c7c10 */ /* 0x000fc8000ff5e0ff */
[----:B------:R-:W-:Y:S01]  /*3040*/  IADD3.X R45, R43, UR5, RZ, P2, !PT ;  /* 0x000000052b2d7c10 */ /* 0x000fe200097fe4ff */
[----:B------:R-:W-:Y:S02]  /*3050*/  ULDC.64 UR4, c[0x0][0x3e0] ;  /* 0x0000f80000047ab9 */ /* 0x000fe40000000a00 */
[----:B------:R-:W-:-:S04]  /*3060*/  IADD3 R46, P2, R46, UR4, RZ ;  /* 0x000000042e2e7c10 */ /* 0x000fc8000ff5e0ff */
[----:B------:R-:W-:Y:S02]  /*3070*/  IADD3.X R47, R100, UR5, RZ, P2, !PT ;  /* 0x00000005642f7c10 */ /* 0x000fe400097fe4ff */
[C---:B------:R-:W-:Y:S01]  /*3080*/  ISETP.GE.AND P2, PT, R16.reuse, R135, PT ;  /* 0x000000871000720c */ /* 0x040fe20003f46270 */
        /* <DEDUP_REMOVED lines=32> */
.L_x_435:
[----:B------:R-:W-:Y:S05]  /*3290*/  BSYNC B1 ;  /* 0x0000000000017941 */ /* 0x000fea0003800000 */
.L_x_434:
[----:B------:R-:W-:Y:S01]  /*32a0*/  UISETP.NE.AND UP0, UPT, UR53, 0x3, UPT ;  /* 0x000000033500788c */ /* 0x000fe2000bf05270 */
[----:B------:R-:W-:Y:S01]  /*32b0*/  IMAD.MOV.U32 R161, RZ, RZ, R84 ;  /* 0x000000ffffa17224 */ /* 0x000fe200078e0054 */
[----:B------:R-:W-:Y:S01]  /*32c0*/  MOV R165, R96 ;  /* 0x0000006000a57202 */ /* 0x000fe20000000f00 */
[----:B------:R-:W-:Y:S01]  /*32d0*/  IMAD.MOV.U32 R163, RZ, RZ, R88 ;  /* 0x000000ffffa37224 */ /* 0x000fe200078e0058 */
[----:B------:R-:W-:Y:S01]  /*32e0*/  MOV R166, R98 ;  /* 0x0000006200a67202 */ /* 0x000fe20000000f00 */
[----:B------:R-:W-:Y:S01]  /*32f0*/  IMAD.MOV.U32 R167, RZ, RZ, R128 ;  /* 0x000000ffffa77224 */ /* 0x000fe200078e0080 */
[----:B------:R-:W-:Y:S01]  /*3300*/  PLOP3.LUT P2, PT, PT, PT, UP0, 0x80, 0x0 ;  /* 0x000000000000781c */ /* 0x000fe20003f4f008 */
[----:B------:R-:W-:Y:S01]  /*3310*/  IMAD.MOV.U32 R159, RZ, RZ, R78 ;  /* 0x000000ffff9f7224 */ /* 0x000fe200078e004e */
[----:B-----5:R-:W-:Y:S01]  /*3320*/  MOV R153, R68 ;  /* 0x0000004400997202 */ /* 0x020fe20000000f00 */
[----:B------:R-:W-:Y:S01]  /*3330*/  IMAD.MOV.U32 R160, RZ, RZ, R82 ;  /* 0x000000ffffa07224 */ /* 0x000fe200078e0052 */
[----:B------:R-:W-:Y:S01]  /*3340*/  MOV R154, R70 ;  /* 0x00000046009a7202 */ /* 0x000fe20000000f00 */
[----:B------:R-:W-:-:S02]  /*3350*/  IMAD.MOV.U32 R162, RZ, RZ, R86 ;  /* 0x000000ffffa27224 */ /* 0x000fc400078e0056 */
[----:B------:R-:W-:Y:S02]  /*3360*/  IMAD.MOV.U32 R164, RZ, RZ, R90 ;  /* 0x000000ffffa47224 */ /* 0x000fe400078e005a */
[----:B------:R-:W-:Y:S02]  /*3370*/  IMAD.MOV.U32 R168, RZ, RZ, R138 ;  /* 0x000000ffffa87224 */ /* 0x000fe400078e008a */
[----:B------:R-:W-:Y:S02]  /*3380*/  IMAD.MOV.U32 R92, RZ, RZ, R52 ;  /* 0x000000ffff5c7224 */ /* 0x000fe400078e0034 */
[----:B------:R-:W-:Y:S02]  /*3390*/  IMAD.MOV.U32 R94, RZ, RZ, R56 ;  /* 0x000000ffff5e7224 */ /* 0x000fe400078e0038 */
[----:B------:R-:W-:Y:S02]  /*33a0*/  IMAD.MOV.U32 R140, RZ, RZ, R60 ;  /* 0x000000ffff8c7224 */ /* 0x000fe400078e003c */
[----:B------:R-:W-:-:S02]  /*33b0*/  IMAD.MOV.U32 R142, RZ, RZ, R64 ;  /* 0x000000ffff8e7224 */ /* 0x000fc400078e0040 */
[----:B------:R-:W-:Y:S02]  /*33c0*/  IMAD.MOV.U32 R156, RZ, RZ, R72 ;  /* 0x000000ffff9c7224 */ /* 0x000fe400078e0048 */
[----:B------:R-:W-:Y:S02]  /*33d0*/  IMAD.MOV.U32 R93, RZ, RZ, R54 ;  /* 0x000000ffff5d7224 */ /* 0x000fe400078e0036 */
[----:B------:R-:W-:Y:S02]  /*33e0*/  IMAD.MOV.U32 R95, RZ, RZ, R58 ;  /* 0x000000ffff5f7224 */ /* 0x000fe400078e003a */
[----:B------:R-:W-:Y:S02]  /*33f0*/  IMAD.MOV.U32 R141, RZ, RZ, R62 ;  /* 0x000000ffff8d7224 */ /* 0x000fe400078e003e */
[----:B------:R-:W-:Y:S02]  /*3400*/  IMAD.MOV.U32 R143, RZ, RZ, R66 ;  /* 0x000000ffff8f7224 */ /* 0x000fe400078e0042 */
[----:B------:R-:W-:Y:S01]  /*3410*/  IMAD.MOV.U32 R158, RZ, RZ, R74 ;  /* 0x000000ffff9e7224 */ /* 0x000fe200078e004a */
[----:B------:R-:W-:Y:S06]  /*3420*/  @!P2 BRA `(.L_x_436) ;  /* 0x000000000004a947 */ /* 0x000fec0003800000 */
[----:B------:R-:W-:Y:S01]  /*3430*/  BPT.TRAP 0x1 ;  /* 0x000000040000795c */ /* 0x000fe20000300000 */
.L_x_436:
[----:B------:R-:W-:Y:S01]  /*3440*/  IMAD R43, R19, 0x8, R18 ;  /* 0x00000008132b7824 */ /* 0x000fe200078e0212 */
[----:B------:R-:W-:Y:S01]  /*3450*/  SHF.L.U32 R100, R223, 0x1f, RZ ;  /* 0x0000001fdf647819 */ /* 0x000fe200000006ff */
[----:B------:R-:W-:Y:S03]  /*3460*/  BSSY B1, `(.L_x_437) ;  /* 0x0000003000017945 */ /* 0x000fe60003800000 */
[----:B------:R-:W1:Y:S02]  /*3470*/  SYNCS.PHASECHK.TRANS64.TRYWAIT P5, [R43+URZ+0x33490], R100 ;  /* 0x033490642b0075a7 */ /* 0x000e6400080a017f */
[----:B-1----:R-:W-:Y:S05]  /*3480*/  @!P5 BRA `(.L_x_438) ;  /* 0x0000024c00e0d947 */ /* 0x002fea0003800000 */
.L_x_747:
[----:B------:R-:W-:Y:S05]  /*3490*/  BSYNC B1 ;  /* 0x0000000000017941 */ /* 0x000fea0003800000 */
.L_x_437:
[----:B------:R-:W-:Y:S04]  /*34a0*/  BSSY B1, `(.L_x_439) ;  /* 0x00002ac000017945 */ /* 0x000fe80003800000 */
[----:B------:R-:W-:Y:S05]  /*34b0*/  @P3 BRA `(.L_x_440) ;  /* 0x0000002800a83947 */ /* 0x000fea0003800000 */
[----:B------:R-:W-:Y:S01]  /*34c0*/  ISETP.NE.AND P3, PT, R34, RZ, PT ;  /* 0x000000ff2200720c */ /* 0x000fe20003f65270 */
[----:B------:R-:W-:-:S12]  /*34d0*/  BSSY B2, `(.L_x_441) ;  /* 0x000006f000027945 */ /* 0x000fd80003800000 */
[----:B------:R-:W-:Y:S05]  /*34e0*/  @!P3 BRA `(.L_x_442) ;  /* 0x0000000400b4b947 */ /* 0x000fea0003800000 */
[----:B0-----:R0:W2:Y:S01]  /*34f0*/  LDS.128 R44, [R40+0x24200] ;  /* 0x02420000282c7984 */ /* 0x0010a20000000c00 */
[----:B------:R-:W-:Y:S01]  /*3500*/  ISETP.GE.AND P3, PT, R16, R135, PT ;  /* 0x000000871000720c */ /* 0x000fe20003f66270 */
[----:B------:R-:W-:-:S12]  /*3510*/  BSSY B3, `(.L_x_443) ;  /* 0x0000069000037945 */ /* 0x000fd80003800000 */
[----:B0-----:R-:W-:Y:S05]  /*3520*/  @P3 BRA `(.L_x_444) ;  /* 0x00000004009c3947 */ /* 0x001fea0003800000 */
[----:B------:R-:W-:Y:S02]  /*3530*/  SHF.R.U32.HI R128, RZ, 0x8, R129 ;  /* 0x00000008ff807819 */ /* 0x000fe40000011681 */
[--C-:B------:R-:W-:Y:S02]  /*3540*/  SHF.R.U32.HI R138, RZ, 0x8, R139.reuse ;  /* 0x00000008ff8a7819 */ /* 0x100fe4000001168b */
[----:B------:R-:W-:Y:S01]  /*3550*/  SHF.R.U32.HI R169, RZ, 0x10, R139 ;  /* 0x00000010ffa97819 */ /* 0x000fe2000001168b */
[----:B------:R-:W-:Y:S01]  /*3560*/  IMAD.SHL.U32 R128, R128, 0x100, RZ ;  /* 0x0000010080807824 */ /* 0x000fe200078e00ff */
[----:B------:R-:W-:Y:S01]  /*3570*/  LOP3.LUT R170, R139, 0xff0000ff, RZ, 0xc0, !PT ;  /* 0xff0000ff8baa7812 */ /* 0x000fe200078ec0ff */
[----:B------:R-:W-:Y:S01]  /*3580*/  IMAD.SHL.U32 R139, R138, 0x100, RZ ;  /* 0x000001008a8b7824 */ /* 0x000fe200078e00ff */
[----:B------:R-:W-:Y:S01]  /*3590*/  SHF.R.U32.HI R171, RZ, 0x10, R129 ;  /* 0x00000010ffab7819 */ /* 0x000fe20000011681 */
[----:B--2---:R-:W-:Y:S01]  /*35a0*/  IMAD.MOV.U32 R138, RZ, RZ, R44 ;  /* 0x000000ffff8a7224 */ /* 0x004fe200078e002c */
[----:B------:R-:W-:-:S02]  /*35b0*/  LOP3.LUT R129, R129, 0xff0000ff, RZ, 0xc0, !PT ;  /* 0xff0000ff81817812 */ /* 0x000fc400078ec0ff */
[----:B------:R-:W-:Y:S01]  /*35c0*/  LOP3.LUT R170, R170, 0xff00, R139, 0xf8, !PT ;  /* 0x0000ff00aaaa7812 */ /* 0x000fe200078ef88b */
[----:B------:R-:W-:Y:S01]  /*35d0*/  IMAD.U32 R139, R169, 0x10000, RZ ;  /* 0x00010000a98b7824 */ /* 0x000fe200078e00ff */
[----:B------:R-:W-:Y:S02]  /*35e0*/  LOP3.LUT R129, R129, 0xff00, R128, 0xf8, !PT ;  /* 0x0000ff0081817812 */ /* 0x000fe400078ef880 */
[----:B------:R-:W-:Y:S02]  /*35f0*/  SHF.L.U32 R128, R171, 0x10, RZ ;  /* 0x00000010ab807819 */ /* 0x000fe400000006ff */
[----:B------:R-:W-:Y:S02]  /*3600*/  F2FP.F16.E4M3.UNPACK_B R44, R45 ;  /* 0x0000002dff2c723e */ /* 0x000fe400020006ff */
[----:B------:R-:W-:Y:S02]  /*3610*/  F2FP.F16.E4M3.UNPACK_B R169, R168.H1 ;  /* 0x000000a8ffa9723e */ /* 0x000fe400030006ff */
[----:B------:R-:W-:-:S02]  /*3620*/  LOP3.LUT R128, R129, 0xff0000, R128, 0xf8, !PT ;  /* 0x00ff000081807812 */ /* 0x000fc400078ef880 */
[----:B------:R-:W-:Y:S01]  /*3630*/  LOP3.LUT R129, R170, 0xff0000, R139, 0xf8, !PT ;  /* 0x00ff0000aa817812 */ /* 0x000fe200078ef88b */
[--C-:B------:R-:W-:Y:S01]  /*3640*/  HADD2.F32 R139, -RZ, R44.reuse.H1_H1 ;  /* 0x3000002cff8b7230 */ /* 0x100fe20000004100 */
[----:B------:R-:W-:Y:S01]  /*3650*/  F2FP.F16.E4M3.UNPACK_B R171, R167.H1 ;  /* 0x000000a7ffab723e */ /* 0x000fe200030006ff */
[--C-:B------:R-:W-:Y:S01]  /*3660*/  HADD2.F32 R173, -RZ, R169.reuse.H0_H0 ;  /* 0x200000a9ffad7230 */ /* 0x100fe20000004100 */
[----:B------:R-:W-:Y:S01]  /*3670*/  F2FP.F16.E4M3.UNPACK_B R45, R45.H1 ;  /* 0x0000002dff2d723e */ /* 0x000fe200030006ff */
[----:B------:R-:W-:Y:S01]  /*3680*/  HADD2.F32 R44, -RZ, R44.H0_H0 ;  /* 0x2000002cff2c7230 */ /* 0x000fe20000004100 */
[----:B------:R-:W-:Y:S01]  /*3690*/  F2FP.F16.E4M3.UNPACK_B R168, R168 ;  /* 0x000000a8ffa8723e */ /* 0x000fe200020006ff */
[----:B------:R-:W-:Y:S02]  /*36a0*/  HADD2.F32 R174, -RZ, R169.H1_H1 ;  /* 0x300000a9ffae7230 */ /* 0x000fe40000004100 */
[----:B------:R-:W-:Y:S01]  /*36b0*/  FMUL.FTZ R175, R139, R173 ;  /* 0x000000ad8baf7220 */ /* 0x000fe20000410000 */
[----:B------:R-:W-:-:S02]  /*36c0*/  HADD2.F32 R172, -RZ, R171.H0_H0 ;  /* 0x200000abffac7230 */ /* 0x000fc40000004100 */
[----:B------:R-:W-:Y:S01]  /*36d0*/  FMUL.FTZ R176, R44, R173 ;  /* 0x000000ad2cb07220 */ /* 0x000fe20000410000 */
[--C-:B------:R-:W-:Y:S01]  /*36e0*/  HADD2.F32 R170, -RZ, R45.reuse.H1_H1 ;  /* 0x3000002dffaa7230 */ /* 0x100fe20000004100 */
[----:B------:R-:W-:Y:S01]  /*36f0*/  F2FP.F16.E4M3.UNPACK_B R177, R129.H1 ;  /* 0x00000081ffb1723e */ /* 0x000fe200030006ff */
[----:B------:R-:W-:Y:S02]  /*3700*/  HADD2.F32 R169, -RZ, R45.H0_H0 ;  /* 0x2000002dffa97230 */ /* 0x000fe40000004100 */
[----:B------:R-:W-:Y:S01]  /*3710*/  FFMA.FTZ R45, R139, R172, R176 ;  /* 0x000000ac8b2d7223 */ /* 0x000fe200000100b0 */
[----:B------:R-:W-:Y:S02]  /*3720*/  HADD2.F32 R171, -RZ, R171.H1_H1 ;  /* 0x300000abffab7230 */ /* 0x000fe40000004100 */
[----:B------:R-:W-:Y:S01]  /*3730*/  FMUL.FTZ R178, R170, R174 ;  /* 0x000000aeaab27220 */ /* 0x000fe20000410000 */
[----:B------:R-:W-:Y:S01]  /*3740*/  F2FP.F16.E4M3.UNPACK_B R139, R138.H1 ;  /* 0x0000008aff8b723e */ /* 0x000fe200030006ff */
[C---:B------:R-:W-:Y:S01]  /*3750*/  FMUL.FTZ R173, R169.reuse, R174 ;  /* 0x000000aea9ad7220 */ /* 0x040fe20000410000 */
[----:B------:R-:W-:Y:S01]  /*3760*/  FFMA.FTZ R44, R44, R172, -R175 ;  /* 0x000000ac2c2c7223 */ /* 0x000fe200000108af */
[----:B------:R-:W-:Y:S01]  /*3770*/  F2FP.F16.E4M3.UNPACK_B R138, R138 ;  /* 0x0000008aff8a723e */ /* 0x000fe200020006ff */
[-C--:B------:R-:W-:Y:S01]  /*3780*/  FFMA.FTZ R178, R169, R171.reuse, -R178 ;  /* 0x000000aba9b27223 */ /* 0x080fe200000108b2 */
[----:B------:R-:W-:Y:S01]  /*3790*/  FFMA.FTZ R175, R170, R171, R173 ;  /* 0x000000abaaaf7223 */ /* 0x000fe200000100ad */
[--C-:B------:R-:W-:Y:S01]  /*37a0*/  HADD2.F32 R171, -RZ, R168.reuse.H1_H1 ;  /* 0x300000a8ffab7230 */ /* 0x100fe20000004100 */
[----:B------:R-:W-:Y:S01]  /*37b0*/  F2FP.F16.E4M3.UNPACK_B R170, R167 ;  /* 0x000000a7ffaa723e */ /* 0x000fe200020006ff */
[----:B------:R-:W-:-:S02]  /*37c0*/  HADD2.F32 R172, -RZ, R168.H0_H0 ;  /* 0x200000a8ffac7230 */ /* 0x000fc40000004100 */
[--C-:B------:R-:W-:Y:S02]  /*37d0*/  HADD2.F32 R168, -RZ, R139.reuse.H0_H0 ;  /* 0x2000008bffa87230 */ /* 0x100fe40000004100 */
[----:B------:R-:W-:Y:S02]  /*37e0*/  HADD2.F32 R169, -RZ, R139.H1_H1 ;  /* 0x3000008bffa97230 */ /* 0x000fe40000004100 */
[--C-:B------:R-:W-:Y:S02]  /*37f0*/  HADD2.F32 R167, -RZ, R138.reuse.H1_H1 ;  /* 0x3000008affa77230 */ /* 0x100fe40000004100 */
[-C--:B------:R-:W-:Y:S01]  /*3800*/  FMUL.FTZ R176, R168, R171.reuse ;  /* 0x000000aba8b07220 */ /* 0x080fe20000410000 */
[----:B------:R-:W-:Y:S02]  /*3810*/  HADD2.F32 R139, -RZ, R138.H0_H0 ;  /* 0x2000008aff8b7230 */ /* 0x000fe40000004100 */
[----:B------:R-:W-:Y:S01]  /*3820*/  FMUL.FTZ R173, R169, R171 ;  /* 0x000000aba9ad7220 */ /* 0x000fe20000410000 */
[----:B------:R-:W-:-:S02]  /*3830*/  HADD2.F32 R138, -RZ, R170.H1_H1 ;  /* 0x300000aaff8a7230 */ /* 0x000fc40000004100 */
[-C--:B------:R-:W-:Y:S01]  /*3840*/  FMUL.FTZ R174, R167, R172.reuse ;  /* 0x000000aca7ae7220 */ /* 0x080fe20000410000 */
[----:B------:R-:W-:Y:S02]  /*3850*/  HADD2.F32 R170, -RZ, R170.H0_H0 ;  /* 0x200000aaffaa7230 */ /* 0x000fe40000004100 */
[----:B------:R-:W-:Y:S01]  /*3860*/  FMUL.FTZ R172, R139, R172 ;  /* 0x000000ac8bac7220 */ /* 0x000fe20000410000 */
[-C--:B------:R-:W-:Y:S01]  /*3870*/  FFMA.FTZ R168, R168, R138.reuse, -R173 ;  /* 0x0000008aa8a87223 */ /* 0x080fe200000108ad */
[----:B------:R-:W-:Y:S01]  /*3880*/  FFMA.FTZ R169, R169, R138, R176 ;  /* 0x0000008aa9a97223 */ /* 0x000fe200000100b0 */
[-C--:B------:R-:W-:Y:S01]  /*3890*/  FFMA.FTZ R138, R139, R170.reuse, -R174 ;  /* 0x000000aa8b8a7223 */ /* 0x080fe200000108ae */
[----:B------:R-:W-:Y:S01]  /*38a0*/  FFMA.FTZ R139, R167, R170, R172 ;  /* 0x000000aaa78b7223 */ /* 0x000fe200000100ac */
[----:B------:R-:W-:Y:S01]  /*38b0*/  F2FP.F16.E4M3.UNPACK_B R170, R47.H1 ;  /* 0x0000002fffaa723e */ /* 0x000fe200030006ff */
[----:B------:R-:W-:Y:S01]  /*38c0*/  HADD2.F32 R174, -RZ, R177.H1_H1 ;  /* 0x300000b1ffae7230 */ /* 0x000fe20000004100 */
[----:B------:R-:W-:-:S02]  /*38d0*/  F2FP.SATFINITE.E4M3.F32.PACK_AB_MERGE_C R168, R169, R168, RZ ;  /* 0x000000a8a9a8723e */ /* 0x000fc400048070ff */
[----:B------:R-:W-:Y:S01]  /*38e0*/  F2FP.F16.E4M3.UNPACK_B R169, R46.H1 ;  /* 0x0000002effa9723e */ /* 0x000fe200030006ff */
[--C-:B------:R-:W-:Y:S01]  /*38f0*/  HADD2.F32 R171, -RZ, R170.reuse.H0_H0 ;  /* 0x200000aaffab7230 */ /* 0x100fe20000004100 */
[----:B------:R-:W-:Y:S01]  /*3900*/  F2FP.F16.E4M3.UNPACK_B R176, R129 ;  /* 0x00000081ffb0723e */ /* 0x000fe200020006ff */
[----:B------:R-:W-:Y:S01]  /*3910*/  HADD2.F32 R170, -RZ, R170.H1_H1 ;  /* 0x300000aaffaa7230 */ /* 0x000fe20000004100 */
[----:B------:R-:W-:Y:S01]  /*3920*/  F2FP.SATFINITE.E4M3.F32.PACK_AB_MERGE_C R167, R175, R178, RZ ;  /* 0x000000b2afa7723e */ /* 0x000fe200048070ff */
[--C-:B------:R-:W-:Y:S01]  /*3930*/  HADD2.F32 R129, -RZ, R169.reuse.H1_H1 ;  /* 0x300000a9ff817230 */ /* 0x100fe20000004100 */
[-C--:B------:R-:W-:Y:S01]  /*3940*/  F2FP.F16.E4M3.UNPACK_B R173, R128.reuse.H1 ;  /* 0x00000080ffad723e */ /* 0x080fe200030006ff */
[----:B------:R-:W-:Y:S01]  /*3950*/  HADD2.F32 R178, -RZ, R176.H1_H1 ;  /* 0x300000b0ffb27230 */ /* 0x000fe20000004100 */
[----:B------:R-:W-:Y:S01]  /*3960*/  F2FP.F16.E4M3.UNPACK_B R172, R128 ;  /* 0x00000080ffac723e */ /* 0x000fe200020006ff */
[----:B------:R-:W-:Y:S02]  /*3970*/  HADD2.F32 R169, -RZ, R169.H0_H0 ;  /* 0x200000a9ffa97230 */ /* 0x000fe40000004100 */
[----:B------:R-:W-:Y:S01]  /*3980*/  FMUL.FTZ R128, R170, R174 ;  /* 0x000000aeaa807220 */ /* 0x000fe20000410000 */
[----:B------:R-:W-:-:S02]  /*3990*/  HADD2.F32 R175, -RZ, R173.H1_H1 ;  /* 0x300000adffaf7230 */ /* 0x000fc40000004100 */
[----:B------:R-:W-:Y:S01]  /*39a0*/  FMUL.FTZ R179, R171, R174 ;  /* 0x000000aeabb37220 */ /* 0x000fe20000410000 */
[----:B------:R-:W-:Y:S02]  /*39b0*/  HADD2.F32 R174, -RZ, R172.H1_H1 ;  /* 0x300000acffae7230 */ /* 0x000fe40000004100 */
[-C--:B------:R-:W-:Y:S01]  /*39c0*/  FMUL.FTZ R180, R129, R178.reuse ;  /* 0x000000b281b47220 */ /* 0x080fe20000410000 */
[----:B------:R-:W-:Y:S01]  /*39d0*/  F2FP.F16.E4M3.UNPACK_B R47, R47 ;  /* 0x0000002fff2f723e */ /* 0x000fe200020006ff */
[----:B------:R-:W-:Y:S01]  /*39e0*/  FMUL.FTZ R178, R169, R178 ;  /* 0x000000b2a9b27220 */ /* 0x000fe20000410000 */
[----:B------:R-:W-:Y:S01]  /*39f0*/  F2FP.F16.E4M3.UNPACK_B R46, R46 ;  /* 0x0000002eff2e723e */ /* 0x000fe200020006ff */
[-C--:B------:R-:W-:Y:S01]  /*3a00*/  FFMA.FTZ R128, R171, R175.reuse, -R128 ;  /* 0x000000afab807223 */ /* 0x080fe20000010880 */
[----:B------:R-:W-:Y:S01]  /*3a10*/  FFMA.FTZ R179, R170, R175, R179 ;  /* 0x000000afaab37223 */ /* 0x000fe200000100b3 */
[-C--:B------:R-:W-:Y:S01]  /*3a20*/  FFMA.FTZ R180, R169, R174.reuse, -R180 ;  /* 0x000000aea9b47223 */ /* 0x080fe200000108b4 */
[----:B------:R-:W-:Y:S01]  /*3a30*/  FFMA.FTZ R175, R129, R174, R178 ;  /* 0x000000ae81af7223 */ /* 0x000fe200000100b2 */
[--C-:B------:R-:W-:Y:S01]  /*3a40*/  HADD2.F32 R129, -RZ, R47.reuse.H0_H0 ;  /* 0x2000002fff817230 */ /* 0x100fe20000004100 */
[----:B------:R-:W-:Y:S01]  /*3a50*/  F2FP.SATFINITE.E4M3.F32.PACK_AB_MERGE_C R45, R45, R44, R167 ;  /* 0x0000002c2d2d723e */ /* 0x000fe200048070a7 */
[----:B------:R-:W-:Y:S01]  /*3a60*/  HADD2.F32 R169, -RZ, R47.H1_H1 ;  /* 0x3000002fffa97230 */ /* 0x000fe20000004100 */
[----:B------:R-:W-:Y:S01]  /*3a70*/  F2FP.SATFINITE.E4M3.F32.PACK_AB_MERGE_C R128, R179, R128, RZ ;  /* 0x00000080b380723e */ /* 0x000fe200048070ff */
[----:B------:R-:W-:Y:S01]  /*3a80*/  HADD2.F32 R174, -RZ, R177.H0_H0 ;  /* 0x200000b1ffae7230 */ /* 0x000fe20000004100 */
[----:B------:R-:W-:Y:S01]  /*3a90*/  F2FP.SATFINITE.E4M3.F32.PACK_AB_MERGE_C R175, R175, R180, RZ ;  /* 0x000000b4afaf723e */ /* 0x000fe200048070ff */
[--C-:B------:R-:W-:Y:S01]  /*3aa0*/  HADD2.F32 R47, -RZ, R46.reuse.H0_H0 ;  /* 0x2000002eff2f7230 */ /* 0x100fe20000004100 */
[----:B------:R-:W-:Y:S01]  /*3ab0*/  F2FP.SATFINITE.E4M3.F32.PACK_AB_MERGE_C R44, R139, R138, R168 ;  /* 0x0000008a8b2c723e */ /* 0x000fe200048070a8 */
[----:B------:R-:W-:-:S02]  /*3ac0*/  HADD2.F32 R46, -RZ, R46.H1_H1 ;  /* 0x3000002eff2e7230 */ /* 0x000fc40000004100 */
[-C--:B------:R-:W-:Y:S01]  /*3ad0*/  FMUL.FTZ R178, R169, R174.reuse ;  /* 0x000000aea9b27220 */ /* 0x080fe20000410000 */
[----:B------:R-:W-:Y:S02]  /*3ae0*/  HADD2.F32 R176, -RZ, R176.H0_H0 ;  /* 0x200000b0ffb07230 */ /* 0x000fe40000004100 */
[----:B------:R-:W-:Y:S01]  /*3af0*/  FMUL.FTZ R182, R129, R174 ;  /* 0x000000ae81b67220 */ /* 0x000fe20000410000 */
[----:B------:R-:W-:Y:S02]  /*3b00*/  HADD2.F32 R170, -RZ, R173.H0_H0 ;  /* 0x200000adffaa7230 */ /* 0x000fe40000004100 */
[----:B------:R-:W-:Y:S02]  /*3b10*/  HADD2.F32 R172, -RZ, R172.H0_H0 ;  /* 0x200000acffac7230 */ /* 0x000fe40000004100 */
[CC--:B------:R-:W-:Y:S01]  /*3b20*/  FMUL.FTZ R174, R46.reuse, R176.reuse ;  /* 0x000000b02eae7220 */ /* 0x0c0fe20000410000 */
[----:B------:R-:W-:Y:S01]  /*3b30*/  FMUL.FTZ R171, R47, R176 ;  /* 0x000000b02fab7220 */ /* 0x000fe20000410000 */
[-C--:B------:R-:W-:Y:S01]  /*3b40*/  FFMA.FTZ R178, R129, R170.reuse, -R178 ;  /* 0x000000aa81b27223 */ /* 0x080fe200000108b2 */
[----:B------:R-:W-:Y:S01]  /*3b50*/  FFMA.FTZ R169, R169, R170, R182 ;  /* 0x000000aaa9a97223 */ /* 0x000fe200000100b6 */
[-C--:B------:R-:W-:Y:S01]  /*3b60*/  FFMA.FTZ R174, R47, R172.reuse, -R174 ;  /* 0x000000ac2fae7223 */ /* 0x080fe200000108ae */
[----:B------:R-:W-:-:S03]  /*3b70*/  FFMA.FTZ R171, R46, R172, R171 ;  /* 0x000000ac2eab7223 */ /* 0x000fc600000100ab */
[----:B------:R-:W-:Y:S02]  /*3b80*/  F2FP.SATFINITE.E4M3.F32.PACK_AB_MERGE_C R47, R169, R178, R128 ;  /* 0x000000b2a92f723e */ /* 0x000fe40004807080 */
[----:B------:R-:W-:-:S07]  /*3b90*/  F2FP.SATFINITE.E4M3.F32.PACK_AB_MERGE_C R46, R171, R174, R175 ;  /* 0x000000aeab2e723e */ /* 0x000fce00048070af */
.L_x_444:
[----:B------:R-:W-:Y:S05]  /*3ba0*/  BSYNC B3 ;  /* 0x0000000000037941 */ /* 0x000fea0003800000 */
.L_x_443:
[----:B--2---:R2:W-:Y:S02]  /*3bb0*/  STG.E.128 desc[UR54][R50.64], R44 ;  /* 0x0000002c32007986 */ /* 0x0045e4000c101d36 */
.L_x_442:
[----:B------:R-:W-:Y:S05]  /*3bc0*/  BSYNC B2 ;  /* 0x0000000000027941 */ /* 0x000fea0003800000 */
.L_x_441:
[----:B------:R-:W-:Y:S01]  /*3bd0*/  ISETP.NE.AND P3, PT, R35, RZ, PT ;  /* 0x000000ff2300720c */ /* 0x000fe20003f65270 */
[----:B------:R-:W-:-:S12]  /*3be0*/  BSSY B2, `(.L_x_445) ;  /* 0x0000071000027945 */ /* 0x000fd80003800000 */
[----:B------:R-:W-:Y:S05]  /*3bf0*/  @!P3 BRA `(.L_x_446) ;  /* 0x0000000400bcb947 */ /* 0x000fea0003800000 */
[----:B0-2---:R0:W2:Y:S01]  /*3c00*/  LDS.128 R44, [R41+0x24200] ;  /* 0x02420000292c7984 */ /* 0x0050a20000000c00 */
[----:B------:R-:W-:Y:S01]  /*3c10*/  VIADD R128, R16, 0x10 ;  /* 0x0000001010807836 */ /* 0x000fe20000000000 */
[----:B------:R-:W-:Y:S04]  /*3c20*/  BSSY B3, `(.L_x_447) ;  /* 0x000006b000037945 */ /* 0x000fe80003800000 */
[----:B------:R-:W-:-:S13]  /*3c30*/  ISETP.GE.AND P3, PT, R128, R135, PT ;  /* 0x000000878000720c */ /* 0x000fda0003f66270 */
[----:B0-----:R-:W-:Y:S05]  /*3c40*/  @P3 BRA `(.L_x_448) ;  /* 0x0000000400a03947 */ /* 0x001fea0003800000 */
[----:B------:R-:W-:Y:S02]  /*3c50*/  SHF.R.U32.HI R98, RZ, 0x8, R97 ;  /* 0x00000008ff627819 */ /* 0x000fe40000011661 */
[--C-:B------:R-:W-:Y:S02]  /*3c60*/  SHF.R.U32.HI R129, RZ, 0x8, R99.reuse ;  /* 0x00000008ff817819 */ /* 0x100fe40000011663 */
[----:B------:R-:W-:Y:S02]  /*3c70*/  LOP3.LUT R128, R99, 0xff0000ff, RZ, 0xc0, !PT ;  /* 0xff0000ff63807812 */ /* 0x000fe400078ec0ff */
[----:B------:R-:W-:Y:S01]  /*3c80*/  SHF.R.U32.HI R138, RZ, 0x10, R99 ;  /* 0x00000010ff8a7819 */ /* 0x000fe20000011663 */
[----:B------:R-:W-:Y:S01]  /*3c90*/  IMAD.SHL.U32 R99, R98, 0x100, RZ ;  /* 0x0000010062637824 */ /* 0x000fe200078e00ff */
[----:B------:R-:W-:Y:S01]  /*3ca0*/  LOP3.LUT R96, R97, 0xff0000ff, RZ, 0xc0, !PT ;  /* 0xff0000ff61607812 */ /* 0x000fe200078ec0ff */
[----:B------:R-:W-:Y:S01]  /*3cb0*/  IMAD.SHL.U32 R129, R129, 0x100, RZ ;  /* 0x0000010081817824 */ /* 0x000fe200078e00ff */
[----:B------:R-:W-:Y:S01]  /*3cc0*/  SHF.R.U32.HI R139, RZ, 0x10, R97 ;  /* 0x00000010ff8b7819 */ /* 0x000fe20000011661 */
[----:B--2---:R-:W-:Y:S01]  /*3cd0*/  IMAD.MOV.U32 R97, RZ, RZ, R45 ;  /* 0x000000ffff617224 */ /* 0x004fe200078e002d */
[----:B------:R-:W-:Y:S01]  /*3ce0*/  LOP3.LUT R45, R96, 0xff00, R99, 0xf8, !PT ;  /* 0x0000ff00602d7812 */ /* 0x000fe200078ef863 */
[----:B------:R-:W-:Y:S01]  /*3cf0*/  IMAD.U32 R138, R138, 0x10000, RZ ;  /* 0x000100008a8a7824 */ /* 0x000fe200078e00ff */
[----:B------:R-:W-:Y:S01]  /*3d00*/  MOV R98, R44 ;  /* 0x0000002c00627202 */ /* 0x000fe20000000f00 */
[----:B------:R-:W-:Y:S01]  /*3d10*/  IMAD.U32 R96, R139, 0x10000, RZ ;  /* 0x000100008b607824 */ /* 0x000fe200078e00ff */
[----:B------:R-:W-:-:S02]  /*3d20*/  LOP3.LUT R129, R128, 0xff00, R129, 0xf8, !PT ;  /* 0x0000ff0080817812 */ /* 0x000fc400078ef881 */
[----:B------:R-:W-:Y:S02]  /*3d30*/  F2FP.F16.E4M3.UNPACK_B R44, R97 ;  /* 0x00000061ff2c723e */ /* 0x000fe400020006ff */
[----:B------:R-:W-:Y:S02]  /*3d40*/  F2FP.F16.E4M3.UNPACK_B R128, R166.H1 ;  /* 0x000000a6ff80723e */ /* 0x000fe400030006ff */
[----:B------:R-:W-:Y:S01]  /*3d50*/  LOP3.LUT R45, R45, 0xff0000, R96, 0xf8, !PT ;  /* 0x00ff00002d2d7812 */ /* 0x000fe200078ef860 */
[----:B------:R-:W-:Y:S01]  /*3d60*/  HADD2.F32 R99, -RZ, R44.H1_H1 ;  /* 0x3000002cff637230 */ /* 0x000fe20000004100 */
[----:B------:R-:W-:Y:S01]  /*3d70*/  LOP3.LUT R96, R129, 0xff0000, R138, 0xf8, !PT ;  /* 0x00ff000081607812 */ /* 0x000fe200078ef88a */
[----:B------:R-:W-:Y:S01]  /*3d80*/  HADD2.F32 R167, -RZ, R128.H0_H0 ;  /* 0x20000080ffa77230 */ /* 0x000fe20000004100 */
[----:B------:R-:W-:Y:S01]  /*3d90*/  F2FP.F16.E4M3.UNPACK_B R138, R165.H1 ;  /* 0x000000a5ff8a723e */ /* 0x000fe200030006ff */
[----:B------:R-:W-:Y:S01]  /*3da0*/  HADD2.F32 R44, -RZ, R44.H0_H0 ;  /* 0x2000002cff2c7230 */ /* 0x000fe20000004100 */
[----:B------:R-:W-:Y:S01]  /*3db0*/  F2FP.F16.E4M3.UNPACK_B R97, R97.H1 ;  /* 0x00000061ff61723e */ /* 0x000fe200030006ff */
[----:B------:R-:W-:-:S02]  /*3dc0*/  HADD2.F32 R168, -RZ, R128.H1_H1 ;  /* 0x30000080ffa87230 */ /* 0x000fc40000004100 */
[CC--:B------:R-:W-:Y:S01]  /*3dd0*/  FMUL.FTZ R169, R99.reuse, R167.reuse ;  /* 0x000000a763a97220 */ /* 0x0c0fe20000410000 */
[--C-:B------:R-:W-:Y:S02]  /*3de0*/  HADD2.F32 R139, -RZ, R138.reuse.H0_H0 ;  /* 0x2000008aff8b7230 */ /* 0x100fe40000004100 */
[----:B------:R-:W-:Y:S01]  /*3df0*/  FMUL.FTZ R170, R44, R167 ;  /* 0x000000a72caa7220 */ /* 0x000fe20000410000 */
[--C-:B------:R-:W-:Y:S01]  /*3e00*/  HADD2.F32 R129, -RZ, R97.reuse.H1_H1 ;  /* 0x30000061ff817230 */ /* 0x100fe20000004100 */
[----:B------:R-:W-:Y:S01]  /*3e10*/  F2FP.F16.E4M3.UNPACK_B R166, R166 ;  /* 0x000000a6ffa6723e */ /* 0x000fe200020006ff */
[----:B------:R-:W-:Y:S02]  /*3e20*/  HADD2.F32 R128, -RZ, R97.H0_H0 ;  /* 0x20000061ff807230 */ /* 0x000fe40000004100 */
[-C--:B------:R-:W-:Y:S01]  /*3e30*/  FFMA.FTZ R97, R99, R139.reuse, R170 ;  /* 0x0000008b63617223 */ /* 0x080fe200000100aa */
[----:B------:R-:W-:Y:S02]  /*3e40*/  HADD2.F32 R138, -RZ, R138.H1_H1 ;  /* 0x3000008aff8a7230 */ /* 0x000fe40000004100 */
[C---:B------:R-:W-:Y:S01]  /*3e50*/  FMUL.FTZ R167, R129.reuse, R168 ;  /* 0x000000a881a77220 */ /* 0x040fe20000410000 */
[----:B------:R-:W-:Y:S01]  /*3e60*/  F2FP.F16.E4M3.UNPACK_B R99, R98.H1 ;  /* 0x00000062ff63723e */ /* 0x000fe200030006ff */
[----:B------:R-:W-:Y:S01]  /*3e70*/  FMUL.FTZ R168, R128, R168 ;  /* 0x000000a880a87220 */ /* 0x000fe20000410000 */
[----:B------:R-:W-:Y:S01]  /*3e80*/  F2FP.F16.E4M3.UNPACK_B R98, R98 ;  /* 0x00000062ff62723e */ /* 0x000fe200020006ff */
[----:B------:R-:W-:Y:S01]  /*3e90*/  FFMA.FTZ R44, R44, R139, -R169 ;  /* 0x0000008b2c2c7223 */ /* 0x000fe200000108a9 */
[-C--:B------:R-:W-:Y:S01]  /*3ea0*/  FFMA.FTZ R169, R128, R138.reuse, -R167 ;  /* 0x0000008a80a97223 */ /* 0x080fe200000108a7 */
[----:B------:R-:W-:Y:S01]  /*3eb0*/  FFMA.FTZ R172, R129, R138, R168 ;  /* 0x0000008a81ac7223 */ /* 0x000fe200000100a8 */
[----:B------:R-:W-:Y:S01]  /*3ec0*/  F2FP.F16.E4M3.UNPACK_B R165, R165 ;  /* 0x000000a5ffa5723e */ /* 0x000fe200020006ff */
[----:B------:R-:W-:-:S02]  /*3ed0*/  HADD2.F32 R139, -RZ, R166.H1_H1 ;  /* 0x300000a6ff8b7230 */ /* 0x000fc40000004100 */
[--C-:B------:R-:W-:Y:S02]  /*3ee0*/  HADD2.F32 R129, -RZ, R99.reuse.H0_H0 ;  /* 0x20000063ff817230 */ /* 0x100fe40000004100 */
[----:B------:R-:W-:Y:S02]  /*3ef0*/  HADD2.F32 R138, -RZ, R99.H1_H1 ;  /* 0x30000063ff8a7230 */ /* 0x000fe40000004100 */
[----:B------:R-:W-:Y:S02]  /*3f00*/  HADD2.F32 R166, -RZ, R166.H0_H0 ;  /* 0x200000a6ffa67230 */ /* 0x000fe40000004100 */
[-C--:B------:R-:W-:Y:S01]  /*3f10*/  FMUL.FTZ R167, R129, R139.reuse ;  /* 0x0000008b81a77220 */ /* 0x080fe20000410000 */
[--C-:B------:R-:W-:Y:S02]  /*3f20*/  HADD2.F32 R128, -RZ, R98.reuse.H1_H1 ;  /* 0x30000062ff807230 */ /* 0x100fe40000004100 */
[----:B------:R-:W-:Y:S01]  /*3f30*/  FMUL.FTZ R170, R138, R139 ;  /* 0x0000008b8aaa7220 */ /* 0x000fe20000410000 */
[----:B------:R-:W-:-:S02]  /*3f40*/  HADD2.F32 R99, -RZ, R98.H0_H0 ;  /* 0x20000062ff637230 */ /* 0x000fc40000004100 */
[--C-:B------:R-:W-:Y:S02]  /*3f50*/  HADD2.F32 R98, -RZ, R165.reuse.H1_H1 ;  /* 0x300000a5ff627230 */ /* 0x100fe40000004100 */
[-C--:B------:R-:W-:Y:S01]  /*3f60*/  FMUL.FTZ R168, R128, R166.reuse ;  /* 0x000000a680a87220 */ /* 0x080fe20000410000 */
[----:B------:R-:W-:Y:S02]  /*3f70*/  HADD2.F32 R165, -RZ, R165.H0_H0 ;  /* 0x200000a5ffa57230 */ /* 0x000fe40000004100 */
[----:B------:R-:W-:Y:S01]  /*3f80*/  FMUL.FTZ R139, R99, R166 ;  /* 0x000000a6638b7220 */ /* 0x000fe20000410000 */
[----:B------:R-:W-:Y:S01]  /*3f90*/  F2FP.F16.E4M3.UNPACK_B R166, R45 ;  /* 0x0000002dffa6723e */ /* 0x000fe200020006ff */
[-C--:B------:R-:W-:Y:S01]  /*3fa0*/  FFMA.FTZ R129, R129, R98.reuse, -R170 ;  /* 0x0000006281817223 */ /* 0x080fe200000108aa */
[----:B------:R-:W-:Y:S01]  /*3fb0*/  FFMA.FTZ R138, R138, R98, R167 ;  /* 0x000000628a8a7223 */ /* 0x000fe200000100a7 */
[-C--:B------:R-:W-:Y:S01]  /*3fc0*/  FFMA.FTZ R98, R99, R165.reuse, -R168 ;  /* 0x000000a563627223 */ /* 0x080fe200000108a8 */
[----:B------:R-:W-:Y:S01]  /*3fd0*/  FFMA.FTZ R99, R128, R165, R139 ;  /* 0x000000a580637223 */ /* 0x000fe2000001008b */
[----:B------:R-:W-:-:S02]  /*3fe0*/  F2FP.F16.E4M3.UNPACK_B R139, R47.H1 ;  /* 0x0000002fff8b723e */ /* 0x000fc400030006ff */
[----:B------:R-:W-:Y:S02]  /*3ff0*/  F2FP.F16.E4M3.UNPACK_B R170, R96.H1 ;  /* 0x00000060ffaa723e */ /* 0x000fe400030006ff */
[----:B------:R-:W-:Y:S01]  /*4000*/  F2FP.SATFINITE.E4M3.F32.PACK_AB_MERGE_C R128, R172, R169, RZ ;  /* 0x000000a9ac80723e */ /* 0x000fe200048070ff */
[--C-:B------:R-:W-:Y:S01]  /*4010*/  HADD2.F32 R165, -RZ, R139.reuse.H0_H0 ;  /* 0x2000008bffa57230 */ /* 0x100fe20000004100 */
[----:B------:R-:W-:Y:S01]  /*4020*/  F2FP.SATFINITE.E4M3.F32.PACK_AB_MERGE_C R129, R138, R129, RZ ;  /* 0x000000818a81723e */ /* 0x000fe200048070ff */
[----:B------:R-:W-:Y:S01]  /*4030*/  HADD2.F32 R139, -RZ, R139.H1_H1 ;  /* 0x3000008bff8b7230 */ /* 0x000fe20000004100 */
[----:B------:R-:W-:Y:S01]  /*4040*/  F2FP.F16.E4M3.UNPACK_B R167, R45.H1 ;  /* 0x0000002dffa7723e */ /* 0x000fe200030006ff */
[----:B------:R-:W-:Y:S01]  /*4050*/  HADD2.F32 R172, -RZ, R170.H1_H1 ;  /* 0x300000aaffac7230 */ /* 0x000fe20000004100 */
[----:B------:R-:W-:Y:S01]  /*4060*/  F2FP.F16.E4M3.UNPACK_B R138, R46.H1 ;  /* 0x0000002eff8a723e */ /* 0x000fe200030006ff */
[----:B------:R-:W-:Y:S01]  /*4070*/  HADD2.F32 R45, -RZ, R166.H1_H1 ;  /* 0x300000a6ff2d7230 */ /* 0x000fe20000004100 */
[----:B------:R-:W-:Y:S01]  /*4080*/  F2FP.F16.E4M3.UNPACK_B R169, R96 ;  /* 0x00000060ffa9723e */ /* 0x000fe200020006ff */
[----:B------:R-:W-:-:S02]  /*4090*/  HADD2.F32 R168, -RZ, R167.H1_H1 ;  /* 0x300000a7ffa87230 */ /* 0x000fc40000004100 */
[-C--:B------:R-:W-:Y:S01]  /*40a0*/  FMUL.FTZ R174, R139, R172.reuse ;  /* 0x000000ac8bae7220 */ /* 0x080fe20000410000 */
[--C-:B------:R-:W-:Y:S02]  /*40b0*/  HADD2.F32 R96, -RZ, R138.reuse.H1_H1 ;  /* 0x3000008aff607230 */ /* 0x100fe40000004100 */
[C---:B------:R-:W-:Y:S01]  /*40c0*/  FMUL.FTZ R172, R165.reuse, R172 ;  /* 0x000000aca5ac7220 */ /* 0x040fe20000410000 */
[----:B------:R-:W-:Y:S02]  /*40d0*/  HADD2.F32 R171, -RZ, R169.H1_H1 ;  /* 0x300000a9ffab7230 */ /* 0x000fe40000004100 */
[-C--:B------:R-:W-:Y:S01]  /*40e0*/  FFMA.FTZ R174, R165, R168.reuse, -R174 ;  /* 0x000000a8a5ae7223 */ /* 0x080fe200000108ae */
[----:B------:R-:W-:Y:S01]  /*40f0*/  HADD2.F32 R138, -RZ, R138.H0_H0 ;  /* 0x2000008aff8a7230 */ /* 0x000fe20000004100 */
[----:B------:R-:W-:Y:S01]  /*4100*/  F2FP.F16.E4M3.UNPACK_B R47, R47 ;  /* 0x0000002fff2f723e */ /* 0x000fe200020006ff */
[----:B------:R-:W-:Y:S01]  /*4110*/  FFMA.FTZ R173, R139, R168, R172 ;  /* 0x000000a88bad7223 */ /* 0x000fe200000100ac */
[-C--:B------:R-:W-:Y:S01]  /*4120*/  FMUL.FTZ R165, R96, R171.reuse ;  /* 0x000000ab60a57220 */ /* 0x080fe20000410000 */
[----:B------:R-:W-:Y:S01]  /*4130*/  F2FP.F16.E4M3.UNPACK_B R46, R46 ;  /* 0x0000002eff2e723e */ /* 0x000fe200020006ff */
[----:B------:R-:W-:Y:S01]  /*4140*/  FMUL.FTZ R171, R138, R171 ;  /* 0x000000ab8aab7220 */ /* 0x000fe20000410000 */
[----:B------:R-:W-:-:S02]  /*4150*/  HADD2.F32 R170, -RZ, R170.H0_H0 ;  /* 0x200000aaffaa7230 */ /* 0x000fc40000004100 */
[-C--:B------:R-:W-:Y:S01]  /*4160*/  FFMA.FTZ R165, R138, R45.reuse, -R165 ;  /* 0x0000002d8aa57223 */ /* 0x080fe200000108a5 */
[----:B------:R-:W-:Y:S02]  /*4170*/  HADD2.F32 R169, -RZ, R169.H0_H0 ;  /* 0x200000a9ffa97230 */ /* 0x000fe40000004100 */
[----:B------:R-:W-:Y:S01]  /*4180*/  FFMA.FTZ R168, R96, R45, R171 ;  /* 0x0000002d60a87223 */ /* 0x000fe200000100ab */
[--C-:B------:R-:W-:Y:S01]  /*4190*/  HADD2.F32 R96, -RZ, R47.reuse.H0_H0 ;  /* 0x2000002fff607230 */ /* 0x100fe20000004100 */
[----:B------:R-:W-:Y:S01]  /*41a0*/  F2FP.SATFINITE.E4M3.F32.PACK_AB_MERGE_C R173, R173, R174, RZ ;  /* 0x000000aeadad723e */ /* 0x000fe200048070ff */
[--C-:B------:R-:W-:Y:S02]  /*41b0*/  HADD2.F32 R45, -RZ, R46.reuse.H0_H0 ;  /* 0x2000002eff2d7230 */ /* 0x100fe40000004100 */
[----:B------:R-:W-:Y:S01]  /*41c0*/  HADD2.F32 R47, -RZ, R47.H1_H1 ;  /* 0x3000002fff2f7230 */ /* 0x000fe20000004100 */
[----:B------:R-:W-:Y:S01]  /*41d0*/  F2FP.SATFINITE.E4M3.F32.PACK_AB_MERGE_C R165, R168, R165, RZ ;  /* 0x000000a5a8a5723e */ /* 0x000fe200048070ff */
[----:B------:R-:W-:-:S02]  /*41e0*/  HADD2.F32 R46, -RZ, R46.H1_H1 ;  /* 0x3000002eff2e7230 */ /* 0x000fc40000004100 */
[----:B------:R-:W-:Y:S02]  /*41f0*/  HADD2.F32 R167, -RZ, R167.H0_H0 ;  /* 0x200000a7ffa77230 */ /* 0x000fe40000004100 */
[-C--:B------:R-:W-:Y:S01]  /*4200*/  FMUL.FTZ R139, R47, R170.reuse ;  /* 0x000000aa2f8b7220 */ /* 0x080fe20000410000 */
[----:B------:R-:W-:Y:S02]  /*4210*/  HADD2.F32 R166, -RZ, R166.H0_H0 ;  /* 0x200000a6ffa67230 */ /* 0x000fe40000004100 */
[-C--:B------:R-:W-:Y:S01]  /*4220*/  FMUL.FTZ R138, R46, R169.reuse ;  /* 0x000000a92e8a7220 */ /* 0x080fe20000410000 */
[C---:B------:R-:W-:Y:S01]  /*4230*/  FMUL.FTZ R170, R96.reuse, R170 ;  /* 0x000000aa60aa7220 */ /* 0x040fe20000410000 */
[C---:B------:R-:W-:Y:S01]  /*4240*/  FMUL.FTZ R169, R45.reuse, R169 ;  /* 0x000000a92da97220 */ /* 0x040fe20000410000 */
[-C--:B------:R-:W-:Y:S01]  /*4250*/  FFMA.FTZ R139, R96, R167.reuse, -R139 ;  /* 0x000000a7608b7223 */ /* 0x080fe2000001088b */
[-C--:B------:R-:W-:Y:S01]  /*4260*/  FFMA.FTZ R138, R45, R166.reuse, -R138 ;  /* 0x000000a62d8a7223 */ /* 0x080fe2000001088a */
[----:B------:R-:W-:Y:S01]  /*4270*/  FFMA.FTZ R170, R47, R167, R170 ;  /* 0x000000a72faa7223 */ /* 0x000fe200000100aa */
[----:B------:R-:W-:Y:S01]  /*4280*/  FFMA.FTZ R169, R46, R166, R169 ;  /* 0x000000a62ea97223 */ /* 0x000fe200000100a9 */
[----:B------:R-:W-:-:S02]  /*4290*/  F2FP.SATFINITE.E4M3.F32.PACK_AB_MERGE_C R45, R97, R44, R128 ;  /* 0x0000002c612d723e */ /* 0x000fc40004807080 */
[----:B------:R-:W-:Y:S02]  /*42a0*/  F2FP.SATFINITE.E4M3.F32.PACK_AB_MERGE_C R44, R99, R98, R129 ;  /* 0x00000062632c723e */ /* 0x000fe40004807081 */
[----:B------:R-:W-:Y:S02]  /*42b0*/  F2FP.SATFINITE.E4M3.F32.PACK_AB_MERGE_C R46, R169, R138, R165 ;  /* 0x0000008aa92e723e */ /* 0x000fe400048070a5 */
[----:B------:R-:W-:-:S07]  /*42c0*/  F2FP.SATFINITE.E4M3.F32.PACK_AB_MERGE_C R47, R170, R139, R173 ;  /* 0x0000008baa2f723e */ /* 0x000fce00048070ad */
.L_x_448:
[----:B------:R-:W-:Y:S05]  /*42d0*/  BSYNC B3 ;  /* 0x0000000000037941 */ /* 0x000fea0003800000 */
.L_x_447:
[----:B--2---:R3:W-:Y:S02]  /*42e0*/  STG.E.128 desc[UR54][R50.64+0x20], R44 ;  /* 0x0000202c32007986 */ /* 0x0047e4000c101d36 */
.L_x_446:
[----:B------:R-:W-:Y:S05]  /*42f0*/  BSYNC B2 ;  /* 0x0000000000027941 */ /* 0x000fea0003800000 */
.L_x_445:
[----:B------:R-:W-:Y:S01]  /*4300*/  ISETP.NE.AND P3, PT, R36, RZ, PT ;  /* 0x000000ff2400720c */ /* 0x000fe20003f65270 */
[----:B------:R-:W-:-:S12]  /*4310*/  BSSY B2, `(.L_x_449) ;  /* 0x0000070000027945 */ /* 0x000fd80003800000 */
[----:B------:R-:W-:Y:S05]  /*4320*/  @!P3 BRA `(.L_x_450) ;  /* 0x0000000400b8b947 */ /* 0x000fea0003800000 */
[----:B0-23--:R0:W2:Y:S01]  /*4330*/  LDS.128 R44, [R40+0x26a00] ;  /* 0x026a0000282c7984 */ /* 0x00d0a20000000c00 */
[----:B------:R-:W-:Y:S01]  /*4340*/  VIADD R96, R16, 0x20 ;  /* 0x0000002010607836 */ /* 0x000fe20000000000 */
[----:B------:R-:W-:Y:S04]  /*4350*/  BSSY B3, `(.L_x_451) ;  /* 0x000006a000037945 */ /* 0x000fe80003800000 */
[----:B------:R-:W-:-:S13]  /*4360*/  ISETP.GE.AND P3, PT, R96, R135, PT ;  /* 0x000000876000720c */ /* 0x000fda0003f66270 */
[----:B0-----:R-:W-:Y:S05]  /*4370*/  @P3 BRA `(.L_x_452) ;  /* 0x00000004009c3947 */ /* 0x001fea0003800000 */
[----:B------:R-:W-:Y:S02]  /*4380*/  SHF.R.U32.HI R88, RZ, 0x8, R89 ;  /* 0x00000008ff587819 */ /* 0x000fe40000011659 */
[----:B------:R-:W-:Y:S02]  /*4390*/  SHF.R.U32.HI R90, RZ, 0x8, R91 ;  /* 0x00000008ff5a7819 */ /* 0x000fe4000001165b */
[----:B------:R-:W-:Y:S01]  /*43a0*/  SHF.R.U32.HI R99, RZ, 0x10, R89 ;  /* 0x00000010ff637819 */ /* 0x000fe20000011659 */
[----:B------:R-:W-:Y:S01]  /*43b0*/  IMAD.SHL.U32 R88, R88, 0x100, RZ ;  /* 0x0000010058587824 */ /* 0x000fe200078e00ff */
[----:B------:R-:W-:Y:S02]  /*43c0*/  SHF.R.U32.HI R97, RZ, 0x10, R91 ;  /* 0x00000010ff617819 */ /* 0x000fe4000001165b */
[----:B------:R-:W-:Y:S01]  /*43d0*/  LOP3.LUT R96, R91, 0xff0000ff, RZ, 0xc0, !PT ;  /* 0xff0000ff5b607812 */ /* 0x000fe200078ec0ff */
[----:B------:R-:W-:Y:S01]  /*43e0*/  IMAD.SHL.U32 R91, R90, 0x100, RZ ;  /* 0x000001005a5b7824 */ /* 0x000fe200078e00ff */
[----:B------:R-:W-:-:S02]  /*43f0*/  LOP3.LUT R89, R89, 0xff0000ff, RZ, 0xc0, !PT ;  /* 0xff0000ff59597812 */ /* 0x000fc400078ec0ff */
[----:B--2---:R-:W-:Y:S02]  /*4400*/  MOV R90, R44 ;  /* 0x0000002c005a7202 */ /* 0x004fe40000000f00 */
[----:B------:R-:W-:Y:S01]  /*4410*/  LOP3.LUT R89, R89, 0xff00, R88, 0xf8, !PT ;  /* 0x0000ff0059597812 */ /* 0x000fe200078ef858 */
[----:B------:R-:W-:Y:S01]  /*4420*/  IMAD.U32 R88, R99, 0x10000, RZ ;  /* 0x0001000063587824 */ /* 0x000fe200078e00ff */
[----:B------:R-:W-:Y:S01]  /*4430*/  LOP3.LUT R98, R96, 0xff00, R91, 0xf8, !PT ;  /* 0x0000ff0060627812 */ /* 0x000fe200078ef85b */
[----:B------:R-:W-:Y:S01]  /*4440*/  IMAD.U32 R91, R97, 0x10000, RZ ;  /* 0x00010000615b7824 */ /* 0x000fe200078e00ff */
[----:B------:R-:W-:Y:S02]  /*4450*/  F2FP.F16.E4M3.UNPACK_B R96, R164.H1 ;  /* 0x000000a4ff60723e */ /* 0x000fe400030006ff */
[----:B------:R-:W-:Y:S02]  /*4460*/  F2FP.F16.E4M3.UNPACK_B R44, R45 ;  /* 0x0000002dff2c723e */ /* 0x000fe400020006ff */
[----:B------:R-:W-:Y:S01]  /*4470*/  LOP3.LUT R88, R89, 0xff0000, R88, 0xf8, !PT ;  /* 0x00ff000059587812 */ /* 0x000fe200078ef858 */
[----:B------:R-:W-:Y:S01]  /*4480*/  HADD2.F32 R128, -RZ, R96.H0_H0 ;  /* 0x20000060ff807230 */ /* 0x000fe20000004100 */
[----:B------:R-:W-:Y:S01]  /*4490*/  LOP3.LUT R89, R98, 0xff0000, R91, 0xf8, !PT ;  /* 0x00ff000062597812 */ /* 0x000fe200078ef85b */
[--C-:B------:R-:W-:Y:S01]  /*44a0*/  HADD2.F32 R91, -RZ, R44.reuse.H1_H1 ;  /* 0x3000002cff5b7230 */ /* 0x100fe20000004100 */
[----:B------:R-:W-:Y:S01]  /*44b0*/  F2FP.F16.E4M3.UNPACK_B R98, R163.H1 ;  /* 0x000000a3ff62723e */ /* 0x000fe200030006ff */
[----:B------:R-:W-:Y:S01]  /*44c0*/  HADD2.F32 R44, -RZ, R44.H0_H0 ;  /* 0x2000002cff2c7230 */ /* 0x000fe20000004100 */
[----:B------:R-:W-:Y:S01]  /*44d0*/  F2FP.F16.E4M3.UNPACK_B R45, R45.H1 ;  /* 0x0000002dff2d723e */ /* 0x000fe200030006ff */
[----:B------:R-:W-:-:S02]  /*44e0*/  HADD2.F32 R129, -RZ, R96.H1_H1 ;  /* 0x30000060ff817230 */ /* 0x000fc40000004100 */
[CC--:B------:R-:W-:Y:S01]  /*44f0*/  FMUL.FTZ R139, R91.reuse, R128.reuse ;  /* 0x000000805b8b7220 */ /* 0x0c0fe20000410000 */
[--C-:B------:R-:W-:Y:S02]  /*4500*/  HADD2.F32 R99, -RZ, R98.reuse.H0_H0 ;  /* 0x20000062ff637230 */ /* 0x100fe40000004100 */
[C---:B------:R-:W-:Y:S01]  /*4510*/  FMUL.FTZ R128, R44.reuse, R128 ;  /* 0x000000802c807220 */ /* 0x040fe20000410000 */
[--C-:B------:R-:W-:Y:S01]  /*4520*/  HADD2.F32 R97, -RZ, R45.reuse.H1_H1 ;  /* 0x3000002dff617230 */ /* 0x100fe20000004100 */
[----:B------:R-:W-:Y:S01]  /*4530*/  F2FP.F16.E4M3.UNPACK_B R164, R164 ;  /* 0x000000a4ffa4723e */ /* 0x000fe200020006ff */
[----:B------:R-:W-:Y:S02]  /*4540*/  HADD2.F32 R96, -RZ, R45.H0_H0 ;  /* 0x2000002dff607230 */ /* 0x000fe40000004100 */
[-C--:B------:R-:W-:Y:S01]  /*4550*/  FFMA.FTZ R44, R44, R99.reuse, -R139 ;  /* 0x000000632c2c7223 */ /* 0x080fe2000001088b */
[----:B------:R-:W-:Y:S02]  /*4560*/  HADD2.F32 R98, -RZ, R98.H1_H1 ;  /* 0x30000062ff627230 */ /* 0x000fe40000004100 */
[----:B------:R-:W-:Y:S01]  /*4570*/  FFMA.FTZ R45, R91, R99, R128 ;  /* 0x000000635b2d7223 */ /* 0x000fe20000010080 */
[CC--:B------:R-:W-:Y:S01]  /*4580*/  FMUL.FTZ R139, R97.reuse, R129.reuse ;  /* 0x00000081618b7220 */ /* 0x0c0fe20000410000 */
[C---:B------:R-:W-:Y:S01]  /*4590*/  FMUL.FTZ R138, R96.reuse, R129 ;  /* 0x00000081608a7220 */ /* 0x040fe20000410000 */
[-C--:B------:R-:W-:Y:S01]  /*45a0*/  F2FP.F16.E4M3.UNPACK_B R91, R90.reuse.H1 ;  /* 0x0000005aff5b723e */ /* 0x080fe200030006ff */
[----:B------:R-:W-:Y:S01]  /*45b0*/  HADD2.F32 R99, -RZ, R164.H1_H1 ;  /* 0x300000a4ff637230 */ /* 0x000fe20000004100 */
[----:B------:R-:W-:Y:S01]  /*45c0*/  F2FP.F16.E4M3.UNPACK_B R90, R90 ;  /* 0x0000005aff5a723e */ /* 0x000fe200020006ff */
[-C--:B------:R-:W-:Y:S01]  /*45d0*/  FFMA.FTZ R139, R96, R98.reuse, -R139 ;  /* 0x00000062608b7223 */ /* 0x080fe2000001088b */
[----:B------:R-:W-:Y:S01]  /*45e0*/  FFMA.FTZ R166, R97, R98, R138 ;  /* 0x0000006261a67223 */ /* 0x000fe2000001008a */
[----:B------:R-:W-:Y:S01]  /*45f0*/  F2FP.F16.E4M3.UNPACK_B R163, R163 ;  /* 0x000000a3ffa3723e */ /* 0x000fe200020006ff */
[----:B------:R-:W-:-:S02]  /*4600*/  HADD2.F32 R97, -RZ, R91.H0_H0 ;  /* 0x2000005bff617230 */ /* 0x000fc40000004100 */
[----:B------:R-:W-:Y:S02]  /*4610*/  HADD2.F32 R98, -RZ, R91.H1_H1 ;  /* 0x3000005bff627230 */ /* 0x000fe40000004100 */
[----:B------:R-:W-:Y:S02]  /*4620*/  HADD2.F32 R164, -RZ, R164.H0_H0 ;  /* 0x200000a4ffa47230 */ /* 0x000fe40000004100 */
[-C--:B------:R-:W-:Y:S01]  /*4630*/  FMUL.FTZ R129, R97, R99.reuse ;  /* 0x0000006361817220 */ /* 0x080fe20000410000 */
[--C-:B------:R-:W-:Y:S02]  /*4640*/  HADD2.F32 R96, -RZ, R90.reuse.H1_H1 ;  /* 0x3000005aff607230 */ /* 0x100fe40000004100 */
[----:B------:R-:W-:Y:S01]  /*4650*/  FMUL.FTZ R138, R98, R99 ;  /* 0x00000063628a7220 */ /* 0x000fe20000410000 */
[----:B------:R-:W-:Y:S02]  /*4660*/  HADD2.F32 R91, -RZ, R90.H0_H0 ;  /* 0x2000005aff5b7230 */ /* 0x000fe40000004100 */
        /* <DEDUP_REMOVED lines=8> */
[----:B------:R-:W-:Y:S02]  /*46f0*/  F2FP.F16.E4M3.UNPACK_B R98, R47.H1 ;  /* 0x0000002fff62723e */ /* 0x000fe400030006ff */
[----:B------:R-:W-:-:S02]  /*4700*/  F2FP.F16.E4M3.UNPACK_B R163, R89.H1 ;  /* 0x00000059ffa3723e */ /* 0x000fc400030006ff */
[----:B------:R-:W-:Y:S01]  /*4710*/  F2FP.SATFINITE.E4M3.F32.PACK_AB_MERGE_C R169, R129, R138, RZ ;  /* 0x0000008a81a9723e */ /* 0x000fe200048070ff */
[--C-:B------:R-:W-:Y:S01]  /*4720*/  HADD2.F32 R99, -RZ, R98.reuse.H0_H0 ;  /* 0x20000062ff637230 */ /* 0x100fe20000004100 */
[----:B------:R-:W-:Y:S01]  /*4730*/  F2FP.F16.E4M3.UNPACK_B R129, R88.H1 ;  /* 0x00000058ff81723e */ /* 0x000fe200030006ff */
[----:B------:R-:W-:Y:S01]  /*4740*/  HADD2.F32 R98, -RZ, R98.H1_H1 ;  /* 0x30000062ff627230 */ /* 0x000fe20000004100 */
[----:B------:R-:W-:Y:S01]  /*4750*/  F2FP.SATFINITE.E4M3.F32.PACK_AB_MERGE_C R96, R166, R139, RZ ;  /* 0x0000008ba660723e */ /* 0x000fe200048070ff */
[----:B------:R-:W-:Y:S01]  /*4760*/  HADD2.F32 R165, -RZ, R163.H1_H1 ;  /* 0x300000a3ffa57230 */ /* 0x000fe20000004100 */
[----:B------:R-:W-:Y:S01]  /*4770*/  F2FP.F16.E4M3.UNPACK_B R97, R46.H1 ;  /* 0x0000002eff61723e */ /* 0x000fe200030006ff */
[----:B------:R-:W-:Y:S01]  /*4780*/  HADD2.F32 R138, -RZ, R129.H1_H1 ;  /* 0x30000081ff8a7230 */ /* 0x000fe20000004100 */
[----:B------:R-:W-:Y:S01]  /*4790*/  F2FP.F16.E4M3.UNPACK_B R139, R89 ;  /* 0x00000059ff8b723e */ /* 0x000fe200020006ff */
[----:B------:R-:W-:Y:S01]  /*47a0*/  HADD2.F32 R163, -RZ, R163.H0_H0 ;  /* 0x200000a3ffa37230 */ /* 0x000fe20000004100 */
[----:B------:R-:W-:Y:S01]  /*47b0*/  F2FP.F16.E4M3.UNPACK_B R128, R88 ;  /* 0x00000058ff80723e */ /* 0x000fe200020006ff */
[----:B------:R-:W-:Y:S01]  /*47c0*/  FMUL.FTZ R88, R98, R165 ;  /* 0x000000a562587220 */ /* 0x000fe20000410000 */
[----:B------:R-:W-:-:S02]  /*47d0*/  HADD2.F32 R89, -RZ, R97.H1_H1 ;  /* 0x30000061ff597230 */ /* 0x000fc40000004100 */
[C---:B------:R-:W-:Y:S01]  /*47e0*/  FMUL.FTZ R167, R99.reuse, R165 ;  /* 0x000000a563a77220 */ /* 0x040fe20000410000 */
[----:B------:R-:W-:Y:S02]  /*47f0*/  HADD2.F32 R164, -RZ, R139.H1_H1 ;  /* 0x3000008bffa47230 */ /* 0x000fe40000004100 */
[----:B------:R-:W-:Y:S01]  /*4800*/  FFMA.FTZ R165, R99, R138, -R88 ;  /* 0x0000008a63a57223 */ /* 0x000fe20000010858 */
[----:B------:R-:W-:Y:S01]  /*4810*/  HADD2.F32 R97, -RZ, R97.H0_H0 ;  /* 0x20000061ff617230 */ /* 0x000fe20000004100 */
[----:B------:R-:W-:Y:S01]  /*4820*/  F2FP.F16.E4M3.UNPACK_B R47, R47 ;  /* 0x0000002fff2f723e */ /* 0x000fe200020006ff */
[----:B------:R-:W-:Y:S02]  /*4830*/  HADD2.F32 R88, -RZ, R128.H1_H1 ;  /* 0x30000080ff587230 */ /* 0x000fe40000004100 */
[----:B------:R-:W-:Y:S01]  /*4840*/  FMUL.FTZ R166, R89, R164 ;  /* 0x000000a459a67220 */ /* 0x000fe20000410000 */
[----:B------:R-:W-:Y:S01]  /*4850*/  F2FP.F16.E4M3.UNPACK_B R46, R46 ;  /* 0x0000002eff2e723e */ /* 0x000fe200020006ff */
[----:B------:R-:W-:Y:S01]  /*4860*/  FMUL.FTZ R164, R97, R164 ;  /* 0x000000a461a47220 */ /* 0x000fe20000410000 */
[----:B------:R-:W-:-:S02]  /*4870*/  HADD2.F32 R139, -RZ, R139.H0_H0 ;  /* 0x2000008bff8b7230 */ /* 0x000fc40000004100 */
[----:B------:R-:W-:Y:S01]  /*4880*/  FFMA.FTZ R166, R97, R88, -R166 ;  /* 0x0000005861a67223 */ /* 0x000fe200000108a6 */
[----:B------:R-:W-:Y:S01]  /*4890*/  FFMA.FTZ R168, R98, R138, R167 ;  /* 0x0000008a62a87223 */ /* 0x000fe200000100a7 */
[----:B------:R-:W-:Y:S01]  /*48a0*/  FFMA.FTZ R97, R89, R88, R164 ;  /* 0x0000005859617223 */ /* 0x000fe200000100a4 */
[--C-:B------:R-:W-:Y:S01]  /*48b0*/  HADD2.F32 R88, -RZ, R47.reuse.H0_H0 ;  /* 0x2000002fff587230 */ /* 0x100fe20000004100 */
[----:B------:R-:W-:Y:S01]  /*48c0*/  F2FP.SATFINITE.E4M3.F32.PACK_AB_MERGE_C R45, R45, R44, R96 ;  /* 0x0000002c2d2d723e */ /* 0x000fe20004807060 */
[----:B------:R-:W-:Y:S01]  /*48d0*/  HADD2.F32 R89, -RZ, R47.H1_H1 ;  /* 0x3000002fff597230 */ /* 0x000fe20000004100 */
[----:B------:R-:W-:Y:S01]  /*48e0*/  F2FP.SATFINITE.E4M3.F32.PACK_AB_MERGE_C R165, R168, R165, RZ ;  /* 0x000000a5a8a5723e */ /* 0x000fe200048070ff */
[--C-:B------:R-:W-:Y:S02]  /*48f0*/  HADD2.F32 R47, -RZ, R46.reuse.H0_H0 ;  /* 0x2000002eff2f7230 */ /* 0x100fe40000004100 */
[----:B------:R-:W-:Y:S01]  /*4900*/  FMUL.FTZ R138, R88, R163 ;  /* 0x000000a3588a7220 */ /* 0x000fe20000410000 */
[----:B------:R-:W-:-:S02]  /*4910*/  HADD2.F32 R46, -RZ, R46.H1_H1 ;  /* 0x3000002eff2e7230 */ /* 0x000fc40000004100 */
[----:B------:R-:W-:Y:S01]  /*4920*/  FMUL.FTZ R99, R89, R163 ;  /* 0x000000a359637220 */ /* 0x000fe20000410000 */
[----:B------:R-:W-:Y:S01]  /*4930*/  HADD2.F32 R129, -RZ, R129.H0_H0 ;  /* 0x20000081ff817230 */ /* 0x000fe20000004100 */
[----:B------:R-:W-:Y:S01]  /*4940*/  F2FP.SATFINITE.E4M3.F32.PACK_AB_MERGE_C R97, R97, R166, RZ ;  /* 0x000000a66161723e */ /* 0x000fe200048070ff */
[----:B------:R-:W-:Y:S02]  /*4950*/  HADD2.F32 R128, -RZ, R128.H0_H0 ;  /* 0x20000080ff807230 */ /* 0x000fe40000004100 */
[-C--:B------:R-:W-:Y:S01]  /*4960*/  FMUL.FTZ R98, R46, R139.reuse ;  /* 0x0000008b2e627220 */ /* 0x080fe20000410000 */
[----:B------:R-:W-:Y:S01]  /*4970*/  FMUL.FTZ R139, R47, R139 ;  /* 0x0000008b2f8b7220 */ /* 0x000fe20000410000 */
[-C--:B------:R-:W-:Y:S01]  /*4980*/  FFMA.FTZ R99, R88, R129.reuse, -R99 ;  /* 0x0000008158637223 */ /* 0x080fe20000010863 */
[----:B------:R-:W-:Y:S01]  /*4990*/  FFMA.FTZ R138, R89, R129, R138 ;  /* 0x00000081598a7223 */ /* 0x000fe2000001008a */
[-C--:B------:R-:W-:Y:S01]  /*49a0*/  FFMA.FTZ R98, R47, R128.reuse, -R98 ;  /* 0x000000802f627223 */ /* 0x080fe20000010862 */
[----:B------:R-:W-:Y:S01]  /*49b0*/  FFMA.FTZ R139, R46, R128, R139 ;  /* 0x000000802e8b7223 */ /* 0x000fe2000001008b */
[----:B------:R-:W-:-:S02]  /*49c0*/  F2FP.SATFINITE.E4M3.F32.PACK_AB_MERGE_C R44, R91, R90, R169 ;  /* 0x0000005a5b2c723e */ /* 0x000fc400048070a9 */
[----:B------:R-:W-:Y:S02]  /*49d0*/  F2FP.SATFINITE.E4M3.F32.PACK_AB_MERGE_C R47, R138, R99, R165 ;  /* 0x000000638a2f723e */ /* 0x000fe400048070a5 */
[----:B------:R-:W-:-:S07]  /*49e0*/  F2FP.SATFINITE.E4M3.F32.PACK_AB_MERGE_C R46, R139, R98, R97 ;  /* 0x000000628b2e723e */ /* 0x000fce0004807061 */
.L_x_452:
[----:B------:R-:W-:Y:S05]  /*49f0*/  BSYNC B3 ;  /* 0x0000000000037941 */ /* 0x000fea0003800000 */
.L_x_451:
[----:B--2---:R4:W-:Y:S02]  /*4a00*/  STG.E.128 desc[UR54][R50.64+0x40], R44 ;  /* 0x0000402c32007986 */ /* 0x0049e4000c101d36 */
.L_x_450:
[----:B------:R-:W-:Y:S05]  /*4a10*/  BSYNC B2 ;  /* 0x0000000000027941 */ /* 0x000fea0003800000 */
.L_x_449:
[----:B------:R-:W-:Y:S01]  /*4a20*/  ISETP.NE.AND P3, PT, R37, RZ, PT ;  /* 0x000000ff2500720c */ /* 0x000fe20003f65270 */
[----:B------:R-:W-:-:S12]  /*4a30*/  BSSY B2, `(.L_x_453) ;  /* 0x0000070000027945 */ /* 0x000fd80003800000 */
[----:B------:R-:W-:Y:S05]  /*4a40*/  @!P3 BRA `(.L_x_454) ;  /* 0x0000000400b8b947 */ /* 0x000fea0003800000 */
[----:B0-234-:R0:W2:Y:S01]  /*4a50*/  LDS.128 R44, [R41+0x26a00] ;  /* 0x026a0000292c7984 */ /* 0x01d0a20000000c00 */
[----:B------:R-:W-:Y:S01]  /*4a60*/  VIADD R88, R16, 0x30 ;  /* 0x0000003010587836 */ /* 0x000fe20000000000 */
[----:B------:R-:W-:Y:S04]  /*4a70*/  BSSY B3, `(.L_x_455) ;  /* 0x000006a000037945 */ /* 0x000fe80003800000 */
[----:B------:R-:W-:-:S13]  /*4a80*/  ISETP.GE.AND P3, PT, R88, R135, PT ;  /* 0x000000875800720c */ /* 0x000fda0003f66270 */
[----:B0-----:R-:W-:Y:S05]  /*4a90*/  @P3 BRA `(.L_x_456) ;  /* 0x00000004009c3947 */ /* 0x001fea0003800000 */
[----:B------:R-:W-:Y:S02]  /*4aa0*/  SHF.R.U32.HI R89, RZ, 0x8, R87 ;  /* 0x00000008ff597819 */ /* 0x000fe40000011657 */
[----:B------:R-:W-:Y:S02]  /*4ab0*/  SHF.R.U32.HI R91, RZ, 0x8, R85 ;  /* 0x00000008ff5b7819 */ /* 0x000fe40000011655 */
[----:B------:R-:W-:Y:S01]  /*4ac0*/  LOP3.LUT R86, R87, 0xff0000ff, RZ, 0xc0, !PT ;  /* 0xff0000ff57567812 */ /* 0x000fe200078ec0ff */
[----:B------:R-:W-:Y:S01]  /*4ad0*/  IMAD.SHL.U32 R89, R89, 0x100, RZ ;  /* 0x0000010059597824 */ /* 0x000fe200078e00ff */
[----:B------:R-:W-:Y:S01]  /*4ae0*/  SHF.R.U32.HI R88, RZ, 0x10, R87 ;  /* 0x00000010ff587819 */ /* 0x000fe20000011657 */
[----:B------:R-:W-:Y:S01]  /*4af0*/  IMAD.SHL.U32 R87, R91, 0x100, RZ ;  /* 0x000001005b577824 */ /* 0x000fe200078e00ff */
[----:B------:R-:W-:Y:S02]  /*4b00*/  LOP3.LUT R84, R85, 0xff0000ff, RZ, 0xc0, !PT ;  /* 0xff0000ff55547812 */ /* 0x000fe400078ec0ff */
[----:B------:R-:W-:-:S02]  /*4b10*/  SHF.R.U32.HI R90, RZ, 0x10, R85 ;  /* 0x00000010ff5a7819 */ /* 0x000fc40000011655 */
[----:B------:R-:W-:Y:S01]  /*4b20*/  LOP3.LUT R86, R86, 0xff00, R89, 0xf8, !PT ;  /* 0x0000ff0056567812 */ /* 0x000fe200078ef859 */
[----:B------:R-:W-:Y:S01]  /*4b30*/  IMAD.U32 R89, R88, 0x10000, RZ ;  /* 0x0001000058597824 */ /* 0x000fe200078e00ff */
[----:B--2---:R-:W-:Y:S02]  /*4b40*/  MOV R85, R44 ;  /* 0x0000002c00557202 */ /* 0x004fe40000000f00 */
[----:B------:R-:W-:Y:S02]  /*4b50*/  F2FP.F16.E4M3.UNPACK_B R44, R45 ;  /* 0x0000002dff2c723e */ /* 0x000fe400020006ff */
[----:B------:R-:W-:Y:S02]  /*4b60*/  F2FP.F16.E4M3.UNPACK_B R88, R162.H1 ;  /* 0x000000a2ff58723e */ /* 0x000fe400030006ff */
[----:B------:R-:W-:Y:S01]  /*4b70*/  LOP3.LUT R84, R84, 0xff00, R87, 0xf8, !PT ;  /* 0x0000ff0054547812 */ /* 0x000fe200078ef857 */
[----:B------:R-:W-:Y:S01]  /*4b80*/  IMAD.U32 R87, R90, 0x10000, RZ ;  /* 0x000100005a577824 */ /* 0x000fe200078e00ff */
[----:B------:R-:W-:Y:S01]  /*4b90*/  LOP3.LUT R96, R86, 0xff0000, R89, 0xf8, !PT ;  /* 0x00ff000056607812 */ /* 0x000fe200078ef859 */
[----:B------:R-:W-:Y:S01]  /*4ba0*/  HADD2.F32 R86, -RZ, R44.H1_H1 ;  /* 0x3000002cff567230 */ /* 0x000fe20000004100 */
[----:B------:R-:W-:Y:S01]  /*4bb0*/  F2FP.F16.E4M3.UNPACK_B R89, R161.H1 ;  /* 0x000000a1ff59723e */ /* 0x000fe200030006ff */
[----:B------:R-:W-:Y:S01]  /*4bc0*/  HADD2.F32 R97, -RZ, R88.H0_H0 ;  /* 0x20000058ff617230 */ /* 0x000fe20000004100 */
[----:B------:R-:W-:Y:S01]  /*4bd0*/  F2FP.F16.E4M3.UNPACK_B R45, R45.H1 ;  /* 0x0000002dff2d723e */ /* 0x000fe200030006ff */
[----:B------:R-:W-:Y:S01]  /*4be0*/  HADD2.F32 R44, -RZ, R44.H0_H0 ;  /* 0x2000002cff2c7230 */ /* 0x000fe20000004100 */
[----:B------:R-:W-:Y:S01]  /*4bf0*/  LOP3.LUT R84, R84, 0xff0000, R87, 0xf8, !PT ;  /* 0x00ff000054547812 */ /* 0x000fe200078ef857 */
[----:B------:R-:W-:-:S02]  /*4c00*/  HADD2.F32 R90, -RZ, R88.H1_H1 ;  /* 0x30000058ff5a7230 */ /* 0x000fc40000004100 */
[----:B------:R-:W-:Y:S01]  /*4c10*/  FMUL.FTZ R99, R86, R97 ;  /* 0x0000006156637220 */ /* 0x000fe20000410000 */
[----:B------:R-:W-:Y:S01]  /*4c20*/  HADD2.F32 R91, -RZ, R89.H0_H0 ;  /* 0x20000059ff5b7230 */ /* 0x000fe20000004100 */
[----:B------:R-:W-:Y:S01]  /*4c30*/  F2FP.F16.E4M3.UNPACK_B R162, R162 ;  /* 0x000000a2ffa2723e */ /* 0x000fe200020006ff */
[--C-:B------:R-:W-:Y:S01]  /*4c40*/  HADD2.F32 R88, -RZ, R45.reuse.H1_H1 ;  /* 0x3000002dff587230 */ /* 0x100fe20000004100 */
[----:B------:R-:W-:Y:S01]  /*4c50*/  F2FP.F16.E4M3.UNPACK_B R161, R161 ;  /* 0x000000a1ffa1723e */ /* 0x000fe200020006ff */
[----:B------:R-:W-:Y:S02]  /*4c60*/  HADD2.F32 R87, -RZ, R45.H0_H0 ;  /* 0x2000002dff577230 */ /* 0x000fe40000004100 */
[----:B------:R-:W-:Y:S01]  /*4c70*/  FMUL.FTZ R45, R44, R97 ;  /* 0x000000612c2d7220 */ /* 0x000fe20000410000 */
[----:B------:R-:W-:Y:S02]  /*4c80*/  HADD2.F32 R89, -RZ, R89.H1_H1 ;  /* 0x30000059ff597230 */ /* 0x000fe40000004100 */
[-C--:B------:R-:W-:Y:S01]  /*4c90*/  FMUL.FTZ R98, R88, R90.reuse ;  /* 0x0000005a58627220 */ /* 0x080fe20000410000 */
[-C--:B------:R-:W-:Y:S01]  /*4ca0*/  FFMA.FTZ R44, R44, R91.reuse, -R99 ;  /* 0x0000005b2c2c7223 */ /* 0x080fe20000010863 */
[----:B------:R-:W-:Y:S01]  /*4cb0*/  FFMA.FTZ R45, R86, R91, R45 ;  /* 0x0000005b562d7223 */ /* 0x000fe2000001002d */
[C---:B------:R-:W-:Y:S01]  /*4cc0*/  FMUL.FTZ R97, R87.reuse, R90 ;  /* 0x0000005a57617220 */ /* 0x040fe20000410000 */
[----:B------:R-:W-:Y:S01]  /*4cd0*/  F2FP.F16.E4M3.UNPACK_B R86, R85.H1 ;  /* 0x00000055ff56723e */ /* 0x000fe200030006ff */
[----:B------:R-:W-:Y:S01]  /*4ce0*/  FFMA.FTZ R98, R87, R89, -R98 ;  /* 0x0000005957627223 */ /* 0x000fe20000010862 */
[----:B------:R-:W-:Y:S01]  /*4cf0*/  F2FP.F16.E4M3.UNPACK_B R85, R85 ;  /* 0x00000055ff55723e */ /* 0x000fe200020006ff */
[----:B------:R-:W-:Y:S01]  /*4d00*/  FFMA.FTZ R99, R88, R89, R97 ;  /* 0x0000005958637223 */ /* 0x000fe20000010061 */
[----:B------:R-:W-:-:S02]  /*4d10*/  HADD2.F32 R90, -RZ, R162.H1_H1 ;  /* 0x300000a2ff5a7230 */ /* 0x000fc40000004100 */
[----:B------:R-:W-:Y:S02]  /*4d20*/  HADD2.F32 R89, -RZ, R86.H1_H1 ;  /* 0x30000056ff597230 */ /* 0x000fe40000004100 */
[----:B------:R-:W-:Y:S02]  /*4d30*/  HADD2.F32 R162, -RZ, R162.H0_H0 ;  /* 0x200000a2ffa27230 */ /* 0x000fe40000004100 */
[----:B------:R-:W-:Y:S02]  /*4d40*/  HADD2.F32 R88, -RZ, R86.H0_H0 ;  /* 0x20000056ff587230 */ /* 0x000fe40000004100 */
[-C--:B------:R-:W-:Y:S01]  /*4d50*/  FMUL.FTZ R97, R89, R90.reuse ;  /* 0x0000005a59617220 */ /* 0x080fe20000410000 */
[--C-:B------:R-:W-:Y:S02]  /*4d60*/  HADD2.F32 R87, -RZ, R85.reuse.H1_H1 ;  /* 0x30000055ff577230 */ /* 0x100fe40000004100 */
        /* <DEDUP_REMOVED lines=10> */
[----:B------:R-:W-:Y:S02]  /*4e10*/  F2FP.SATFINITE.E4M3.F32.PACK_AB_MERGE_C R161, R99, R98, RZ ;  /* 0x0000006263a1723e */ /* 0x000fe400048070ff */
[----:B------:R-:W-:-:S02]  /*4e20*/  F2FP.F16.E4M3.UNPACK_B R87, R47.H1 ;  /* 0x0000002fff57723e */ /* 0x000fc400030006ff */
[----:B------:R-:W-:Y:S02]  /*4e30*/  F2FP.F16.E4M3.UNPACK_B R98, R96.H1 ;  /* 0x00000060ff62723e */ /* 0x000fe400030006ff */
[----:B------:R-:W-:Y:S01]  /*4e40*/  F2FP.SATFINITE.E4M3.F32.PACK_AB_MERGE_C R139, R90, R97, RZ ;  /* 0x000000615a8b723e */ /* 0x000fe200048070ff */
[--C-:B------:R-:W-:Y:S01]  /*4e50*/  HADD2.F32 R89, -RZ, R87.reuse.H1_H1 ;  /* 0x30000057ff597230 */ /* 0x100fe20000004100 */
[----:B------:R-:W-:Y:S01]  /*4e60*/  F2FP.F16.E4M3.UNPACK_B R86, R46.H1 ;  /* 0x0000002eff56723e */ /* 0x000fe200030006ff */
[----:B------:R-:W-:Y:S01]  /*4e70*/  HADD2.F32 R128, -RZ, R98.H1_H1 ;  /* 0x30000062ff807230 */ /* 0x000fe20000004100 */
[----:B------:R-:W-:Y:S01]  /*4e80*/  F2FP.F16.E4M3.UNPACK_B R91, R84.H1 ;  /* 0x00000054ff5b723e */ /* 0x000fe200030006ff */
[----:B------:R-:W-:Y:S01]  /*4e90*/  HADD2.F32 R88, -RZ, R87.H0_H0 ;  /* 0x20000057ff587230 */ /* 0x000fe20000004100 */
[----:B------:R-:W-:Y:S01]  /*4ea0*/  F2FP.F16.E4M3.UNPACK_B R97, R96 ;  /* 0x00000060ff61723e */ /* 0x000fe200020006ff */
[----:B------:R-:W-:Y:S01]  /*4eb0*/  HADD2.F32 R87, -RZ, R86.H1_H1 ;  /* 0x30000056ff577230 */ /* 0x000fe20000004100 */
[----:B------:R-:W-:Y:S01]  /*4ec0*/  F2FP.F16.E4M3.UNPACK_B R90, R84 ;  /* 0x00000054ff5a723e */ /* 0x000fe200020006ff */
[----:B------:R-:W-:-:S02]  /*4ed0*/  HADD2.F32 R96, -RZ, R91.H1_H1 ;  /* 0x3000005bff607230 */ /* 0x000fc40000004100 */
[-C--:B------:R-:W-:Y:S01]  /*4ee0*/  FMUL.FTZ R129, R89, R128.reuse ;  /* 0x0000008059817220 */ /* 0x080fe20000410000 */
[----:B------:R-:W-:Y:S02]  /*4ef0*/  HADD2.F32 R99, -RZ, R97.H1_H1 ;  /* 0x30000061ff637230 */ /* 0x000fe40000004100 */
[C---:B------:R-:W-:Y:S01]  /*4f00*/  FMUL.FTZ R138, R88.reuse, R128 ;  /* 0x00000080588a7220 */ /* 0x040fe20000410000 */
[----:B------:R-:W-:Y:S02]  /*4f10*/  HADD2.F32 R86, -RZ, R86.H0_H0 ;  /* 0x20000056ff567230 */ /* 0x000fe40000004100 */
[----:B------:R-:W-:Y:S01]  /*4f20*/  FFMA.FTZ R128, R88, R96, -R129 ;  /* 0x0000006058807223 */ /* 0x000fe20000010881 */
[----:B------:R-:W-:Y:S02]  /*4f30*/  HADD2.F32 R84, -RZ, R90.H1_H1 ;  /* 0x3000005aff547230 */ /* 0x000fe40000004100 */
[----:B------:R-:W-:Y:S01]  /*4f40*/  FMUL.FTZ R129, R87, R99 ;  /* 0x0000006357817220 */ /* 0x000fe20000410000 */
[----:B------:R-:W-:Y:S01]  /*4f50*/  F2FP.F16.E4M3.UNPACK_B R47, R47 ;  /* 0x0000002fff2f723e */ /* 0x000fe200020006ff */
[C---:B------:R-:W-:Y:S01]  /*4f60*/  FMUL.FTZ R88, R86.reuse, R99 ;  /* 0x0000006356587220 */ /* 0x040fe20000410000 */
[----:B------:R-:W-:Y:S01]  /*4f70*/  F2FP.F16.E4M3.UNPACK_B R46, R46 ;  /* 0x0000002eff2e723e */ /* 0x000fe200020006ff */
        /* <DEDUP_REMOVED lines=9> */
[----:B------:R-:W-:Y:S01]  /*5010*/  HADD2.F32 R87, -RZ, R98.H0_H0 ;  /* 0x20000062ff577230 */ /* 0x000fe20000004100 */
[----:B------:R-:W-:Y:S01]  /*5020*/  F2FP.SATFINITE.E4M3.F32.PACK_AB_MERGE_C R44, R162, R85, R139 ;  /* 0x00000055a22c723e */ /* 0x000fe2000480708b */
[----:B------:R-:W-:-:S02]  /*5030*/  HADD2.F32 R46, -RZ, R46.H1_H1 ;  /* 0x3000002eff2e7230 */ /* 0x000fc40000004100 */
[----:B------:R-:W-:Y:S02]  /*5040*/  HADD2.F32 R97, -RZ, R97.H0_H0 ;  /* 0x20000061ff617230 */ /* 0x000fe40000004100 */
[-C--:B------:R-:W-:Y:S01]  /*5050*/  FMUL.FTZ R89, R86, R87.reuse ;  /* 0x0000005756597220 */ /* 0x080fe20000410000 */
[----:B------:R-:W-:Y:S02]  /*5060*/  HADD2.F32 R91, -RZ, R91.H0_H0 ;  /* 0x2000005bff5b7230 */ /* 0x000fe40000004100 */
[----:B------:R-:W-:Y:S01]  /*5070*/  FMUL.FTZ R87, R84, R87 ;  /* 0x0000005754577220 */ /* 0x000fe20000410000 */
[----:B------:R-:W-:Y:S02]  /*5080*/  HADD2.F32 R90, -RZ, R90.H0_H0 ;  /* 0x2000005aff5a7230 */ /* 0x000fe40000004100 */
[-C--:B------:R-:W-:Y:S01]  /*5090*/  FMUL.FTZ R88, R46, R97.reuse ;  /* 0x000000612e587220 */ /* 0x080fe20000410000 */
[C---:B------:R-:W-:Y:S01]  /*50a0*/  FMUL.FTZ R97, R47.reuse, R97 ;  /* 0x000000612f617220 */ /* 0x040fe20000410000 */
[-C--:B------:R-:W-:Y:S01]  /*50b0*/  FFMA.FTZ R89, R84, R91.reuse, -R89 ;  /* 0x0000005b54597223 */ /* 0x080fe20000010859 */
[----:B------:R-:W-:Y:S01]  /*50c0*/  FFMA.FTZ R86, R86, R91, R87 ;  /* 0x0000005b56567223 */ /* 0x000fe20000010057 */
[-C--:B------:R-:W-:Y:S01]  /*50d0*/  FFMA.FTZ R88, R47, R90.reuse, -R88 ;  /* 0x0000005a2f587223 */ /* 0x080fe20000010858 */
[----:B------:R-:W-:-:S03]  /*50e0*/  FFMA.FTZ R97, R46, R90, R97 ;  /* 0x0000005a2e617223 */ /* 0x000fc60000010061 */
[----:B------:R-:W-:Y:S02]  /*50f0*/  F2FP.SATFINITE.E4M3.F32.PACK_AB_MERGE_C R47, R86, R89, R99 ;  /* 0x00000059562f723e */ /* 0x000fe40004807063 */
[----:B------:R-:W-:-:S07]  /*5100*/  F2FP.SATFINITE.E4M3.F32.PACK_AB_MERGE_C R46, R97, R88, R96 ;  /* 0x00000058612e723e */ /* 0x000fce0004807060 */
.L_x_456:
[----:B------:R-:W-:Y:S05]  /*5110*/  BSYNC B3 ;  /* 0x0000000000037941 */ /* 0x000fea0003800000 */
.L_x_455:
[----:B--2---:R0:W-:Y:S02]  /*5120*/  STG.E.128 desc[UR54][R50.64+0x60], R44 ;  /* 0x0000602c32007986 */ /* 0x0041e4000c101d36 */
.L_x_454:
[----:B------:R-:W-:Y:S05]  /*5130*/  BSYNC B2 ;  /* 0x0000000000027941 */ /* 0x000fea0003800000 */
.L_x_453:
        /* <DEDUP_REMOVED lines=10> */
[----:B------:R-:W-:Y:S02]  /*51e0*/  SHF.R.U32.HI R87, RZ, 0x10, R81 ;  /* 0x00000010ff577819 */ /* 0x000fe40000011651 */
[----:B------:R-:W-:Y:S01]  /*51f0*/  LOP3.LUT R82, R81, 0xff0000ff, RZ, 0xc0, !PT ;  /* 0xff0000ff51527812 */ /* 0x000fe200078ec0ff */
[----:B------:R-:W-:Y:S01]  /*5200*/  IMAD.SHL.U32 R81, R85, 0x100, RZ ;  /* 0x0000010055517824 */ /* 0x000fe200078e00ff */
[----:B------:R-:W-:Y:S02]  /*5210*/  SHF.R.U32.HI R86, RZ, 0x10, R83 ;  /* 0x00000010ff567819 */ /* 0x000fe40000011653 */
[----:B------:R-:W-:Y:S01]  /*5220*/  LOP3.LUT R84, R83, 0xff0000ff, RZ, 0xc0, !PT ;  /* 0xff0000ff53547812 */ /* 0x000fe200078ec0ff */
[----:B------:R-:W-:Y:S01]  /*5230*/  IMAD.SHL.U32 R83, R80, 0x100, RZ ;  /* 0x0000010050537824 */ /* 0x000fe200078e00ff */
[----:B------:R-:W-:Y:S01]  /*5240*/  LOP3.LUT R82, R82, 0xff00, R81, 0xf8, !PT ;  /* 0x0000ff0052527812 */ /* 0x000fe200078ef851 */
[----:B------:R-:W-:Y:S01]  /*5250*/  IMAD.U32 R81, R87, 0x10000, RZ ;  /* 0x0001000057517824 */ /* 0x000fe200078e00ff */
[----:B--2---:R-:W-:-:S02]  /*5260*/  MOV R80, R44 ;  /* 0x0000002c00507202 */ /* 0x004fc40000000f00 */
[----:B------:R-:W-:Y:S01]  /*5270*/  LOP3.LUT R85, R84, 0xff00, R83, 0xf8, !PT ;  /* 0x0000ff0054557812 */ /* 0x000fe200078ef853 */
[----:B------:R-:W-:Y:S01]  /*5280*/  IMAD.U32 R84, R86, 0x10000, RZ ;  /* 0x0001000056547824 */ /* 0x000fe200078e00ff */
[----:B------:R-:W-:Y:S02]  /*5290*/  F2FP.F16.E4M3.UNPACK_B R44, R45 ;  /* 0x0000002dff2c723e */ /* 0x000fe400020006ff */
[----:B------:R-:W-:Y:S02]  /*52a0*/  F2FP.F16.E4M3.UNPACK_B R83, R160.H1 ;  /* 0x000000a0ff53723e */ /* 0x000fe400030006ff */
[----:B------:R-:W-:Y:S01]  /*52b0*/  LOP3.LUT R86, R82, 0xff0000, R81, 0xf8, !PT ;  /* 0x00ff000052567812 */ /* 0x000fe200078ef851 */
[--C-:B------:R-:W-:Y:S01]  /*52c0*/  HADD2.F32 R81, -RZ, R44.reuse.H1_H1 ;  /* 0x3000002cff517230 */ /* 0x100fe20000004100 */
[----:B------:R-:W-:Y:S01]  /*52d0*/  LOP3.LUT R89, R85, 0xff0000, R84, 0xf8, !PT ;  /* 0x00ff000055597812 */ /* 0x000fe200078ef854 */
[--C-:B------:R-:W-:Y:S01]  /*52e0*/  HADD2.F32 R87, -RZ, R83.reuse.H0_H0 ;  /* 0x20000053ff577230 */ /* 0x100fe20000004100 */
        /* <DEDUP_REMOVED lines=15> */
[----:B------:R-:W-:Y:S01]  /*53e0*/  FFMA.FTZ R44, R44, R85, -R91 ;  /* 0x000000552c2c7223 */ /* 0x000fe2000001085b */
[----:B------:R-:W-:Y:S01]  /*53f0*/  FFMA.FTZ R97, R82, R84, -R87 ;  /* 0x0000005452617223 */ /* 0x000fe20000010857 */
[----:B------:R-:W-:Y:S01]  /*5400*/  F2FP.F16.E4M3.UNPACK_B R80, R80 ;  /* 0x00000050ff50723e */ /* 0x000fe200020006ff */
[----:B------:R-:W-:Y:S01]  /*5410*/  FFMA.FTZ R98, R83, R84, R88 ;  /* 0x0000005453627223 */ /* 0x000fe20000010058 */
[----:B------:R-:W-:Y:S01]  /*5420*/  F2FP.F16.E4M3.UNPACK_B R155, R155 ;  /* 0x0000009bff9b723e */ /* 0x000fe200020006ff */
[----:B------:R-:W-:-:S02]  /*5430*/  HADD2.F32 R85, -RZ, R160.H1_H1 ;  /* 0x300000a0ff557230 */ /* 0x000fc40000004100 */
[--C-:B------:R-:W-:Y:S01]  /*5440*/  HADD2.F32 R82, -RZ, R81.reuse.H0_H0 ;  /* 0x20000051ff527230 */ /* 0x100fe20000004100 */
[----:B------:R-:W-:Y:S01]  /*5450*/  F2FP.SATFINITE.E4M3.F32.PACK_AB_MERGE_C R128, R98, R97, RZ ;  /* 0x000000616280723e */ /* 0x000fe200048070ff */
[----:B------:R-:W-:Y:S02]  /*5460*/  HADD2.F32 R83, -RZ, R81.H1_H1 ;  /* 0x30000051ff537230 */ /* 0x000fe40000004100 */
[----:B------:R-:W-:Y:S02]  /*5470*/  HADD2.F32 R81, -RZ, R80.H0_H0 ;  /* 0x20000050ff517230 */ /* 0x000fe40000004100 */
[-C--:B------:R-:W-:Y:S01]  /*5480*/  FMUL.FTZ R90, R82, R85.reuse ;  /* 0x00000055525a7220 */ /* 0x080fe20000410000 */
[----:B------:R-:W-:Y:S02]  /*5490*/  HADD2.F32 R84, -RZ, R155.H1_H1 ;  /* 0x3000009bff547230 */ /* 0x000fe40000004100 */
[----:B------:R-:W-:Y:S01]  /*54a0*/  FMUL.FTZ R87, R83, R85 ;  /* 0x0000005553577220 */ /* 0x000fe20000410000 */
[----:B------:R-:W-:Y:S01]  /*54b0*/  HADD2.F32 R160, -RZ, R160.H0_H0 ;  /* 0x200000a0ffa07230 */ /* 0x000fe20000004100 */
[----:B------:R-:W-:Y:S01]  /*54c0*/  F2FP.SATFINITE.E4M3.F32.PACK_AB_MERGE_C R45, R45, R44, R128 ;  /* 0x0000002c2d2d723e */ /* 0x000fe20004807080 */
[----:B------:R-:W-:-:S02]  /*54d0*/  HADD2.F32 R80, -RZ, R80.H1_H1 ;  /* 0x30000050ff507230 */ /* 0x000fc40000004100 */
[-C--:B------:R-:W-:Y:S01]  /*54e0*/  FFMA.FTZ R87, R82, R84.reuse, -R87 ;  /* 0x0000005452577223 */ /* 0x080fe20000010857 */
[----:B------:R-:W-:Y:S02]  /*54f0*/  HADD2.F32 R155, -RZ, R155.H0_H0 ;  /* 0x2000009bff9b7230 */ /* 0x000fe40000004100 */
[----:B------:R-:W-:Y:S01]  /*5500*/  FFMA.FTZ R90, R83, R84, R90 ;  /* 0x00000054535a7223 */ /* 0x000fe2000001005a */
[CC--:B------:R-:W-:Y:S01]  /*5510*/  FMUL.FTZ R85, R81.reuse, R160.reuse ;  /* 0x000000a051557220 */ /* 0x0c0fe20000410000 */
[----:B------:R-:W-:Y:S01]  /*5520*/  FMUL.FTZ R88, R80, R160 ;  /* 0x000000a050587220 */ /* 0x000fe20000410000 */
[----:B------:R-:W-:Y:S02]  /*5530*/  F2FP.F16.E4M3.UNPACK_B R84, R86.H1 ;  /* 0x00000056ff54723e */ /* 0x000fe400030006ff */
[----:B------:R-:W-:Y:S01]  /*5540*/  F2FP.SATFINITE.E4M3.F32.PACK_AB_MERGE_C R99, R90, R87, RZ ;  /* 0x000000575a63723e */ /* 0x000fe200048070ff */
[----:B------:R-:W-:Y:S01]  /*5550*/  FFMA.FTZ R91, R81, R155, -R88 ;  /* 0x0000009b515b7223 */ /* 0x000fe20000010858 */
[----:B------:R-:W-:Y:S01]  /*5560*/  F2FP.F16.E4M3.UNPACK_B R81, R47.H1 ;  /* 0x0000002fff51723e */ /* 0x000fe200030006ff */
[----:B------:R-:W-:Y:S01]  /*5570*/  FFMA.FTZ R96, R80, R155, R85 ;  /* 0x0000009b50607223 */ /* 0x000fe20000010055 */
[-C--:B------:R-:W-:Y:S01]  /*5580*/  F2FP.F16.E4M3.UNPACK_B R87, R89.reuse.H1 ;  /* 0x00000059ff57723e */ /* 0x080fe200030006ff */
[----:B------:R-:W-:Y:S01]  /*5590*/  HADD2.F32 R85, -RZ, R84.H1_H1 ;  /* 0x30000054ff557230 */ /* 0x000fe20000004100 */
[----:B------:R-:W-:Y:S01]  /*55a0*/  F2FP.F16.E4M3.UNPACK_B R80, R46.H1 ;  /* 0x0000002eff50723e */ /* 0x000fe200030006ff */
[----:B------:R-:W-:Y:S01]  /*55b0*/  HADD2.F32 R83, -RZ, R81.H1_H1 ;  /* 0x30000051ff537230 */ /* 0x000fe20000004100 */
[----:B------:R-:W-:Y:S01]  /*55c0*/  F2FP.F16.E4M3.UNPACK_B R89, R89 ;  /* 0x00000059ff59723e */ /* 0x000fe200020006ff */
[----:B------:R-:W-:Y:S01]  /*55d0*/  HADD2.F32 R90, -RZ, R87.H1_H1 ;  /* 0x30000057ff5a7230 */ /* 0x000fe20000004100 */
[----:B------:R-:W-:Y:S01]  /*55e0*/  F2FP.F16.E4M3.UNPACK_B R86, R86 ;  /* 0x00000056ff56723e */ /* 0x000fe200020006ff */
[----:B------:R-:W-:Y:S01]  /*55f0*/  HADD2.F32 R82, -RZ, R81.H0_H0 ;  /* 0x20000051ff527230 */ /* 0x000fe20000004100 */
[----:B------:R-:W-:Y:S01]  /*5600*/  F2FP.F16.E4M3.UNPACK_B R47, R47 ;  /* 0x0000002fff2f723e */ /* 0x000fe200020006ff */
[----:B------:R-:W-:-:S02]  /*5610*/  HADD2.F32 R81, -RZ, R80.H1_H1 ;  /* 0x30000050ff517230 */ /* 0x000fc40000004100 */
[-C--:B------:R-:W-:Y:S01]  /*5620*/  FMUL.FTZ R97, R83, R90.reuse ;  /* 0x0000005a53617220 */ /* 0x080fe20000410000 */
[--C-:B------:R-:W-:Y:S02]  /*5630*/  HADD2.F32 R88, -RZ, R89.reuse.H1_H1 ;  /* 0x30000059ff587230 */ /* 0x100fe40000004100 */
[C---:B------:R-:W-:Y:S01]  /*5640*/  FMUL.FTZ R90, R82.reuse, R90 ;  /* 0x0000005a525a7220 */ /* 0x040fe20000410000 */
[----:B------:R-:W-:Y:S02]  /*5650*/  HADD2.F32 R80, -RZ, R80.H0_H0 ;  /* 0x20000050ff507230 */ /* 0x000fe40000004100 */
[----:B------:R-:W-:Y:S01]  /*5660*/  FFMA.FTZ R98, R82, R85, -R97 ;  /* 0x0000005552627223 */ /* 0x000fe20000010861 */
[----:B------:R-:W-:Y:S02]  /*5670*/  HADD2.F32 R82, -RZ, R86.H1_H1 ;  /* 0x30000056ff527230 */ /* 0x000fe40000004100 */
[----:B------:R-:W-:Y:S01]  /*5680*/  FMUL.FTZ R97, R81, R88 ;  /* 0x0000005851617220 */ /* 0x000fe20000410000 */
[----:B------:R-:W-:Y:S01]  /*5690*/  F2FP.F16.E4M3.UNPACK_B R46, R46 ;  /* 0x0000002eff2e723e */ /* 0x000fe200020006ff */
[----:B------:R-:W-:Y:S01]  /*56a0*/  FMUL.FTZ R88, R80, R88 ;  /* 0x0000005850587220 */ /* 0x000fe20000410000 */
[----:B------:R-:W-:-:S02]  /*56b0*/  HADD2.F32 R89, -RZ, R89.H0_H0 ;  /* 0x20000059ff597230 */ /* 0x000fc40000004100 */
[-C--:B------:R-:W-:Y:S01]  /*56c0*/  FFMA.FTZ R97, R80, R82.reuse, -R97 ;  /* 0x0000005250617223 */ /* 0x080fe20000010861 */
[--C-:B------:R-:W-:Y:S02]  /*56d0*/  HADD2.F32 R80, -RZ, R47.reuse.H0_H0 ;  /* 0x2000002fff507230 */ /* 0x100fe40000004100 */
[----:B------:R-:W-:Y:S01]  /*56e0*/  FFMA.FTZ R88, R81, R82, R88 ;  /* 0x0000005251587223 */ /* 0x000fe20000010058 */
[----:B------:R-:W-:Y:S02]  /*56f0*/  HADD2.F32 R81, -RZ, R47.H1_H1 ;  /* 0x3000002fff517230 */ /* 0x000fe40000004100 */
[----:B------:R-:W-:Y:S01]  /*5700*/  FFMA.FTZ R85, R83, R85, R90 ;  /* 0x0000005553557223 */ /* 0x000fe2000001005a */
[--C-:B------:R-:W-:Y:S01]  /*5710*/  HADD2.F32 R47, -RZ, R46.reuse.H0_H0 ;  /* 0x2000002eff2f7230 */ /* 0x100fe20000004100 */
[----:B------:R-:W-:Y:S01]  /*5720*/  F2FP.SATFINITE.E4M3.F32.PACK_AB_MERGE_C R44, R96, R91, R99 ;  /* 0x0000005b602c723e */ /* 0x000fe20004807063 */
[----:B------:R-:W-:Y:S01]  /*5730*/  HADD2.F32 R46, -RZ, R46.H1_H1 ;  /* 0x3000002eff2e7230 */ /* 0x000fe20000004100 */
[----:B------:R-:W-:Y:S01]  /*5740*/  F2FP.SATFINITE.E4M3.F32.PACK_AB_MERGE_C R88, R88, R97, RZ ;  /* 0x000000615858723e */ /* 0x000fe200048070ff */
[----:B------:R-:W-:Y:S01]  /*5750*/  HADD2.F32 R87, -RZ, R87.H0_H0 ;  /* 0x20000057ff577230 */ /* 0x000fe20000004100 */
[----:B------:R-:W-:Y:S01]  /*5760*/  F2FP.SATFINITE.E4M3.F32.PACK_AB_MERGE_C R85, R85, R98, RZ ;  /* 0x000000625555723e */ /* 0x000fe200048070ff */
[----:B------:R-:W-:-:S02]  /*5770*/  HADD2.F32 R84, -RZ, R84.H0_H0 ;  /* 0x20000054ff547230 */ /* 0x000fc40000004100 */
[----:B------:R-:W-:Y:S01]  /*5780*/  FMUL.FTZ R82, R46, R89 ;  /* 0x000000592e527220 */ /* 0x000fe20000410000 */
[----:B------:R-:W-:Y:S02]  /*5790*/  HADD2.F32 R86, -RZ, R86.H0_H0 ;  /* 0x20000056ff567230 */ /* 0x000fe40000004100 */
[-C--:B------:R-:W-:Y:S01]  /*57a0*/  FMUL.FTZ R83, R81, R87.reuse ;  /* 0x0000005751537220 */ /* 0x080fe20000410000 */
[C---:B------:R-:W-:Y:S01]  /*57b0*/  FMUL.FTZ R90, R80.reuse, R87 ;  /* 0x00000057505a7220 */ /* 0x040fe20000410000 */
[----:B------:R-:W-:Y:S02]  /*57c0*/  FMUL.FTZ R89, R47, R89 ;  /* 0x000000592f597220 */ /* 0x000fe40000410000 */
[-C--:B------:R-:W-:Y:S01]  /*57d0*/  FFMA.FTZ R83, R80, R84.reuse, -R83 ;  /* 0x0000005450537223 */ /* 0x080fe20000010853 */
[----:B------:R-:W-:Y:S01]  /*57e0*/  FFMA.FTZ R90, R81, R84, R90 ;  /* 0x00000054515a7223 */ /* 0x000fe2000001005a */
[-C--:B------:R-:W-:Y:S01]  /*57f0*/  FFMA.FTZ R82, R47, R86.reuse, -R82 ;  /* 0x000000562f527223 */ /* 0x080fe20000010852 */
[----:B------:R-:W-:-:S03]  /*5800*/  FFMA.FTZ R89, R46, R86, R89 ;  /* 0x000000562e597223 */ /* 0x000fc60000010059 */
[----:B------:R-:W-:Y:S02]  /*5810*/  F2FP.SATFINITE.E4M3.F32.PACK_AB_MERGE_C R47, R90, R83, R85 ;  /* 0x000000535a2f723e */ /* 0x000fe40004807055 */
[----:B------:R-:W-:-:S07]  /*5820*/  F2FP.SATFINITE.E4M3.F32.PACK_AB_MERGE_C R46, R89, R82, R88 ;  /* 0x00000052592e723e */ /* 0x000fce0004807058 */
.L_x_460:
[----:B------:R-:W-:Y:S05]  /*5830*/  BSYNC B3 ;  /* 0x0000000000037941 */ /* 0x000fea0003800000 */
.L_x_459:
[----:B--2---:R0:W-:Y:S02]  /*5840*/  STG.E.128 desc[UR54][R50.64+0x80], R44 ;  /* 0x0000802c32007986 */ /* 0x0041e4000c101d36 */
.L_x_458:
[----:B------:R-:W-:Y:S05]  /*5850*/  BSYNC B2 ;  /* 0x0000000000027941 */ /* 0x000fea0003800000 */
.L_x_457:
[----:B------:R-:W-:-:S13]  /*5860*/  ISETP.NE.AND P3, PT, R39, RZ, PT ;  /* 0x000000ff2700720c */ /* 0x000fda0003f65270 */
        /* <DEDUP_REMOVED lines=8> */
[----:B------:R-:W-:Y:S02]  /*58f0*/  LOP3.LUT R78, R77, 0xff0000ff, RZ, 0xc0, !PT ;  /* 0xff0000ff4d4e7812 */ /* 0x000fe400078ec0ff */
[----:B------:R-:W-:Y:S01]  /*5900*/  SHF.R.U32.HI R82, RZ, 0x10, R77 ;  /* 0x00000010ff527819 */ /* 0x000fe2000001164d */
[----:B------:R-:W-:Y:S01]  /*5910*/  IMAD.SHL.U32 R77, R83, 0x100, RZ ;  /* 0x00000100534d7824 */ /* 0x000fe200078e00ff */
[----:B------:R-:W-:Y:S02]  /*5920*/  LOP3.LUT R80, R79, 0xff0000ff, RZ, 0xc0, !PT ;  /* 0xff0000ff4f507812 */ /* 0x000fe400078ec0ff */
[----:B------:R-:W-:Y:S01]  /*5930*/  SHF.R.U32.HI R81, RZ, 0x10, R79 ;  /* 0x00000010ff517819 */ /* 0x000fe2000001164f */
[----:B------:R-:W-:Y:S01]  /*5940*/  IMAD.SHL.U32 R79, R76, 0x100, RZ ;  /* 0x000001004c4f7824 */ /* 0x000fe200078e00ff */
[----:B------:R-:W-:Y:S01]  /*5950*/  LOP3.LUT R77, R78, 0xff00, R77, 0xf8, !PT ;  /* 0x0000ff004e4d7812 */ /* 0x000fe200078ef84d */
[----:B------:R-:W-:Y:S01]  /*5960*/  IMAD.U32 R78, R82, 0x10000, RZ ;  /* 0x00010000524e7824 */ /* 0x000fe200078e00ff */
[----:B--2---:R-:W-:Y:S01]  /*5970*/  MOV R76, R44 ;  /* 0x0000002c004c7202 */ /* 0x004fe20000000f00 */
[----:B------:R-:W-:Y:S01]  /*5980*/  IMAD.U32 R81, R81, 0x10000, RZ ;  /* 0x0001000051517824 */ /* 0x000fe200078e00ff */
[----:B------:R-:W-:-:S02]  /*5990*/  LOP3.LUT R80, R80, 0xff00, R79, 0xf8, !PT ;  /* 0x0000ff0050507812 */ /* 0x000fc400078ef84f */
        /* <DEDUP_REMOVED lines=40> */
[-C--:B------:R-:W-:Y:S01]  /*5c20*/  F2FP.F16.E4M3.UNPACK_B R80, R82.reuse.H1 ;  /* 0x00000052ff50723e */ /* 0x080fe200030006ff */
[-C--:B------:R-:W-:Y:S01]  /*5c30*/  FMUL.FTZ R84, R76, R159.reuse ;  /* 0x0000009f4c547220 */ /* 0x080fe20000410000 */
[C---:B------:R-:W-:Y:S01]  /*5c40*/  FMUL.FTZ R159, R77.reuse, R159 ;  /* 0x0000009f4d9f7220 */ /* 0x040fe20000410000 */
[----:B------:R-:W-:Y:S02]  /*5c50*/  F2FP.F16.E4M3.UNPACK_B R82, R82 ;  /* 0x00000052ff52723e */ /* 0x000fe400020006ff */
[-C--:B------:R-:W-:Y:S01]  /*5c60*/  FFMA.FTZ R87, R77, R152.reuse, -R84 ;  /* 0x000000984d577223 */ /* 0x080fe20000010854 */
[----:B------:R-:W-:Y:S01]  /*5c70*/  F2FP.SATFINITE.E4M3.F32.PACK_AB_MERGE_C R90, R86, R83, RZ ;  /* 0x00000053565a723e */ /* 0x000fe200048070ff */
[----:B------:R-:W-:Y:S01]  /*5c80*/  FFMA.FTZ R152, R76, R152, R159 ;  /* 0x000000984c987223 */ /* 0x000fe2000001009f */
[----:B------:R-:W-:Y:S01]  /*5c90*/  F2FP.F16.E4M3.UNPACK_B R77, R47.H1 ;  /* 0x0000002fff4d723e */ /* 0x000fe200030006ff */
[--C-:B------:R-:W-:Y:S01]  /*5ca0*/  HADD2.F32 R81, -RZ, R80.reuse.H1_H1 ;  /* 0x30000050ff517230 */ /* 0x100fe20000004100 */
[-C--:B------:R-:W-:Y:S01]  /*5cb0*/  F2FP.F16.E4M3.UNPACK_B R83, R85.reuse.H1 ;  /* 0x00000055ff53723e */ /* 0x080fe200030006ff */
[----:B------:R-:W-:Y:S01]  /*5cc0*/  HADD2.F32 R80, -RZ, R80.H0_H0 ;  /* 0x20000050ff507230 */ /* 0x000fe20000004100 */
[-C--:B------:R-:W-:Y:S01]  /*5cd0*/  F2FP.F16.E4M3.UNPACK_B R76, R46.reuse.H1 ;  /* 0x0000002eff4c723e */ /* 0x080fe200030006ff */
        /* <DEDUP_REMOVED lines=14> */
[----:B------:R-:W-:-:S02]  /*5dc0*/  HADD2.F32 R85, -RZ, R85.H0_H0 ;  /* 0x20000055ff557230 */ /* 0x000fc40000004100 */
[C---:B------:R-:W-:Y:S01]  /*5dd0*/  FMUL.FTZ R84, R76.reuse, R84 ;  /* 0x000000544c547220 */ /* 0x040fe20000410000 */
[----:B------:R-:W-:Y:S02]  /*5de0*/  HADD2.F32 R83, -RZ, R83.H0_H0 ;  /* 0x20000053ff537230 */ /* 0x000fe40000004100 */
[-C--:B------:R-:W-:Y:S01]  /*5df0*/  FFMA.FTZ R89, R76, R78.reuse, -R89 ;  /* 0x0000004e4c597223 */ /* 0x080fe20000010859 */
[--C-:B------:R-:W-:Y:S02]  /*5e00*/  HADD2.F32 R76, -RZ, R47.reuse.H0_H0 ;  /* 0x2000002fff4c7230 */ /* 0x100fe40000004100 */
[----:B------:R-:W-:Y:S01]  /*5e10*/  FFMA.FTZ R84, R77, R78, R84 ;  /* 0x0000004e4d547223 */ /* 0x000fe20000010054 */
[----:B------:R-:W-:Y:S02]  /*5e20*/  HADD2.F32 R77, -RZ, R47.H1_H1 ;  /* 0x3000002fff4d7230 */ /* 0x000fe40000004100 */
[----:B------:R-:W-:Y:S01]  /*5e30*/  FFMA.FTZ R81, R79, R81, R86 ;  /* 0x000000514f517223 */ /* 0x000fe20000010056 */
[----:B------:R-:W-:-:S02]  /*5e40*/  HADD2.F32 R47, -RZ, R46.H0_H0 ;  /* 0x2000002eff2f7230 */ /* 0x000fc40000004100 */
[-C--:B------:R-:W-:Y:S01]  /*5e50*/  FMUL.FTZ R86, R76, R83.reuse ;  /* 0x000000534c567220 */ /* 0x080fe20000410000 */
[----:B------:R-:W-:Y:S02]  /*5e60*/  HADD2.F32 R46, -RZ, R46.H1_H1 ;  /* 0x3000002eff2e7230 */ /* 0x000fe40000004100 */
[C---:B------:R-:W-:Y:S01]  /*5e70*/  FMUL.FTZ R79, R77.reuse, R83 ;  /* 0x000000534d4f7220 */ /* 0x040fe20000410000 */
[----:B------:R-:W-:Y:S02]  /*5e80*/  HADD2.F32 R82, -RZ, R82.H0_H0 ;  /* 0x20000052ff527230 */ /* 0x000fe40000004100 */
[-C--:B------:R-:W-:Y:S01]  /*5e90*/  FFMA.FTZ R86, R77, R80.reuse, R86 ;  /* 0x000000504d567223 */ /* 0x080fe20000010056 */
[----:B------:R-:W-:Y:S01]  /*5ea0*/  F2FP.SATFINITE.E4M3.F32.PACK_AB_MERGE_C R84, R84, R89, RZ ;  /* 0x000000595454723e */ /* 0x000fe200048070ff */
[-C--:B------:R-:W-:Y:S01]  /*5eb0*/  FMUL.FTZ R78, R46, R85.reuse ;  /* 0x000000552e4e7220 */ /* 0x080fe20000410000 */
[----:B------:R-:W-:Y:S01]  /*5ec0*/  FMUL.FTZ R85, R47, R85 ;  /* 0x000000552f557220 */ /* 0x000fe20000410000 */
[----:B------:R-:W-:Y:S01]  /*5ed0*/  FFMA.FTZ R79, R76, R80, -R79 ;  /* 0x000000504c4f7223 */ /* 0x000fe2000001084f */
[----:B------:R-:W-:Y:S01]  /*5ee0*/  F2FP.SATFINITE.E4M3.F32.PACK_AB_MERGE_C R81, R81, R88, RZ ;  /* 0x000000585151723e */ /* 0x000fe200048070ff */
[-C--:B------:R-:W-:Y:S01]  /*5ef0*/  FFMA.FTZ R78, R47, R82.reuse, -R78 ;  /* 0x000000522f4e7223 */ /* 0x080fe2000001084e */
[----:B------:R-:W-:Y:S01]  /*5f00*/  FFMA.FTZ R85, R46, R82, R85 ;  /* 0x000000522e557223 */ /* 0x000fe20000010055 */
[----:B------:R-:W-:-:S02]  /*5f10*/  F2FP.SATFINITE.E4M3.F32.PACK_AB_MERGE_C R44, R152, R87, R90 ;  /* 0x00000057982c723e */ /* 0x000fc4000480705a */
[----:B------:R-:W-:Y:S02]  /*5f20*/  F2FP.SATFINITE.E4M3.F32.PACK_AB_MERGE_C R47, R86, R79, R81 ;  /* 0x0000004f562f723e */ /* 0x000fe40004807051 */
[----:B------:R-:W-:-:S07]  /*5f30*/  F2FP.SATFINITE.E4M3.F32.PACK_AB_MERGE_C R46, R85, R78, R84 ;  /* 0x0000004e552e723e */ /* 0x000fce0004807054 */
.L_x_462:
[----:B------:R-:W-:Y:S05]  /*5f40*/  BSYNC B2 ;  /* 0x0000000000027941 */ /* 0x000fea0003800000 */
.L_x_461:
[----:B--2---:R0:W-:Y:S02]  /*5f50*/  STG.E.128 desc[UR54][R50.64+0xa0], R44 ;  /* 0x0000a02c32007986 */ /* 0x0041e4000c101d36 */
.L_x_440:
[----:B------:R-:W-:Y:S05]  /*5f60*/  BSYNC B1 ;  /* 0x0000000000017941 */ /* 0x000fea0003800000 */
.L_x_439:
[----:B------:R-:W-:Y:S05]  /*5f70*/  @P4 BRA `(.L_x_463) ;  /* 0x0000009400284947 */ /* 0x000fea0003800000 */
[----:B------:R-:W-:Y:S01]  /*5f80*/  ISETP.NE.AND P3, PT, R34, RZ, PT ;  /* 0x000000ff2200720c */ /* 0x000fe20003f65270 */
[----:B------:R-:W-:-:S12]  /*5f90*/  BSSY B1, `(.L_x_464) ;  /* 0x000006f000017945 */ /* 0x000fd80003800000 */
[----:B------:R-:W-:Y:S05]  /*5fa0*/  @!P3 BRA `(.L_x_465) ;  /* 0x0000000400b4b947 */ /* 0x000fea0003800000 */
[----:B0-234-:R0:W2:Y:S01]  /*5fb0*/  LDS.128 R44, [R40+0x26200] ;  /* 0x02620000282c7984 */ /* 0x01d0a20000000c00 */
[----:B------:R-:W-:Y:S01]  /*5fc0*/  ISETP.GE.AND P3, PT, R16, R135, PT ;  /* 0x000000871000720c */ /* 0x000fe20003f66270 */
[----:B------:R-:W-:-:S12]  /*5fd0*/  BSSY B2, `(.L_x_466) ;  /* 0x0000069000027945 */ /* 0x000fd80003800000 */
[----:B0-----:R-:W-:Y:S05]  /*5fe0*/  @P3 BRA `(.L_x_467) ;  /* 0x00000004009c3947 */ /* 0x001fea0003800000 */
[----:B------:R-:W-:Y:S01]  /*5ff0*/  SHF.R.U32.HI R74, RZ, 0x8, R75 ;  /* 0x00000008ff4a7819 */ /* 0x000fe2000001164b */
[----:B--2---:R-:W-:Y:S01]  /*6000*/  IMAD.MOV.U32 R50, RZ, RZ, R44 ;  /* 0x000000ffff327224 */ /* 0x004fe200078e002c */
[----:B------:R-:W-:Y:S02]  /*6010*/  SHF.R.U32.HI R72, RZ, 0x8, R73 ;  /* 0x00000008ff487819 */ /* 0x000fe40000011649 */
[----:B------:R-:W-:Y:S01]  /*6020*/  SHF.R.U32.HI R76, RZ, 0x10, R75 ;  /* 0x00000010ff4c7819 */ /* 0x000fe2000001164b */
[----:B------:R-:W-:Y:S01]  /*6030*/  IMAD.SHL.U32 R74, R74, 0x100, RZ ;  /* 0x000001004a4a7824 */ /* 0x000fe200078e00ff */
[----:B------:R-:W-:Y:S01]  /*6040*/  LOP3.LUT R51, R73, 0xff0000ff, RZ, 0xc0, !PT ;  /* 0xff0000ff49337812 */ /* 0x000fe200078ec0ff */
[----:B------:R-:W-:Y:S01]  /*6050*/  IMAD.SHL.U32 R72, R72, 0x100, RZ ;  /* 0x0000010048487824 */ /* 0x000fe200078e00ff */
[----:B------:R-:W-:Y:S01]  /*6060*/  SHF.R.U32.HI R77, RZ, 0x10, R73 ;  /* 0x00000010ff4d7819 */ /* 0x000fe20000011649 */
[----:B------:R-:W-:Y:S01]  /*6070*/  IMAD.U32 R76, R76, 0x10000, RZ ;  /* 0x000100004c4c7824 */ /* 0x000fe200078e00ff */
[----:B------:R-:W-:-:S02]  /*6080*/  LOP3.LUT R73, R75, 0xff0000ff, RZ, 0xc0, !PT ;  /* 0xff0000ff4b497812 */ /* 0x000fc400078ec0ff */
[----:B------:R-:W-:Y:S02]  /*6090*/  LOP3.LUT R51, R51, 0xff00, R72, 0xf8, !PT ;  /* 0x0000ff0033337812 */ /* 0x000fe400078ef848 */
[----:B------:R-:W-:Y:S02]  /*60a0*/  LOP3.LUT R73, R73, 0xff00, R74, 0xf8, !PT ;  /* 0x0000ff0049497812 */ /* 0x000fe400078ef84a */
[-C--:B------:R-:W-:Y:S02]  /*60b0*/  F2FP.F16.E4M3.UNPACK_B R44, R45.reuse ;  /* 0x0000002dff2c723e */ /* 0x080fe400020006ff */
[----:B------:R-:W-:Y:S02]  /*60c0*/  SHF.L.U32 R72, R77, 0x10, RZ ;  /* 0x000000104d487819 */ /* 0x000fe400000006ff */
[----:B------:R-:W-:Y:S02]  /*60d0*/  F2FP.F16.E4M3.UNPACK_B R74, R158.H1 ;  /* 0x0000009eff4a723e */ /* 0x000fe400030006ff */
[----:B------:R-:W-:-:S02]  /*60e0*/  F2FP.F16.E4M3.UNPACK_B R45, R45.H1 ;  /* 0x0000002dff2d723e */ /* 0x000fc400030006ff */
[----:B------:R-:W-:Y:S01]  /*60f0*/  LOP3.LUT R78, R73, 0xff0000, R76, 0xf8, !PT ;  /* 0x00ff0000494e7812 */ /* 0x000fe200078ef84c */
[--C-:B------:R-:W-:Y:S01]  /*6100*/  HADD2.F32 R77, -RZ, R74.reuse.H1_H1 ;  /* 0x3000004aff4d7230 */ /* 0x100fe20000004100 */
[----:B------:R-:W-:Y:S01]  /*6110*/  F2FP.F16.E4M3.UNPACK_B R73, R156.H1 ;  /* 0x0000009cff49723e */ /* 0x000fe200030006ff */
[----:B------:R-:W-:Y:S01]  /*6120*/  HADD2.F32 R76, -RZ, R74.H0_H0 ;  /* 0x2000004aff4c7230 */ /* 0x000fe20000004100 */
[----:B------:R-:W-:Y:S01]  /*6130*/  LOP3.LUT R75, R51, 0xff0000, R72, 0xf8, !PT ;  /* 0x00ff0000334b7812 */ /* 0x000fe200078ef848 */
[----:B------:R-:W-:Y:S01]  /*6140*/  HADD2.F32 R72, -RZ, R45.H1_H1 ;  /* 0x3000002dff487230 */ /* 0x000fe20000004100 */
[----:B------:R-:W-:Y:S01]  /*6150*/  F2FP.F16.E4M3.UNPACK_B R158, R158 ;  /* 0x0000009eff9e723e */ /* 0x000fe200020006ff */
[----:B------:R-:W-:Y:S01]  /*6160*/  HADD2.F32 R74, -RZ, R73.H0_H0 ;  /* 0x20000049ff4a7230 */ /* 0x000fe20000004100 */
[----:B------:R-:W-:Y:S01]  /*6170*/  F2FP.F16.E4M3.UNPACK_B R156, R156 ;  /* 0x0000009cff9c723e */ /* 0x000fe200020006ff */
[----:B------:R-:W-:Y:S02]  /*6180*/  HADD2.F32 R51, -RZ, R44.H1_H1 ;  /* 0x3000002cff337230 */ /* 0x000fe40000004100 */
[----:B------:R-:W-:Y:S01]  /*6190*/  FMUL.FTZ R80, R72, R77 ;  /* 0x0000004d48507220 */ /* 0x000fe20000410000 */
[----:B------:R-:W-:-:S02]  /*61a0*/  HADD2.F32 R45, -RZ, R45.H0_H0 ;  /* 0x2000002dff2d7230 */ /* 0x000fc40000004100 */
[----:B------:R-:W-:Y:S02]  /*61b0*/  HADD2.F32 R73, -RZ, R73.H1_H1 ;  /* 0x30000049ff497230 */ /* 0x000fe40000004100 */
[----:B------:R-:W-:Y:S01]  /*61c0*/  FMUL.FTZ R79, R51, R76 ;  /* 0x0000004c334f7220 */ /* 0x000fe20000410000 */
[----:B------:R-:W-:Y:S02]  /*61d0*/  HADD2.F32 R44, -RZ, R44.H0_H0 ;  /* 0x2000002cff2c7230 */ /* 0x000fe40000004100 */
[C---:B------:R-:W-:Y:S01]  /*61e0*/  FMUL.FTZ R77, R45.reuse, R77 ;  /* 0x0000004d2d4d7220 */ /* 0x040fe20000410000 */
[-C--:B------:R-:W-:Y:S01]  /*61f0*/  FFMA.FTZ R82, R45, R73.reuse, -R80 ;  /* 0x000000492d527223 */ /* 0x080fe20000010850 */
[----:B------:R-:W-:Y:S01]  /*6200*/  F2FP.F16.E4M3.UNPACK_B R45, R50.H1 ;  /* 0x00000032ff2d723e */ /* 0x000fe200030006ff */
[C---:B------:R-:W-:Y:S01]  /*6210*/  FMUL.FTZ R76, R44.reuse, R76 ;  /* 0x0000004c2c4c7220 */ /* 0x040fe20000410000 */
[----:B------:R-:W-:Y:S01]  /*6220*/  FFMA.FTZ R44, R44, R74, -R79 ;  /* 0x0000004a2c2c7223 */ /* 0x000fe2000001084f */
[----:B------:R-:W-:Y:S01]  /*6230*/  FFMA.FTZ R85, R72, R73, R77 ;  /* 0x0000004948557223 */ /* 0x000fe2000001004d */
[----:B------:R-:W-:Y:S01]  /*6240*/  F2FP.F16.E4M3.UNPACK_B R50, R50 ;  /* 0x00000032ff32723e */ /* 0x000fe200020006ff */
[----:B------:R-:W-:Y:S01]  /*6250*/  FFMA.FTZ R83, R51, R74, R76 ;  /* 0x0000004a33537223 */ /* 0x000fe2000001004c */
[----:B------:R-:W-:-:S02]  /*6260*/  HADD2.F32 R74, -RZ, R158.H1_H1 ;  /* 0x3000009eff4a7230 */ /* 0x000fc40000004100 */
[--C-:B------:R-:W-:Y:S01]  /*6270*/  HADD2.F32 R51, -RZ, R45.reuse.H0_H0 ;  /* 0x2000002dff337230 */ /* 0x100fe20000004100 */
[----:B------:R-:W-:Y:S01]  /*6280*/  F2FP.SATFINITE.E4M3.F32.PACK_AB_MERGE_C R87, R85, R82, RZ ;  /* 0x000000525557723e */ /* 0x000fe200048070ff */
[----:B------:R-:W-:Y:S02]  /*6290*/  HADD2.F32 R72, -RZ, R45.H1_H1 ;  /* 0x3000002dff487230 */ /* 0x000fe40000004100 */
[----:B------:R-:W-:Y:S02]  /*62a0*/  HADD2.F32 R73, -RZ, R156.H1_H1 ;  /* 0x3000009cff497230 */ /* 0x000fe40000004100 */
[-C--:B------:R-:W-:Y:S01]  /*62b0*/  FMUL.FTZ R79, R51, R74.reuse ;  /* 0x0000004a334f7220 */ /* 0x080fe20000410000 */
[----:B------:R-:W-:Y:S02]  /*62c0*/  HADD2.F32 R158, -RZ, R158.H0_H0 ;  /* 0x2000009eff9e7230 */ /* 0x000fe40000004100 */
[----:B------:R-:W-:Y:S01]  /*62d0*/  FMUL.FTZ R76, R72, R74 ;  /* 0x0000004a484c7220 */ /* 0x000fe20000410000 */
[----:B------:R-:W-:-:S02]  /*62e0*/  HADD2.F32 R45, -RZ, R50.H0_H0 ;  /* 0x20000032ff2d7230 */ /* 0x000fc40000004100 */
[-C--:B------:R-:W-:Y:S01]  /*62f0*/  FFMA.FTZ R79, R72, R73.reuse, R79 ;  /* 0x00000049484f7223 */ /* 0x080fe2000001004f */
[----:B------:R-:W-:Y:S02]  /*6300*/  HADD2.F32 R50, -RZ, R50.H1_H1 ;  /* 0x30000032ff327230 */ /* 0x000fe40000004100 */
[----:B------:R-:W-:Y:S01]  /*6310*/  FFMA.FTZ R76, R51, R73, -R76 ;  /* 0x00000049334c7223 */ /* 0x000fe2000001084c */
[----:B------:R-:W-:Y:S02]  /*6320*/  HADD2.F32 R156, -RZ, R156.H0_H0 ;  /* 0x2000009cff9c7230 */ /* 0x000fe40000004100 */
[-C--:B------:R-:W-:Y:S01]  /*6330*/  FMUL.FTZ R77, R45, R158.reuse ;  /* 0x0000009e2d4d7220 */ /* 0x080fe20000410000 */
[----:B------:R-:W-:Y:S01]  /*6340*/  F2FP.F16.E4M3.UNPACK_B R73, R75.H1 ;  /* 0x0000004bff49723e */ /* 0x000fe200030006ff */
[C---:B------:R-:W-:Y:S01]  /*6350*/  FMUL.FTZ R74, R50.reuse, R158 ;  /* 0x0000009e324a7220 */ /* 0x040fe20000410000 */
[----:B------:R-:W-:Y:S01]  /*6360*/  F2FP.SATFINITE.E4M3.F32.PACK_AB_MERGE_C R86, R79, R76, RZ ;  /* 0x0000004c4f56723e */ /* 0x000fe200048070ff */
[-C--:B------:R-:W-:Y:S01]  /*6370*/  FFMA.FTZ R81, R50, R156.reuse, R77 ;  /* 0x0000009c32517223 */ /* 0x080fe2000001004d */
[----:B------:R-:W-:Y:S01]  /*6380*/  F2FP.F16.E4M3.UNPACK_B R50, R47.H1 ;  /* 0x0000002fff32723e */ /* 0x000fe200030006ff */
[----:B------:R-:W-:Y:S01]  /*6390*/  FFMA.FTZ R80, R45, R156, -R74 ;  /* 0x0000009c2d507223 */ /* 0x000fe2000001084a */
[----:B------:R-:W-:Y:S01]  /*63a0*/  F2FP.F16.E4M3.UNPACK_B R76, R78.H1 ;  /* 0x0000004eff4c723e */ /* 0x000fe200030006ff */
        /* <DEDUP_REMOVED lines=15> */
[-C--:B------:R-:W-:Y:S01]  /*64a0*/  FMUL.FTZ R82, R50, R77.reuse ;  /* 0x0000004d32527220 */ /* 0x080fe20000410000 */
[----:B------:R-:W-:Y:S01]  /*64b0*/  F2FP.F16.E4M3.UNPACK_B R46, R46 ;  /* 0x0000002eff2e723e */ /* 0x000fe200020006ff */
[----:B------:R-:W-:Y:S01]  /*64c0*/  FMUL.FTZ R77, R45, R77 ;  /* 0x0000004d2d4d7220 */ /* 0x000fe20000410000 */
[----:B------:R-:W-:-:S02]  /*64d0*/  HADD2.F32 R76, -RZ, R76.H0_H0 ;  /* 0x2000004cff4c7230 */ /* 0x000fc40000004100 */
[-C--:B------:R-:W-:Y:S01]  /*64e0*/  FFMA.FTZ R82, R45, R51.reuse, -R82 ;  /* 0x000000332d527223 */ /* 0x080fe20000010852 */
[----:B------:R-:W-:Y:S02]  /*64f0*/  HADD2.F32 R78, -RZ, R78.H0_H0 ;  /* 0x2000004eff4e7230 */ /* 0x000fe40000004100 */
[----:B------:R-:W-:Y:S01]  /*6500*/  FFMA.FTZ R77, R50, R51, R77 ;  /* 0x00000033324d7223 */ /* 0x000fe2000001004d */
[--C-:B------:R-:W-:Y:S02]  /*6510*/  HADD2.F32 R50, -RZ, R47.reuse.H0_H0 ;  /* 0x2000002fff327230 */ /* 0x100fe40000004100 */
[----:B------:R-:W-:Y:S01]  /*6520*/  FFMA.FTZ R85, R72, R74, R79 ;  /* 0x0000004a48557223 */ /* 0x000fe2000001004f */
[----:B------:R-:W-:Y:S02]  /*6530*/  HADD2.F32 R47, -RZ, R47.H1_H1 ;  /* 0x3000002fff2f7230 */ /* 0x000fe40000004100 */
[--C-:B------:R-:W-:Y:S01]  /*6540*/  HADD2.F32 R45, -RZ, R46.reuse.H0_H0 ;  /* 0x2000002eff2d7230 */ /* 0x100fe20000004100 */
[----:B------:R-:W-:Y:S01]  /*6550*/  F2FP.SATFINITE.E4M3.F32.PACK_AB_MERGE_C R77, R77, R82, RZ ;  /* 0x000000524d4d723e */ /* 0x000fe200048070ff */
[----:B------:R-:W-:-:S02]  /*6560*/  HADD2.F32 R46, -RZ, R46.H1_H1 ;  /* 0x3000002eff2e7230 */ /* 0x000fc40000004100 */
[-C--:B------:R-:W-:Y:S01]  /*6570*/  FMUL.FTZ R79, R47, R76.reuse ;  /* 0x0000004c2f4f7220 */ /* 0x080fe20000410000 */
[----:B------:R-:W-:Y:S02]  /*6580*/  HADD2.F32 R73, -RZ, R73.H0_H0 ;  /* 0x20000049ff497230 */ /* 0x000fe40000004100 */
[----:B------:R-:W-:Y:S01]  /*6590*/  FMUL.FTZ R76, R50, R76 ;  /* 0x0000004c324c7220 */ /* 0x000fe20000410000 */
[----:B------:R-:W-:Y:S02]  /*65a0*/  HADD2.F32 R75, -RZ, R75.H0_H0 ;  /* 0x2000004bff4b7230 */ /* 0x000fe40000004100 */
[-C--:B------:R-:W-:Y:S01]  /*65b0*/  FMUL.FTZ R72, R46, R78.reuse ;  /* 0x0000004e2e487220 */ /* 0x080fe20000410000 */
[----:B------:R-:W-:Y:S01]  /*65c0*/  FMUL.FTZ R51, R45, R78 ;  /* 0x0000004e2d337220 */ /* 0x000fe20000410000 */
[-C--:B------:R-:W-:Y:S01]  /*65d0*/  FFMA.FTZ R79, R50, R73.reuse, -R79 ;  /* 0x00000049324f7223 */ /* 0x080fe2000001084f */
[----:B------:R-:W-:Y:S01]  /*65e0*/  FFMA.FTZ R76, R47, R73, R76 ;  /* 0x000000492f4c7223 */ /* 0x000fe2000001004c */
[-C--:B------:R-:W-:Y:S01]  /*65f0*/  FFMA.FTZ R72, R45, R75.reuse, -R72 ;  /* 0x0000004b2d487223 */ /* 0x080fe20000010848 */
[----:B------:R-:W-:Y:S01]  /*6600*/  FFMA.FTZ R51, R46, R75, R51 ;  /* 0x0000004b2e337223 */ /* 0x000fe20000010033 */
[----:B------:R-:W-:-:S02]  /*6610*/  F2FP.SATFINITE.E4M3.F32.PACK_AB_MERGE_C R84, R85, R84, RZ ;  /* 0x000000545554723e */ /* 0x000fc400048070ff */
[----:B------:R-:W-:Y:S02]  /*6620*/  F2FP.SATFINITE.E4M3.F32.PACK_AB_MERGE_C R45, R83, R44, R87 ;  /* 0x0000002c532d723e */ /* 0x000fe40004807057 */
[----:B------:R-:W-:Y:S02]  /*6630*/  F2FP.SATFINITE.E4M3.F32.PACK_AB_MERGE_C R44, R81, R80, R86 ;  /* 0x00000050512c723e */ /* 0x000fe40004807056 */
[----:B------:R-:W-:Y:S02]  /*6640*/  F2FP.SATFINITE.E4M3.F32.PACK_AB_MERGE_C R46, R51, R72, R77 ;  /* 0x00000048332e723e */ /* 0x000fe4000480704d */
[----:B------:R-:W-:-:S07]  /*6650*/  F2FP.SATFINITE.E4M3.F32.PACK_AB_MERGE_C R47, R76, R79, R84 ;  /* 0x0000004f4c2f723e */ /* 0x000fce0004807054 */
.L_x_467:
[----:B------:R-:W-:Y:S05]  /*6660*/  BSYNC B2 ;  /* 0x0000000000027941 */ /* 0x000fea0003800000 */
.L_x_466:
[----:B--2---:R0:W-:Y:S02]  /*6670*/  STG.E.128 desc[UR54][R48.64], R44 ;  /* 0x0000002c30007986 */ /* 0x0041e4000c101d36 */
.L_x_465:
[----:B------:R-:W-:Y:S05]  /*6680*/  BSYNC B1 ;  /* 0x0000000000017941 */ /* 0x000fea0003800000 */
.L_x_464:
        /* <DEDUP_REMOVED lines=8> */
[----:B------:R-:W-:Y:S01]  /*6710*/  SHF.R.U32.HI R74, RZ, 0x10, R69 ;  /* 0x00000010ff4a7819 */ /* 0x000fe20000011645 */
[----:B--2---:R-:W-:Y:S01]  /*6720*/  IMAD.MOV.U32 R68, RZ, RZ, R47 ;  /* 0x000000ffff447224 */ /* 0x004fe200078e002f */
[----:B------:R-:W-:Y:S02]  /*6730*/  SHF.R.U32.HI R51, RZ, 0x8, R69 ;  /* 0x00000008ff337819 */ /* 0x000fe40000011645 */
[----:B------:R-:W-:Y:S02]  /*6740*/  LOP3.LUT R50, R69, 0xff0000ff, RZ, 0xc0, !PT ;  /* 0xff0000ff45327812 */ /* 0x000fe400078ec0ff */
[--C-:B------:R-:W-:Y:S01]  /*6750*/  SHF.R.U32.HI R69, RZ, 0x8, R71.reuse ;  /* 0x00000008ff457819 */ /* 0x100fe20000011647 */
[----:B------:R-:W-:Y:S01]  /*6760*/  IMAD.SHL.U32 R47, R51, 0x100, RZ ;  /* 0x00000100332f7824 */ /* 0x000fe200078e00ff */
[----:B------:R-:W-:Y:S02]  /*6770*/  SHF.R.U32.HI R73, RZ, 0x10, R71 ;  /* 0x00000010ff497819 */ /* 0x000fe40000011647 */
[----:B------:R-:W-:Y:S01]  /*6780*/  LOP3.LUT R70, R71, 0xff0000ff, RZ, 0xc0, !PT ;  /* 0xff0000ff47467812 */ /* 0x000fe200078ec0ff */
[----:B------:R-:W-:Y:S01]  /*6790*/  IMAD.SHL.U32 R69, R69, 0x100, RZ ;  /* 0x0000010045457824 */ /* 0x000fe200078e00ff */
[----:B------:R-:W-:-:S02]  /*67a0*/  LOP3.LUT R51, R50, 0xff00, R47, 0xf8, !PT ;  /* 0x0000ff0032337812 */ /* 0x000fc400078ef82f */
[----:B------:R-:W-:Y:S02]  /*67b0*/  SHF.L.U32 R50, R74, 0x10, RZ ;  /* 0x000000104a327819 */ /* 0x000fe400000006ff */
[----:B------:R-:W-:Y:S01]  /*67c0*/  LOP3.LUT R72, R70, 0xff00, R69, 0xf8, !PT ;  /* 0x0000ff0046487812 */ /* 0x000fe200078ef845 */
[----:B------:R-:W-:Y:S01]  /*67d0*/  IMAD.U32 R69, R73, 0x10000, RZ ;  /* 0x0001000049457824 */ /* 0x000fe200078e00ff */
[----:B------:R-:W-:Y:S02]  /*67e0*/  F2FP.F16.E4M3.UNPACK_B R70, R154.H1 ;  /* 0x0000009aff46723e */ /* 0x000fe400030006ff */
[----:B------:R-:W-:Y:S02]  /*67f0*/  F2FP.F16.E4M3.UNPACK_B R47, R45 ;  /* 0x0000002dff2f723e */ /* 0x000fe400020006ff */
[----:B------:R-:W-:Y:S01]  /*6800*/  LOP3.LUT R73, R72, 0xff0000, R69, 0xf8, !PT ;  /* 0x00ff000048497812 */ /* 0x000fe200078ef845 */
[--C-:B------:R-:W-:Y:S01]  /*6810*/  HADD2.F32 R72, -RZ, R70.reuse.H0_H0 ;  /* 0x20000046ff487230 */ /* 0x100fe20000004100 */
[----:B------:R-:W-:Y:S01]  /*6820*/  LOP3.LUT R71, R51, 0xff0000, R50, 0xf8, !PT ;  /* 0x00ff000033477812 */ /* 0x000fe200078ef832 */
[--C-:B------:R-:W-:Y:S01]  /*6830*/  HADD2.F32 R50, -RZ, R47.reuse.H1_H1 ;  /* 0x3000002fff327230 */ /* 0x100fe20000004100 */
[----:B------:R-:W-:Y:S01]  /*6840*/  F2FP.F16.E4M3.UNPACK_B R69, R153.H1 ;  /* 0x00000099ff45723e */ /* 0x000fe200030006ff */
[----:B------:R-:W-:Y:S01]  /*6850*/  HADD2.F32 R74, -RZ, R70.H1_H1 ;  /* 0x30000046ff4a7230 */ /* 0x000fe20000004100 */
[----:B------:R-:W-:Y:S01]  /*6860*/  F2FP.F16.E4M3.UNPACK_B R45, R45.H1 ;  /* 0x0000002dff2d723e */ /* 0x000fe200030006ff */
[----:B------:R-:W-:-:S02]  /*6870*/  HADD2.F32 R47, -RZ, R47.H0_H0 ;  /* 0x2000002fff2f7230 */ /* 0x000fc40000004100 */
[C---:B------:R-:W-:Y:S01]  /*6880*/  FMUL.FTZ R76, R50.reuse, R72 ;  /* 0x00000048324c7220 */ /* 0x040fe20000410000 */
[----:B------:R-:W-:Y:S01]  /*6890*/  HADD2.F32 R70, -RZ, R69.H0_H0 ;  /* 0x20000045ff467230 */ /* 0x000fe20000004100 */
[----:B------:R-:W-:Y:S01]  /*68a0*/  F2FP.F16.E4M3.UNPACK_B R154, R154 ;  /* 0x0000009aff9a723e */ /* 0x000fe200020006ff */
[--C-:B------:R-:W-:Y:S02]  /*68b0*/  HADD2.F32 R51, -RZ, R45.reuse.H1_H1 ;  /* 0x3000002dff337230 */ /* 0x100fe40000004100 */
[C---:B------:R-:W-:Y:S01]  /*68c0*/  FMUL.FTZ R75, R47.reuse, R72 ;  /* 0x000000482f4b7220 */ /* 0x040fe20000410000 */
[----:B------:R-:W-:Y:S02]  /*68d0*/  HADD2.F32 R45, -RZ, R45.H0_H0 ;  /* 0x2000002dff2d7230 */ /* 0x000fe40000004100 */
[----:B------:R-:W-:Y:S01]  /*68e0*/  FFMA.FTZ R77, R47, R70, -R76 ;  /* 0x000000462f4d7223 */ /* 0x000fe2000001084c */
[----:B------:R-:W-:Y:S02]  /*68f0*/  HADD2.F32 R72, -RZ, R69.H1_H1 ;  /* 0x30000045ff487230 */ /* 0x000fe40000004100 */
[----:B------:R-:W-:Y:S01]  /*6900*/  FMUL.FTZ R76, R51, R74 ;  /* 0x0000004a334c7220 */ /* 0x000fe20000410000 */
[----:B------:R-:W-:Y:S01]  /*6910*/  FFMA.FTZ R78, R50, R70, R75 ;  /* 0x00000046324e7223 */ /* 0x000fe2000001004b */
[C---:B------:R-:W-:Y:S01]  /*6920*/  FMUL.FTZ R80, R45.reuse, R74 ;  /* 0x0000004a2d507220 */ /* 0x040fe20000410000 */
[----:B------:R-:W-:Y:S01]  /*6930*/  F2FP.F16.E4M3.UNPACK_B R153, R153 ;  /* 0x00000099ff99723e */ /* 0x000fe200020006ff */
[----:B------:R-:W-:Y:S01]  /*6940*/  FFMA.FTZ R74, R45, R72, -R76 ;  /* 0x000000482d4a7223 */ /* 0x000fe2000001084c */
[-C--:B------:R-:W-:Y:S01]  /*6950*/  F2FP.F16.E4M3.UNPACK_B R45, R44.reuse.H1 ;  /* 0x0000002cff2d723e */ /* 0x080fe200030006ff */
[--C-:B------:R-:W-:Y:S01]  /*6960*/  HADD2.F32 R69, -RZ, R154.reuse.H1_H1 ;  /* 0x3000009aff457230 */ /* 0x100fe20000004100 */
[----:B------:R-:W-:Y:S01]  /*6970*/  F2FP.F16.E4M3.UNPACK_B R44, R44 ;  /* 0x0000002cff2c723e */ /* 0x000fe200020006ff */
[----:B------:R-:W-:-:S02]  /*6980*/  HADD2.F32 R154, -RZ, R154.H0_H0 ;  /* 0x2000009aff9a7230 */ /* 0x000fc40000004100 */
[----:B------:R-:W-:Y:S01]  /*6990*/  FFMA.FTZ R79, R51, R72, R80 ;  /* 0x00000048334f7223 */ /* 0x000fe20000010050 */
[--C-:B------:R-:W-:Y:S02]  /*69a0*/  HADD2.F32 R47, -RZ, R45.reuse.H0_H0 ;  /* 0x2000002dff2f7230 */ /* 0x100fe40000004100 */
[----:B------:R-:W-:Y:S02]  /*69b0*/  HADD2.F32 R50, -RZ, R45.H1_H1 ;  /* 0x3000002dff327230 */ /* 0x000fe40000004100 */
[--C-:B------:R-:W-:Y:S02]  /*69c0*/  HADD2.F32 R45, -RZ, R44.reuse.H0_H0 ;  /* 0x2000002cff2d7230 */ /* 0x100fe40000004100 */
[-C--:B------:R-:W-:Y:S01]  /*69d0*/  FMUL.FTZ R75, R47, R69.reuse ;  /* 0x000000452f4b7220 */ /* 0x080fe20000410000 */
[----:B------:R-:W-:Y:S02]  /*69e0*/  HADD2.F32 R44, -RZ, R44.H1_H1 ;  /* 0x3000002cff2c7230 */ /* 0x000fe40000004100 */
[----:B------:R-:W-:Y:S01]  /*69f0*/  FMUL.FTZ R72, R50, R69 ;  /* 0x0000004532487220 */ /* 0x000fe20000410000 */
[----:B------:R-:W-:-:S02]  /*6a00*/  HADD2.F32 R51, -RZ, R153.H1_H1 ;  /* 0x30000099ff337230 */ /* 0x000fc40000004100 */
[-C--:B------:R-:W-:Y:S01]  /*6a10*/  FMUL.FTZ R69, R45, R154.reuse ;  /* 0x0000009a2d457220 */ /* 0x080fe20000410000 */
[----:B------:R-:W-:Y:S02]  /*6a20*/  HADD2.F32 R153, -RZ, R153.H0_H0 ;  /* 0x20000099ff997230 */ /* 0x000fe40000004100 */
[----:B------:R-:W-:Y:S01]  /*6a30*/  FMUL.FTZ R70, R44, R154 ;  /* 0x0000009a2c467220 */ /* 0x000fe20000410000 */
[----:B------:R-:W-:Y:S01]  /*6a40*/  F2FP.SATFINITE.E4M3.F32.PACK_AB_MERGE_C R83, R79, R74, RZ ;  /* 0x0000004a4f53723e */ /* 0x000fe200048070ff */
[-C--:B------:R-:W-:Y:S01]  /*6a50*/  FFMA.FTZ R72, R47, R51.reuse, -R72 ;  /* 0x000000332f487223 */ /* 0x080fe20000010848 */
[----:B------:R-:W-:Y:S01]  /*6a60*/  FFMA.FTZ R51, R50, R51, R75 ;  /* 0x0000003332337223 */ /* 0x000fe2000001004b */
[-C--:B------:R-:W-:Y:S01]  /*6a70*/  FFMA.FTZ R75, R45, R153.reuse, -R70 ;  /* 0x000000992d4b7223 */ /* 0x080fe20000010846 */
[----:B------:R-:W-:Y:S01]  /*6a80*/  F2FP.F16.E4M3.UNPACK_B R45, R68.H1 ;  /* 0x00000044ff2d723e */ /* 0x000fe200030006ff */
[----:B------:R-:W-:Y:S01]  /*6a90*/  FFMA.FTZ R76, R44, R153, R69 ;  /* 0x000000992c4c7223 */ /* 0x000fe20000010045 */
[----:B------:R-:W-:-:S02]  /*6aa0*/  F2FP.F16.E4M3.UNPACK_B R70, R73.H1 ;  /* 0x00000049ff46723e */ /* 0x000fc400030006ff */
        /* <DEDUP_REMOVED lines=26> */
[--C-:B------:R-:W-:Y:S02]  /*6c50*/  HADD2.F32 R45, -RZ, R68.reuse.H0_H0 ;  /* 0x20000044ff2d7230 */ /* 0x100fe40000004100 */
[----:B------:R-:W-:Y:S02]  /*6c60*/  HADD2.F32 R68, -RZ, R68.H1_H1 ;  /* 0x30000044ff447230 */ /* 0x000fe40000004100 */
[----:B------:R-:W-:Y:S01]  /*6c70*/  FMUL.FTZ R47, R46, R73 ;  /* 0x000000492e2f7220 */ /* 0x000fe20000410000 */
[----:B------:R-:W-:-:S02]  /*6c80*/  HADD2.F32 R70, -RZ, R70.H0_H0 ;  /* 0x20000046ff467230 */ /* 0x000fc40000004100 */
[----:B------:R-:W-:Y:S01]  /*6c90*/  FMUL.FTZ R73, R44, R73 ;  /* 0x000000492c497220 */ /* 0x000fe20000410000 */
[----:B------:R-:W-:Y:S01]  /*6ca0*/  HADD2.F32 R71, -RZ, R71.H0_H0 ;  /* 0x20000047ff477230 */ /* 0x000fe20000004100 */
[----:B------:R-:W-:Y:S01]  /*6cb0*/  F2FP.SATFINITE.E4M3.F32.PACK_AB_MERGE_C R72, R72, R79, RZ ;  /* 0x0000004f4848723e */ /* 0x000fe200048070ff */
[----:B------:R-:W-:Y:S02]  /*6cc0*/  HADD2.F32 R51, -RZ, R51.H0_H0 ;  /* 0x20000033ff337230 */ /* 0x000fe40000004100 */
[-C--:B------:R-:W-:Y:S01]  /*6cd0*/  FMUL.FTZ R50, R68, R70.reuse ;  /* 0x0000004644327220 */ /* 0x080fe20000410000 */
[C---:B------:R-:W-:Y:S01]  /*6ce0*/  FMUL.FTZ R69, R45.reuse, R70 ;  /* 0x000000462d457220 */ /* 0x040fe20000410000 */
        /* <DEDUP_REMOVED lines=9> */
.L_x_471:
[----:B------:R-:W-:Y:S05]  /*6d80*/  BSYNC B2 ;  /* 0x0000000000027941 */ /* 0x000fea0003800000 */
.L_x_470:
[----:B--2---:R0:W-:Y:S02]  /*6d90*/  STG.E.128 desc[UR54][R48.64+0x20], R44 ;  /* 0x0000202c30007986 */ /* 0x0041e4000c101d36 */
.L_x_469:
[----:B------:R-:W-:Y:S05]  /*6da0*/  BSYNC B1 ;  /* 0x0000000000017941 */ /* 0x000fea0003800000 */
.L_x_468:
        /* <DEDUP_REMOVED lines=10> */
[--C-:B------:R-:W-:Y:S01]  /*6e50*/  SHF.R.U32.HI R66, RZ, 0x8, R67.reuse ;  /* 0x00000008ff427819 */ /* 0x100fe20000011643 */
[----:B------:R-:W-:Y:S01]  /*6e60*/  IMAD.MOV.U32 R51, RZ, RZ, R46 ;  /* 0x000000ffff337224 */ /* 0x000fe200078e002e */
[----:B------:R-:W-:Y:S01]  /*6e70*/  SHF.R.U32.HI R68, RZ, 0x10, R67 ;  /* 0x00000010ff447819 */ /* 0x000fe20000011643 */
[----:B------:R-:W-:Y:S01]  /*6e80*/  IMAD.SHL.U32 R47, R70, 0x100, RZ ;  /* 0x00000100462f7824 */ /* 0x000fe200078e00ff */
[----:B------:R-:W-:Y:S02]  /*6e90*/  LOP3.LUT R50, R65, 0xff0000ff, RZ, 0xc0, !PT ;  /* 0xff0000ff41327812 */ /* 0x000fe400078ec0ff */
[----:B------:R-:W-:Y:S01]  /*6ea0*/  SHF.R.U32.HI R69, RZ, 0x10, R65 ;  /* 0x00000010ff457819 */ /* 0x000fe20000011641 */
[----:B------:R-:W-:Y:S01]  /*6eb0*/  IMAD.U32 R68, R68, 0x10000, RZ ;  /* 0x0001000044447824 */ /* 0x000fe200078e00ff */
[----:B------:R-:W-:-:S02]  /*6ec0*/  LOP3.LUT R65, R67, 0xff0000ff, RZ, 0xc0, !PT ;  /* 0xff0000ff43417812 */ /* 0x000fc400078ec0ff */
[----:B------:R-:W-:Y:S02]  /*6ed0*/  SHF.L.U32 R46, R66, 0x8, RZ ;  /* 0x00000008422e7819 */ /* 0x000fe400000006ff */
[----:B------:R-:W-:Y:S01]  /*6ee0*/  LOP3.LUT R47, R50, 0xff00, R47, 0xf8, !PT ;  /* 0x0000ff00322f7812 */ /* 0x000fe200078ef82f */
[----:B------:R-:W-:Y:S01]  /*6ef0*/  IMAD.U32 R50, R69, 0x10000, RZ ;  /* 0x0001000045327824 */ /* 0x000fe200078e00ff */
[----:B------:R-:W-:Y:S02]  /*6f00*/  LOP3.LUT R65, R65, 0xff00, R46, 0xf8, !PT ;  /* 0x0000ff0041417812 */ /* 0x000fe400078ef82e */
[----:B------:R-:W-:Y:S02]  /*6f10*/  F2FP.F16.E4M3.UNPACK_B R66, R143.H1 ;  /* 0x0000008fff42723e */ /* 0x000fe400030006ff */
[-C--:B------:R-:W-:Y:S02]  /*6f20*/  F2FP.F16.E4M3.UNPACK_B R46, R45.reuse ;  /* 0x0000002dff2e723e */ /* 0x080fe400020006ff */
[----:B------:R-:W-:Y:S01]  /*6f30*/  LOP3.LUT R70, R65, 0xff0000, R68, 0xf8, !PT ;  /* 0x00ff000041467812 */ /* 0x000fe200078ef844 */
[----:B------:R-:W-:Y:S01]  /*6f40*/  HADD2.F32 R68, -RZ, R66.H0_H0 ;  /* 0x20000042ff447230 */ /* 0x000fe20000004100 */
[----:B------:R-:W-:Y:S01]  /*6f50*/  LOP3.LUT R67, R47, 0xff0000, R50, 0xf8, !PT ;  /* 0x00ff00002f437812 */ /* 0x000fe200078ef832 */
[----:B------:R-:W-:Y:S01]  /*6f60*/  HADD2.F32 R47, -RZ, R46.H1_H1 ;  /* 0x3000002eff2f7230 */ /* 0x000fe20000004100 */
[----:B------:R-:W-:Y:S01]  /*6f70*/  F2FP.F16.E4M3.UNPACK_B R65, R142.H1 ;  /* 0x0000008eff41723e */ /* 0x000fe200030006ff */
[----:B------:R-:W-:Y:S01]  /*6f80*/  HADD2.F32 R69, -RZ, R66.H1_H1 ;  /* 0x30000042ff457230 */ /* 0x000fe20000004100 */
[----:B------:R-:W-:Y:S01]  /*6f90*/  F2FP.F16.E4M3.UNPACK_B R45, R45.H1 ;  /* 0x0000002dff2d723e */ /* 0x000fe200030006ff */
[----:B------:R-:W-:-:S02]  /*6fa0*/  HADD2.F32 R46, -RZ, R46.H0_H0 ;  /* 0x2000002eff2e7230 */ /* 0x000fc40000004100 */
[CC--:B------:R-:W-:Y:S01]  /*6fb0*/  FMUL.FTZ R71, R47.reuse, R68.reuse ;  /* 0x000000442f477220 */ /* 0x0c0fe20000410000 */
[----:B------:R-:W-:Y:S01]  /*6fc0*/  HADD2.F32 R66, -RZ, R65.H0_H0 ;  /* 0x20000041ff427230 */ /* 0x000fe20000004100 */
[----:B------:R-:W-:Y:S01]  /*6fd0*/  F2FP.F16.E4M3.UNPACK_B R143, R143 ;  /* 0x0000008fff8f723e */ /* 0x000fe200020006ff */
[--C-:B------:R-:W-:Y:S02]  /*6fe0*/  HADD2.F32 R50, -RZ, R45.reuse.H1_H1 ;  /* 0x3000002dff327230 */ /* 0x100fe40000004100 */
[C---:B------:R-:W-:Y:S01]  /*6ff0*/  FMUL.FTZ R68, R46.reuse, R68 ;  /* 0x000000442e447220 */ /* 0x040fe20000410000 */
[----:B------:R-:W-:Y:S02]  /*7000*/  HADD2.F32 R45, -RZ, R45.H0_H0 ;  /* 0x2000002dff2d7230 */ /* 0x000fe40000004100 */
[-C--:B------:R-:W-:Y:S01]  /*7010*/  FFMA.FTZ R72, R46, R66.reuse, -R71 ;  /* 0x000000422e487223 */ /* 0x080fe20000010847 */
[----:B------:R-:W-:Y:S02]  /*7020*/  HADD2.F32 R65, -RZ, R65.H1_H1 ;  /* 0x30000041ff417230 */ /* 0x000fe40000004100 */
[CC--:B------:R-:W-:Y:S01]  /*7030*/  FMUL.FTZ R46, R50.reuse, R69.reuse ;  /* 0x00000045322e7220 */ /* 0x0c0fe20000410000 */
[----:B------:R-:W-:Y:S01]  /*7040*/  FFMA.FTZ R73, R47, R66, R68 ;  /* 0x000000422f497223 */ /* 0x000fe20000010044 */
[C---:B------:R-:W-:Y:S01]  /*7050*/  FMUL.FTZ R69, R45.reuse, R69 ;  /* 0x000000452d457220 */ /* 0x040fe20000410000 */
[----:B------:R-:W-:Y:S01]  /*7060*/  F2FP.F16.E4M3.UNPACK_B R142, R142 ;  /* 0x0000008eff8e723e */ /* 0x000fe200020006ff */
[-C--:B------:R-:W-:Y:S01]  /*7070*/  FFMA.FTZ R74, R45, R65.reuse, -R46 ;  /* 0x000000412d4a7223 */ /* 0x080fe2000001082e */
[-C--:B------:R-:W-:Y:S01]  /*7080*/  F2FP.F16.E4M3.UNPACK_B R45, R44.reuse.H1 ;  /* 0x0000002cff2d723e */ /* 0x080fe200030006ff */
[----:B------:R-:W-:Y:S01]  /*7090*/  FFMA.FTZ R75, R50, R65, R69 ;  /* 0x00000041324b7223 */ /* 0x000fe20000010045 */
[----:B------:R-:W-:Y:S01]  /*70a0*/  F2FP.F16.E4M3.UNPACK_B R44, R44 ;  /* 0x0000002cff2c723e */ /* 0x000fe200020006ff */
[----:B------:R-:W-:-:S02]  /*70b0*/  HADD2.F32 R65, -RZ, R143.H1_H1 ;  /* 0x3000008fff417230 */ /* 0x000fc40000004100 */
[--C-:B------:R-:W-:Y:S01]  /*70c0*/  HADD2.F32 R46, -RZ, R45.reuse.H0_H0 ;  /* 0x2000002dff2e7230 */ /* 0x100fe20000004100 */
[----:B------:R-:W-:Y:S01]  /*70d0*/  F2FP.SATFINITE.E4M3.F32.PACK_AB_MERGE_C R77, R75, R74, RZ ;  /* 0x0000004a4b4d723e */ /* 0x000fe200048070ff */
[----:B------:R-:W-:Y:S02]  /*70e0*/  HADD2.F32 R47, -RZ, R45.H1_H1 ;  /* 0x3000002dff2f7230 */ /* 0x000fe40000004100 */
[--C-:B------:R-:W-:Y:S02]  /*70f0*/  HADD2.F32 R45, -RZ, R44.reuse.H0_H0 ;  /* 0x2000002cff2d7230 */ /* 0x100fe40000004100 */
[-C--:B------:R-:W-:Y:S01]  /*7100*/  FMUL.FTZ R68, R46, R65.reuse ;  /* 0x000000412e447220 */ /* 0x080fe20000410000 */
[----:B------:R-:W-:Y:S02]  /*7110*/  HADD2.F32 R143, -RZ, R143.H0_H0 ;  /* 0x2000008fff8f7230 */ /* 0x000fe40000004100 */
[----:B------:R-:W-:Y:S01]  /*7120*/  FMUL.FTZ R69, R47, R65 ;  /* 0x000000412f457220 */ /* 0x000fe20000410000 */
[----:B------:R-:W-:-:S02]  /*7130*/  HADD2.F32 R44, -RZ, R44.H1_H1 ;  /* 0x3000002cff2c7230 */ /* 0x000fc40000004100 */
[--C-:B------:R-:W-:Y:S02]  /*7140*/  HADD2.F32 R50, -RZ, R142.reuse.H1_H1 ;  /* 0x3000008eff327230 */ /* 0x100fe40000004100 */
[----:B------:R-:W-:Y:S02]  /*7150*/  HADD2.F32 R142, -RZ, R142.H0_H0 ;  /* 0x2000008eff8e7230 */ /* 0x000fe40000004100 */
[-C--:B------:R-:W-:Y:S01]  /*7160*/  FMUL.FTZ R66, R44, R143.reuse ;  /* 0x0000008f2c427220 */ /* 0x080fe20000410000 */
[----:B------:R-:W-:Y:S01]  /*7170*/  FMUL.FTZ R143, R45, R143 ;  /* 0x0000008f2d8f7220 */ /* 0x000fe20000410000 */
[-C--:B------:R-:W-:Y:S01]  /*7180*/  FFMA.FTZ R69, R46, R50.reuse, -R69 ;  /* 0x000000322e457223 */ /* 0x080fe20000010845 */
[----:B------:R-:W-:Y:S01]  /*7190*/  FFMA.FTZ R68, R47, R50, R68 ;  /* 0x000000322f447223 */ /* 0x000fe20000010044 */
[----:B------:R-:W-:Y:S01]  /*71a0*/  FFMA.FTZ R71, R45, R142, -R66 ;  /* 0x0000008e2d477223 */ /* 0x000fe20000010842 */
        /* <DEDUP_REMOVED lines=46> */
[----:B------:R-:W-:Y:S01]  /*7490*/  F2FP.SATFINITE.E4M3.F32.PACK_AB_MERGE_C R45, R73, R72, R77 ;  /* 0x00000048492d723e */ /* 0x000fe2000480704d */
[----:B------:R-:W-:Y:S01]  /*74a0*/  IMAD.MOV.U32 R46, RZ, RZ, R68 ;  /* 0x000000ffff2e7224 */ /* 0x000fe200078e0044 */
[----:B------:R-:W-:-:S07]  /*74b0*/  F2FP.SATFINITE.E4M3.F32.PACK_AB_MERGE_C R44, R142, R71, R76 ;  /* 0x000000478e2c723e */ /* 0x000fce000480704c */
.L_x_475:
[----:B------:R-:W-:Y:S05]  /*74c0*/  BSYNC B2 ;  /* 0x0000000000027941 */ /* 0x000fea0003800000 */
.L_x_474:
[----:B--2---:R0:W-:Y:S02]  /*74d0*/  STG.E.128 desc[UR54][R48.64+0x40], R44 ;  /* 0x0000402c30007986 */ /* 0x0041e4000c101d36 */
.L_x_473:
[----:B------:R-:W-:Y:S05]  /*74e0*/  BSYNC B1 ;  /* 0x0000000000017941 */ /* 0x000fea0003800000 */
.L_x_472:
        /* <DEDUP_REMOVED lines=11> */
[----:B------:R-:W-:Y:S01]  /*75a0*/  MOV R51, R46 ;  /* 0x0000002e00337202 */ /* 0x000fe20000000f00 */
[----:B------:R-:W-:Y:S01]  /*75b0*/  IMAD.SHL.U32 R46, R64, 0x100, RZ ;  /* 0x00000100402e7824 */ /* 0x000fe200078e00ff */
[----:B------:R-:W-:Y:S01]  /*75c0*/  SHF.R.U32.HI R66, RZ, 0x10, R61 ;  /* 0x00000010ff427819 */ /* 0x000fe2000001163d */
[----:B------:R-:W-:Y:S01]  /*75d0*/  IMAD.SHL.U32 R47, R50, 0x100, RZ ;  /* 0x00000100322f7824 */ /* 0x000fe200078e00ff */
[----:B------:R-:W-:Y:S02]  /*75e0*/  LOP3.LUT R61, R61, 0xff0000ff, RZ, 0xc0, !PT ;  /* 0xff0000ff3d3d7812 */ /* 0x000fe400078ec0ff */
[----:B------:R-:W-:-:S02]  /*75f0*/  SHF.R.U32.HI R65, RZ, 0x10, R63 ;  /* 0x00000010ff417819 */ /* 0x000fc4000001163f */
[----:B------:R-:W-:Y:S02]  /*7600*/  LOP3.LUT R62, R63, 0xff0000ff, RZ, 0xc0, !PT ;  /* 0xff0000ff3f3e7812 */ /* 0x000fe400078ec0ff */
[----:B------:R-:W-:Y:S01]  /*7610*/  LOP3.LUT R50, R61, 0xff00, R46, 0xf8, !PT ;  /* 0x0000ff003d327812 */ /* 0x000fe200078ef82e */
[----:B------:R-:W-:Y:S01]  /*7620*/  IMAD.U32 R61, R65, 0x10000, RZ ;  /* 0x00010000413d7824 */ /* 0x000fe200078e00ff */
[----:B------:R-:W-:Y:S01]  /*7630*/  LOP3.LUT R64, R62, 0xff00, R47, 0xf8, !PT ;  /* 0x0000ff003e407812 */ /* 0x000fe200078ef82f */
[----:B------:R-:W-:Y:S01]  /*7640*/  IMAD.U32 R47, R66, 0x10000, RZ ;  /* 0x00010000422f7824 */ /* 0x000fe200078e00ff */
        /* <DEDUP_REMOVED lines=91> */
.L_x_479:
[----:B------:R-:W-:Y:S05]  /*7c00*/  BSYNC B2 ;  /* 0x0000000000027941 */ /* 0x000fea0003800000 */
.L_x_478:
[----:B--2---:R0:W-:Y:S02]  /*7c10*/  STG.E.128 desc[UR54][R48.64+0x60], R44 ;  /* 0x0000602c30007986 */ /* 0x0041e4000c101d36 */
.L_x_477:
[----:B------:R-:W-:Y:S05]  /*7c20*/  BSYNC B1 ;  /* 0x0000000000017941 */ /* 0x000fea0003800000 */
.L_x_476:
[----:B------:R-:W-:Y:S01]  /*7c30*/  ISETP.NE.AND P3, PT, R38, RZ, PT ;  /* 0x000000ff2600720c */ /* 0x000fe20003f65270 */
[----:B------:R-:W-:-:S12]  /*7c40*/  BSSY B1, `(.L_x_480) ;  /* 0x0000072000017945 */ /* 0x000fd80003800000 */
[----:B------:R-:W-:Y:S05]  /*7c50*/  @!P3 BRA `(.L_x_481) ;  /* 0x0000000400c0b947 */ /* 0x000fea0003800000 */
[----:B0-234-:R0:W2:Y:S01]  /*7c60*/  LDS.128 R44, [R40+0x2b200] ;  /* 0x02b20000282c7984 */ /* 0x01d0a20000000c00 */
[----:B------:R-:W-:Y:S01]  /*7c70*/  IADD3 R50, R16, 0x40, RZ ;  /* 0x0000004010327810 */ /* 0x000fe20007ffe0ff */
[----:B------:R-:W-:Y:S03]  /*7c80*/  BSSY B2, `(.L_x_482) ;  /* 0x000006c000027945 */ /* 0x000fe60003800000 */
[----:B------:R-:W-:-:S13]  /*7c90*/  ISETP.GE.AND P3, PT, R50, R135, PT ;  /* 0x000000873200720c */ /* 0x000fda0003f66270 */
[----:B0-----:R-:W-:Y:S05]  /*7ca0*/  @P3 BRA `(.L_x_483) ;  /* 0x0000000400a43947 */ /* 0x001fea0003800000 */
[----:B------:R-:W-:Y:S01]  /*7cb0*/  SHF.R.U32.HI R62, RZ, 0x8, R57 ;  /* 0x00000008ff3e7819 */ /* 0x000fe20000011639 */
[----:B--2---:R-:W-:Y:S01]  /*7cc0*/  IMAD.MOV.U32 R56, RZ, RZ, R47 ;  /* 0x000000ffff387224 */ /* 0x004fe200078e002f */
[----:B------:R-:W-:Y:S01]  /*7cd0*/  SHF.R.U32.HI R58, RZ, 0x8, R59 ;  /* 0x00000008ff3a7819 */ /* 0x000fe2000001163b */
[----:B------:R-:W-:Y:S01]  /*7ce0*/  IMAD.MOV.U32 R51, RZ, RZ, R46 ;  /* 0x000000ffff337224 */ /* 0x000fe200078e002e */
        /* <DEDUP_REMOVED lines=8> */
[----:B------:R-:W-:Y:S02]  /*7d70*/  LOP3.LUT R57, R57, 0xff00, R46, 0xf8, !PT ;  /* 0x0000ff0039397812 */ /* 0x000fe400078ef82e */
[----:B------:R-:W-:Y:S02]  /*7d80*/  SHF.L.U32 R60, R60, 0x10, RZ ;  /* 0x000000103c3c7819 */ /* 0x000fe400000006ff */
        /* <DEDUP_REMOVED lines=91> */
.L_x_483:
[----:B------:R-:W-:Y:S05]  /*8340*/  BSYNC B2 ;  /* 0x0000000000027941 */ /* 0x000fea0003800000 */
.L_x_482:
[----:B--2---:R0:W-:Y:S02]  /*8350*/  STG.E.128 desc[UR54][R48.64+0x80], R44 ;  /* 0x0000802c30007986 */ /* 0x0041e4000c101d36 */
.L_x_481:
[----:B------:R-:W-:Y:S05]  /*8360*/  BSYNC B1 ;  /* 0x0000000000017941 */ /* 0x000fea0003800000 */
.L_x_480:
[----:B------:R-:W-:-:S13]  /*8370*/  ISETP.NE.AND P3, PT, R39, RZ, PT ;  /* 0x000000ff2700720c */ /* 0x000fda0003f65270 */
        /* <DEDUP_REMOVED lines=8> */
[----:B------:R-:W-:Y:S01]  /*8400*/  SHF.R.U32.HI R50, RZ, 0x8, R55 ;  /* 0x00000008ff327819 */ /* 0x000fe20000011637 */
[----:B------:R-:W-:Y:S01]  /*8410*/  IMAD.MOV.U32 R52, RZ, RZ, R47 ;  /* 0x000000ffff347224 */ /* 0x000fe200078e002f */
[----:B------:R-:W-:Y:S01]  /*8420*/  SHF.R.U32.HI R58, RZ, 0x10, R53 ;  /* 0x00000010ff3a7819 */ /* 0x000fe20000011635 */
[----:B------:R-:W-:Y:S01]  /*8430*/  IMAD.SHL.U32 R46, R56, 0x100, RZ ;  /* 0x00000100382e7824 */ /* 0x000fe200078e00ff */
[----:B------:R-:W-:Y:S02]  /*8440*/  LOP3.LUT R53, R53, 0xff0000ff, RZ, 0xc0, !PT ;  /* 0xff0000ff35357812 */ /* 0x000fe400078ec0ff */
[----:B------:R-:W-:Y:S02]  /*8450*/  SHF.R.U32.HI R57, RZ, 0x10, R55 ;  /* 0x00000010ff397819 */ /* 0x000fe40000011637 */
[----:B------:R-:W-:-:S02]  /*8460*/  LOP3.LUT R54, R55, 0xff0000ff, RZ, 0xc0, !PT ;  /* 0xff0000ff37367812 */ /* 0x000fc400078ec0ff */
[----:B------:R-:W-:Y:S02]  /*8470*/  SHF.L.U32 R47, R50, 0x8, RZ ;  /* 0x00000008322f7819 */ /* 0x000fe400000006ff */
        /* <DEDUP_REMOVED lines=95> */
.L_x_485:
[----:B------:R-:W-:Y:S05]  /*8a70*/  BSYNC B1 ;  /* 0x0000000000017941 */ /* 0x000fea0003800000 */
.L_x_484:
[----:B--2---:R0:W-:Y:S01]  /*8a80*/  STG.E.128 desc[UR54][R48.64+0xa0], R44 ;  /* 0x0000a02c30007986 */ /* 0x0041e2000c101d36 */
[----:B------:R-:W-:Y:S05]  /*8a90*/  BRA `(.L_x_463) ;  /* 0x0000006800607947 */ /* 0x000fea0003800000 */
.L_x_431:
        /* <DEDUP_REMOVED lines=31> */
[----:B------:R-:W-:Y:S02]  /*8c90*/  CS2R R44, SRZ ;  /* 0x00000000002c7805 */ /* 0x000fe4000001ff00 */
[----:B------:R-:W-:Y:S02]  /*8ca0*/  CS2R R46, SRZ ;  /* 0x00000000002e7805 */ /* 0x000fe4000001ff00 */
[----:B------:R-:W-:Y:S01]  /*8cb0*/  IADD3.X R97, R14, UR5, R43, P2, P3 ;  /* 0x000000050e617c10 */ /* 0x000fe200097e642b */
[----:B------:R-:W-:-:S02]  /*8cc0*/  ULDC.64 UR4, c[0x0][0x3e0] ;  /* 0x0000f80000047ab9 */ /* 0x000fc40000000a00 */
[----:B------:R-:W-:-:S04]  /*8cd0*/  IADD3 R98, P2, P3, R106, UR4, R92 ;  /* 0x000000046a627c10 */ /* 0x000fc8000fb5e05c */
[----:B------:R-:W-:Y:S02]  /*8ce0*/  IADD3.X R99, R20, UR5, R100, P2, P3 ;  /* 0x0000000514637c10 */ /* 0x000fe400097e6464 */
[----:B------:R-:W-:Y:S02]  /*8cf0*/  ISETP.GE.AND P2, PT, R22, R135, PT ;  /* 0x000000871600720c */ /* 0x000fe40003f46270 */
[----:B------:R-:W-:Y:S02]  /*8d00*/  CS2R R60, SRZ ;  /* 0x00000000003c7805 */ /* 0x000fe4000001ff00 */
[----:B------:R-:W-:Y:S02]  /*8d10*/  CS2R R62, SRZ ;  /* 0x00000000003e7805 */ /* 0x000fe4000001ff00 */
[----:B------:R-:W-:Y:S02]  /*8d20*/  CS2R R48, SRZ ;  /* 0x0000000000307805 */ /* 0x000fe4000001ff00 */
[----:B------:R-:W-:-:S05]  /*8d30*/  CS2R R50, SRZ ;  /* 0x0000000000327805 */ /* 0x000fca000001ff00 */
[----:B------:R0:W5:Y:S04]  /*8d40*/  @!P2 LDG.E.128 R56, desc[UR54][R96.64] ;  /* 0x000000366038a981 */ /* 0x000168000c1e1d00 */
[----:B------:R0:W5:Y:S01]  /*8d50*/  @!P2 LDG.E.128 R44, desc[UR54][R98.64] ;  /* 0x00000036622ca981 */ /* 0x000162000c1e1d00 */
[----:B------:R-:W-:Y:S02]  /*8d60*/  ISETP.GE.AND P2, PT, R221, R135, PT ;  /* 0x00000087dd00720c */ /* 0x000fe40003f46270 */
[----:B------:R-:W-:Y:S02]  /*8d70*/  CS2R R88, SRZ ;  /* 0x0000000000587805 */ /* 0x000fe4000001ff00 */
[----:B------:R-:W-:Y:S02]  /*8d80*/  CS2R R90, SRZ ;  /* 0x00000000005a7805 */ /* 0x000fe4000001ff00 */
[----:B------:R-:W-:-:S02]  /*8d90*/  CS2R R52, SRZ ;  /* 0x0000000000347805 */ /* 0x000fc4000001ff00 */
[----:B------:R-:W-:-:S05]  /*8da0*/  CS2R R54, SRZ ;  /* 0x0000000000367805 */ /* 0x000fca000001ff00 */
[----:B------:R0:W5:Y:S04]  /*8db0*/  @!P2 LDG.E.128 R60, desc[UR54][R96.64+0x20] ;  /* 0x00002036603ca981 */ /* 0x000168000c1e1d00 */
[----:B------:R0:W5:Y:S01]  /*8dc0*/  @!P2 LDG.E.128 R48, desc[UR54][R98.64+0x20] ;  /* 0x000020366230a981 */ /* 0x000162000c1e1d00 */
[----:B------:R-:W-:-:S13]  /*8dd0*/  ISETP.GE.AND P2, PT, R222, R135, PT ;  /* 0x00000087de00720c */ /* 0x000fda0003f46270 */
[----:B------:R0:W5:Y:S04]  /*8de0*/  @!P2 LDG.E.128 R88, desc[UR54][R96.64+0x40] ;  /* 0x000040366058a981 */ /* 0x000168000c1e1d00 */
[----:B------:R0:W5:Y:S02]  /*8df0*/  @!P2 LDG.E.128 R52, desc[UR54][R98.64+0x40] ;  /* 0x000040366234a981 */ /* 0x000164000c1e1d00 */
.L_x_487:
[----:B------:R-:W-:Y:S05]  /*8e00*/  BSYNC B1 ;  /* 0x0000000000017941 */ /* 0x000fea0003800000 */
.L_x_486:
[----:B0-----:R-:W-:Y:S01]  /*8e10*/  VIADD R96, R220, 0x80 ;  /* 0x00000080dc607836 */ /* 0x001fe20000000000 */
[----:B------:R-:W-:Y:S01]  /*8e20*/  BSSY B1, `(.L_x_488) ;  /* 0x0000024000017945 */ /* 0x000fe20003800000 */
[----:B-----5:R-:W-:Y:S01]  /*8e30*/  IMAD.MOV.U32 R181, RZ, RZ, R44 ;  /* 0x000000ffffb57224 */ /* 0x020fe200078e002c */
[----:B------:R-:W-:Y:S02]  /*8e40*/  MOV R176, R46 ;  /* 0x0000002e00b07202 */ /* 0x000fe40000000f00 */
[----:B------:R-:W-:-:S13]  /*8e50*/  ISETP.GE.AND P3, PT, R96, R42, PT ;  /* 0x0000002a6000720c */ /* 0x000fda0003f66270 */
[----:B------:R-:W-:Y:S05]  /*8e60*/  @P3 BRA `(.L_x_489) ;  /* 0x00000000007c3947 */ /* 0x000fea0003800000 */
[----:B------:R-:W-:Y:S01]  /*8e70*/  IADD3 R93, P2, P5, R112, R94, R9 ;  /* 0x0000005e705d7210 */ /* 0x000fe20007d5e009 */
[----:B------:R-:W-:Y:S01]  /*8e80*/  ULDC.64 UR4, c[0x0][0x3c8] ;  /* 0x0000f20000047ab9 */ /* 0x000fe20000000a00 */
[----:B------:R-:W-:Y:S02]  /*8e90*/  CS2R R76, SRZ ;  /* 0x00000000004c7805 */ /* 0x000fe4000001ff00 */
[----:B------:R-:W-:Y:S02]  /*8ea0*/  CS2R R78, SRZ ;  /* 0x00000000004e7805 */ /* 0x000fe4000001ff00 */
[----:B------:R-:W-:Y:S02]  /*8eb0*/  IADD3.X R43, R14, R43, R8, P2, P5 ;  /* 0x0000002b0e2b7210 */ /* 0x000fe400017ea408 */
[----:B------:R-:W-:Y:S02]  /*8ec0*/  CS2R R64, SRZ ;  /* 0x0000000000407805 */ /* 0x000fe4000001ff00 */
[----:B------:R-:W-:-:S02]  /*8ed0*/  IADD3 R94, P2, P5, R106, R92, R11 ;  /* 0x0000005c6a5e7210 */ /* 0x000fc40007d5e00b */
[----:B------:R-:W-:Y:S02]  /*8ee0*/  CS2R R66, SRZ ;  /* 0x0000000000427805 */ /* 0x000fe4000001ff00 */
[----:B------:R-:W-:Y:S02]  /*8ef0*/  IADD3.X R100, R20, R100, R10, P2, P5 ;  /* 0x0000006414647210 */ /* 0x000fe400017ea40a */
[----:B------:R-:W-:-:S04]  /*8f00*/  IADD3 R92, P2, R93, UR4, RZ ;  /* 0x000000045d5c7c10 */ /* 0x000fc8000ff5e0ff */
[----:B------:R-:W-:Y:S01]  /*8f10*/  IADD3.X R93, R43, UR5, RZ, P2, !PT ;  /* 0x000000052b5d7c10 */ /* 0x000fe200097fe4ff */
[----:B------:R-:W-:Y:S02]  /*8f20*/  ULDC.64 UR4, c[0x0][0x3e0] ;  /* 0x0000f80000047ab9 */ /* 0x000fe40000000a00 */
[----:B------:R-:W-:-:S04]  /*8f30*/  IADD3 R94, P2, R94, UR4, RZ ;  /* 0x000000045e5e7c10 */ /* 0x000fc8000ff5e0ff */
[----:B------:R-:W-:Y:S02]  /*8f40*/  IADD3.X R95, R100, UR5, RZ, P2, !PT ;  /* 0x00000005645f7c10 */ /* 0x000fe400097fe4ff */
        /* <DEDUP_REMOVED lines=17> */
.L_x_489:
[----:B------:R-:W-:Y:S05]  /*9060*/  BSYNC B1 ;  /* 0x0000000000017941 */ /* 0x000fea0003800000 */
.L_x_488:
[----:B------:R-:W-:Y:S01]  /*9070*/  UISETP.NE.AND UP0, UPT, UR53, 0x3, UPT ;  /* 0x000000033500788c */ /* 0x000fe2000bf05270 */
[----:B------:R-:W-:Y:S01]  /*9080*/  IMAD.MOV.U32 R172, RZ, RZ, R48 ;  /* 0x000000ffffac7224 */ /* 0x000fe200078e0030 */
[----:B------:R-:W-:Y:S01]  /*9090*/  MOV R178, R58 ;  /* 0x0000003a00b27202 */ /* 0x000fe20000000f00 */
[----:B------:R-:W-:Y:S01]  /*90a0*/  IMAD.MOV.U32 R173, RZ, RZ, R50 ;  /* 0x000000ffffad7224 */ /* 0x000fe200078e0032 */
[----:B-----5:R-:W-:Y:S01]  /*90b0*/  MOV R164, R66 ;  /* 0x0000004200a47202 */ /* 0x020fe20000000f00 */
[----:B------:R-:W-:Y:S01]  /*90c0*/  IMAD.MOV.U32 R170, RZ, RZ, R52 ;  /* 0x000000ffffaa7224 */ /* 0x000fe200078e0034 */
[----:B------:R-:W-:Y:S01]  /*90d0*/  PLOP3.LUT P2, PT, PT, PT, UP0, 0x80, 0x0 ;  /* 0x000000000000781c */ /* 0x000fe20003f4f008 */
[----:B------:R-:W-:Y:S01]  /*90e0*/  IMAD.MOV.U32 R169, RZ, RZ, R54 ;  /* 0x000000ffffa97224 */ /* 0x000fe200078e0036 */
[----:B------:R-:W-:Y:S01]  /*90f0*/  MOV R166, R78 ;  /* 0x0000004e00a67202 */ /* 0x000fe20000000f00 */
[----:B------:R-:W-:Y:S02]  /*9100*/  IMAD.MOV.U32 R184, RZ, RZ, R56 ;  /* 0x000000ffffb87224 */ /* 0x000fe400078e0038 */
        /* <DEDUP_REMOVED lines=13> */
[----:B------:R-:W-:Y:S01]  /*91e0*/  IMAD.MOV.U32 R155, RZ, RZ, R86 ;  /* 0x000000ffff9b7224 */ /* 0x000fe200078e0056 */
[----:B------:R-:W-:Y:S06]  /*91f0*/  @!P2 BRA `(.L_x_490) ;  /* 0x000000000004a947 */ /* 0x000fec0003800000 */
[----:B------:R-:W-:Y:S01]  /*9200*/  BPT.TRAP 0x1 ;  /* 0x000000040000795c */ /* 0x000fe20000300000 */
.L_x_490:
[----:B------:R-:W-:Y:S01]  /*9210*/  IMAD R43, R19, 0x8, R18 ;  /* 0x00000008132b7824 */ /* 0x000fe200078e0212 */
[----:B------:R-:W-:Y:S01]  /*9220*/  SHF.L.U32 R100, R223, 0x1f, RZ ;  /* 0x0000001fdf647819 */ /* 0x000fe200000006ff */
[----:B------:R-:W1:Y:S01]  /*9230*/  LDC R156, c[0x0][0x2e4] ;  /* 0x0000b900ff9c7b82 */ /* 0x000e620000000800 */
[----:B------:R-:W-:Y:S02]  /*9240*/  BSSY B1, `(.L_x_491) ;  /* 0x0000004000017945 */ /* 0x000fe40003800000 */
[----:B------:R-:W2:Y:S05]  /*9250*/  SYNCS.PHASECHK.TRANS64.TRYWAIT P5, [R43+URZ+0x33490], R100 ;  /* 0x033490642b0075a7 */ /* 0x000eaa00080a017f */
[----:B------:R-:W3:Y:S01]  /*9260*/  LDC.64 R138, c[0x0][0x2f0] ;  /* 0x0000bc00ff8a7b82 */ /* 0x000ee20000000a00 */
[----:B--2---:R-:W-:Y:S05]  /*9270*/  @!P5 BRA `(.L_x_492) ;  /* 0x000001f00078d947 */ /* 0x004fea0003800000 */
.L_x_748:
[----:B------:R-:W-:Y:S05]  /*9280*/  BSYNC B1 ;  /* 0x0000000000017941 */ /* 0x000fea0003800000 */
.L_x_491:
[----:B------:R-:W-:Y:S01]  /*9290*/  BSSY B1, `(.L_x_493) ;  /* 0x00002ec000017945 */ /* 0x000fe20003800000 */
[----:B-1----:R-:W-:Y:S01]  /*92a0*/  IADD3 R162, -R101, R156, RZ ;  /* 0x0000009c65a27210 */ /* 0x002fe20007ffe1ff */
[----:B------:R-:W-:Y:S02]  /*92b0*/  IMAD.MOV.U32 R141, RZ, RZ, R143 ;  /* 0x000000ffff8d7224 */ /* 0x000fe400078e008f */
[----:B------:R-:W-:Y:S05]  /*92c0*/  @P4 BRA `(.L_x_494) ;  /* 0x0000002c00a04947 */ /* 0x000fea0003800000 */
[----:B------:R-:W-:Y:S01]  /*92d0*/  ISETP.NE.AND P4, PT, R34, RZ, PT ;  /* 0x000000ff2200720c */ /* 0x000fe20003f85270 */
[-C--:B0--3--:R-:W-:Y:S01]  /*92e0*/  IMAD R92, R146, R138.reuse, RZ ;  /* 0x0000008a925c7224 */ /* 0x089fe200078e02ff */
[----:B------:R-:W-:Y:S01]  /*92f0*/  BSSY B2, `(.L_x_495) ;  /* 0x00000f4000027945 */ /* 0x000fe20003800000 */
[----:B------:R-:W-:-:S04]  /*9300*/  IMAD.WIDE.U32 R142, R220, R138, R140 ;  /* 0x0000008adc8e7225 */ /* 0x000fc800078e008c */
[----:B------:R-:W-:-:S04]  /*9310*/  IMAD R171, R220, R139, R92 ;  /* 0x0000008bdcab7224 */ /* 0x000fc800078e025c */
[----:B------:R-:W-:Y:S02]  /*9320*/  IMAD.IADD R171, R171, 0x1, R143 ;  /* 0x00000001abab7824 */ /* 0x000fe400078e028f */
[----:B------:R-:W-:Y:S05]  /*9330*/  @!P4 BRA `(.L_x_496) ;  /* 0x0000000c00bcc947 */ /* 0x000fea0003800000 */
[----:B------:R-:W-:Y:S01]  /*9340*/  SEL R92, R101, R162, !P0 ;  /* 0x000000a2655c7207 */ /* 0x000fe20004000000 */
[----:B------:R-:W-:Y:S01]  /*9350*/  BSSY B3, `(.L_x_497) ;  /* 0x00000e3000037945 */ /* 0x000fe20003800000 */
[----:B------:R-:W-:Y:S02]  /*9360*/  IADD3 R179, P4, P5, R120, R142, R25 ;  /* 0x0000008e78b37210 */ /* 0x000fe40007d9e019 */
[----:B------:R-:W-:Y:S02]  /*9370*/  SHF.R.S32.HI R93, RZ, 0x1f, R92 ;  /* 0x0000001fff5d7819 */ /* 0x000fe4000001145c */
[----:B------:R-:W-:Y:S02]  /*9380*/  IADD3.X R177, R0, R171, R30, P4, P5 ;  /* 0x000000ab00b17210 */ /* 0x000fe400027ea41e */
[----:B------:R-:W-:Y:S02]  /*9390*/  LEA.HI R92, R93, R92, RZ, 0x5 ;  /* 0x0000005c5d5c7211 */ /* 0x000fe400078f28ff */
[----:B------:R-:W-:-:S02]  /*93a0*/  ISETP.GE.AND P4, PT, R22, R135, PT ;  /* 0x000000871600720c */ /* 0x000fc40003f86270 */
[----:B------:R-:W-:-:S04]  /*93b0*/  LEA.HI.SX32 R92, R92, R21, 0x1b ;  /* 0x000000155c5c7211 */ /* 0x000fc800078fdaff */
[----:B------:R-:W-:Y:S01]  /*93c0*/  SHF.R.S32.HI R93, RZ, 0x1f, R92 ;  /* 0x0000001fff5d7819 */ /* 0x000fe2000001145c */
[----:B------:R-:W-:-:S03]  /*93d0*/  IMAD.SHL.U32 R180, R92, 0x10, RZ ;  /* 0x000000105cb47824 */ /* 0x000fc600078e00ff */
[----:B------:R-:W-:Y:S02]  /*93e0*/  LEA.HI R93, R93, R92, RZ, 0x2 ;  /* 0x0000005c5d5d7211 */ /* 0x000fe400078f10ff */
[----:B------:R-:W-:Y:S02]  /*93f0*/  LOP3.LUT R92, R224, 0x30, R180, 0xf8, !PT ;  /* 0x00000030e05c7812 */ /* 0x000fe400078ef8b4 */
[----:B------:R-:W-:Y:S02]  /*9400*/  SHF.R.S32.HI R93, RZ, 0x2, R93 ;  /* 0x00000002ff5d7819 */ /* 0x000fe4000001145d */
[----:B------:R-:W-:-:S03]  /*9410*/  LOP3.LUT R92, R92, R225, RZ, 0x3c, !PT ;  /* 0x000000e15c5c7212 */ /* 0x000fc600078e3cff */
[----:B------:R-:W-:-:S04]  /*9420*/  IMAD R93, R93, 0x2800, R226 ;  /* 0x000028005d5d7824 */ /* 0x000fc800078e02e2 */
[----:B------:R-:W-:Y:S02]  /*9430*/  IMAD.IADD R92, R93, 0x1, R92 ;  /* 0x000000015d5c7824 */ /* 0x000fe400078e025c */
[C---:B------:R-:W-:Y:S02]  /*9440*/  IMAD R93, R19.reuse, 0x7800, R145 ;  /* 0x00007800135d7824 */ /* 0x040fe400078e0291 */
[----:B------:R-:W-:Y:S02]  /*9450*/  IMAD R95, R19, 0x7800, R92 ;  /* 0x00007800135f7824 */ /* 0x000fe400078e025c */
[----:B------:R-:W-:-:S03]  /*9460*/  IMAD.IADD R93, R18, 0x1, R93 ;  /* 0x00000001125d7824 */ /* 0x000fc600078e025d */
[----:B------:R-:W-:-:S03]  /*9470*/  IADD3 R96, R18, R95, RZ ;  /* 0x0000005f12607210 */ /* 0x000fc60007ffe0ff */
[----:B------:R-:W0:Y:S04]  /*9480*/  LDS.128 R92, [R93+0x24200] ;  /* 0x024200005d5c7984 */ /* 0x000e280000000c00 */
[----:B------:R-:W1:Y:S01]  /*9490*/  LDS.128 R96, [R96+0x24200] ;  /* 0x0242000060607984 */ /* 0x000e620000000c00 */
[----:B------:R-:W-:Y:S05]  /*94a0*/  @P4 BRA `(.L_x_498) ;  /* 0x0000000c00344947 */ /* 0x000fea0003800000 */
[----:B------:R-:W-:Y:S02]  /*94b0*/  F2FP.F16.E4M3.UNPACK_B R185, R181.H1 ;  /* 0x000000b5ffb9723e */ /* 0x000fe400030006ff */
[----:B-1----:R-:W-:Y:S02]  /*94c0*/  F2FP.F16.E4M3.UNPACK_B R58, R96.H1 ;  /* 0x00000060ff3a723e */ /* 0x002fe400030006ff */
[----:B0-----:R-:W-:Y:S01]  /*94d0*/  F2FP.F16.E4M3.UNPACK_B R44, R92.H1 ;  /* 0x0000005cff2c723e */ /* 0x001fe200030006ff */
[----:B------:R-:W-:Y:S01]  /*94e0*/  HADD2.F32 R187, -RZ, R185.H0_H0 ;  /* 0x200000b9ffbb7230 */ /* 0x000fe20000004100 */
[----:B------:R-:W-:Y:S01]  /*94f0*/  F2FP.F16.E4M3.UNPACK_B R182, R184.H1 ;  /* 0x000000b8ffb6723e */ /* 0x000fe200030006ff */
[----:B------:R-:W-:Y:S01]  /*9500*/  HADD2.F32 R46, -RZ, R58.H0_H0 ;  /* 0x2000003aff2e7230 */ /* 0x000fe20000004100 */
[----:B------:R-:W-:Y:S01]  /*9510*/  F2FP.F16.E4M3.UNPACK_B R191, R176.H1 ;  /* 0x000000b0ffbf723e */ /* 0x000fe200030006ff */
[----:B------:R-:W-:Y:S01]  /*9520*/  HADD2.F32 R56, -RZ, R44.H0_H0 ;  /* 0x2000002cff387230 */ /* 0x000fe20000004100 */
[----:B------:R-:W-:Y:S01]  /*9530*/  F2FP.F16.E4M3.UNPACK_B R193, R98.H1 ;  /* 0x00000062ffc1723e */ /* 0x000fe200030006ff */
[----:B------:R-:W-:-:S02]  /*9540*/  HADD2.F32 R183, -RZ, R182.H0_H0 ;  /* 0x200000b6ffb77230 */ /* 0x000fc40000004100 */
[-C--:B------:R-:W-:Y:S01]  /*9550*/  FMUL.FTZ R189, R46, R187.reuse ;  /* 0x000000bb2ebd7220 */ /* 0x080fe20000410000 */
[----:B------:R-:W-:Y:S02]  /*9560*/  HADD2.F32 R58, -RZ, R58.H1_H1 ;  /* 0x3000003aff3a7230 */ /* 0x000fe40000004100 */
[C---:B------:R-:W-:Y:S01]  /*9570*/  FMUL.FTZ R187, R56.reuse, R187 ;  /* 0x000000bb38bb7220 */ /* 0x040fe20000410000 */
[----:B------:R-:W-:Y:S02]  /*9580*/  HADD2.F32 R44, -RZ, R44.H1_H1 ;  /* 0x3000002cff2c7230 */ /* 0x000fe40000004100 */
[-C--:B------:R-:W-:Y:S01]  /*9590*/  FFMA.FTZ R56, R56, R183.reuse, -R189 ;  /* 0x000000b738387223 */ /* 0x080fe200000108bd */
[----:B------:R-:W-:Y:S01]  /*95a0*/  F2FP.F16.E4M3.UNPACK_B R192, R94.H1 ;  /* 0x0000005effc0723e */ /* 0x000fe200030006ff */
[----:B------:R-:W-:Y:S01]  /*95b0*/  FFMA.FTZ R46, R46, R183, R187 ;  /* 0x000000b72e2e7223 */ /* 0x000fe200000100bb */
[----:B------:R-:W-:Y:S01]  /*95c0*/  HADD2.F32 R183, -RZ, R185.H1_H1 ;  /* 0x300000b9ffb77230 */ /* 0x000fe20000004100 */
[----:B------:R-:W-:Y:S01]  /*95d0*/  F2FP.F16.E4M3.UNPACK_B R195, R178.H1 ;  /* 0x000000b2ffc3723e */ /* 0x000fe200030006ff */
[----:B------:R-:W-:Y:S01]  /*95e0*/  HADD2.F32 R185, -RZ, R182.H1_H1 ;  /* 0x300000b6ffb97230 */ /* 0x000fe20000004100 */
[----:B------:R-:W-:Y:S01]  /*95f0*/  F2FP.F16.E4M3.UNPACK_B R96, R96 ;  /* 0x00000060ff60723e */ /* 0x000fe200020006ff */
[----:B------:R-:W-:-:S02]  /*9600*/  HADD2.F32 R199, -RZ, R191.H0_H0 ;  /* 0x200000bfffc77230 */ /* 0x000fc40000004100 */
[-C--:B------:R-:W-:Y:S01]  /*9610*/  FMUL.FTZ R187, R58, R183.reuse ;  /* 0x000000b73abb7220 */ /* 0x080fe20000410000 */
[C---:B------:R-:W-:Y:S01]  /*9620*/  FMUL.FTZ R189, R44.reuse, R183 ;  /* 0x000000b72cbd7220 */ /* 0x040fe20000410000 */
[----:B------:R-:W-:Y:S01]  /*9630*/  HADD2.F32 R194, -RZ, R193.H0_H0 ;  /* 0x200000c1ffc27230 */ /* 0x000fe20000004100 */
[----:B------:R-:W-:Y:S01]  /*9640*/  F2FP.F16.E4M3.UNPACK_B R184, R184 ;  /* 0x000000b8ffb8723e */ /* 0x000fe200020006ff */
[-C--:B------:R-:W-:Y:S01]  /*9650*/  FFMA.FTZ R183, R44, R185.reuse, -R187 ;  /* 0x000000b92cb77223 */ /* 0x080fe200000108bb */
[----:B------:R-:W-:Y:S01]  /*9660*/  FFMA.FTZ R182, R58, R185, R189 ;  /* 0x000000b93ab67223 */ /* 0x000fe200000100bd */
[----:B------:R-:W-:Y:S01]  /*9670*/  HADD2.F32 R196, -RZ, R192.H0_H0 ;  /* 0x200000c0ffc47230 */ /* 0x000fe20000004100 */
[----:B------:R-:W-:Y:S01]  /*9680*/  F2FP.F16.E4M3.UNPACK_B R185, R181 ;  /* 0x000000b5ffb9723e */ /* 0x000fe200020006ff */
[----:B------:R-:W-:Y:S01]  /*9690*/  HADD2.F32 R197, -RZ, R195.H0_H0 ;  /* 0x200000c3ffc57230 */ /* 0x000fe20000004100 */
[----:B------:R-:W-:Y:S01]  /*96a0*/  F2FP.F16.E4M3.UNPACK_B R44, R92 ;  /* 0x0000005cff2c723e */ /* 0x000fe200020006ff */
[-C--:B------:R-:W-:Y:S01]  /*96b0*/  FMUL.FTZ R198, R194, R199.reuse ;  /* 0x000000c7c2c67220 */ /* 0x080fe20000410000 */
[----:B------:R-:W-:Y:S01]  /*96c0*/  FMUL.FTZ R199, R196, R199 ;  /* 0x000000c7c4c77220 */ /* 0x000fe20000410000 */
[----:B------:R-:W-:Y:S01]  /*96d0*/  HADD2.F32 R191, -RZ, R191.H1_H1 ;  /* 0x300000bfffbf7230 */ /* 0x000fe20000004100 */
[----:B------:R-:W-:Y:S01]  /*96e0*/  F2FP.F16.E4M3.UNPACK_B R176, R176 ;  /* 0x000000b0ffb0723e */ /* 0x000fe200020006ff */
[----:B------:R-:W-:-:S02]  /*96f0*/  HADD2.F32 R193, -RZ, R193.H1_H1 ;  /* 0x300000c1ffc17230 */ /* 0x000fc40000004100 */
[----:B------:R-:W-:Y:S01]  /*9700*/  FFMA.FTZ R199, R194, R197, R199 ;  /* 0x000000c5c2c77223 */ /* 0x000fe200000100c7 */
[----:B------:R-:W-:Y:S01]  /*9710*/  HADD2.F32 R187, -RZ, R185.H0_H0 ;  /* 0x200000b9ffbb7230 */ /* 0x000fe20000004100 */
[----:B------:R-:W-:Y:S01]  /*9720*/  F2FP.F16.E4M3.UNPACK_B R98, R98 ;  /* 0x00000062ff62723e */ /* 0x000fe200020006ff */
[----:B------:R-:W-:Y:S02]  /*9730*/  HADD2.F32 R92, -RZ, R96.H0_H0 ;  /* 0x20000060ff5c7230 */ /* 0x000fe40000004100 */
[----:B------:R-:W-:Y:S01]  /*9740*/  FMUL.FTZ R194, R193, R191 ;  /* 0x000000bfc1c27220 */ /* 0x000fe20000410000 */
[----:B------:R-:W-:Y:S01]  /*9750*/  HADD2.F32 R192, -RZ, R192.H1_H1 ;  /* 0x300000c0ffc07230 */ /* 0x000fe20000004100 */
[----:B------:R-:W-:Y:S01]  /*9760*/  F2FP.F16.E4M3.UNPACK_B R94, R94 ;  /* 0x0000005eff5e723e */ /* 0x000fe200020006ff */
[----:B------:R-:W-:Y:S02]  /*9770*/  HADD2.F32 R58, -RZ, R44.H0_H0 ;  /* 0x2000002cff3a7230 */ /* 0x000fe40000004100 */
[----:B------:R-:W-:Y:S01]  /*9780*/  FMUL.FTZ R189, R92, R187 ;  /* 0x000000bb5cbd7220 */ /* 0x000fe20000410000 */
[----:B------:R-:W-:-:S02]  /*9790*/  HADD2.F32 R195, -RZ, R195.H1_H1 ;  /* 0x300000c3ffc37230 */ /* 0x000fc40000004100 */
[----:B------:R-:W-:Y:S01]  /*97a0*/  FMUL.FTZ R191, R192, R191 ;  /* 0x000000bfc0bf7220 */ /* 0x000fe20000410000 */
[----:B------:R-:W-:Y:S02]  /*97b0*/  HADD2.F32 R181, -RZ, R184.H0_H0 ;  /* 0x200000b8ffb57230 */ /* 0x000fe40000004100 */
[----:B------:R-:W-:Y:S01]  /*97c0*/  FMUL.FTZ R187, R58, R187 ;  /* 0x000000bb3abb7220 */ /* 0x000fe20000410000 */
[----:B------:R-:W-:Y:S01]  /*97d0*/  FFMA.FTZ R198, R196, R197, -R198 ;  /* 0x000000c5c4c67223 */ /* 0x000fe200000108c6 */
[-C--:B------:R-:W-:Y:S01]  /*97e0*/  FFMA.FTZ R191, R193, R195.reuse, R191 ;  /* 0x000000c3c1bf7223 */ /* 0x080fe200000100bf */
[----:B------:R-:W-:Y:S01]  /*97f0*/  FFMA.FTZ R192, R192, R195, -R194 ;  /* 0x000000c3c0c07223 */ /* 0x000fe200000108c2 */
[-C--:B------:R-:W-:Y:S01]  /*9800*/  FFMA.FTZ R58, R58, R181.reuse, -R189 ;  /* 0x000000b53a3a7223 */ /* 0x080fe200000108bd */
[----:B------:R-:W-:Y:S01]  /*9810*/  FFMA.FTZ R92, R92, R181, R187 ;  /* 0x000000b55c5c7223 */ /* 0x000fe200000100bb */
[----:B------:R-:W-:Y:S01]  /*9820*/  F2FP.F16.E4M3.UNPACK_B R178, R178 ;  /* 0x000000b2ffb2723e */ /* 0x000fe200020006ff */
[----:B------:R-:W-:Y:S01]  /*9830*/  HADD2.F32 R197, -RZ, R176.H0_H0 ;  /* 0x200000b0ffc57230 */ /* 0x000fe20000004100 */
[----:B------:R-:W-:Y:S01]  /*9840*/  SHF.R.U32.HI R189, RZ, 0x8, R47 ;  /* 0x00000008ffbd7819 */ /* 0x000fe2000001162f */
[----:B------:R-:W-:Y:S01]  /*9850*/  HADD2.F32 R193, -RZ, R98.H0_H0 ;  /* 0x20000062ffc17230 */ /* 0x000fe20000004100 */
[----:B------:R-:W-:Y:S01]  /*9860*/  LOP3.LUT R188, R59, 0xff0000ff, RZ, 0xc0, !PT ;  /* 0xff0000ff3bbc7812 */ /* 0x000fe200078ec0ff */
[----:B------:R-:W-:Y:S01]  /*9870*/  HADD2.F32 R185, -RZ, R185.H1_H1 ;  /* 0x300000b9ffb97230 */ /* 0x000fe20000004100 */
[----:B------:R-:W-:Y:S01]  /*9880*/  LOP3.LUT R190, R45, 0xff0000ff, RZ, 0xc0, !PT ;  /* 0xff0000ff2dbe7812 */ /* 0x000fe200078ec0ff */
[----:B------:R-:W-:-:S02]  /*9890*/  HADD2.F32 R181, -RZ, R96.H1_H1 ;  /* 0x30000060ffb57230 */ /* 0x000fc40000004100 */
[----:B------:R-:W-:Y:S01]  /*98a0*/  FMUL.FTZ R196, R193, R197 ;  /* 0x000000c5c1c47220 */ /* 0x000fe20000410000 */
[----:B------:R-:W-:Y:S01]  /*98b0*/  HADD2.F32 R195, -RZ, R94.H0_H0 ;  /* 0x2000005effc37230 */ /* 0x000fe20000004100 */
[----:B------:R-:W-:Y:S01]  /*98c0*/  F2FP.SATFINITE.E4M3.F32.PACK_AB_MERGE_C R183, R183, R56, RZ ;  /* 0x00000038b7b7723e */ /* 0x000fe200048070ff */
[----:B------:R-:W-:Y:S02]  /*98d0*/  HADD2.F32 R44, -RZ, R44.H1_H1 ;  /* 0x3000002cff2c7230 */ /* 0x000fe40000004100 */
[----:B------:R-:W-:Y:S01]  /*98e0*/  FMUL.FTZ R187, R181, R185 ;  /* 0x000000b9b5bb7220 */ /* 0x000fe20000410000 */
[----:B------:R-:W-:Y:S02]  /*98f0*/  HADD2.F32 R184, -RZ, R184.H1_H1 ;  /* 0x300000b8ffb87230 */ /* 0x000fe40000004100 */
[----:B------:R-:W-:Y:S01]  /*9900*/  FMUL.FTZ R197, R195, R197 ;  /* 0x000000c5c3c57220 */ /* 0x000fe20000410000 */
[----:B------:R-:W-:Y:S02]  /*9910*/  HADD2.F32 R194, -RZ, R178.H0_H0 ;  /* 0x200000b2ffc27230 */ /* 0x000fe40000004100 */
[----:B------:R-:W-:Y:S01]  /*9920*/  FMUL.FTZ R186, R44, R185 ;  /* 0x000000b92cba7220 */ /* 0x000fe20000410000 */
[----:B------:R-:W-:-:S02]  /*9930*/  HADD2.F32 R176, -RZ, R176.H1_H1 ;  /* 0x300000b0ffb07230 */ /* 0x000fc40000004100 */
[----:B------:R-:W-:Y:S01]  /*9940*/  FFMA.FTZ R96, R44, R184, -R187 ;  /* 0x000000b82c607223 */ /* 0x000fe200000108bb */
[----:B------:R-:W-:Y:S02]  /*9950*/  HADD2.F32 R98, -RZ, R98.H1_H1 ;  /* 0x30000062ff627230 */ /* 0x000fe40000004100 */
[----:B------:R-:W-:Y:S01]  /*9960*/  FFMA.FTZ R197, R193, R194, R197 ;  /* 0x000000c2c1c57223 */ /* 0x000fe200000100c5 */
[----:B------:R-:W-:Y:S01]  /*9970*/  HADD2.F32 R94, -RZ, R94.H1_H1 ;  /* 0x3000005eff5e7230 */ /* 0x000fe20000004100 */
[----:B------:R-:W-:Y:S01]  /*9980*/  SHF.R.U32.HI R187, RZ, 0x8, R45 ;  /* 0x00000008ffbb7819 */ /* 0x000fe2000001162d */
[----:B------:R-:W-:Y:S02]  /*9990*/  HADD2.F32 R178, -RZ, R178.H1_H1 ;  /* 0x300000b2ffb27230 */ /* 0x000fe40000004100 */
[----:B------:R-:W-:Y:S01]  /*99a0*/  FMUL.FTZ R193, R98, R176 ;  /* 0x000000b062c17220 */ /* 0x000fe20000410000 */
[----:B------:R-:W-:Y:S01]  /*99b0*/  FFMA.FTZ R44, R181, R184, R186 ;  /* 0x000000b8b52c7223 */ /* 0x000fe200000100ba */
[--C-:B------:R-:W-:Y:S01]  /*99c0*/  SHF.R.U32.HI R184, RZ, 0x10, R57.reuse ;  /* 0x00000010ffb87819 */ /* 0x100fe20000011639 */
[C---:B------:R-:W-:Y:S01]  /*99d0*/  FMUL.FTZ R176, R94.reuse, R176 ;  /* 0x000000b05eb07220 */ /* 0x040fe20000410000 */
[----:B------:R-:W-:Y:S01]  /*99e0*/  SHF.R.U32.HI R181, RZ, 0x8, R57 ;  /* 0x00000008ffb57819 */ /* 0x000fe20000011639 */
[-C--:B------:R-:W-:Y:S01]  /*99f0*/  FFMA.FTZ R193, R94, R178.reuse, -R193 ;  /* 0x000000b25ec17223 */ /* 0x080fe200000108c1 */
[----:B------:R-:W-:Y:S01]  /*9a00*/  LOP3.LUT R186, R57, 0xff0000ff, RZ, 0xc0, !PT ;  /* 0xff0000ff39ba7812 */ /* 0x000fe200078ec0ff */
[----:B------:R-:W-:Y:S01]  /*9a10*/  IMAD.SHL.U32 R187, R187, 0x100, RZ ;  /* 0x00000100bbbb7824 */ /* 0x000fe200078e00ff */
[--C-:B------:R-:W-:Y:S01]  /*9a20*/  SHF.R.U32.HI R57, RZ, 0x10, R59.reuse ;  /* 0x00000010ff397819 */ /* 0x100fe2000001163b */
[----:B------:R-:W-:Y:S01]  /*9a30*/  IMAD.SHL.U32 R94, R189, 0x100, RZ ;  /* 0x00000100bd5e7824 */ /* 0x000fe200078e00ff */
[----:B------:R-:W-:Y:S01]  /*9a40*/  SHF.R.U32.HI R185, RZ, 0x8, R59 ;  /* 0x00000008ffb97819 */ /* 0x000fe2000001163b */
[----:B------:R-:W-:Y:S01]  /*9a50*/  IMAD.SHL.U32 R181, R181, 0x100, RZ ;  /* 0x00000100b5b57824 */ /* 0x000fe200078e00ff */
[----:B------:R-:W-:Y:S01]  /*9a60*/  SHF.R.U32.HI R59, RZ, 0x10, R45 ;  /* 0x00000010ff3b7819 */ /* 0x000fe2000001162d */
[----:B------:R-:W-:Y:S01]  /*9a70*/  FFMA.FTZ R176, R98, R178, R176 ;  /* 0x000000b262b07223 */ /* 0x000fe200000100b0 */
[----:B------:R-:W-:Y:S01]  /*9a80*/  SHF.R.U32.HI R45, RZ, 0x10, R47 ;  /* 0x00000010ff2d7819 */ /* 0x000fe2000001162f */
[----:B------:R-:W-:Y:S01]  /*9a90*/  IMAD.SHL.U32 R185, R185, 0x100, RZ ;  /* 0x00000100b9b97824 */ /* 0x000fe200078e00ff */
[----:B------:R-:W-:Y:S01]  /*9aa0*/  LOP3.LUT R47, R47, 0xff0000ff, RZ, 0xc0, !PT ;  /* 0xff0000ff2f2f7812 */ /* 0x000fe200078ec0ff */
[----:B------:R-:W-:Y:S01]  /*9ab0*/  IMAD.U32 R59, R59, 0x10000, RZ ;  /* 0x000100003b3b7824 */ /* 0x000fe200078e00ff */
[----:B------:R-:W-:Y:S01]  /*9ac0*/  LOP3.LUT R190, R190, 0xff00, R187, 0xf8, !PT ;  /* 0x0000ff00bebe7812 */ /* 0x000fe200078ef8bb */
[----:B------:R-:W-:Y:S01]  /*9ad0*/  IMAD.U32 R45, R45, 0x10000, RZ ;  /* 0x000100002d2d7824 */ /* 0x000fe200078e00ff */
[----:B------:R-:W-:Y:S01]  /*9ae0*/  LOP3.LUT R98, R47, 0xff00, R94, 0xf8, !PT ;  /* 0x0000ff002f627812 */ /* 0x000fe200078ef85e */
[----:B------:R-:W-:Y:S01]  /*9af0*/  IMAD.U32 R47, R184, 0x10000, RZ ;  /* 0x00010000b82f7824 */ /* 0x000fe200078e00ff */
[----:B------:R-:W-:Y:S01]  /*9b00*/  LOP3.LUT R186, R186, 0xff00, R181, 0xf8, !PT ;  /* 0x0000ff00baba7812 */ /* 0x000fe200078ef8b5 */
[----:B------:R-:W-:Y:S01]  /*9b10*/  FFMA.FTZ R196, R195, R194, -R196 ;  /* 0x000000c2c3c47223 */ /* 0x000fe200000108c4 */
[----:B------:R-:W-:-:S02]  /*9b20*/  LOP3.LUT R185, R188, 0xff00, R185, 0xf8, !PT ;  /* 0x0000ff00bcb97812 */ /* 0x000fc400078ef8b9 */
[----:B------:R-:W-:Y:S02]  /*9b30*/  SHF.L.U32 R94, R57, 0x10, RZ ;  /* 0x00000010395e7819 */ /* 0x000fe400000006ff */
[----:B------:R-:W-:Y:S02]  /*9b40*/  LOP3.LUT R59, R190, 0xff0000, R59, 0xf8, !PT ;  /* 0x00ff0000be3b7812 */ /* 0x000fe400078ef83b */
[----:B------:R-:W-:Y:S02]  /*9b50*/  LOP3.LUT R57, R186, 0xff0000, R47, 0xf8, !PT ;  /* 0x00ff0000ba397812 */ /* 0x000fe400078ef82f */
[----:B------:R-:W-:Y:S02]  /*9b60*/  LOP3.LUT R47, R185, 0xff0000, R94, 0xf8, !PT ;  /* 0x00ff0000b92f7812 */ /* 0x000fe400078ef85e */
[----:B------:R-:W-:Y:S02]  /*9b70*/  F2FP.SATFINITE.E4M3.F32.PACK_AB_MERGE_C R185, R182, R46, RZ ;  /* 0x0000002eb6b9723e */ /* 0x000fe400048070ff */
[----:B------:R-:W-:-:S02]  /*9b80*/  F2FP.F16.E4M3.UNPACK_B R56, R97 ;  /* 0x00000061ff38723e */ /* 0x000fc400020006ff */
[----:B------:R-:W-:Y:S02]  /*9b90*/  F2FP.F16.E4M3.UNPACK_B R178, R59 ;  /* 0x0000003bffb2723e */ /* 0x000fe400020006ff */
[----:B------:R-:W-:Y:S02]  /*9ba0*/  F2FP.F16.E4M3.UNPACK_B R181, R93 ;  /* 0x0000005dffb5723e */ /* 0x000fe400020006ff */
[----:B------:R-:W-:Y:S02]  /*9bb0*/  F2FP.SATFINITE.E4M3.F32.PACK_AB_MERGE_C R58, R96, R58, R183 ;  /* 0x0000003a603a723e */ /* 0x000fe400048070b7 */
[----:B------:R-:W-:Y:S01]  /*9bc0*/  F2FP.SATFINITE.E4M3.F32.PACK_AB_MERGE_C R96, R44, R92, R185 ;  /* 0x0000005c2c60723e */ /* 0x000fe200048070b9 */
[----:B------:R-:W-:Y:S01]  /*9bd0*/  HADD2.F32 R44, -RZ, R56.H0_H0 ;  /* 0x20000038ff2c7230 */ /* 0x000fe20000004100 */
[----:B------:R-:W-:Y:S01]  /*9be0*/  F2FP.F16.E4M3.UNPACK_B R182, R57 ;  /* 0x00000039ffb6723e */ /* 0x000fe200020006ff */
[----:B------:R-:W-:Y:S01]  /*9bf0*/  HADD2.F32 R185, -RZ, R178.H0_H0 ;  /* 0x200000b2ffb97230 */ /* 0x000fe20000004100 */
[----:B------:R-:W-:Y:S01]  /*9c00*/  LOP3.LUT R45, R98, 0xff0000, R45, 0xf8, !PT ;  /* 0x00ff0000622d7812 */ /* 0x000fe200078ef82d */
[----:B------:R-:W-:Y:S01]  /*9c10*/  HADD2.F32 R46, -RZ, R181.H0_H0 ;  /* 0x200000b5ff2e7230 */ /* 0x000fe20000004100 */
[----:B------:R-:W-:Y:S01]  /*9c20*/  F2FP.SATFINITE.E4M3.F32.PACK_AB_MERGE_C R98, R191, R199, RZ ;  /* 0x000000c7bf62723e */ /* 0x000fe200048070ff */
[----:B------:R-:W-:-:S02]  /*9c30*/  HADD2.F32 R92, -RZ, R56.H1_H1 ;  /* 0x30000038ff5c7230 */ /* 0x000fc40000004100 */
[-C--:B------:R-:W-:Y:S01]  /*9c40*/  FMUL.FTZ R187, R44, R185.reuse ;  /* 0x000000b92cbb7220 */ /* 0x080fe20000410000 */
[----:B------:R-:W-:Y:S02]  /*9c50*/  HADD2.F32 R183, -RZ, R182.H0_H0 ;  /* 0x200000b6ffb77230 */ /* 0x000fe40000004100 */
[C---:B------:R-:W-:Y:S01]  /*9c60*/  FMUL.FTZ R185, R46.reuse, R185 ;  /* 0x000000b92eb97220 */ /* 0x040fe20000410000 */
[----:B------:R-:W-:Y:S01]  /*9c70*/  HADD2.F32 R181, -RZ, R181.H1_H1 ;  /* 0x300000b5ffb57230 */ /* 0x000fe20000004100 */
[----:B------:R-:W-:Y:S01]  /*9c80*/  F2FP.F16.E4M3.UNPACK_B R97, R97.H1 ;  /* 0x00000061ff61723e */ /* 0x000fe200030006ff */
[----:B------:R-:W-:Y:S01]  /*9c90*/  HADD2.F32 R56, -RZ, R178.H1_H1 ;  /* 0x300000b2ff387230 */ /* 0x000fe20000004100 */
[----:B------:R-:W-:Y:S01]  /*9ca0*/  F2FP.F16.E4M3.UNPACK_B R93, R93.H1 ;  /* 0x0000005dff5d723e */ /* 0x000fe200030006ff */
[----:B------:R-:W-:Y:S01]  /*9cb0*/  FFMA.FTZ R46, R46, R183, -R187 ;  /* 0x000000b72e2e7223 */ /* 0x000fe200000108bb */
[----:B------:R-:W-:Y:S01]  /*9cc0*/  F2FP.F16.E4M3.UNPACK_B R184, R59.H1 ;  /* 0x0000003bffb8723e */ /* 0x000fe200030006ff */
[----:B------:R-:W-:Y:S01]  /*9cd0*/  FFMA.FTZ R44, R44, R183, R185 ;  /* 0x000000b72c2c7223 */ /* 0x000fe200000100b9 */
[----:B------:R-:W-:Y:S01]  /*9ce0*/  F2FP.SATFINITE.E4M3.F32.PACK_AB_MERGE_C R98, R176, R197, R98 ;  /* 0x000000c5b062723e */ /* 0x000fe20004807062 */
[----:B------:R-:W-:-:S02]  /*9cf0*/  HADD2.F32 R182, -RZ, R182.H1_H1 ;  /* 0x300000b6ffb67230 */ /* 0x000fc40000004100 */
[CC--:B------:R-:W-:Y:S01]  /*9d00*/  FMUL.FTZ R186, R92.reuse, R56.reuse ;  /* 0x000000385cba7220 */ /* 0x0c0fe20000410000 */
[C---:B------:R-:W-:Y:S01]  /*9d10*/  FMUL.FTZ R59, R181.reuse, R56 ;  /* 0x00000038b53b7220 */ /* 0x040fe20000410000 */
[----:B------:R-:W-:Y:S01]  /*9d20*/  HADD2.F32 R176, -RZ, R97.H0_H0 ;  /* 0x20000061ffb07230 */ /* 0x000fe20000004100 */
[----:B------:R-:W-:Y:S01]  /*9d30*/  F2FP.F16.E4M3.UNPACK_B R178, R57.H1 ;  /* 0x00000039ffb2723e */ /* 0x000fe200030006ff */
[----:B------:R-:W-:Y:S02]  /*9d40*/  HADD2.F32 R183, -RZ, R184.H0_H0 ;  /* 0x200000b8ffb77230 */ /* 0x000fe40000004100 */
[-C--:B------:R-:W-:Y:S01]  /*9d50*/  FFMA.FTZ R57, R181, R182.reuse, -R186 ;  /* 0x000000b6b5397223 */ /* 0x080fe200000108ba */
[----:B------:R-:W-:Y:S02]  /*9d60*/  HADD2.F32 R56, -RZ, R93.H0_H0 ;  /* 0x2000005dff387230 */ /* 0x000fe40000004100 */
[----:B------:R-:W-:Y:S01]  /*9d70*/  FFMA.FTZ R59, R92, R182, R59 ;  /* 0x000000b65c3b7223 */ /* 0x000fe2000001003b */
[----:B------:R-:W-:-:S02]  /*9d80*/  HADD2.F32 R181, -RZ, R178.H0_H0 ;  /* 0x200000b2ffb57230 */ /* 0x000fc40000004100 */
[-C--:B------:R-:W-:Y:S01]  /*9d90*/  FMUL.FTZ R185, R176, R183.reuse ;  /* 0x000000b7b0b97220 */ /* 0x080fe20000410000 */
[----:B------:R-:W-:Y:S02]  /*9da0*/  HADD2.F32 R184, -RZ, R184.H1_H1 ;  /* 0x300000b8ffb87230 */ /* 0x000fe40000004100 */
[----:B------:R-:W-:Y:S01]  /*9db0*/  FMUL.FTZ R187, R56, R183 ;  /* 0x000000b738bb7220 */ /* 0x000fe20000410000 */
[----:B------:R-:W-:Y:S01]  /*9dc0*/  HADD2.F32 R183, -RZ, R97.H1_H1 ;  /* 0x30000061ffb77230 */ /* 0x000fe20000004100 */
[----:B------:R-:W-:Y:S01]  /*9dd0*/  F2FP.F16.E4M3.UNPACK_B R97, R45 ;  /* 0x0000002dff61723e */ /* 0x000fe200020006ff */
[----:B------:R-:W-:Y:S02]  /*9de0*/  HADD2.F32 R93, -RZ, R93.H1_H1 ;  /* 0x3000005dff5d7230 */ /* 0x000fe40000004100 */
[----:B------:R-:W-:Y:S01]  /*9df0*/  FFMA.FTZ R92, R176, R181, R187 ;  /* 0x000000b5b05c7223 */ /* 0x000fe200000100bb */
[----:B------:R-:W-:Y:S02]  /*9e00*/  HADD2.F32 R182, -RZ, R178.H1_H1 ;  /* 0x300000b2ffb67230 */ /* 0x000fe40000004100 */
[-C--:B------:R-:W-:Y:S01]  /*9e10*/  FMUL.FTZ R176, R183, R184.reuse ;  /* 0x000000b8b7b07220 */ /* 0x080fe20000410000 */
[----:B------:R-:W-:Y:S01]  /*9e20*/  F2FP.F16.E4M3.UNPACK_B R178, R99 ;  /* 0x00000063ffb2723e */ /* 0x000fe200020006ff */
[----:B------:R-:W-:Y:S01]  /*9e30*/  FFMA.FTZ R56, R56, R181, -R185 ;  /* 0x000000b538387223 */ /* 0x000fe200000108b9 */
[C---:B------:R-:W-:Y:S01]  /*9e40*/  FMUL.FTZ R184, R93.reuse, R184 ;  /* 0x000000b85db87220 */ /* 0x040fe20000410000 */
[----:B------:R-:W-:Y:S01]  /*9e50*/  FFMA.FTZ R181, R93, R182, -R176 ;  /* 0x000000b65db57223 */ /* 0x000fe200000108b0 */
[----:B------:R-:W-:Y:S01]  /*9e60*/  F2FP.F16.E4M3.UNPACK_B R176, R95 ;  /* 0x0000005fffb0723e */ /* 0x000fe200020006ff */
[----:B------:R-:W-:Y:S01]  /*9e70*/  HADD2.F32 R185, -RZ, R178.H0_H0 ;  /* 0x200000b2ffb97230 */ /* 0x000fe20000004100 */
[----:B------:R-:W-:Y:S01]  /*9e80*/  F2FP.F16.E4M3.UNPACK_B R93, R47 ;  /* 0x0000002fff5d723e */ /* 0x000fe200020006ff */
[----:B------:R-:W-:-:S02]  /*9e90*/  HADD2.F32 R186, -RZ, R97.H0_H0 ;  /* 0x20000061ffba7230 */ /* 0x000fc40000004100 */
[----:B------:R-:W-:Y:S01]  /*9ea0*/  FFMA.FTZ R183, R183, R182, R184 ;  /* 0x000000b6b7b77223 */ /* 0x000fe200000100b8 */
[----:B------:R-:W-:Y:S01]  /*9eb0*/  HADD2.F32 R184, -RZ, R176.H0_H0 ;  /* 0x200000b0ffb87230 */ /* 0x000fe20000004100 */
[----:B------:R-:W-:Y:S01]  /*9ec0*/  F2FP.F16.E4M3.UNPACK_B R182, R45.H1 ;  /* 0x0000002dffb6723e */ /* 0x000fe200030006ff */
[----:B------:R-:W-:Y:S02]  /*9ed0*/  HADD2.F32 R188, -RZ, R93.H0_H0 ;  /* 0x2000005dffbc7230 */ /* 0x000fe40000004100 */
[CC--:B------:R-:W-:Y:S01]  /*9ee0*/  FMUL.FTZ R187, R185.reuse, R186.reuse ;  /* 0x000000bab9bb7220 */ /* 0x0c0fe20000410000 */
[----:B------:R-:W-:Y:S01]  /*9ef0*/  F2FP.F16.E4M3.UNPACK_B R99, R99.H1 ;  /* 0x00000063ff63723e */ /* 0x000fe200030006ff */
[C---:B------:R-:W-:Y:S01]  /*9f00*/  FMUL.FTZ R190, R184.reuse, R186 ;  /* 0x000000bab8be7220 */ /* 0x040fe20000410000 */
[----:B------:R-:W-:Y:S02]  /*9f10*/  HADD2.F32 R189, -RZ, R182.H0_H0 ;  /* 0x200000b6ffbd7230 */ /* 0x000fe40000004100 */
[-C--:B------:R-:W-:Y:S01]  /*9f20*/  FFMA.FTZ R45, R184, R188.reuse, -R187 ;  /* 0x000000bcb82d7223 */ /* 0x080fe200000108bb */
[----:B------:R-:W-:Y:S01]  /*9f30*/  F2FP.F16.E4M3.UNPACK_B R184, R95.H1 ;  /* 0x0000005fffb8723e */ /* 0x000fe200030006ff */
[--C-:B------:R-:W-:Y:S01]  /*9f40*/  HADD2.F32 R186, -RZ, R99.reuse.H0_H0 ;  /* 0x20000063ffba7230 */ /* 0x100fe20000004100 */
[----:B------:R-:W-:Y:S01]  /*9f50*/  F2FP.F16.E4M3.UNPACK_B R187, R47.H1 ;  /* 0x0000002fffbb723e */ /* 0x000fe200030006ff */
[----:B------:R-:W-:Y:S01]  /*9f60*/  FFMA.FTZ R47, R185, R188, R190 ;  /* 0x000000bcb92f7223 */ /* 0x000fe200000100be */
[----:B------:R-:W-:Y:S01]  /*9f70*/  HADD2.F32 R185, -RZ, R99.H1_H1 ;  /* 0x30000063ffb97230 */ /* 0x000fe20000004100 */
[----:B------:R-:W-:Y:S01]  /*9f80*/  F2FP.SATFINITE.E4M3.F32.PACK_AB_MERGE_C R92, R183, R92, RZ ;  /* 0x0000005cb75c723e */ /* 0x000fe200048070ff */
[----:B------:R-:W-:-:S02]  /*9f90*/  HADD2.F32 R95, -RZ, R184.H0_H0 ;  /* 0x200000b8ff5f7230 */ /* 0x000fc40000004100 */
[-C--:B------:R-:W-:Y:S01]  /*9fa0*/  FMUL.FTZ R190, R186, R189.reuse ;  /* 0x000000bdbabe7220 */ /* 0x080fe20000410000 */
[--C-:B------:R-:W-:Y:S01]  /*9fb0*/  HADD2.F32 R188, -RZ, R187.reuse.H0_H0 ;  /* 0x200000bbffbc7230 */ /* 0x100fe20000004100 */
[----:B------:R-:W-:Y:S01]  /*9fc0*/  F2FP.SATFINITE.E4M3.F32.PACK_AB_MERGE_C R94, R192, R198, RZ ;  /* 0x000000c6c05e723e */ /* 0x000fe200048070ff */
[----:B------:R-:W-:Y:S02]  /*9fd0*/  HADD2.F32 R182, -RZ, R182.H1_H1 ;  /* 0x300000b6ffb67230 */ /* 0x000fe40000004100 */
[C---:B------:R-:W-:Y:S01]  /*9fe0*/  FMUL.FTZ R189, R95.reuse, R189 ;  /* 0x000000bd5fbd7220 */ /* 0x040fe20000410000 */
[----:B------:R-:W-:Y:S02]  /*9ff0*/  HADD2.F32 R184, -RZ, R184.H1_H1 ;  /* 0x300000b8ffb87230 */ /* 0x000fe40000004100 */
[-C--:B------:R-:W-:Y:S01]  /*a000*/  FFMA.FTZ R95, R95, R188.reuse, -R190 ;  /* 0x000000bc5f5f7223 */ /* 0x080fe200000108be */
[----:B------:R-:W-:Y:S02]  /*a010*/  HADD2.F32 R187, -RZ, R187.H1_H1 ;  /* 0x300000bbffbb7230 */ /* 0x000fe40000004100 */
[----:B------:R-:W-:Y:S01]  /*a020*/  FFMA.FTZ R99, R186, R188, R189 ;  /* 0x000000bcba637223 */ /* 0x000fe200000100bd */
[-C--:B------:R-:W-:Y:S01]  /*a030*/  FMUL.FTZ R189, R185, R182.reuse ;  /* 0x000000b6b9bd7220 */ /* 0x080fe20000410000 */
[----:B------:R-:W-:Y:S01]  /*a040*/  FMUL.FTZ R182, R184, R182 ;  /* 0x000000b6b8b67220 */ /* 0x000fe20000410000 */
[----:B------:R-:W-:Y:S01]  /*a050*/  HADD2.F32 R178, -RZ, R178.H1_H1 ;  /* 0x300000b2ffb27230 */ /* 0x000fe20000004100 */
[----:B------:R-:W-:Y:S01]  /*a060*/  F2FP.SATFINITE.E4M3.F32.PACK_AB_MERGE_C R56, R181, R56, RZ ;  /* 0x00000038b538723e */ /* 0x000fe200048070ff */
[----:B------:R-:W-:-:S02]  /*a070*/  HADD2.F32 R97, -RZ, R97.H1_H1 ;  /* 0x30000061ff617230 */ /* 0x000fc40000004100 */
[-C--:B------:R-:W-:Y:S01]  /*a080*/  FFMA.FTZ R182, R185, R187.reuse, R182 ;  /* 0x000000bbb9b67223 */ /* 0x080fe200000100b6 */
[----:B------:R-:W-:Y:S02]  /*a090*/  HADD2.F32 R176, -RZ, R176.H1_H1 ;  /* 0x300000b0ffb07230 */ /* 0x000fe40000004100 */
[----:B------:R-:W-:Y:S01]  /*a0a0*/  FFMA.FTZ R184, R184, R187, -R189 ;  /* 0x000000bbb8b87223 */ /* 0x000fe200000108bd */
[----:B------:R-:W-:Y:S02]  /*a0b0*/  HADD2.F32 R93, -RZ, R93.H1_H1 ;  /* 0x3000005dff5d7230 */ /* 0x000fe40000004100 */
[----:B------:R-:W-:Y:S01]  /*a0c0*/  FMUL.FTZ R185, R178, R97 ;  /* 0x00000061b2b97220 */ /* 0x000fe20000410000 */
[----:B------:R-:W-:Y:S01]  /*a0d0*/  F2FP.SATFINITE.E4M3.F32.PACK_AB_MERGE_C R99, R182, R99, RZ ;  /* 0x00000063b663723e */ /* 0x000fe200048070ff */
[----:B------:R-:W-:Y:S01]  /*a0e0*/  FMUL.FTZ R97, R176, R97 ;  /* 0x00000061b0617220 */ /* 0x000fe20000410000 */
[----:B------:R-:W-:Y:S01]  /*a0f0*/  F2FP.SATFINITE.E4M3.F32.PACK_AB_MERGE_C R95, R184, R95, RZ ;  /* 0x0000005fb85f723e */ /* 0x000fe200048070ff */
[-C--:B------:R-:W-:Y:S01]  /*a100*/  FFMA.FTZ R176, R176, R93.reuse, -R185 ;  /* 0x0000005db0b07223 */ /* 0x080fe200000108b9 */
[----:B------:R-:W-:Y:S01]  /*a110*/  F2FP.SATFINITE.E4M3.F32.PACK_AB_MERGE_C R94, R193, R196, R94 ;  /* 0x000000c4c15e723e */ /* 0x000fe2000480705e */
[----:B------:R-:W-:Y:S01]  /*a120*/  FFMA.FTZ R178, R178, R93, R97 ;  /* 0x0000005db2b27223 */ /* 0x000fe20000010061 */
[----:B------:R-:W-:Y:S01]  /*a130*/  F2FP.SATFINITE.E4M3.F32.PACK_AB_MERGE_C R97, R59, R44, R92 ;  /* 0x0000002c3b61723e */ /* 0x000fe2000480705c */
[----:B------:R-:W-:Y:S01]  /*a140*/  IMAD.MOV.U32 R92, RZ, RZ, R58 ;  /* 0x000000ffff5c7224 */ /* 0x000fe200078e003a */
[----:B------:R-:W-:-:S02]  /*a150*/  F2FP.SATFINITE.E4M3.F32.PACK_AB_MERGE_C R93, R57, R46, R56 ;  /* 0x0000002e395d723e */ /* 0x000fc40004807038 */
[----:B------:R-:W-:Y:S02]  /*a160*/  F2FP.SATFINITE.E4M3.F32.PACK_AB_MERGE_C R95, R176, R45, R95 ;  /* 0x0000002db05f723e */ /* 0x000fe4000480705f */
[----:B------:R-:W-:-:S07]  /*a170*/  F2FP.SATFINITE.E4M3.F32.PACK_AB_MERGE_C R99, R178, R47, R99 ;  /* 0x0000002fb263723e */ /* 0x000fce0004807063 */
.L_x_498:
[----:B------:R-:W-:Y:S05]  /*a180*/  BSYNC B3 ;  /* 0x0000000000037941 */ /* 0x000fea0003800000 */
.L_x_497:
[----:B------:R-:W-:-:S13]  /*a190*/  ISETP.GE.AND P4, PT, R180, R156, PT ;  /* 0x0000009cb400720c */ /* 0x000fda0003f86270 */
[--C-:B------:R-:W-:Y:S02]  /*a1a0*/  @!P4 SHF.R.S32.HI R44, RZ, 0x1f, R180.reuse ;  /* 0x0000001fff2cc819 */ /* 0x100fe400000114b4 */
[----:B------:R-:W-:-:S04]  /*a1b0*/  @!P4 IADD3 R47, P5, P6, R120, R142, R180 ;  /* 0x0000008e782fc210 */ /* 0x000fc80007ebe0b4 */
[----:B------:R-:W-:Y:S02]  /*a1c0*/  @!P4 IADD3.X R56, R0, R171, R44, P5, P6 ;  /* 0x000000ab0038c210 */ /* 0x000fe40002fec42c */
[----:B------:R-:W-:-:S05]  /*a1d0*/  IADD3 R44, P5, R179, R128, RZ ;  /* 0x00000080b32c7210 */ /* 0x000fca0007fbe0ff */
[----:B------:R-:W-:Y:S01]  /*a1e0*/  IMAD.X R45, R177, 0x1, R129, P5 ;  /* 0x00000001b12d7824 */ /* 0x000fe200028e0681 */
[----:B------:R-:W-:-:S04]  /*a1f0*/  @!P4 IADD3 R46, P5, R47, R128, RZ ;  /* 0x000000802f2ec210 */ /* 0x000fc80007fbe0ff */
[----:B0-----:R0:W-:Y:S01]  /*a200*/  STG.E.128 desc[UR54][R44.64], R92 ;  /* 0x0000005c2c007986 */ /* 0x0011e2000c101d36 */
[----:B------:R-:W-:-:S05]  /*a210*/  @!P4 IMAD.X R47, R56, 0x1, R129, P5 ;  /* 0x00000001382fc824 */ /* 0x000fca00028e0681 */
[----:B-1----:R0:W-:Y:S03]  /*a220*/  @!P4 STG.E.128 desc[UR54][R46.64], R96 ;  /* 0x000000602e00c986 */ /* 0x0021e6000c101d36 */
.L_x_496:
[----:B------:R-:W-:Y:S05]  /*a230*/  BSYNC B2 ;  /* 0x0000000000027941 */ /* 0x000fea0003800000 */
.L_x_495:
[----:B------:R-:W-:Y:S01]  /*a240*/  ISETP.NE.AND P4, PT, R35, RZ, PT ;  /* 0x000000ff2300720c */ /* 0x000fe20003f85270 */
[----:B------:R-:W-:-:S12]  /*a250*/  BSSY B2, `(.L_x_499) ;  /* 0x00000f5000027945 */ /* 0x000fd80003800000 */
[----:B------:R-:W-:Y:S05]  /*a260*/  @!P4 BRA `(.L_x_500) ;  /* 0x0000000c00ccc947 */ /* 0x000fea0003800000 */
[----:B0-----:R-:W-:Y:S01]  /*a270*/  SEL R44, R101, R162, !P1 ;  /* 0x000000a2652c7207 */ /* 0x001fe20004800000 */
[----:B------:R-:W-:Y:S01]  /*a280*/  BSSY B3, `(.L_x_501) ;  /* 0x00000e7000037945 */ /* 0x000fe20003800000 */
[----:B------:R-:W-:Y:S02]  /*a290*/  IADD3 R93, P4, P5, R120, R142, R27 ;  /* 0x0000008e785d7210 */ /* 0x000fe40007d9e01b */
[----:B------:R-:W-:Y:S02]  /*a2a0*/  SHF.R.S32.HI R45, RZ, 0x1f, R44 ;  /* 0x0000001fff2d7819 */ /* 0x000fe4000001142c */
[----:B------:R-:W-:Y:S02]  /*a2b0*/  IADD3.X R92, R0, R171, R31, P4, P5 ;  /* 0x000000ab005c7210 */ /* 0x000fe400027ea41f */
[----:B------:R-:W-:Y:S02]  /*a2c0*/  LEA.HI R45, R45, R44, RZ, 0x5 ;  /* 0x0000002c2d2d7211 */ /* 0x000fe400078f28ff */
[----:B------:R-:W-:-:S02]  /*a2d0*/  ISETP.GE.AND P4, PT, R221, R135, PT ;  /* 0x00000087dd00720c */ /* 0x000fc40003f86270 */
[----:B------:R-:W-:-:S04]  /*a2e0*/  LEA.HI.SX32 R45, R45, R26, 0x1b ;  /* 0x0000001a2d2d7211 */ /* 0x000fc800078fdaff */
[----:B------:R-:W-:Y:S02]  /*a2f0*/  SHF.R.S32.HI R44, RZ, 0x1f, R45 ;  /* 0x0000001fff2c7819 */ /* 0x000fe4000001142d */
[----:B------:R-:W-:Y:S02]  /*a300*/  SHF.L.U32 R95, R45, 0x4, RZ ;  /* 0x000000042d5f7819 */ /* 0x000fe400000006ff */
[----:B------:R-:W-:-:S04]  /*a310*/  LEA.HI R44, R44, R45, RZ, 0x2 ;  /* 0x0000002d2c2c7211 */ /* 0x000fc800078f10ff */
[----:B------:R-:W-:Y:S02]  /*a320*/  SHF.R.S32.HI R45, RZ, 0x2, R44 ;  /* 0x00000002ff2d7819 */ /* 0x000fe4000001142c */
[----:B------:R-:W-:-:S03]  /*a330*/  LOP3.LUT R44, R224, 0x30, R95, 0xf8, !PT ;  /* 0x00000030e02c7812 */ /* 0x000fc600078ef85f */
[----:B------:R-:W-:Y:S01]  /*a340*/  IMAD R45, R45, 0x2800, R226 ;  /* 0x000028002d2d7824 */ /* 0x000fe200078e02e2 */
[----:B------:R-:W-:-:S05]  /*a350*/  LOP3.LUT R44, R44, R225, RZ, 0x3c, !PT ;  /* 0x000000e12c2c7212 */ /* 0x000fca00078e3cff */
[----:B------:R-:W-:Y:S02]  /*a360*/  IMAD.IADD R44, R45, 0x1, R44 ;  /* 0x000000012d2c7824 */ /* 0x000fe400078e022c */
[C---:B------:R-:W-:Y:S02]  /*a370*/  IMAD R45, R19.reuse, 0x7800, R144 ;  /* 0x00007800132d7824 */ /* 0x040fe400078e0290 */
[----:B------:R-:W-:Y:S02]  /*a380*/  IMAD R47, R19, 0x7800, R44 ;  /* 0x00007800132f7824 */ /* 0x000fe400078e022c */
[C---:B------:R-:W-:Y:S02]  /*a390*/  IMAD.IADD R45, R18.reuse, 0x1, R45 ;  /* 0x00000001122d7824 */ /* 0x040fe400078e022d */
[----:B------:R-:W-:-:S04]  /*a3a0*/  IMAD.IADD R56, R18, 0x1, R47 ;  /* 0x0000000112387824 */ /* 0x000fc800078e022f */
[----:B------:R-:W0:Y:S04]  /*a3b0*/  LDS.128 R44, [R45+0x24200] ;  /* 0x024200002d2c7984 */ /* 0x000e280000000c00 */
[----:B------:R-:W1:Y:S01]  /*a3c0*/  LDS.128 R56, [R56+0x24200] ;  /* 0x0242000038387984 */ /* 0x000e620000000c00 */
[----:B------:R-:W-:Y:S05]  /*a3d0*/  @P4 BRA `(.L_x_502) ;  /* 0x0000000c00444947 */ /* 0x000fea0003800000 */
[----:B------:R-:W-:Y:S01]  /*a3e0*/  SHF.R.U32.HI R178, RZ, 0x8, R61 ;  /* 0x00000008ffb27819 */ /* 0x000fe2000001163d */
[----:B0-----:R-:W-:Y:S01]  /*a3f0*/  IMAD.MOV.U32 R60, RZ, RZ, R44 ;  /* 0x000000ffff3c7224 */ /* 0x001fe200078e002c */
[--C-:B------:R-:W-:Y:S02]  /*a400*/  SHF.R.U32.HI R177, RZ, 0x8, R51.reuse ;  /* 0x00000008ffb17819 */ /* 0x100fe40000011633 */
[----:B------:R-:W-:Y:S02]  /*a410*/  LOP3.LUT R96, R51, 0xff0000ff, RZ, 0xc0, !PT ;  /* 0xff0000ff33607812 */ /* 0x000fe400078ec0ff */
[----:B------:R-:W-:Y:S01]  /*a420*/  SHF.R.U32.HI R50, RZ, 0x10, R51 ;  /* 0x00000010ff327819 */ /* 0x000fe20000011633 */
[----:B------:R-:W-:Y:S01]  /*a430*/  IMAD.SHL.U32 R177, R177, 0x100, RZ ;  /* 0x00000100b1b17824 */ /* 0x000fe200078e00ff */
[----:B------:R-:W-:Y:S02]  /*a440*/  LOP3.LUT R48, R61, 0xff0000ff, RZ, 0xc0, !PT ;  /* 0xff0000ff3d307812 */ /* 0x000fe400078ec0ff */
[----:B------:R-:W-:Y:S01]  /*a450*/  SHF.R.U32.HI R176, RZ, 0x10, R61 ;  /* 0x00000010ffb07819 */ /* 0x000fe2000001163d */
[----:B-1----:R-:W-:Y:S01]  /*a460*/  IMAD.MOV.U32 R61, RZ, RZ, R56 ;  /* 0x000000ffff3d7224 */ /* 0x002fe200078e0038 */
[----:B------:R-:W-:Y:S01]  /*a470*/  SHF.L.U32 R51, R178, 0x8, RZ ;  /* 0x00000008b2337819 */ /* 0x000fe200000006ff */
[----:B------:R-:W-:Y:S01]  /*a480*/  IMAD.MOV.U32 R56, RZ, RZ, R46 ;  /* 0x000000ffff387224 */ /* 0x000fe200078e002e */
[----:B------:R-:W-:Y:S01]  /*a490*/  SHF.R.U32.HI R99, RZ, 0x8, R63 ;  /* 0x00000008ff637819 */ /* 0x000fe2000001163f */
[----:B------:R-:W-:Y:S01]  /*a4a0*/  IMAD.U32 R50, R50, 0x10000, RZ ;  /* 0x0001000032327824 */ /* 0x000fe200078e00ff */
[----:B------:R-:W-:Y:S01]  /*a4b0*/  LOP3.LUT R48, R48, 0xff00, R51, 0xf8, !PT ;  /* 0x0000ff0030307812 */ /* 0x000fe200078ef833 */
[----:B------:R-:W-:Y:S01]  /*a4c0*/  IMAD.U32 R51, R176, 0x10000, RZ ;  /* 0x00010000b0337824 */ /* 0x000fe200078e00ff */
[----:B------:R-:W-:-:S02]  /*a4d0*/  LOP3.LUT R62, R63, 0xff0000ff, RZ, 0xc0, !PT ;  /* 0xff0000ff3f3e7812 */ /* 0x000fc400078ec0ff */
[----:B------:R-:W-:Y:S01]  /*a4e0*/  SHF.R.U32.HI R98, RZ, 0x10, R63 ;  /* 0x00000010ff627819 */ /* 0x000fe2000001163f */
[----:B------:R-:W-:Y:S01]  /*a4f0*/  IMAD.SHL.U32 R63, R99, 0x100, RZ ;  /* 0x00000100633f7824 */ /* 0x000fe200078e00ff */
[----:B------:R-:W-:Y:S02]  /*a500*/  SHF.R.U32.HI R97, RZ, 0x8, R49 ;  /* 0x00000008ff617819 */ /* 0x000fe40000011631 */
[----:B------:R-:W-:Y:S02]  /*a510*/  LOP3.LUT R48, R48, 0xff0000, R51, 0xf8, !PT ;  /* 0x00ff000030307812 */ /* 0x000fe400078ef833 */
[----:B------:R-:W-:Y:S01]  /*a520*/  LOP3.LUT R44, R62, 0xff00, R63, 0xf8, !PT ;  /* 0x0000ff003e2c7812 */ /* 0x000fe200078ef83f */
[----:B------:R-:W-:Y:S01]  /*a530*/  IMAD.SHL.U32 R97, R97, 0x100, RZ ;  /* 0x0000010061617824 */ /* 0x000fe200078e00ff */
[----:B------:R-:W-:Y:S02]  /*a540*/  SHF.L.U32 R51, R98, 0x10, RZ ;  /* 0x0000001062337819 */ /* 0x000fe400000006ff */
[----:B------:R-:W-:-:S02]  /*a550*/  LOP3.LUT R94, R49, 0xff0000ff, RZ, 0xc0, !PT ;  /* 0xff0000ff315e7812 */ /* 0x000fc400078ec0ff */
[----:B------:R-:W-:Y:S02]  /*a560*/  F2FP.F16.E4M3.UNPACK_B R98, R172.H1 ;  /* 0x000000acff62723e */ /* 0x000fe400030006ff */
[----:B------:R-:W-:Y:S02]  /*a570*/  F2FP.F16.E4M3.UNPACK_B R63, R61.H1 ;  /* 0x0000003dff3f723e */ /* 0x000fe400030006ff */
[----:B------:R-:W-:Y:S01]  /*a580*/  F2FP.F16.E4M3.UNPACK_B R62, R60.H1 ;  /* 0x0000003cff3e723e */ /* 0x000fe200030006ff */
[----:B------:R-:W-:Y:S01]  /*a590*/  HADD2.F32 R46, -RZ, R98.H0_H0 ;  /* 0x20000062ff2e7230 */ /* 0x000fe20000004100 */
[----:B------:R-:W-:Y:S02]  /*a5a0*/  LOP3.LUT R177, R96, 0xff00, R177, 0xf8, !PT ;  /* 0x0000ff0060b17812 */ /* 0x000fe400078ef8b1 */
[----:B------:R-:W-:Y:S01]  /*a5b0*/  LOP3.LUT R99, R94, 0xff00, R97, 0xf8, !PT ;  /* 0x0000ff005e637812 */ /* 0x000fe200078ef861 */
[----:B------:R-:W-:Y:S01]  /*a5c0*/  HADD2.F32 R94, -RZ, R63.H0_H0 ;  /* 0x2000003fff5e7230 */ /* 0x000fe20000004100 */
[----:B------:R-:W-:-:S02]  /*a5d0*/  F2FP.F16.E4M3.UNPACK_B R96, R174.H1 ;  /* 0x000000aeff60723e */ /* 0x000fc400030006ff */
[----:B------:R-:W-:Y:S01]  /*a5e0*/  LOP3.LUT R44, R44, 0xff0000, R51, 0xf8, !PT ;  /* 0x00ff00002c2c7812 */ /* 0x000fe200078ef833 */
[----:B------:R-:W-:Y:S01]  /*a5f0*/  HADD2.F32 R51, -RZ, R62.H0_H0 ;  /* 0x2000003eff337230 */ /* 0x000fe20000004100 */
[----:B------:R-:W-:Y:S01]  /*a600*/  SHF.R.U32.HI R49, RZ, 0x10, R49 ;  /* 0x00000010ff317819 */ /* 0x000fe20000011631 */
[----:B------:R-:W-:Y:S02]  /*a610*/  HADD2.F32 R97, -RZ, R96.H0_H0 ;  /* 0x20000060ff617230 */ /* 0x000fe40000004100 */
[CC--:B------:R-:W-:Y:S01]  /*a620*/  FMUL.FTZ R178, R94.reuse, R46.reuse ;  /* 0x0000002e5eb27220 */ /* 0x0c0fe20000410000 */
[----:B------:R-:W-:Y:S02]  /*a630*/  HADD2.F32 R62, -RZ, R62.H1_H1 ;  /* 0x3000003eff3e7230 */ /* 0x000fe40000004100 */
[----:B------:R-:W-:Y:S01]  /*a640*/  FMUL.FTZ R179, R51, R46 ;  /* 0x0000002e33b37220 */ /* 0x000fe20000410000 */
[----:B------:R-:W-:Y:S01]  /*a650*/  IMAD.U32 R176, R49, 0x10000, RZ ;  /* 0x0001000031b07824 */ /* 0x000fe200078e00ff */
[----:B------:R-:W-:Y:S01]  /*a660*/  LOP3.LUT R46, R177, 0xff0000, R50, 0xf8, !PT ;  /* 0x00ff0000b12e7812 */ /* 0x000fe200078ef832 */
[-C--:B------:R-:W-:Y:S01]  /*a670*/  FFMA.FTZ R50, R51, R97.reuse, -R178 ;  /* 0x0000006133327223 */ /* 0x080fe200000108b2 */
[----:B------:R-:W-:Y:S01]  /*a680*/  FFMA.FTZ R51, R94, R97, R179 ;  /* 0x000000615e337223 */ /* 0x000fe200000100b3 */
[----:B------:R-:W-:Y:S01]  /*a690*/  HADD2.F32 R97, -RZ, R98.H1_H1 ;  /* 0x30000062ff617230 */ /* 0x000fe20000004100 */
[----:B------:R-:W-:Y:S01]  /*a6a0*/  LOP3.LUT R49, R99, 0xff0000, R176, 0xf8, !PT ;  /* 0x00ff000063317812 */ /* 0x000fe200078ef8b0 */
[----:B------:R-:W-:Y:S01]  /*a6b0*/  HADD2.F32 R99, -RZ, R96.H1_H1 ;  /* 0x30000060ff637230 */ /* 0x000fe20000004100 */
[----:B------:R-:W-:Y:S01]  /*a6c0*/  F2FP.F16.E4M3.UNPACK_B R172, R172 ;  /* 0x000000acffac723e */ /* 0x000fe200020006ff */
[----:B------:R-:W-:Y:S01]  /*a6d0*/  HADD2.F32 R98, -RZ, R63.H1_H1 ;  /* 0x3000003fff627230 */ /* 0x000fe20000004100 */
[----:B------:R-:W-:Y:S01]  /*a6e0*/  F2FP.F16.E4M3.UNPACK_B R96, R61 ;  /* 0x0000003dff60723e */ /* 0x000fe200020006ff */
[-C--:B------:R-:W-:Y:S01]  /*a6f0*/  FMUL.FTZ R177, R62, R97.reuse ;  /* 0x000000613eb17220 */ /* 0x080fe20000410000 */
[----:B------:R-:W-:Y:S01]  /*a700*/  F2FP.F16.E4M3.UNPACK_B R94, R60 ;  /* 0x0000003cff5e723e */ /* 0x000fe200020006ff */
[----:B------:R-:W-:Y:S01]  /*a710*/  HADD2.F32 R176, -RZ, R172.H0_H0 ;  /* 0x200000acffb07230 */ /* 0x000fe20000004100 */
[----:B------:R-:W-:Y:S01]  /*a720*/  F2FP.F16.E4M3.UNPACK_B R174, R174 ;  /* 0x000000aeffae723e */ /* 0x000fe200020006ff */
[----:B------:R-:W-:Y:S01]  /*a730*/  FMUL.FTZ R61, R98, R97 ;  /* 0x00000061623d7220 */ /* 0x000fe20000410000 */
[----:B------:R-:W-:-:S02]  /*a740*/  HADD2.F32 R97, -RZ, R96.H0_H0 ;  /* 0x20000060ff617230 */ /* 0x000fc40000004100 */
[-C--:B------:R-:W-:Y:S01]  /*a750*/  FFMA.FTZ R60, R98, R99.reuse, R177 ;  /* 0x00000063623c7223 */ /* 0x080fe200000100b1 */
[----:B------:R-:W-:Y:S02]  /*a760*/  HADD2.F32 R63, -RZ, R94.H0_H0 ;  /* 0x2000005eff3f7230 */ /* 0x000fe40000004100 */
[----:B------:R-:W-:Y:S01]  /*a770*/  FFMA.FTZ R61, R62, R99, -R61 ;  /* 0x000000633e3d7223 */ /* 0x000fe2000001083d */
[----:B------:R-:W-:Y:S02]  /*a780*/  HADD2.F32 R62, -RZ, R174.H0_H0 ;  /* 0x200000aeff3e7230 */ /* 0x000fe40000004100 */
[-C--:B------:R-:W-:Y:S01]  /*a790*/  FMUL.FTZ R178, R97, R176.reuse ;  /* 0x000000b061b27220 */ /* 0x080fe20000410000 */
[----:B------:R-:W-:Y:S02]  /*a7a0*/  HADD2.F32 R177, -RZ, R172.H1_H1 ;  /* 0x300000acffb17230 */ /* 0x000fe40000004100 */
[----:B------:R-:W-:Y:S01]  /*a7b0*/  FMUL.FTZ R176, R63, R176 ;  /* 0x000000b03fb07220 */ /* 0x000fe20000410000 */
[----:B------:R-:W-:-:S02]  /*a7c0*/  HADD2.F32 R98, -RZ, R96.H1_H1 ;  /* 0x30000060ff627230 */ /* 0x000fc40000004100 */
[-C--:B------:R-:W-:Y:S01]  /*a7d0*/  FFMA.FTZ R63, R63, R62.reuse, -R178 ;  /* 0x0000003e3f3f7223 */ /* 0x080fe200000108b2 */
[----:B------:R-:W-:Y:S02]  /*a7e0*/  HADD2.F32 R94, -RZ, R94.H1_H1 ;  /* 0x3000005eff5e7230 */ /* 0x000fe40000004100 */
[----:B------:R-:W-:Y:S01]  /*a7f0*/  FFMA.FTZ R62, R97, R62, R176 ;  /* 0x0000003e613e7223 */ /* 0x000fe200000100b0 */
[----:B------:R-:W-:Y:S02]  /*a800*/  HADD2.F32 R97, -RZ, R174.H1_H1 ;  /* 0x300000aeff617230 */ /* 0x000fe40000004100 */
[----:B------:R-:W-:Y:S01]  /*a810*/  FMUL.FTZ R179, R98, R177 ;  /* 0x000000b162b37220 */ /* 0x000fe20000410000 */
[----:B------:R-:W-:Y:S01]  /*a820*/  F2FP.F16.E4M3.UNPACK_B R174, R173.H1 ;  /* 0x000000adffae723e */ /* 0x000fe200030006ff */
[C---:B------:R-:W-:Y:S01]  /*a830*/  FMUL.FTZ R177, R94.reuse, R177 ;  /* 0x000000b15eb17220 */ /* 0x040fe20000410000 */
[----:B------:R-:W-:Y:S01]  /*a840*/  F2FP.F16.E4M3.UNPACK_B R99, R58.H1 ;  /* 0x0000003aff63723e */ /* 0x000fe200030006ff */
[----:B------:R-:W-:Y:S01]  /*a850*/  FFMA.FTZ R94, R94, R97, -R179 ;  /* 0x000000615e5e7223 */ /* 0x000fe200000108b3 */
[----:B------:R-:W-:Y:S01]  /*a860*/  F2FP.F16.E4M3.UNPACK_B R176, R175.H1 ;  /* 0x000000afffb0723e */ /* 0x000fe200030006ff */
[----:B------:R-:W-:Y:S01]  /*a870*/  HADD2.F32 R179, -RZ, R174.H0_H0 ;  /* 0x200000aeffb37230 */ /* 0x000fe20000004100 */
[----:B------:R-:W-:Y:S01]  /*a880*/  F2FP.F16.E4M3.UNPACK_B R96, R56.H1 ;  /* 0x00000038ff60723e */ /* 0x000fe200030006ff */
[----:B------:R-:W-:-:S02]  /*a890*/  HADD2.F32 R172, -RZ, R99.H0_H0 ;  /* 0x20000063ffac7230 */ /* 0x000fc40000004100 */
[----:B------:R-:W-:Y:S01]  /*a8a0*/  FFMA.FTZ R97, R98, R97, R177 ;  /* 0x0000006162617223 */ /* 0x000fe200000100b1 */
[----:B------:R-:W-:Y:S01]  /*a8b0*/  HADD2.F32 R178, -RZ, R174.H1_H1 ;  /* 0x300000aeffb27230 */ /* 0x000fe20000004100 */
[----:B------:R-:W-:Y:S01]  /*a8c0*/  F2FP.F16.E4M3.UNPACK_B R173, R173 ;  /* 0x000000adffad723e */ /* 0x000fe200020006ff */
[----:B------:R-:W-:Y:S02]  /*a8d0*/  HADD2.F32 R174, -RZ, R99.H1_H1 ;  /* 0x30000063ffae7230 */ /* 0x000fe40000004100 */
[----:B------:R-:W-:Y:S01]  /*a8e0*/  FMUL.FTZ R181, R172, R179 ;  /* 0x000000b3acb57220 */ /* 0x000fe20000410000 */
[----:B------:R-:W-:Y:S01]  /*a8f0*/  HADD2.F32 R98, -RZ, R96.H0_H0 ;  /* 0x20000060ff627230 */ /* 0x000fe20000004100 */
[----:B------:R-:W-:Y:S01]  /*a900*/  F2FP.F16.E4M3.UNPACK_B R56, R56 ;  /* 0x00000038ff38723e */ /* 0x000fe200020006ff */
[----:B------:R-:W-:Y:S02]  /*a910*/  HADD2.F32 R177, -RZ, R176.H0_H0 ;  /* 0x200000b0ffb17230 */ /* 0x000fe40000004100 */
[----:B------:R-:W-:Y:S01]  /*a920*/  FMUL.FTZ R180, R174, R178 ;  /* 0x000000b2aeb47220 */ /* 0x000fe20000410000 */
[----:B------:R-:W-:-:S02]  /*a930*/  HADD2.F32 R99, -RZ, R96.H1_H1 ;  /* 0x30000060ff637230 */ /* 0x000fc40000004100 */
[C---:B------:R-:W-:Y:S01]  /*a940*/  FMUL.FTZ R179, R98.reuse, R179 ;  /* 0x000000b362b37220 */ /* 0x040fe20000410000 */
[----:B------:R-:W-:Y:S02]  /*a950*/  HADD2.F32 R176, -RZ, R176.H1_H1 ;  /* 0x300000b0ffb07230 */ /* 0x000fe40000004100 */
[----:B------:R-:W-:Y:S01]  /*a960*/  FFMA.FTZ R96, R98, R177, -R181 ;  /* 0x000000b162607223 */ /* 0x000fe200000108b5 */
[----:B------:R-:W-:Y:S01]  /*a970*/  F2FP.F16.E4M3.UNPACK_B R175, R175 ;  /* 0x000000afffaf723e */ /* 0x000fe200020006ff */
[C---:B------:R-:W-:Y:S01]  /*a980*/  FMUL.FTZ R181, R99.reuse, R178 ;  /* 0x000000b263b57220 */ /* 0x040fe20000410000 */
[----:B------:R-:W-:Y:S01]  /*a990*/  FFMA.FTZ R98, R172, R177, R179 ;  /* 0x000000b1ac627223 */ /* 0x000fe200000100b3 */
[----:B------:R-:W-:Y:S01]  /*a9a0*/  FFMA.FTZ R183, R99, R176, -R180 ;  /* 0x000000b063b77223 */ /* 0x000fe200000108b4 */
[----:B------:R-:W-:Y:S01]  /*a9b0*/  F2FP.F16.E4M3.UNPACK_B R99, R58 ;  /* 0x0000003aff63723e */ /* 0x000fe200020006ff */
[----:B------:R-:W-:Y:S02]  /*a9c0*/  HADD2.F32 R177, -RZ, R173.H0_H0 ;  /* 0x200000adffb17230 */ /* 0x000fe40000004100 */
[----:B------:R-:W-:Y:S01]  /*a9d0*/  FFMA.FTZ R185, R174, R176, R181 ;  /* 0x000000b0aeb97223 */ /* 0x000fe200000100b5 */
[----:B------:R-:W-:Y:S01]  /*a9e0*/  HADD2.F32 R58, -RZ, R56.H0_H0 ;  /* 0x20000038ff3a7230 */ /* 0x000fe20000004100 */
[----:B------:R-:W-:Y:S01]  /*a9f0*/  F2FP.SATFINITE.E4M3.F32.PACK_AB_MERGE_C R50, R61, R50, RZ ;  /* 0x000000323d32723e */ /* 0x000fe200048070ff */
[----:B------:R-:W-:Y:S01]  /*aa00*/  HADD2.F32 R172, -RZ, R99.H0_H0 ;  /* 0x20000063ffac7230 */ /* 0x000fe20000004100 */
[----:B------:R-:W-:Y:S01]  /*aa10*/  F2FP.SATFINITE.E4M3.F32.PACK_AB_MERGE_C R183, R183, R96, RZ ;  /* 0x00000060b7b7723e */ /* 0x000fe200048070ff */
[----:B------:R-:W-:Y:S01]  /*aa20*/  HADD2.F32 R174, -RZ, R173.H1_H1 ;  /* 0x300000adffae7230 */ /* 0x000fe20000004100 */
[----:B------:R-:W-:Y:S01]  /*aa30*/  F2FP.SATFINITE.E4M3.F32.PACK_AB_MERGE_C R185, R185, R98, RZ ;  /* 0x00000062b9b9723e */ /* 0x000fe200048070ff */
[----:B------:R-:W-:-:S02]  /*aa40*/  HADD2.F32 R99, -RZ, R99.H1_H1 ;  /* 0x30000063ff637230 */ /* 0x000fc40000004100 */
[-C--:B------:R-:W-:Y:S01]  /*aa50*/  FMUL.FTZ R179, R172, R177.reuse ;  /* 0x000000b1acb37220 */ /* 0x080fe20000410000 */
[--C-:B------:R-:W-:Y:S02]  /*aa60*/  HADD2.F32 R173, -RZ, R175.reuse.H0_H0 ;  /* 0x200000afffad7230 */ /* 0x100fe40000004100 */
[C---:B------:R-:W-:Y:S01]  /*aa70*/  FMUL.FTZ R177, R58.reuse, R177 ;  /* 0x000000b13ab17220 */ /* 0x040fe20000410000 */
[----:B------:R-:W-:Y:S02]  /*aa80*/  HADD2.F32 R56, -RZ, R56.H1_H1 ;  /* 0x30000038ff387230 */ /* 0x000fe40000004100 */
[CC--:B------:R-:W-:Y:S01]  /*aa90*/  FMUL.FTZ R181, R99.reuse, R174.reuse ;  /* 0x000000ae63b57220 */ /* 0x0c0fe20000410000 */
[----:B------:R-:W-:Y:S02]  /*aaa0*/  HADD2.F32 R175, -RZ, R175.H1_H1 ;  /* 0x300000afffaf7230 */ /* 0x000fe40000004100 */
[-C--:B------:R-:W-:Y:S01]  /*aab0*/  FFMA.FTZ R179, R58, R173.reuse, -R179 ;  /* 0x000000ad3ab37223 */ /* 0x080fe200000108b3 */
[----:B------:R-:W-:Y:S01]  /*aac0*/  FFMA.FTZ R58, R172, R173, R177 ;  /* 0x000000adac3a7223 */ /* 0x000fe200000100b1 */
[C---:B------:R-:W-:Y:S01]  /*aad0*/  FMUL.FTZ R174, R56.reuse, R174 ;  /* 0x000000ae38ae7220 */ /* 0x040fe20000410000 */
[----:B------:R-:W-:Y:S01]  /*aae0*/  F2FP.F16.E4M3.UNPACK_B R96, R57 ;  /* 0x00000039ff60723e */ /* 0x000fe200020006ff */
[----:B------:R-:W-:Y:S01]  /*aaf0*/  FFMA.FTZ R172, R56, R175, -R181 ;  /* 0x000000af38ac7223 */ /* 0x000fe200000108b5 */
[----:B------:R-:W-:Y:S01]  /*ab00*/  F2FP.SATFINITE.E4M3.F32.PACK_AB_MERGE_C R56, R60, R51, RZ ;  /* 0x000000333c38723e */ /* 0x000fe200048070ff */
[----:B------:R-:W-:Y:S01]  /*ab10*/  FFMA.FTZ R99, R99, R175, R174 ;  /* 0x000000af63637223 */ /* 0x000fe200000100ae */
[----:B------:R-:W-:-:S02]  /*ab20*/  F2FP.F16.E4M3.UNPACK_B R98, R49 ;  /* 0x00000031ff62723e */ /* 0x000fc400020006ff */
[----:B------:R-:W-:Y:S02]  /*ab30*/  F2FP.F16.E4M3.UNPACK_B R61, R45 ;  /* 0x0000002dff3d723e */ /* 0x000fe400020006ff */
[----:B------:R-:W-:Y:S01]  /*ab40*/  F2FP.SATFINITE.E4M3.F32.PACK_AB_MERGE_C R51, R94, R63, R50 ;  /* 0x0000003f5e33723e */ /* 0x000fe20004807032 */
[----:B------:R-:W-:Y:S01]  /*ab50*/  HADD2.F32 R63, -RZ, R96.H0_H0 ;  /* 0x20000060ff3f7230 */ /* 0x000fe20000004100 */
[----:B------:R-:W-:Y:S01]  /*ab60*/  F2FP.SATFINITE.E4M3.F32.PACK_AB_MERGE_C R56, R97, R62, R56 ;  /* 0x0000003e6138723e */ /* 0x000fe20004807038 */
[----:B------:R-:W-:Y:S01]  /*ab70*/  HADD2.F32 R62, -RZ, R98.H0_H0 ;  /* 0x20000062ff3e7230 */ /* 0x000fe20000004100 */
[----:B------:R-:W-:Y:S01]  /*ab80*/  F2FP.F16.E4M3.UNPACK_B R94, R48 ;  /* 0x00000030ff5e723e */ /* 0x000fe200020006ff */
[----:B------:R-:W-:Y:S01]  /*ab90*/  HADD2.F32 R60, -RZ, R61.H0_H0 ;  /* 0x2000003dff3c7230 */ /* 0x000fe20000004100 */
[----:B------:R-:W-:Y:S01]  /*aba0*/  F2FP.SATFINITE.E4M3.F32.PACK_AB_MERGE_C R50, R172, R179, R183 ;  /* 0x000000b3ac32723e */ /* 0x000fe200048070b7 */
[----:B------:R-:W-:Y:S01]  /*abb0*/  HADD2.F32 R96, -RZ, R96.H1_H1 ;  /* 0x30000060ff607230 */ /* 0x000fe20000004100 */
[----:B------:R-:W-:Y:S01]  /*abc0*/  F2FP.SATFINITE.E4M3.F32.PACK_AB_MERGE_C R58, R99, R58, R185 ;  /* 0x0000003a633a723e */ /* 0x000fe200048070b9 */
[----:B------:R-:W-:-:S02]  /*abd0*/  HADD2.F32 R97, -RZ, R94.H0_H0 ;  /* 0x2000005eff617230 */ /* 0x000fc40000004100 */
[CC--:B------:R-:W-:Y:S01]  /*abe0*/  FMUL.FTZ R173, R63.reuse, R62.reuse ;  /* 0x0000003e3fad7220 */ /* 0x0c0fe20000410000 */
[C---:B------:R-:W-:Y:S01]  /*abf0*/  FMUL.FTZ R172, R60.reuse, R62 ;  /* 0x0000003e3cac7220 */ /* 0x040fe20000410000 */
[----:B------:R-:W-:Y:S01]  /*ac00*/  HADD2.F32 R99, -RZ, R98.H1_H1 ;  /* 0x30000062ff637230 */ /* 0x000fe20000004100 */
[----:B------:R-:W-:Y:S01]  /*ac10*/  F2FP.F16.E4M3.UNPACK_B R57, R57.H1 ;  /* 0x00000039ff39723e */ /* 0x000fe200030006ff */
[----:B------:R-:W-:Y:S02]  /*ac20*/  HADD2.F32 R62, -RZ, R61.H1_H1 ;  /* 0x3000003dff3e7230 */ /* 0x000fe40000004100 */
[-C--:B------:R-:W-:Y:S01]  /*ac30*/  FFMA.FTZ R60, R60, R97.reuse, -R173 ;  /* 0x000000613c3c7223 */ /* 0x080fe200000108ad */
[----:B------:R-:W-:Y:S01]  /*ac40*/  FFMA.FTZ R61, R63, R97, R172 ;  /* 0x000000613f3d7223 */ /* 0x000fe200000100ac */
[----:B------:R-:W-:Y:S02]  /*ac50*/  HADD2.F32 R97, -RZ, R94.H1_H1 ;  /* 0x3000005eff617230 */ /* 0x000fe40000004100 */
[-C--:B------:R-:W-:Y:S01]  /*ac60*/  FMUL.FTZ R173, R96, R99.reuse ;  /* 0x0000006360ad7220 */ /* 0x080fe20000410000 */
[C---:B------:R-:W-:Y:S01]  /*ac70*/  FMUL.FTZ R99, R62.reuse, R99 ;  /* 0x000000633e637220 */ /* 0x040fe20000410000 */
[----:B------:R-:W-:Y:S01]  /*ac80*/  F2FP.F16.E4M3.UNPACK_B R98, R49.H1 ;  /* 0x00000031ff62723e */ /* 0x000fe200030006ff */
[----:B------:R-:W-:Y:S01]  /*ac90*/  HADD2.F32 R94, -RZ, R57.H0_H0 ;  /* 0x20000039ff5e7230 */ /* 0x000fe20000004100 */
[----:B------:R-:W-:Y:S01]  /*aca0*/  F2FP.F16.E4M3.UNPACK_B R63, R45.H1 ;  /* 0x0000002dff3f723e */ /* 0x000fe200030006ff */
[-C--:B------:R-:W-:Y:S01]  /*acb0*/  FFMA.FTZ R45, R62, R97.reuse, -R173 ;  /* 0x000000613e2d7223 */ /* 0x080fe200000108ad */
[----:B------:R-:W-:Y:S01]  /*acc0*/  FFMA.FTZ R62, R96, R97, R99 ;  /* 0x00000061603e7223 */ /* 0x000fe20000010063 */
[----:B------:R-:W-:Y:S01]  /*acd0*/  F2FP.F16.E4M3.UNPACK_B R48, R48.H1 ;  /* 0x00000030ff30723e */ /* 0x000fe200030006ff */
[----:B------:R-:W-:Y:S01]  /*ace0*/  HADD2.F32 R97, -RZ, R98.H0_H0 ;  /* 0x20000062ff617230 */ /* 0x000fe20000004100 */
[-C--:B------:R-:W-:Y:S01]  /*acf0*/  F2FP.F16.E4M3.UNPACK_B R176, R46.reuse ;  /* 0x0000002effb0723e */ /* 0x080fe200020006ff */
[----:B------:R-:W-:Y:S01]  /*ad00*/  HADD2.F32 R49, -RZ, R63.H0_H0 ;  /* 0x2000003fff317230 */ /* 0x000fe20000004100 */
[----:B------:R-:W-:Y:S01]  /*ad10*/  F2FP.F16.E4M3.UNPACK_B R177, R46.H1 ;  /* 0x0000002effb1723e */ /* 0x000fe200030006ff */
[----:B------:R-:W-:-:S02]  /*ad20*/  HADD2.F32 R96, -RZ, R57.H1_H1 ;  /* 0x30000039ff607230 */ /* 0x000fc40000004100 */
[-C--:B------:R-:W-:Y:S01]  /*ad30*/  FMUL.FTZ R172, R94, R97.reuse ;  /* 0x000000615eac7220 */ /* 0x080fe20000410000 */
[----:B------:R-:W-:Y:S02]  /*ad40*/  HADD2.F32 R99, -RZ, R98.H1_H1 ;  /* 0x30000062ff637230 */ /* 0x000fe40000004100 */
[----:B------:R-:W-:Y:S01]  /*ad50*/  FMUL.FTZ R97, R49, R97 ;  /* 0x0000006131617220 */ /* 0x000fe20000410000 */
[----:B------:R-:W-:Y:S01]  /*ad60*/  HADD2.F32 R63, -RZ, R63.H1_H1 ;  /* 0x3000003fff3f7230 */ /* 0x000fe20000004100 */
[----:B------:R-:W-:Y:S01]  /*ad70*/  F2FP.F16.E4M3.UNPACK_B R173, R44 ;  /* 0x0000002cffad723e */ /* 0x000fe200020006ff */
[--C-:B------:R-:W-:Y:S02]  /*ad80*/  HADD2.F32 R57, -RZ, R48.reuse.H0_H0 ;  /* 0x20000030ff397230 */ /* 0x100fe40000004100 */
[-C--:B------:R-:W-:Y:S01]  /*ad90*/  FMUL.FTZ R174, R96, R99.reuse ;  /* 0x0000006360ae7220 */ /* 0x080fe20000410000 */
[----:B------:R-:W-:Y:S02]  /*ada0*/  HADD2.F32 R98, -RZ, R48.H1_H1 ;  /* 0x30000030ff627230 */ /* 0x000fe40000004100 */
[----:B------:R-:W-:Y:S01]  /*adb0*/  FMUL.FTZ R99, R63, R99 ;  /* 0x000000633f637220 */ /* 0x000fe20000410000 */
[----:B------:R-:W-:-:S02]  /*adc0*/  HADD2.F32 R179, -RZ, R177.H0_H0 ;  /* 0x200000b1ffb37230 */ /* 0x000fc40000004100 */
[-C--:B------:R-:W-:Y:S01]  /*add0*/  FFMA.FTZ R48, R49, R57.reuse, -R172 ;  /* 0x0000003931307223 */ /* 0x080fe200000108ac */
[----:B------:R-:W-:Y:S01]  /*ade0*/  FFMA.FTZ R49, R94, R57, R97 ;  /* 0x000000395e317223 */ /* 0x000fe20000010061 */
[----:B------:R-:W-:Y:S01]  /*adf0*/  F2FP.F16.E4M3.UNPACK_B R97, R59 ;  /* 0x0000003bff61723e */ /* 0x000fe200020006ff */
[-C--:B------:R-:W-:Y:S01]  /*ae00*/  FFMA.FTZ R57, R63, R98.reuse, -R174 ;  /* 0x000000623f397223 */ /* 0x080fe200000108ae */
[----:B------:R-:W-:Y:S01]  /*ae10*/  FFMA.FTZ R94, R96, R98, R99 ;  /* 0x00000062605e7223 */ /* 0x000fe20000010063 */
[----:B------:R-:W-:Y:S01]  /*ae20*/  F2FP.F16.E4M3.UNPACK_B R63, R47 ;  /* 0x0000002fff3f723e */ /* 0x000fe200020006ff */
[----:B------:R-:W-:Y:S01]  /*ae30*/  HADD2.F32 R46, -RZ, R173.H0_H0 ;  /* 0x200000adff2e7230 */ /* 0x000fe20000004100 */
[----:B------:R-:W-:Y:S01]  /*ae40*/  F2FP.F16.E4M3.UNPACK_B R98, R59.H1 ;  /* 0x0000003bff62723e */ /* 0x000fe200030006ff */
[----:B------:R-:W-:Y:S01]  /*ae50*/  HADD2.F32 R99, -RZ, R97.H0_H0 ;  /* 0x20000061ff637230 */ /* 0x000fe20000004100 */
[----:B------:R-:W-:Y:S01]  /*ae60*/  F2FP.F16.E4M3.UNPACK_B R47, R47.H1 ;  /* 0x0000002fff2f723e */ /* 0x000fe200030006ff */
[----:B------:R-:W-:Y:S01]  /*ae70*/  HADD2.F32 R59, -RZ, R63.H0_H0 ;  /* 0x2000003fff3b7230 */ /* 0x000fe20000004100 */
[----:B------:R-:W-:Y:S01]  /*ae80*/  F2FP.F16.E4M3.UNPACK_B R174, R44.H1 ;  /* 0x0000002cffae723e */ /* 0x000fe200030006ff */
[----:B------:R-:W-:Y:S01]  /*ae90*/  HADD2.F32 R44, -RZ, R176.H0_H0 ;  /* 0x200000b0ff2c7230 */ /* 0x000fe20000004100 */
[----:B------:R-:W-:Y:S01]  /*aea0*/  F2FP.SATFINITE.E4M3.F32.PACK_AB_MERGE_C R48, R57, R48, RZ ;  /* 0x000000303930723e */ /* 0x000fe200048070ff */
[----:B------:R-:W-:Y:S01]  /*aeb0*/  HADD2.F32 R172, -RZ, R98.H0_H0 ;  /* 0x20000062ffac7230 */ /* 0x000fe20000004100 */
[----:B------:R-:W-:Y:S01]  /*aec0*/  F2FP.SATFINITE.E4M3.F32.PACK_AB_MERGE_C R49, R94, R49, RZ ;  /* 0x000000315e31723e */ /* 0x000fe200048070ff */
[----:B------:R-:W-:-:S02]  /*aed0*/  HADD2.F32 R96, -RZ, R47.H0_H0 ;  /* 0x2000002fff607230 */ /* 0x000fc40000004100 */
[-C--:B------:R-:W-:Y:S01]  /*aee0*/  FMUL.FTZ R178, R99, R44.reuse ;  /* 0x0000002c63b27220 */ /* 0x080fe20000410000 */
[----:B------:R-:W-:Y:S02]  /*aef0*/  HADD2.F32 R98, -RZ, R98.H1_H1 ;  /* 0x30000062ff627230 */ /* 0x000fe40000004100 */
[----:B------:R-:W-:Y:S01]  /*af00*/  FMUL.FTZ R180, R59, R44 ;  /* 0x0000002c3bb47220 */ /* 0x000fe20000410000 */
[----:B------:R-:W-:Y:S02]  /*af10*/  HADD2.F32 R177, -RZ, R177.H1_H1 ;  /* 0x300000b1ffb17230 */ /* 0x000fe40000004100 */
[-C--:B------:R-:W-:Y:S01]  /*af20*/  FMUL.FTZ R181, R172, R179.reuse ;  /* 0x000000b3acb57220 */ /* 0x080fe20000410000 */
[----:B------:R-:W-:Y:S02]  /*af30*/  HADD2.F32 R47, -RZ, R47.H1_H1 ;  /* 0x3000002fff2f7230 */ /* 0x000fe40000004100 */
[----:B------:R-:W-:Y:S01]  /*af40*/  FMUL.FTZ R179, R96, R179 ;  /* 0x000000b360b37220 */ /* 0x000fe20000410000 */
[----:B------:R-:W-:-:S02]  /*af50*/  HADD2.F32 R175, -RZ, R174.H0_H0 ;  /* 0x200000aeffaf7230 */ /* 0x000fc40000004100 */
[----:B------:R-:W-:Y:S01]  /*af60*/  FFMA.FTZ R44, R59, R46, -R178 ;  /* 0x0000002e3b2c7223 */ /* 0x000fe200000108b2 */
[----:B------:R-:W-:Y:S02]  /*af70*/  HADD2.F32 R97, -RZ, R97.H1_H1 ;  /* 0x30000061ff617230 */ /* 0x000fe40000004100 */
[-C--:B------:R-:W-:Y:S01]  /*af80*/  FMUL.FTZ R178, R98, R177.reuse ;  /* 0x000000b162b27220 */ /* 0x080fe20000410000 */
[----:B------:R-:W-:Y:S02]  /*af90*/  HADD2.F32 R176, -RZ, R176.H1_H1 ;  /* 0x300000b0ffb07230 */ /* 0x000fe40000004100 */
[----:B------:R-:W-:Y:S01]  /*afa0*/  FMUL.FTZ R177, R47, R177 ;  /* 0x000000b12fb17220 */ /* 0x000fe20000410000 */
[----:B------:R-:W-:Y:S02]  /*afb0*/  HADD2.F32 R63, -RZ, R63.H1_H1 ;  /* 0x3000003fff3f7230 */ /* 0x000fe40000004100 */
[----:B------:R-:W-:Y:S01]  /*afc0*/  FFMA.FTZ R181, R96, R175, -R181 ;  /* 0x000000af60b57223 */ /* 0x000fe200000108b5 */
[----:B------:R-:W-:-:S02]  /*afd0*/  HADD2.F32 R174, -RZ, R174.H1_H1 ;  /* 0x300000aeffae7230 */ /* 0x000fc40000004100 */
[----:B------:R-:W-:Y:S01]  /*afe0*/  FFMA.FTZ R179, R172, R175, R179 ;  /* 0x000000afacb37223 */ /* 0x000fe200000100b3 */
[----:B------:R-:W-:Y:S02]  /*aff0*/  HADD2.F32 R96, -RZ, R173.H1_H1 ;  /* 0x300000adff607230 */ /* 0x000fe40000004100 */
[-C--:B------:R-:W-:Y:S01]  /*b000*/  FMUL.FTZ R172, R97, R176.reuse ;  /* 0x000000b061ac7220 */ /* 0x080fe20000410000 */
[----:B------:R-:W-:Y:S01]  /*b010*/  FMUL.FTZ R176, R63, R176 ;  /* 0x000000b03fb07220 */ /* 0x000fe20000410000 */
[-C--:B------:R-:W-:Y:S01]  /*b020*/  FFMA.FTZ R178, R47, R174.reuse, -R178 ;  /* 0x000000ae2fb27223 */ /* 0x080fe200000108b2 */
[----:B------:R-:W-:Y:S01]  /*b030*/  FFMA.FTZ R98, R98, R174, R177 ;  /* 0x000000ae62627223 */ /* 0x000fe200000100b1 */
[----:B------:R-:W-:Y:S01]  /*b040*/  FFMA.FTZ R46, R99, R46, R180 ;  /* 0x0000002e632e7223 */ /* 0x000fe200000100b4 */
[-C--:B------:R-:W-:Y:S01]  /*b050*/  FFMA.FTZ R63, R63, R96.reuse, -R172 ;  /* 0x000000603f3f7223 */ /* 0x080fe200000108ac */
[----:B------:R-:W-:Y:S01]  /*b060*/  FFMA.FTZ R97, R97, R96, R176 ;  /* 0x0000006061617223 */ /* 0x000fe200000100b0 */
[----:B------:R-:W-:-:S02]  /*b070*/  F2FP.SATFINITE.E4M3.F32.PACK_AB_MERGE_C R178, R178, R181, RZ ;  /* 0x000000b5b2b2723e */ /* 0x000fc400048070ff */
[----:B------:R-:W-:Y:S02]  /*b080*/  F2FP.SATFINITE.E4M3.F32.PACK_AB_MERGE_C R98, R98, R179, RZ ;  /* 0x000000b36262723e */ /* 0x000fe400048070ff */
[----:B------:R-:W-:Y:S01]  /*b090*/  F2FP.SATFINITE.E4M3.F32.PACK_AB_MERGE_C R47, R63, R44, R178 ;  /* 0x0000002c3f2f723e */ /* 0x000fe200048070b2 */
[----:B------:R-:W-:Y:S01]  /*b0a0*/  IMAD.MOV.U32 R44, RZ, RZ, R51 ;  /* 0x000000ffff2c7224 */ /* 0x000fe200078e0033 */
[----:B------:R-:W-:Y:S01]  /*b0b0*/  F2FP.SATFINITE.E4M3.F32.PACK_AB_MERGE_C R59, R97, R46, R98 ;  /* 0x0000002e613b723e */ /* 0x000fe20004807062 */
[----:B------:R-:W-:Y:S01]  /*b0c0*/  IMAD.MOV.U32 R46, RZ, RZ, R50 ;  /* 0x000000ffff2e7224 */ /* 0x000fe200078e0032 */
[----:B------:R-:W-:Y:S02]  /*b0d0*/  F2FP.SATFINITE.E4M3.F32.PACK_AB_MERGE_C R45, R45, R60, R48 ;  /* 0x0000003c2d2d723e */ /* 0x000fe40004807030 */
[----:B------:R-:W-:-:S07]  /*b0e0*/  F2FP.SATFINITE.E4M3.F32.PACK_AB_MERGE_C R57, R62, R61, R49 ;  /* 0x0000003d3e39723e */ /* 0x000fce0004807031 */
.L_x_502:
[----:B------:R-:W-:Y:S05]  /*b0f0*/  BSYNC B3 ;  /* 0x0000000000037941 */ /* 0x000fea0003800000 */
.L_x_501:
[----:B------:R-:W-:-:S13]  /*b100*/  ISETP.GE.AND P4, PT, R95, R156, PT ;  /* 0x0000009c5f00720c */ /* 0x000fda0003f86270 */
[--C-:B------:R-:W-:Y:S02]  /*b110*/  @!P4 SHF.R.S32.HI R48, RZ, 0x1f, R95.reuse ;  /* 0x0000001fff30c819 */ /* 0x100fe4000001145f */
[----:B------:R-:W-:-:S04]  /*b120*/  @!P4 IADD3 R51, P5, P6, R120, R142, R95 ;  /* 0x0000008e7833c210 */ /* 0x000fc80007ebe05f */
[----:B------:R-:W-:Y:S02]  /*b130*/  @!P4 IADD3.X R60, R0, R171, R48, P5, P6 ;  /* 0x000000ab003cc210 */ /* 0x000fe40002fec430 */
[----:B------:R-:W-:-:S05]  /*b140*/  IADD3 R48, P5, R93, R128, RZ ;  /* 0x000000805d307210 */ /* 0x000fca0007fbe0ff */
[----:B------:R-:W-:Y:S01]  /*b150*/  IMAD.X R49, R92, 0x1, R129, P5 ;  /* 0x000000015c317824 */ /* 0x000fe200028e0681 */
[----:B------:R-:W-:-:S04]  /*b160*/  @!P4 IADD3 R50, P5, R51, R128, RZ ;  /* 0x000000803332c210 */ /* 0x000fc80007fbe0ff */
[----:B------:R-:W-:Y:S01]  /*b170*/  @!P4 IADD3.X R51, R60, R129, RZ, P5, !PT ;  /* 0x000000813c33c210 */ /* 0x000fe20002ffe4ff */
[----:B0-----:R3:W-:Y:S04]  /*b180*/  STG.E.128 desc[UR54][R48.64], R44 ;  /* 0x0000002c30007986 */ /* 0x0017e8000c101d36 */
[----:B-1----:R3:W-:Y:S04]  /*b190*/  @!P4 STG.E.128 desc[UR54][R50.64], R56 ;  /* 0x000000383200c986 */ /* 0x0027e8000c101d36 */
.L_x_500:
[----:B------:R-:W-:Y:S05]  /*b1a0*/  BSYNC B2 ;  /* 0x0000000000027941 */ /* 0x000fea0003800000 */
.L_x_499:
[----:B------:R-:W-:-:S13]  /*b1b0*/  ISETP.NE.AND P4, PT, R36, RZ, PT ;  /* 0x000000ff2400720c */ /* 0x000fda0003f85270 */
[----:B------:R-:W-:Y:S05]  /*b1c0*/  @!P4 BRA `(.L_x_494) ;  /* 0x0000000c00e0c947 */ /* 0x000fea0003800000 */
[----:B0--3--:R-:W3:Y:S01]  /*b1d0*/  LDL R44, [R1] ;  /* 0x00000000012c7983 */ /* 0x009ee20000100800 */
[----:B------:R-:W-:Y:S01]  /*b1e0*/  IADD3 R57, P4, P5, R120, R142, R29 ;  /* 0x0000008e78397210 */ /* 0x000fe20007d9e01d */
[----:B------:R-:W-:Y:S03]  /*b1f0*/  BSSY B2, `(.L_x_503) ;  /* 0x00000eb000027945 */ /* 0x000fe60003800000 */
[----:B------:R-:W-:Y:S02]  /*b200*/  IADD3.X R56, R0, R171, R32, P4, P5 ;  /* 0x000000ab00387210 */ /* 0x000fe400027ea420 */
[----:B------:R-:W-:Y:S02]  /*b210*/  ISETP.GE.AND P4, PT, R222, R135, PT ;  /* 0x00000087de00720c */ /* 0x000fe40003f86270 */
[----:B---3--:R-:W-:-:S04]  /*b220*/  LOP3.LUT P6, RZ, R44, 0x1, RZ, 0xc0, !PT ;  /* 0x000000012cff7812 */ /* 0x008fc800078cc0ff */
[----:B------:R-:W-:-:S04]  /*b230*/  SEL R44, R101, R162, !P6 ;  /* 0x000000a2652c7207 */ /* 0x000fc80007000000 */
[----:B------:R-:W-:-:S04]  /*b240*/  SHF.R.S32.HI R45, RZ, 0x1f, R44 ;  /* 0x0000001fff2d7819 */ /* 0x000fc8000001142c */
[----:B------:R-:W-:-:S04]  /*b250*/  LEA.HI R45, R45, R44, RZ, 0x5 ;  /* 0x0000002c2d2d7211 */ /* 0x000fc800078f28ff */
[----:B------:R-:W-:-:S04]  /*b260*/  LEA.HI.SX32 R45, R45, R28, 0x1b ;  /* 0x0000001c2d2d7211 */ /* 0x000fc800078fdaff */
[----:B------:R-:W-:Y:S01]  /*b270*/  SHF.R.S32.HI R44, RZ, 0x1f, R45 ;  /* 0x0000001fff2c7819 */ /* 0x000fe2000001142d */
[----:B------:R-:W-:-:S03]  /*b280*/  IMAD.SHL.U32 R59, R45, 0x10, RZ ;  /* 0x000000102d3b7824 */ /* 0x000fc600078e00ff */
        /* <DEDUP_REMOVED lines=14> */
[----:B-1----:R-:W-:Y:S01]  /*b370*/  IMAD.MOV.U32 R60, RZ, RZ, R48 ;  /* 0x000000ffff3c7224 */ /* 0x002fe200078e0030 */
[----:B0-----:R-:W-:Y:S01]  /*b380*/  MOV R58, R44 ;  /* 0x0000002c003a7202 */ /* 0x001fe20000000f00 */
[----:B------:R-:W-:Y:S01]  /*b390*/  IMAD.MOV.U32 R52, RZ, RZ, R45 ;  /* 0x000000ffff347224 */ /* 0x000fe200078e002d */
[----:B------:R-:W-:Y:S01]  /*b3a0*/  SHF.R.U32.HI R95, RZ, 0x10, R89 ;  /* 0x00000010ff5f7819 */ /* 0x000fe20000011659 */
[----:B------:R-:W-:Y:S01]  /*b3b0*/  IMAD.SHL.U32 R44, R93, 0x100, RZ ;  /* 0x000001005d2c7824 */ /* 0x000fe200078e00ff */
[----:B------:R-:W-:Y:S02]  /*b3c0*/  LOP3.LUT R61, R89, 0xff0000ff, RZ, 0xc0, !PT ;  /* 0xff0000ff593d7812 */ /* 0x000fe400078ec0ff */
[----:B------:R-:W-:Y:S02]  /*b3d0*/  SHF.R.U32.HI R89, RZ, 0x8, R91 ;  /* 0x00000008ff597819 */ /* 0x000fe4000001165b */
[----:B------:R-:W-:-:S02]  /*b3e0*/  LOP3.LUT R61, R61, 0xff00, R44, 0xf8, !PT ;  /* 0x0000ff003d3d7812 */ /* 0x000fc400078ef82c */
[--C-:B------:R-:W-:Y:S01]  /*b3f0*/  SHF.R.U32.HI R92, RZ, 0x10, R53.reuse ;  /* 0x00000010ff5c7819 */ /* 0x100fe20000011635 */
[----:B------:R-:W-:Y:S01]  /*b400*/  IMAD.SHL.U32 R44, R89, 0x100, RZ ;  /* 0x00000100592c7824 */ /* 0x000fe200078e00ff */
[----:B------:R-:W-:Y:S02]  /*b410*/  SHF.R.U32.HI R88, RZ, 0x8, R53 ;  /* 0x00000008ff587819 */ /* 0x000fe40000011635 */
[----:B------:R-:W-:Y:S01]  /*b420*/  LOP3.LUT R54, R53, 0xff0000ff, RZ, 0xc0, !PT ;  /* 0xff0000ff35367812 */ /* 0x000fe200078ec0ff */
[----:B------:R-:W-:Y:S01]  /*b430*/  IMAD.MOV.U32 R53, RZ, RZ, R46 ;  /* 0x000000ffff357224 */ /* 0x000fe200078e002e */
[----:B------:R-:W-:Y:S01]  /*b440*/  SHF.R.U32.HI R94, RZ, 0x10, R91 ;  /* 0x00000010ff5e7819 */ /* 0x000fe2000001165b */
[----:B------:R-:W-:Y:S01]  /*b450*/  IMAD.U32 R46, R95, 0x10000, RZ ;  /* 0x000100005f2e7824 */ /* 0x000fe200078e00ff */
[----:B------:R-:W-:Y:S01]  /*b460*/  LOP3.LUT R63, R91, 0xff0000ff, RZ, 0xc0, !PT ;  /* 0xff0000ff5b3f7812 */ /* 0x000fe200078ec0ff */
[----:B------:R-:W-:Y:S01]  /*b470*/  IMAD.SHL.U32 R45, R88, 0x100, RZ ;  /* 0x00000100582d7824 */ /* 0x000fe200078e00ff */
[----:B------:R-:W-:-:S02]  /*b480*/  SHF.R.U32.HI R62, RZ, 0x8, R55 ;  /* 0x00000008ff3e7819 */ /* 0x000fc40000011637 */
[----:B------:R-:W-:Y:S01]  /*b490*/  LOP3.LUT R63, R63, 0xff00, R44, 0xf8, !PT ;  /* 0x0000ff003f3f7812 */ /* 0x000fe200078ef82c */
[----:B------:R-:W-:Y:S01]  /*b4a0*/  IMAD.U32 R44, R94, 0x10000, RZ ;  /* 0x000100005e2c7824 */ /* 0x000fe200078e00ff */
[----:B------:R-:W-:Y:S02]  /*b4b0*/  SHF.R.U32.HI R90, RZ, 0x10, R55 ;  /* 0x00000010ff5a7819 */ /* 0x000fe40000011637 */
[----:B------:R-:W-:Y:S02]  /*b4c0*/  SHF.L.U32 R48, R62, 0x8, RZ ;  /* 0x000000083e307819 */ /* 0x000fe400000006ff */
[----:B------:R-:W-:Y:S01]  /*b4d0*/  LOP3.LUT R46, R61, 0xff0000, R46, 0xf8, !PT ;  /* 0x00ff00003d2e7812 */ /* 0x000fe200078ef82e */
[----:B------:R-:W-:Y:S01]  /*b4e0*/  IMAD.U32 R90, R90, 0x10000, RZ ;  /* 0x000100005a5a7824 */ /* 0x000fe200078e00ff */
[----:B------:R-:W-:Y:S02]  /*b4f0*/  LOP3.LUT R55, R55, 0xff0000ff, RZ, 0xc0, !PT ;  /* 0xff0000ff37377812 */ /* 0x000fe400078ec0ff */
[----:B------:R-:W-:-:S02]  /*b500*/  F2FP.F16.E4M3.UNPACK_B R89, R170.H1 ;  /* 0x000000aaff59723e */ /* 0x000fc400030006ff */
[----:B------:R-:W-:Y:S02]  /*b510*/  F2FP.F16.E4M3.UNPACK_B R62, R60.H1 ;  /* 0x0000003cff3e723e */ /* 0x000fe400030006ff */
[----:B------:R-:W-:Y:S02]  /*b520*/  F2FP.F16.E4M3.UNPACK_B R61, R58.H1 ;  /* 0x0000003aff3d723e */ /* 0x000fe400030006ff */
[----:B------:R-:W-:Y:S02]  /*b530*/  LOP3.LUT R44, R63, 0xff0000, R44, 0xf8, !PT ;  /* 0x00ff00003f2c7812 */ /* 0x000fe400078ef82c */
[----:B------:R-:W-:Y:S01]  /*b540*/  LOP3.LUT R91, R54, 0xff00, R45, 0xf8, !PT ;  /* 0x0000ff00365b7812 */ /* 0x000fe200078ef82d */
[----:B------:R-:W-:Y:S01]  /*b550*/  HADD2.F32 R45, -RZ, R89.H0_H0 ;  /* 0x20000059ff2d7230 */ /* 0x000fe20000004100 */
[----:B------:R-:W-:Y:S01]  /*b560*/  LOP3.LUT R93, R55, 0xff00, R48, 0xf8, !PT ;  /* 0x0000ff00375d7812 */ /* 0x000fe200078ef830 */
[----:B------:R-:W-:Y:S01]  /*b570*/  HADD2.F32 R55, -RZ, R62.H0_H0 ;  /* 0x2000003eff377230 */ /* 0x000fe20000004100 */
[----:B------:R-:W-:Y:S01]  /*b580*/  F2FP.F16.E4M3.UNPACK_B R63, R168.H1 ;  /* 0x000000a8ff3f723e */ /* 0x000fe200030006ff */
[----:B------:R-:W-:Y:S01]  /*b590*/  HADD2.F32 R54, -RZ, R61.H0_H0 ;  /* 0x2000003dff367230 */ /* 0x000fe20000004100 */
[----:B------:R-:W-:Y:S01]  /*b5a0*/  F2FP.F16.E4M3.UNPACK_B R170, R170 ;  /* 0x000000aaffaa723e */ /* 0x000fe200020006ff */
[----:B------:R-:W-:-:S02]  /*b5b0*/  IMAD.U32 R48, R92, 0x10000, RZ ;  /* 0x000100005c307824 */ /* 0x000fc400078e00ff */
[-C--:B------:R-:W-:Y:S01]  /*b5c0*/  FMUL.FTZ R95, R55, R45.reuse ;  /* 0x0000002d375f7220 */ /* 0x080fe20000410000 */
[----:B------:R-:W-:Y:S02]  /*b5d0*/  HADD2.F32 R88, -RZ, R63.H0_H0 ;  /* 0x2000003fff587230 */ /* 0x000fe40000004100 */
[C---:B------:R-:W-:Y:S01]  /*b5e0*/  FMUL.FTZ R92, R54.reuse, R45 ;  /* 0x0000002d365c7220 */ /* 0x040fe20000410000 */
[----:B------:R-:W-:Y:S01]  /*b5f0*/  LOP3.LUT R45, R93, 0xff0000, R90, 0xf8, !PT ;  /* 0x00ff00005d2d7812 */ /* 0x000fe200078ef85a */
[----:B------:R-:W-:Y:S01]  /*b600*/  HADD2.F32 R61, -RZ, R61.H1_H1 ;  /* 0x3000003dff3d7230 */ /* 0x000fe20000004100 */
[----:B------:R-:W-:Y:S01]  /*b610*/  F2FP.F16.E4M3.UNPACK_B R168, R168 ;  /* 0x000000a8ffa8723e */ /* 0x000fe200020006ff */
        /* <DEDUP_REMOVED lines=9> */
[----:B------:R-:W-:Y:S01]  /*b6b0*/  FMUL.FTZ R58, R89, R88 ;  /* 0x00000058593a7220 */ /* 0x000fe20000410000 */
[----:B------:R-:W-:-:S02]  /*b6c0*/  HADD2.F32 R93, -RZ, R170.H0_H0 ;  /* 0x200000aaff5d7230 */ /* 0x000fc40000004100 */
[----:B------:R-:W-:Y:S02]  /*b6d0*/  HADD2.F32 R88, -RZ, R62.H0_H0 ;  /* 0x2000003eff587230 */ /* 0x000fe40000004100 */
[-C--:B------:R-:W-:Y:S01]  /*b6e0*/  FFMA.FTZ R61, R61, R90.reuse, -R58 ;  /* 0x0000005a3d3d7223 */ /* 0x080fe2000001083a */
[----:B------:R-:W-:Y:S02]  /*b6f0*/  HADD2.F32 R60, -RZ, R63.H0_H0 ;  /* 0x2000003fff3c7230 */ /* 0x000fe40000004100 */
[----:B------:R-:W-:Y:S01]  /*b700*/  FFMA.FTZ R58, R89, R90, R92 ;  /* 0x0000005a593a7223 */ /* 0x000fe2000001005c */
        /* <DEDUP_REMOVED lines=9> */
[-C--:B------:R-:W-:Y:S01]  /*b7a0*/  FMUL.FTZ R88, R89, R170.reuse ;  /* 0x000000aa59587220 */ /* 0x080fe20000410000 */
[----:B------:R-:W-:Y:S01]  /*b7b0*/  F2FP.F16.E4M3.UNPACK_B R90, R169.H1 ;  /* 0x000000a9ff5a723e */ /* 0x000fe200030006ff */
[C---:B------:R-:W-:Y:S01]  /*b7c0*/  FMUL.FTZ R170, R63.reuse, R170 ;  /* 0x000000aa3faa7220 */ /* 0x040fe20000410000 */
[----:B------:R-:W-:Y:S01]  /*b7d0*/  F2FP.F16.E4M3.UNPACK_B R91, R50.H1 ;  /* 0x00000032ff5b723e */ /* 0x000fe200030006ff */
[----:B------:R-:W-:Y:S01]  /*b7e0*/  FFMA.FTZ R63, R63, R168, -R88 ;  /* 0x000000a83f3f7223 */ /* 0x000fe20000010858 */
[----:B------:R-:W-:Y:S01]  /*b7f0*/  F2FP.F16.E4M3.UNPACK_B R93, R167.H1 ;  /* 0x000000a7ff5d723e */ /* 0x000fe200030006ff */
[--C-:B------:R-:W-:Y:S01]  /*b800*/  HADD2.F32 R97, -RZ, R90.reuse.H0_H0 ;  /* 0x2000005aff617230 */ /* 0x100fe20000004100 */
[----:B------:R-:W-:Y:S01]  /*b810*/  F2FP.F16.E4M3.UNPACK_B R88, R53.H1 ;  /* 0x00000035ff58723e */ /* 0x000fe200030006ff */
[--C-:B------:R-:W-:Y:S01]  /*b820*/  HADD2.F32 R92, -RZ, R91.reuse.H0_H0 ;  /* 0x2000005bff5c7230 */ /* 0x100fe20000004100 */
[----:B------:R-:W-:Y:S01]  /*b830*/  F2FP.F16.E4M3.UNPACK_B R169, R169 ;  /* 0x000000a9ffa9723e */ /* 0x000fe200020006ff */
[----:B------:R-:W-:Y:S01]  /*b840*/  HADD2.F32 R94, -RZ, R90.H1_H1 ;  /* 0x3000005aff5e7230 */ /* 0x000fe20000004100 */
[----:B------:R-:W-:Y:S01]  /*b850*/  F2FP.F16.E4M3.UNPACK_B R53, R53 ;  /* 0x00000035ff35723e */ /* 0x000fe200020006ff */
[----:B------:R-:W-:-:S02]  /*b860*/  HADD2.F32 R91, -RZ, R91.H1_H1 ;  /* 0x3000005bff5b7230 */ /* 0x000fc40000004100 */
[----:B------:R-:W-:Y:S01]  /*b870*/  FMUL.FTZ R99, R92, R97 ;  /* 0x000000615c637220 */ /* 0x000fe20000410000 */
[--C-:B------:R-:W-:Y:S01]  /*b880*/  HADD2.F32 R90, -RZ, R88.reuse.H0_H0 ;  /* 0x20000058ff5a7230 */ /* 0x100fe20000004100 */
[----:B------:R-:W-:Y:S01]  /*b890*/  F2FP.F16.E4M3.UNPACK_B R167, R167 ;  /* 0x000000a7ffa7723e */ /* 0x000fe200020006ff */
[--C-:B------:R-:W-:Y:S02]  /*b8a0*/  HADD2.F32 R95, -RZ, R93.reuse.H0_H0 ;  /* 0x2000005dff5f7230 */ /* 0x100fe40000004100 */
[----:B------:R-:W-:Y:S01]  /*b8b0*/  FMUL.FTZ R173, R91, R94 ;  /* 0x0000005e5bad7220 */ /* 0x000fe20000410000 */
[----:B------:R-:W-:Y:S02]  /*b8c0*/  HADD2.F32 R88, -RZ, R88.H1_H1 ;  /* 0x30000058ff587230 */ /* 0x000fe40000004100 */
[C---:B------:R-:W-:Y:S01]  /*b8d0*/  FMUL.FTZ R97, R90.reuse, R97 ;  /* 0x000000615a617220 */ /* 0x040fe20000410000 */
[----:B------:R-:W-:Y:S02]  /*b8e0*/  HADD2.F32 R93, -RZ, R93.H1_H1 ;  /* 0x3000005dff5d7230 */ /* 0x000fe40000004100 */
[-C--:B------:R-:W-:Y:S01]  /*b8f0*/  FFMA.FTZ R99, R90, R95.reuse, -R99 ;  /* 0x0000005f5a637223 */ /* 0x080fe20000010863 */
[----:B------:R-:W-:Y:S01]  /*b900*/  F2FP.SATFINITE.E4M3.F32.PACK_AB_MERGE_C R54, R61, R54, RZ ;  /* 0x000000363d36723e */ /* 0x000fe200048070ff */
[----:B------:R-:W-:Y:S01]  /*b910*/  FMUL.FTZ R90, R88, R94 ;  /* 0x0000005e585a7220 */ /* 0x000fe20000410000 */
[----:B------:R-:W-:Y:S01]  /*b920*/  FFMA.FTZ R97, R92, R95, R97 ;  /* 0x0000005f5c617223 */ /* 0x000fe20000010061 */
[-C--:B------:R-:W-:Y:S01]  /*b930*/  FFMA.FTZ R94, R88, R93.reuse, -R173 ;  /* 0x0000005d585e7223 */ /* 0x080fe200000108ad */
[----:B------:R-:W-:Y:S01]  /*b940*/  F2FP.F16.E4M3.UNPACK_B R88, R50 ;  /* 0x00000032ff58723e */ /* 0x000fe200020006ff */
[----:B------:R-:W-:Y:S01]  /*b950*/  FFMA.FTZ R96, R91, R93, R90 ;  /* 0x0000005d5b607223 */ /* 0x000fe2000001005a */
[----:B------:R-:W-:-:S02]  /*b960*/  HADD2.F32 R93, -RZ, R169.H0_H0 ;  /* 0x200000a9ff5d7230 */ /* 0x000fc40000004100 */
[----:B------:R-:W-:Y:S01]  /*b970*/  FFMA.FTZ R89, R89, R168, R170 ;  /* 0x000000a859597223 */ /* 0x000fe200000100aa */
[----:B------:R-:W-:Y:S01]  /*b980*/  HADD2.F32 R50, -RZ, R53.H0_H0 ;  /* 0x20000035ff327230 */ /* 0x000fe20000004100 */
[----:B------:R-:W-:Y:S01]  /*b990*/  F2FP.SATFINITE.E4M3.F32.PACK_AB_MERGE_C R58, R58, R55, RZ ;  /* 0x000000373a3a723e */ /* 0x000fe200048070ff */
[--C-:B------:R-:W-:Y:S01]  /*b9a0*/  HADD2.F32 R90, -RZ, R88.reuse.H0_H0 ;  /* 0x20000058ff5a7230 */ /* 0x100fe20000004100 */
[----:B------:R-:W-:Y:S01]  /*b9b0*/  F2FP.F16.E4M3.UNPACK_B R61, R49 ;  /* 0x00000031ff3d723e */ /* 0x000fe200020006ff */
[----:B------:R-:W-:Y:S01]  /*b9c0*/  HADD2.F32 R91, -RZ, R167.H0_H0 ;  /* 0x200000a7ff5b7230 */ /* 0x000fe20000004100 */
[----:B------:R-:W-:Y:S01]  /*b9d0*/  F2FP.SATFINITE.E4M3.F32.PACK_AB_MERGE_C R55, R63, R60, R54 ;  /* 0x0000003c3f37723e */ /* 0x000fe20004807036 */
[----:B------:R-:W-:Y:S02]  /*b9e0*/  HADD2.F32 R169, -RZ, R169.H1_H1 ;  /* 0x300000a9ffa97230 */ /* 0x000fe40000004100 */
[----:B------:R-:W-:Y:S01]  /*b9f0*/  FMUL.FTZ R95, R90, R93 ;  /* 0x0000005d5a5f7220 */ /* 0x000fe20000410000 */
[----:B------:R-:W-:-:S02]  /*ba00*/  HADD2.F32 R88, -RZ, R88.H1_H1 ;  /* 0x30000058ff587230 */ /* 0x000fc40000004100 */
[C---:B------:R-:W-:Y:S01]  /*ba10*/  FMUL.FTZ R93, R50.reuse, R93 ;  /* 0x0000005d325d7220 */ /* 0x040fe20000410000 */
[----:B------:R-:W-:Y:S02]  /*ba20*/  HADD2.F32 R53, -RZ, R53.H1_H1 ;  /* 0x30000035ff357230 */ /* 0x000fe40000004100 */
[----:B------:R-:W-:Y:S01]  /*ba30*/  FFMA.FTZ R95, R50, R91, -R95 ;  /* 0x0000005b325f7223 */ /* 0x000fe2000001085f */
[----:B------:R-:W-:Y:S02]  /*ba40*/  HADD2.F32 R167, -RZ, R167.H1_H1 ;  /* 0x300000a7ffa77230 */ /* 0x000fe40000004100 */
[----:B------:R-:W-:Y:S01]  /*ba50*/  FMUL.FTZ R92, R88, R169 ;  /* 0x000000a9585c7220 */ /* 0x000fe20000410000 */
[----:B------:R-:W-:Y:S01]  /*ba60*/  FFMA.FTZ R50, R90, R91, R93 ;  /* 0x0000005b5a327223 */ /* 0x000fe2000001005d */
[C---:B------:R-:W-:Y:S01]  /*ba70*/  FMUL.FTZ R169, R53.reuse, R169 ;  /* 0x000000a935a97220 */ /* 0x040fe20000410000 */
[----:B------:R-:W-:Y:S01]  /*ba80*/  F2FP.F16.E4M3.UNPACK_B R90, R48 ;  /* 0x00000030ff5a723e */ /* 0x000fe200020006ff */
[-C--:B------:R-:W-:Y:S01]  /*ba90*/  FFMA.FTZ R92, R53, R167.reuse, -R92 ;  /* 0x000000a7355c7223 */ /* 0x080fe2000001085c */
[----:B------:R-:W-:Y:S01]  /*baa0*/  F2FP.F16.E4M3.UNPACK_B R60, R52 ;  /* 0x00000034ff3c723e */ /* 0x000fe200020006ff */
[----:B------:R-:W-:Y:S01]  /*bab0*/  FFMA.FTZ R169, R88, R167, R169 ;  /* 0x000000a758a97223 */ /* 0x000fe200000100a9 */
[----:B------:R-:W-:Y:S01]  /*bac0*/  F2FP.SATFINITE.E4M3.F32.PACK_AB_MERGE_C R54, R89, R62, R58 ;  /* 0x0000003e5936723e */ /* 0x000fe2000480703a */
[----:B------:R-:W-:Y:S01]  /*bad0*/  HADD2.F32 R62, -RZ, R61.H0_H0 ;  /* 0x2000003dff3e7230 */ /* 0x000fe20000004100 */
[----:B------:R-:W-:Y:S01]  /*bae0*/  F2FP.F16.E4M3.UNPACK_B R88, R46 ;  /* 0x0000002eff58723e */ /* 0x000fe200020006ff */
[----:B------:R-:W-:Y:S01]  /*baf0*/  HADD2.F32 R91, -RZ, R90.H0_H0 ;  /* 0x2000005aff5b7230 */ /* 0x000fe20000004100 */
[----:B------:R-:W-:Y:S01]  /*bb00*/  F2FP.SATFINITE.E4M3.F32.PACK_AB_MERGE_C R53, R94, R99, RZ ;  /* 0x000000635e35723e */ /* 0x000fe200048070ff */
[----:B------:R-:W-:Y:S01]  /*bb10*/  HADD2.F32 R58, -RZ, R60.H0_H0 ;  /* 0x2000003cff3a7230 */ /* 0x000fe20000004100 */
[----:B------:R-:W-:Y:S01]  /*bb20*/  F2FP.F16.E4M3.UNPACK_B R52, R52.H1 ;  /* 0x00000034ff34723e */ /* 0x000fe200030006ff */
[----:B------:R-:W-:-:S02]  /*bb30*/  HADD2.F32 R89, -RZ, R88.H0_H0 ;  /* 0x20000058ff597230 */ /* 0x000fc40000004100 */
[-C--:B------:R-:W-:Y:S01]  /*bb40*/  FMUL.FTZ R93, R62, R91.reuse ;  /* 0x0000005b3e5d7220 */ /* 0x080fe20000410000 */
[----:B------:R-:W-:Y:S02]  /*bb50*/  HADD2.F32 R63, -RZ, R61.H1_H1 ;  /* 0x3000003dff3f7230 */ /* 0x000fe40000004100 */
[----:B------:R-:W-:Y:S01]  /*bb60*/  FMUL.FTZ R91, R58, R91 ;  /* 0x0000005b3a5b7220 */ /* 0x000fe20000410000 */
[----:B------:R-:W-:Y:S01]  /*bb70*/  HADD2.F32 R90, -RZ, R90.H1_H1 ;  /* 0x3000005aff5a7230 */ /* 0x000fe20000004100 */
[----:B------:R-:W-:Y:S01]  /*bb80*/  F2FP.SATFINITE.E4M3.F32.PACK_AB_MERGE_C R53, R92, R95, R53 ;  /* 0x0000005f5c35723e */ /* 0x000fe20004807035 */
[----:B------:R-:W-:Y:S02]  /*bb90*/  HADD2.F32 R61, -RZ, R60.H1_H1 ;  /* 0x3000003cff3d7230 */ /* 0x000fe40000004100 */
[-C--:B------:R-:W-:Y:S01]  /*bba0*/  FFMA.FTZ R58, R58, R89.reuse, -R93 ;  /* 0x000000593a3a7223 */ /* 0x080fe2000001085d */
[----:B------:R-:W-:Y:S02]  /*bbb0*/  HADD2.F32 R88, -RZ, R88.H1_H1 ;  /* 0x30000058ff587230 */ /* 0x000fe40000004100 */
[----:B------:R-:W-:Y:S01]  /*bbc0*/  FFMA.FTZ R60, R62, R89, R91 ;  /* 0x000000593e3c7223 */ /* 0x000fe2000001005b */
[-C--:B------:R-:W-:Y:S01]  /*bbd0*/  FMUL.FTZ R92, R63, R90.reuse ;  /* 0x0000005a3f5c7220 */ /* 0x080fe20000410000 */
[----:B------:R-:W-:Y:S01]  /*bbe0*/  FMUL.FTZ R90, R61, R90 ;  /* 0x0000005a3d5a7220 */ /* 0x000fe20000410000 */
[----:B------:R-:W-:-:S02]  /*bbf0*/  F2FP.F16.E4M3.UNPACK_B R62, R49.H1 ;  /* 0x00000031ff3e723e */ /* 0x000fc400030006ff */
[----:B------:R-:W-:Y:S01]  /*bc00*/  F2FP.F16.E4M3.UNPACK_B R89, R48.H1 ;  /* 0x00000030ff59723e */ /* 0x000fe200030006ff */
[-C--:B------:R-:W-:Y:S01]  /*bc10*/  FFMA.FTZ R49, R61, R88.reuse, -R92 ;  /* 0x000000583d317223 */ /* 0x080fe2000001085c */
[----:B------:R-:W-:Y:S01]  /*bc20*/  FFMA.FTZ R61, R63, R88, R90 ;  /* 0x000000583f3d7223 */ /* 0x000fe2000001005a */
[----:B------:R-:W-:Y:S01]  /*bc30*/  F2FP.F16.E4M3.UNPACK_B R46, R46.H1 ;  /* 0x0000002eff2e723e */ /* 0x000fe200030006ff */
[----:B------:R-:W-:Y:S01]  /*bc40*/  HADD2.F32 R63, -RZ, R62.H0_H0 ;  /* 0x2000003eff3f7230 */ /* 0x000fe20000004100 */
[----:B------:R-:W-:Y:S01]  /*bc50*/  F2FP.SATFINITE.E4M3.F32.PACK_AB_MERGE_C R96, R96, R97, RZ ;  /* 0x000000616060723e */ /* 0x000fe200048070ff */
[----:B------:R-:W-:Y:S01]  /*bc60*/  HADD2.F32 R90, -RZ, R89.H0_H0 ;  /* 0x20000059ff5a7230 */ /* 0x000fe20000004100 */
[----:B------:R-:W-:Y:S01]  /*bc70*/  F2FP.F16.E4M3.UNPACK_B R94, R45.H1 ;  /* 0x0000002dff5e723e */ /* 0x000fe200030006ff */
[----:B------:R-:W-:Y:S01]  /*bc80*/  HADD2.F32 R48, -RZ, R52.H0_H0 ;  /* 0x20000034ff307230 */ /* 0x000fe20000004100 */
[----:B------:R-:W-:Y:S01]  /*bc90*/  F2FP.SATFINITE.E4M3.F32.PACK_AB_MERGE_C R50, R169, R50, R96 ;  /* 0x00000032a932723e */ /* 0x000fe20004807060 */
[----:B------:R-:W-:-:S02]  /*bca0*/  HADD2.F32 R62, -RZ, R62.H1_H1 ;  /* 0x3000003eff3e7230 */ /* 0x000fc40000004100 */
[CC--:B------:R-:W-:Y:S01]  /*bcb0*/  FMUL.FTZ R93, R63.reuse, R90.reuse ;  /* 0x0000005a3f5d7220 */ /* 0x0c0fe20000410000 */
[----:B------:R-:W-:Y:S02]  /*bcc0*/  HADD2.F32 R91, -RZ, R89.H1_H1 ;  /* 0x30000059ff5b7230 */ /* 0x000fe40000004100 */
[----:B------:R-:W-:Y:S01]  /*bcd0*/  FMUL.FTZ R90, R48, R90 ;  /* 0x0000005a305a7220 */ /* 0x000fe20000410000 */
[----:B------:R-:W-:Y:S02]  /*bce0*/  HADD2.F32 R88, -RZ, R46.H0_H0 ;  /* 0x2000002eff587230 */ /* 0x000fe40000004100 */
[----:B------:R-:W-:Y:S02]  /*bcf0*/  HADD2.F32 R52, -RZ, R52.H1_H1 ;  /* 0x30000034ff347230 */ /* 0x000fe40000004100 */
[-C--:B------:R-:W-:Y:S01]  /*bd00*/  FMUL.FTZ R95, R62, R91.reuse ;  /* 0x0000005b3e5f7220 */ /* 0x080fe20000410000 */
[----:B------:R-:W-:Y:S02]  /*bd10*/  HADD2.F32 R89, -RZ, R46.H1_H1 ;  /* 0x3000002eff597230 */ /* 0x000fe40000004100 */
[-C--:B------:R-:W-:Y:S01]  /*bd20*/  FFMA.FTZ R46, R48, R88.reuse, -R93 ;  /* 0x00000058302e7223 */ /* 0x080fe2000001085d */
[----:B------:R-:W-:Y:S01]  /*bd30*/  FFMA.FTZ R48, R63, R88, R90 ;  /* 0x000000583f307223 */ /* 0x000fe2000001005a */
[C---:B------:R-:W-:Y:S01]  /*bd40*/  FMUL.FTZ R91, R52.reuse, R91 ;  /* 0x0000005b345b7220 */ /* 0x040fe20000410000 */
[----:B------:R-:W-:Y:S01]  /*bd50*/  F2FP.F16.E4M3.UNPACK_B R63, R51 ;  /* 0x00000033ff3f723e */ /* 0x000fe200020006ff */
[----:B------:R-:W-:Y:S01]  /*bd60*/  FFMA.FTZ R97, R52, R89, -R95 ;  /* 0x0000005934617223 */ /* 0x000fe2000001085f */
[----:B------:R-:W-:Y:S01]  /*bd70*/  F2FP.F16.E4M3.UNPACK_B R88, R51.H1 ;  /* 0x00000033ff58723e */ /* 0x000fe200030006ff */
[----:B------:R-:W-:Y:S01]  /*bd80*/  FFMA.FTZ R99, R62, R89, R91 ;  /* 0x000000593e637223 */ /* 0x000fe2000001005b */
[----:B------:R-:W-:Y:S01]  /*bd90*/  F2FP.F16.E4M3.UNPACK_B R93, R45 ;  /* 0x0000002dff5d723e */ /* 0x000fe200020006ff */
[----:B------:R-:W-:Y:S01]  /*bda0*/  HADD2.F32 R89, -RZ, R63.H0_H0 ;  /* 0x2000003fff597230 */ /* 0x000fe20000004100 */
[-C--:B------:R-:W-:Y:S01]  /*bdb0*/  F2FP.F16.E4M3.UNPACK_B R52, R47.reuse ;  /* 0x0000002fff34723e */ /* 0x080fe200020006ff */
[----:B------:R-:W-:Y:S01]  /*bdc0*/  HADD2.F32 R95, -RZ, R94.H0_H0 ;  /* 0x2000005eff5f7230 */ /* 0x000fe20000004100 */
[----:B------:R-:W-:Y:S01]  /*bdd0*/  F2FP.F16.E4M3.UNPACK_B R47, R47.H1 ;  /* 0x0000002fff2f723e */ /* 0x000fe200030006ff */
[----:B------:R-:W-:Y:S01]  /*bde0*/  HADD2.F32 R96, -RZ, R93.H0_H0 ;  /* 0x2000005dff607230 */ /* 0x000fe20000004100 */
[-C--:B------:R-:W-:Y:S01]  /*bdf0*/  F2FP.F16.E4M3.UNPACK_B R45, R44.reuse ;  /* 0x0000002cff2d723e */ /* 0x080fe200020006ff */
[----:B------:R-:W-:Y:S01]  /*be00*/  HADD2.F32 R51, -RZ, R52.H0_H0 ;  /* 0x20000034ff337230 */ /* 0x000fe20000004100 */
[----:B------:R-:W-:Y:S01]  /*be10*/  F2FP.F16.E4M3.UNPACK_B R90, R44.H1 ;  /* 0x0000002cff5a723e */ /* 0x000fe200030006ff */
[----:B------:R-:W-:-:S02]  /*be20*/  HADD2.F32 R44, -RZ, R88.H0_H0 ;  /* 0x20000058ff2c7230 */ /* 0x000fc40000004100 */
[-C--:B------:R-:W-:Y:S01]  /*be30*/  FMUL.FTZ R98, R89, R96.reuse ;  /* 0x0000006059627220 */ /* 0x080fe20000410000 */
[----:B------:R-:W-:Y:S02]  /*be40*/  HADD2.F32 R62, -RZ, R47.H0_H0 ;  /* 0x2000002fff3e7230 */ /* 0x000fe40000004100 */
[----:B------:R-:W-:Y:S01]  /*be50*/  FMUL.FTZ R96, R51, R96 ;  /* 0x0000006033607220 */ /* 0x000fe20000410000 */
[----:B------:R-:W-:Y:S02]  /*be60*/  HADD2.F32 R91, -RZ, R90.H0_H0 ;  /* 0x2000005aff5b7230 */ /* 0x000fe40000004100 */
[-C--:B------:R-:W-:Y:S01]  /*be70*/  FMUL.FTZ R167, R44, R95.reuse ;  /* 0x0000005f2ca77220 */ /* 0x080fe20000410000 */
[----:B------:R-:W-:Y:S02]  /*be80*/  HADD2.F32 R92, -RZ, R45.H0_H0 ;  /* 0x2000002dff5c7230 */ /* 0x000fe40000004100 */
[----:B------:R-:W-:Y:S01]  /*be90*/  FMUL.FTZ R95, R62, R95 ;  /* 0x0000005f3e5f7220 */ /* 0x000fe20000410000 */
[----:B------:R-:W-:-:S02]  /*bea0*/  HADD2.F32 R88, -RZ, R88.H1_H1 ;  /* 0x30000058ff587230 */ /* 0x000fc40000004100 */
[----:B------:R-:W-:Y:S01]  /*beb0*/  FFMA.FTZ R167, R62, R91, -R167 ;  /* 0x0000005b3ea77223 */ /* 0x000fe200000108a7 */
[----:B------:R-:W-:Y:S02]  /*bec0*/  HADD2.F32 R94, -RZ, R94.H1_H1 ;  /* 0x3000005eff5e7230 */ /* 0x000fe40000004100 */
[-C--:B------:R-:W-:Y:S01]  /*bed0*/  FFMA.FTZ R96, R89, R92.reuse, R96 ;  /* 0x0000005c59607223 */ /* 0x080fe20000010060 */
[----:B------:R-:W-:Y:S02]  /*bee0*/  HADD2.F32 R47, -RZ, R47.H1_H1 ;  /* 0x3000002fff2f7230 */ /* 0x000fe40000004100 */
[----:B------:R-:W-:Y:S01]  /*bef0*/  FFMA.FTZ R98, R51, R92, -R98 ;  /* 0x0000005c33627223 */ /* 0x000fe20000010862 */
[----:B------:R-:W-:Y:S02]  /*bf00*/  HADD2.F32 R63, -RZ, R63.H1_H1 ;  /* 0x3000003fff3f7230 */ /* 0x000fe40000004100 */
[----:B------:R-:W-:Y:S01]  /*bf10*/  FMUL.FTZ R62, R88, R94 ;  /* 0x0000005e583e7220 */ /* 0x000fe20000410000 */
[----:B------:R-:W-:-:S02]  /*bf20*/  HADD2.F32 R93, -RZ, R93.H1_H1 ;  /* 0x3000005dff5d7230 */ /* 0x000fc40000004100 */
[----:B------:R-:W-:Y:S01]  /*bf30*/  FMUL.FTZ R89, R47, R94 ;  /* 0x0000005e2f597220 */ /* 0x000fe20000410000 */
[----:B------:R-:W-:Y:S02]  /*bf40*/  HADD2.F32 R90, -RZ, R90.H1_H1 ;  /* 0x3000005aff5a7230 */ /* 0x000fe40000004100 */
[----:B------:R-:W-:Y:S01]  /*bf50*/  FFMA.FTZ R95, R44, R91, R95 ;  /* 0x0000005b2c5f7223 */ /* 0x000fe2000001005f */
[----:B------:R-:W-:Y:S02]  /*bf60*/  HADD2.F32 R52, -RZ, R52.H1_H1 ;  /* 0x30000034ff347230 */ /* 0x000fe40000004100 */
[-C--:B------:R-:W-:Y:S01]  /*bf70*/  FMUL.FTZ R51, R63, R93.reuse ;  /* 0x0000005d3f337220 */ /* 0x080fe20000410000 */
[----:B------:R-:W-:Y:S02]  /*bf80*/  HADD2.F32 R45, -RZ, R45.H1_H1 ;  /* 0x3000002dff2d7230 */ /* 0x000fe40000004100 */
[-C--:B------:R-:W-:Y:S01]  /*bf90*/  FFMA.FTZ R62, R47, R90.reuse, -R62 ;  /* 0x0000005a2f3e7223 */ /* 0x080fe2000001083e */
[----:B------:R-:W-:Y:S01]  /*bfa0*/  FFMA.FTZ R88, R88, R90, R89 ;  /* 0x0000005a58587223 */ /* 0x000fe20000010059 */
[C---:B------:R-:W-:Y:S01]  /*bfb0*/  FMUL.FTZ R44, R52.reuse, R93 ;  /* 0x0000005d342c7220 */ /* 0x040fe20000410000 */
[----:B------:R-:W-:Y:S01]  /*bfc0*/  F2FP.SATFINITE.E4M3.F32.PACK_AB_MERGE_C R46, R97, R46, RZ ;  /* 0x0000002e612e723e */ /* 0x000fe200048070ff */
[----:B------:R-:W-:Y:S01]  /*bfd0*/  FFMA.FTZ R51, R52, R45, -R51 ;  /* 0x0000002d34337223 */ /* 0x000fe20000010833 */
[----:B------:R-:W-:Y:S01]  /*bfe0*/  F2FP.SATFINITE.E4M3.F32.PACK_AB_MERGE_C R62, R62, R167, RZ ;  /* 0x000000a73e3e723e */ /* 0x000fe200048070ff */
[----:B------:R-:W-:Y:S01]  /*bff0*/  FFMA.FTZ R45, R63, R45, R44 ;  /* 0x0000002d3f2d7223 */ /* 0x000fe2000001002c */
[----:B------:R-:W-:Y:S01]  /*c000*/  F2FP.SATFINITE.E4M3.F32.PACK_AB_MERGE_C R88, R88, R95, RZ ;  /* 0x0000005f5858723e */ /* 0x000fe200048070ff */
[----:B------:R-:W-:Y:S01]  /*c010*/  IMAD.MOV.U32 R44, RZ, RZ, R55 ;  /* 0x000000ffff2c7224 */ /* 0x000fe200078e0037 */
[----:B------:R-:W-:-:S02]  /*c020*/  F2FP.SATFINITE.E4M3.F32.PACK_AB_MERGE_C R48, R99, R48, RZ ;  /* 0x000000306330723e */ /* 0x000fc400048070ff */
[----:B------:R-:W-:Y:S02]  /*c030*/  F2FP.SATFINITE.E4M3.F32.PACK_AB_MERGE_C R46, R49, R58, R46 ;  /* 0x0000003a312e723e */ /* 0x000fe4000480702e */
[----:B------:R-:W-:Y:S02]  /*c040*/  F2FP.SATFINITE.E4M3.F32.PACK_AB_MERGE_C R47, R51, R98, R62 ;  /* 0x00000062332f723e */ /* 0x000fe4000480703e */
[----:B------:R-:W-:Y:S02]  /*c050*/  F2FP.SATFINITE.E4M3.F32.PACK_AB_MERGE_C R51, R45, R96, R88 ;  /* 0x000000602d33723e */ /* 0x000fe40004807058 */
[----:B------:R-:W-:Y:S01]  /*c060*/  F2FP.SATFINITE.E4M3.F32.PACK_AB_MERGE_C R49, R61, R60, R48 ;  /* 0x0000003c3d31723e */ /* 0x000fe20004807030 */
[----:B------:R-:W-:Y:S01]  /*c070*/  IMAD.MOV.U32 R48, RZ, RZ, R54 ;  /* 0x000000ffff307224 */ /* 0x000fe200078e0036 */
[----:B------:R-:W-:Y:S01]  /*c080*/  MOV R45, R46 ;  /* 0x0000002e002d7202 */ /* 0x000fe20000000f00 */
[----:B------:R-:W-:-:S07]  /*c090*/  IMAD.MOV.U32 R46, RZ, RZ, R53 ;  /* 0x000000ffff2e7224 */ /* 0x000fce00078e0035 */
.L_x_504:
[----:B------:R-:W-:Y:S05]  /*c0a0*/  BSYNC B2 ;  /* 0x0000000000027941 */ /* 0x000fea0003800000 */
.L_x_503:
        /* <DEDUP_REMOVED lines=10> */
.L_x_494:
[----:B------:R-:W-:Y:S05]  /*c150*/  BSYNC B1 ;  /* 0x0000000000017941 */ /* 0x000fea0003800000 */
.L_x_493:
[----:B0--34-:R-:W-:Y:S02]  /*c160*/  VIADD R45, R220, 0x80 ;  /* 0x00000080dc2d7836 */ /* 0x019fe40000000000 */
[-C--:B------:R-:W-:Y:S02]  /*c170*/  IMAD R44, R147, R138.reuse, RZ ;  /* 0x0000008a932c7224 */ /* 0x080fe400078e02ff */
[----:B------:R-:W-:-:S04]  /*c180*/  IMAD.WIDE.U32 R140, R45, R138, R140 ;  /* 0x0000008a2d8c7225 */ /* 0x000fc800078e008c */
[----:B------:R-:W-:Y:S01]  /*c190*/  IMAD R57, R45, R139, R44 ;  /* 0x0000008b2d397224 */ /* 0x000fe200078e022c */
[----:B------:R-:W-:Y:S06]  /*c1a0*/  @P3 BRA `(.L_x_463) ;  /* 0x00000030009c3947 */ /* 0x000fec0003800000 */
[----:B------:R-:W-:Y:S01]  /*c1b0*/  ISETP.NE.AND P3, PT, R34, RZ, PT ;  /* 0x000000ff2200720c */ /* 0x000fe20003f65270 */
[----:B------:R-:W-:Y:S01]  /*c1c0*/  BSSY B1, `(.L_x_505) ;  /* 0x00000f8000017945 */ /* 0x000fe20003800000 */
[----:B------:R-:W-:-:S11]  /*c1d0*/  IADD3 R57, R141, R57, RZ ;  /* 0x000000398d397210 */ /* 0x000fd60007ffe0ff */
        /* <DEDUP_REMOVED lines=26> */
[----:B------:R-:W-:Y:S01]  /*c380*/  SHF.R.U32.HI R88, RZ, 0x10, R77 ;  /* 0x00000010ff587819 */ /* 0x000fe2000001164d */
[----:B-1----:R-:W-:Y:S01]  /*c390*/  IMAD.MOV.U32 R62, RZ, RZ, R48 ;  /* 0x000000ffff3e7224 */ /* 0x002fe200078e0030 */
[----:B------:R-:W-:Y:S01]  /*c3a0*/  SHF.R.U32.HI R66, RZ, 0x8, R65 ;  /* 0x00000008ff427819 */ /* 0x000fe20000011641 */
[----:B------:R-:W-:Y:S01]  /*c3b0*/  IMAD.SHL.U32 R45, R56, 0x100, RZ ;  /* 0x00000100382d7824 */ /* 0x000fe200078e00ff */
[----:B------:R-:W-:Y:S01]  /*c3c0*/  LOP3.LUT R58, R77, 0xff0000ff, RZ, 0xc0, !PT ;  /* 0xff0000ff4d3a7812 */ /* 0x000fe200078ec0ff */
[----:B------:R-:W-:Y:S01]  /*c3d0*/  IMAD.MOV.U32 R56, RZ, RZ, R46 ;  /* 0x000000ffff387224 */ /* 0x000fe200078e002e */
[----:B------:R-:W-:Y:S01]  /*c3e0*/  SHF.R.U32.HI R78, RZ, 0x8, R79 ;  /* 0x00000008ff4e7819 */ /* 0x000fe2000001164f */
[----:B------:R-:W-:Y:S01]  /*c3f0*/  IMAD.U32 R46, R88, 0x10000, RZ ;  /* 0x00010000582e7824 */ /* 0x000fe200078e00ff */
[----:B------:R-:W-:Y:S01]  /*c400*/  SHF.R.U32.HI R64, RZ, 0x8, R67 ;  /* 0x00000008ff407819 */ /* 0x000fe20000011643 */
[----:B------:R-:W-:Y:S01]  /*c410*/  IMAD.SHL.U32 R48, R66, 0x100, RZ ;  /* 0x0000010042307824 */ /* 0x000fe200078e00ff */
[----:B------:R-:W-:-:S02]  /*c420*/  SHF.R.U32.HI R76, RZ, 0x10, R79 ;  /* 0x00000010ff4c7819 */ /* 0x000fc4000001164f */
[----:B------:R-:W-:Y:S01]  /*c430*/  MOV R60, R44 ;  /* 0x0000002c003c7202 */ /* 0x000fe20000000f00 */
[----:B------:R-:W-:Y:S01]  /*c440*/  IMAD.SHL.U32 R44, R78, 0x100, RZ ;  /* 0x000001004e2c7824 */ /* 0x000fe200078e00ff */
[----:B------:R-:W-:Y:S02]  /*c450*/  LOP3.LUT R45, R58, 0xff00, R45, 0xf8, !PT ;  /* 0x0000ff003a2d7812 */ /* 0x000fe400078ef82d */
[----:B------:R-:W-:Y:S02]  /*c460*/  LOP3.LUT R61, R65, 0xff0000ff, RZ, 0xc0, !PT ;  /* 0xff0000ff413d7812 */ /* 0x000fe400078ec0ff */
[----:B------:R-:W-:Y:S02]  /*c470*/  LOP3.LUT R63, R67, 0xff0000ff, RZ, 0xc0, !PT ;  /* 0xff0000ff433f7812 */ /* 0x000fe400078ec0ff */
[----:B------:R-:W-:Y:S02]  /*c480*/  SHF.L.U32 R58, R64, 0x8, RZ ;  /* 0x00000008403a7819 */ /* 0x000fe400000006ff */
[----:B------:R-:W-:-:S02]  /*c490*/  LOP3.LUT R59, R79, 0xff0000ff, RZ, 0xc0, !PT ;  /* 0xff0000ff4f3b7812 */ /* 0x000fc400078ec0ff */
[----:B------:R-:W-:Y:S01]  /*c4a0*/  LOP3.LUT R46, R45, 0xff0000, R46, 0xf8, !PT ;  /* 0x00ff00002d2e7812 */ /* 0x000fe200078ef82e */
[----:B------:R-:W-:Y:S01]  /*c4b0*/  IMAD.U32 R45, R76, 0x10000, RZ ;  /* 0x000100004c2d7824 */ /* 0x000fe200078e00ff */
[----:B------:R-:W-:Y:S02]  /*c4c0*/  SHF.R.U32.HI R79, RZ, 0x10, R67 ;  /* 0x00000010ff4f7819 */ /* 0x000fe40000011643 */
[----:B------:R-:W-:Y:S02]  /*c4d0*/  LOP3.LUT R48, R61, 0xff00, R48, 0xf8, !PT ;  /* 0x0000ff003d307812 */ /* 0x000fe400078ef830 */
[----:B------:R-:W-:Y:S01]  /*c4e0*/  LOP3.LUT R66, R63, 0xff00, R58, 0xf8, !PT ;  /* 0x0000ff003f427812 */ /* 0x000fe200078ef83a */
[----:B------:R-:W-:Y:S01]  /*c4f0*/  IMAD.U32 R79, R79, 0x10000, RZ ;  /* 0x000100004f4f7824 */ /* 0x000fe200078e00ff */
[----:B------:R-:W-:Y:S02]  /*c500*/  LOP3.LUT R44, R59, 0xff00, R44, 0xf8, !PT ;  /* 0x0000ff003b2c7812 */ /* 0x000fe400078ef82c */
[----:B------:R-:W-:-:S02]  /*c510*/  F2FP.F16.E4M3.UNPACK_B R67, R163.H1 ;  /* 0x000000a3ff43723e */ /* 0x000fc400030006ff */
[----:B------:R-:W-:Y:S02]  /*c520*/  F2FP.F16.E4M3.UNPACK_B R63, R62.H1 ;  /* 0x0000003eff3f723e */ /* 0x000fe400030006ff */
[----:B------:R-:W-:Y:S02]  /*c530*/  F2FP.F16.E4M3.UNPACK_B R61, R60.H1 ;  /* 0x0000003cff3d723e */ /* 0x000fe400030006ff */
[----:B------:R-:W-:Y:S01]  /*c540*/  LOP3.LUT R44, R44, 0xff0000, R45, 0xf8, !PT ;  /* 0x00ff00002c2c7812 */ /* 0x000fe200078ef82d */
[----:B------:R-:W-:Y:S01]  /*c550*/  HADD2.F32 R45, -RZ, R67.H0_H0 ;  /* 0x20000043ff2d7230 */ /* 0x000fe20000004100 */
[----:B------:R-:W-:Y:S01]  /*c560*/  F2FP.F16.E4M3.UNPACK_B R64, R165.H1 ;  /* 0x000000a5ff40723e */ /* 0x000fe200030006ff */
[----:B------:R-:W-:Y:S01]  /*c570*/  HADD2.F32 R59, -RZ, R63.H0_H0 ;  /* 0x2000003fff3b7230 */ /* 0x000fe20000004100 */
[----:B------:R-:W-:Y:S01]  /*c580*/  SHF.R.U32.HI R77, RZ, 0x10, R65 ;  /* 0x00000010ff4d7819 */ /* 0x000fe20000011641 */
[----:B------:R-:W-:Y:S01]  /*c590*/  HADD2.F32 R58, -RZ, R61.H0_H0 ;  /* 0x2000003dff3a7230 */ /* 0x000fe20000004100 */
[----:B------:R-:W-:Y:S01]  /*c5a0*/  F2FP.F16.E4M3.UNPACK_B R163, R163 ;  /* 0x000000a3ffa3723e */ /* 0x000fe200020006ff */
[----:B------:R-:W-:-:S02]  /*c5b0*/  HADD2.F32 R65, -RZ, R64.H0_H0 ;  /* 0x20000040ff417230 */ /* 0x000fc40000004100 */
[CC--:B------:R-:W-:Y:S01]  /*c5c0*/  FMUL.FTZ R89, R59.reuse, R45.reuse ;  /* 0x0000002d3b597220 */ /* 0x0c0fe20000410000 */
[----:B------:R-:W-:Y:S02]  /*c5d0*/  HADD2.F32 R61, -RZ, R61.H1_H1 ;  /* 0x3000003dff3d7230 */ /* 0x000fe40000004100 */
[----:B------:R-:W-:Y:S01]  /*c5e0*/  FMUL.FTZ R76, R58, R45 ;  /* 0x0000002d3a4c7220 */ /* 0x000fe20000410000 */
[----:B------:R-:W-:Y:S01]  /*c5f0*/  LOP3.LUT R45, R66, 0xff0000, R79, 0xf8, !PT ;  /* 0x00ff0000422d7812 */ /* 0x000fe200078ef84f */
[-C--:B------:R-:W-:Y:S01]  /*c600*/  FFMA.FTZ R58, R58, R65.reuse, -R89 ;  /* 0x000000413a3a7223 */ /* 0x080fe20000010859 */
[----:B------:R-:W-:Y:S02]  /*c610*/  HADD2.F32 R66, -RZ, R64.H1_H1 ;  /* 0x30000040ff427230 */ /* 0x000fe40000004100 */
[----:B------:R-:W-:Y:S01]  /*c620*/  FFMA.FTZ R59, R59, R65, R76 ;  /* 0x000000413b3b7223 */ /* 0x000fe2000001004c */
[----:B------:R-:W-:Y:S01]  /*c630*/  HADD2.F32 R64, -RZ, R67.H1_H1 ;  /* 0x30000043ff407230 */ /* 0x000fe20000004100 */
[----:B------:R-:W-:Y:S01]  /*c640*/  F2FP.F16.E4M3.UNPACK_B R60, R60 ;  /* 0x0000003cff3c723e */ /* 0x000fe200020006ff */
[----:B------:R-:W-:Y:S01]  /*c650*/  HADD2.F32 R65, -RZ, R63.H1_H1 ;  /* 0x3000003fff417230 */ /* 0x000fe20000004100 */
[----:B------:R-:W-:Y:S01]  /*c660*/  F2FP.F16.E4M3.UNPACK_B R63, R62 ;  /* 0x0000003eff3f723e */ /* 0x000fe200020006ff */
[----:B------:R-:W-:-:S02]  /*c670*/  IMAD.U32 R77, R77, 0x10000, RZ ;  /* 0x000100004d4d7824 */ /* 0x000fc400078e00ff */
[-C--:B------:R-:W-:Y:S01]  /*c680*/  FMUL.FTZ R78, R61, R64.reuse ;  /* 0x000000403d4e7220 */ /* 0x080fe20000410000 */
[----:B------:R-:W-:Y:S01]  /*c690*/  F2FP.F16.E4M3.UNPACK_B R165, R165 ;  /* 0x000000a5ffa5723e */ /* 0x000fe200020006ff */
[C---:B------:R-:W-:Y:S01]  /*c6a0*/  FMUL.FTZ R76, R65.reuse, R64 ;  /* 0x00000040414c7220 */ /* 0x040fe20000410000 */
[----:B------:R-:W-:Y:S01]  /*c6b0*/  HADD2.F32 R67, -RZ, R163.H0_H0 ;  /* 0x200000a3ff437230 */ /* 0x000fe20000004100 */
[----:B------:R-:W-:Y:S01]  /*c6c0*/  LOP3.LUT R48, R48, 0xff0000, R77, 0xf8, !PT ;  /* 0x00ff000030307812 */ /* 0x000fe200078ef84d */
[----:B------:R-:W-:Y:S02]  /*c6d0*/  HADD2.F32 R64, -RZ, R63.H0_H0 ;  /* 0x2000003fff407230 */ /* 0x000fe40000004100 */
[-C--:B------:R-:W-:Y:S01]  /*c6e0*/  FFMA.FTZ R90, R65, R66.reuse, R78 ;  /* 0x00000042415a7223 */ /* 0x080fe2000001004e */
[----:B------:R-:W-:Y:S02]  /*c6f0*/  HADD2.F32 R62, -RZ, R60.H0_H0 ;  /* 0x2000003cff3e7230 */ /* 0x000fe40000004100 */
[----:B------:R-:W-:Y:S01]  /*c700*/  FFMA.FTZ R61, R61, R66, -R76 ;  /* 0x000000423d3d7223 */ /* 0x000fe2000001084c */
[----:B------:R-:W-:-:S02]  /*c710*/  HADD2.F32 R65, -RZ, R165.H0_H0 ;  /* 0x200000a5ff417230 */ /* 0x000fc40000004100 */
[-C--:B------:R-:W-:Y:S01]  /*c720*/  FMUL.FTZ R77, R64, R67.reuse ;  /* 0x00000043404d7220 */ /* 0x080fe20000410000 */
[----:B------:R-:W-:Y:S02]  /*c730*/  HADD2.F32 R163, -RZ, R163.H1_H1 ;  /* 0x300000a3ffa37230 */ /* 0x000fe40000004100 */
[C---:B------:R-:W-:Y:S01]  /*c740*/  FMUL.FTZ R67, R62.reuse, R67 ;  /* 0x000000433e437220 */ /* 0x040fe20000410000 */
[----:B------:R-:W-:Y:S02]  /*c750*/  HADD2.F32 R63, -RZ, R63.H1_H1 ;  /* 0x3000003fff3f7230 */ /* 0x000fe40000004100 */
[-C--:B------:R-:W-:Y:S01]  /*c760*/  FFMA.FTZ R76, R62, R65.reuse, -R77 ;  /* 0x000000413e4c7223 */ /* 0x080fe2000001084d */
[----:B------:R-:W-:Y:S02]  /*c770*/  HADD2.F32 R60, -RZ, R60.H1_H1 ;  /* 0x3000003cff3c7230 */ /* 0x000fe40000004100 */
[----:B------:R-:W-:Y:S01]  /*c780*/  FFMA.FTZ R78, R64, R65, R67 ;  /* 0x00000041404e7223 */ /* 0x000fe20000010043 */
[----:B------:R-:W-:-:S02]  /*c790*/  HADD2.F32 R165, -RZ, R165.H1_H1 ;  /* 0x300000a5ffa57230 */ /* 0x000fc40000004100 */
[CC--:B------:R-:W-:Y:S01]  /*c7a0*/  FMUL.FTZ R65, R63.reuse, R163.reuse ;  /* 0x000000a33f417220 */ /* 0x0c0fe20000410000 */
[----:B------:R-:W-:Y:S01]  /*c7b0*/  F2FP.F16.E4M3.UNPACK_B R62, R164.H1 ;  /* 0x000000a4ff3e723e */ /* 0x000fe200030006ff */
[C---:B------:R-:W-:Y:S01]  /*c7c0*/  FMUL.FTZ R88, R60.reuse, R163 ;  /* 0x000000a33c587220 */ /* 0x040fe20000410000 */
[----:B------:R-:W-:Y:S01]  /*c7d0*/  F2FP.F16.E4M3.UNPACK_B R64, R50.H1 ;  /* 0x00000032ff40723e */ /* 0x000fe200030006ff */
[-C--:B------:R-:W-:Y:S01]  /*c7e0*/  FFMA.FTZ R79, R60, R165.reuse, -R65 ;  /* 0x000000a53c4f7223 */ /* 0x080fe20000010841 */
[----:B------:R-:W-:Y:S01]  /*c7f0*/  F2FP.F16.E4M3.UNPACK_B R60, R56.H1 ;  /* 0x00000038ff3c723e */ /* 0x000fe200030006ff */
[----:B------:R-:W-:Y:S01]  /*c800*/  HADD2.F32 R67, -RZ, R62.H0_H0 ;  /* 0x2000003eff437230 */ /* 0x000fe20000004100 */
[----:B------:R-:W-:Y:S01]  /*c810*/  F2FP.F16.E4M3.UNPACK_B R66, R166.H1 ;  /* 0x000000a6ff42723e */ /* 0x000fe200030006ff */
[----:B------:R-:W-:Y:S02]  /*c820*/  HADD2.F32 R65, -RZ, R64.H0_H0 ;  /* 0x20000040ff417230 */ /* 0x000fe40000004100 */
[----:B------:R-:W-:Y:S01]  /*c830*/  FFMA.FTZ R165, R63, R165, R88 ;  /* 0x000000a53fa57223 */ /* 0x000fe20000010058 */
[----:B------:R-:W-:Y:S01]  /*c840*/  HADD2.F32 R77, -RZ, R62.H1_H1 ;  /* 0x3000003eff4d7230 */ /* 0x000fe20000004100 */
[----:B------:R-:W-:Y:S01]  /*c850*/  F2FP.F16.E4M3.UNPACK_B R164, R164 ;  /* 0x000000a4ffa4723e */ /* 0x000fe200020006ff */
[----:B------:R-:W-:-:S02]  /*c860*/  HADD2.F32 R62, -RZ, R60.H0_H0 ;  /* 0x2000003cff3e7230 */ /* 0x000fc40000004100 */
[CC--:B------:R-:W-:Y:S01]  /*c870*/  FMUL.FTZ R89, R65.reuse, R67.reuse ;  /* 0x0000004341597220 */ /* 0x0c0fe20000410000 */
[----:B------:R-:W-:Y:S01]  /*c880*/  HADD2.F32 R63, -RZ, R66.H0_H0 ;  /* 0x20000042ff3f7230 */ /* 0x000fe20000004100 */
[----:B------:R-:W-:Y:S01]  /*c890*/  F2FP.F16.E4M3.UNPACK_B R56, R56 ;  /* 0x00000038ff38723e */ /* 0x000fe200020006ff */
[----:B------:R-:W-:Y:S02]  /*c8a0*/  HADD2.F32 R64, -RZ, R64.H1_H1 ;  /* 0x30000040ff407230 */ /* 0x000fe40000004100 */
[C---:B------:R-:W-:Y:S01]  /*c8b0*/  FMUL.FTZ R92, R62.reuse, R67 ;  /* 0x000000433e5c7220 */ /* 0x040fe20000410000 */
[----:B------:R-:W-:Y:S02]  /*c8c0*/  HADD2.F32 R60, -RZ, R60.H1_H1 ;  /* 0x3000003cff3c7230 */ /* 0x000fe40000004100 */
[----:B------:R-:W-:Y:S01]  /*c8d0*/  FFMA.FTZ R88, R62, R63, -R89 ;  /* 0x0000003f3e587223 */ /* 0x000fe20000010859 */
[----:B------:R-:W-:Y:S02]  /*c8e0*/  HADD2.F32 R67, -RZ, R66.H1_H1 ;  /* 0x30000042ff437230 */ /* 0x000fe40000004100 */
[-C--:B------:R-:W-:Y:S01]  /*c8f0*/  FMUL.FTZ R89, R64, R77.reuse ;  /* 0x0000004d40597220 */ /* 0x080fe20000410000 */
[----:B------:R-:W-:Y:S01]  /*c900*/  F2FP.F16.E4M3.UNPACK_B R166, R166 ;  /* 0x000000a6ffa6723e */ /* 0x000fe200020006ff */
[C---:B------:R-:W-:Y:S01]  /*c910*/  FMUL.FTZ R77, R60.reuse, R77 ;  /* 0x0000004d3c4d7220 */ /* 0x040fe20000410000 */
[----:B------:R-:W-:Y:S01]  /*c920*/  FFMA.FTZ R92, R65, R63, R92 ;  /* 0x0000003f415c7223 */ /* 0x000fe2000001005c */
[-C--:B------:R-:W-:Y:S01]  /*c930*/  FFMA.FTZ R93, R60, R67.reuse, -R89 ;  /* 0x000000433c5d7223 */ /* 0x080fe20000010859 */
[----:B------:R-:W-:Y:S01]  /*c940*/  F2FP.F16.E4M3.UNPACK_B R60, R50 ;  /* 0x00000032ff3c723e */ /* 0x000fe200020006ff */
[----:B------:R-:W-:Y:S01]  /*c950*/  FFMA.FTZ R95, R64, R67, R77 ;  /* 0x00000043405f7223 */ /* 0x000fe2000001004d */
[----:B------:R-:W-:Y:S01]  /*c960*/  HADD2.F32 R67, -RZ, R164.H0_H0 ;  /* 0x200000a4ff437230 */ /* 0x000fe20000004100 */
[----:B------:R-:W-:Y:S01]  /*c970*/  F2FP.SATFINITE.E4M3.F32.PACK_AB_MERGE_C R58, R61, R58, RZ ;  /* 0x0000003a3d3a723e */ /* 0x000fe200048070ff */
[----:B------:R-:W-:Y:S01]  /*c980*/  HADD2.F32 R50, -RZ, R56.H0_H0 ;  /* 0x20000038ff327230 */ /* 0x000fe20000004100 */
[----:B------:R-:W-:Y:S01]  /*c990*/  F2FP.F16.E4M3.UNPACK_B R61, R52 ;  /* 0x00000034ff3d723e */ /* 0x000fe200020006ff */
[----:B------:R-:W-:Y:S01]  /*c9a0*/  HADD2.F32 R62, -RZ, R60.H0_H0 ;  /* 0x2000003cff3e7230 */ /* 0x000fe20000004100 */
[----:B------:R-:W-:Y:S01]  /*c9b0*/  F2FP.SATFINITE.E4M3.F32.PACK_AB_MERGE_C R90, R90, R59, RZ ;  /* 0x0000003b5a5a723e */ /* 0x000fe200048070ff */
[----:B------:R-:W-:Y:S01]  /*c9c0*/  HADD2.F32 R77, -RZ, R164.H1_H1 ;  /* 0x300000a4ff4d7230 */ /* 0x000fe20000004100 */
[----:B------:R-:W-:Y:S01]  /*c9d0*/  F2FP.SATFINITE.E4M3.F32.PACK_AB_MERGE_C R59, R79, R76, R58 ;  /* 0x0000004c4f3b723e */ /* 0x000fe2000480703a */
[----:B------:R-:W-:-:S02]  /*c9e0*/  HADD2.F32 R60, -RZ, R60.H1_H1 ;  /* 0x3000003cff3c7230 */ /* 0x000fc40000004100 */
[-C--:B------:R-:W-:Y:S01]  /*c9f0*/  FMUL.FTZ R89, R62, R67.reuse ;  /* 0x000000433e597220 */ /* 0x080fe20000410000 */
[----:B------:R-:W-:Y:S02]  /*ca00*/  HADD2.F32 R63, -RZ, R166.H0_H0 ;  /* 0x200000a6ff3f7230 */ /* 0x000fe40000004100 */
[----:B------:R-:W-:Y:S01]  /*ca10*/  FMUL.FTZ R67, R50, R67 ;  /* 0x0000004332437220 */ /* 0x000fe20000410000 */
[----:B------:R-:W-:Y:S02]  /*ca20*/  HADD2.F32 R56, -RZ, R56.H1_H1 ;  /* 0x30000038ff387230 */ /* 0x000fe40000004100 */
[----:B------:R-:W-:Y:S01]  /*ca30*/  FMUL.FTZ R91, R60, R77 ;  /* 0x0000004d3c5b7220 */ /* 0x000fe20000410000 */
[----:B------:R-:W-:Y:S02]  /*ca40*/  HADD2.F32 R65, -RZ, R166.H1_H1 ;  /* 0x300000a6ff417230 */ /* 0x000fe40000004100 */
[-C--:B------:R-:W-:Y:S01]  /*ca50*/  FFMA.FTZ R89, R50, R63.reuse, -R89 ;  /* 0x0000003f32597223 */ /* 0x080fe20000010859 */
[----:B------:R-:W-:Y:S01]  /*ca60*/  FFMA.FTZ R50, R62, R63, R67 ;  /* 0x0000003f3e327223 */ /* 0x000fe20000010043 */
[C---:B------:R-:W-:Y:S01]  /*ca70*/  FMUL.FTZ R77, R56.reuse, R77 ;  /* 0x0000004d384d7220 */ /* 0x040fe20000410000 */
[----:B------:R-:W-:Y:S01]  /*ca80*/  F2FP.F16.E4M3.UNPACK_B R62, R49 ;  /* 0x00000031ff3e723e */ /* 0x000fe200020006ff */
[-C--:B------:R-:W-:Y:S01]  /*ca90*/  FFMA.FTZ R56, R56, R65.reuse, -R91 ;  /* 0x0000004138387223 */ /* 0x080fe2000001085b */
[----:B------:R-:W-:Y:S01]  /*caa0*/  F2FP.F16.E4M3.UNPACK_B R67, R48 ;  /* 0x00000030ff43723e */ /* 0x000fe200020006ff */
[----:B------:R-:W-:Y:S01]  /*cab0*/  FFMA.FTZ R77, R60, R65, R77 ;  /* 0x000000413c4d7223 */ /* 0x000fe2000001004d */
[----:B------:R-:W-:Y:S01]  /*cac0*/  F2FP.F16.E4M3.UNPACK_B R65, R46 ;  /* 0x0000002eff41723e */ /* 0x000fe200020006ff */
[----:B------:R-:W-:Y:S01]  /*cad0*/  HADD2.F32 R63, -RZ, R62.H0_H0 ;  /* 0x2000003eff3f7230 */ /* 0x000fe20000004100 */
[----:B------:R-:W-:Y:S01]  /*cae0*/  F2FP.SATFINITE.E4M3.F32.PACK_AB_MERGE_C R92, R95, R92, RZ ;  /* 0x0000005c5f5c723e */ /* 0x000fe200048070ff */
[----:B------:R-:W-:Y:S01]  /*caf0*/  HADD2.F32 R76, -RZ, R67.H0_H0 ;  /* 0x20000043ff4c7230 */ /* 0x000fe20000004100 */
[----:B------:R-:W-:Y:S01]  /*cb00*/  F2FP.F16.E4M3.UNPACK_B R52, R52.H1 ;  /* 0x00000034ff34723e */ /* 0x000fe200030006ff */
[----:B------:R-:W-:Y:S01]  /*cb10*/  HADD2.F32 R60, -RZ, R61.H0_H0 ;  /* 0x2000003dff3c7230 */ /* 0x000fe20000004100 */
[----:B------:R-:W-:Y:S01]  /*cb20*/  F2FP.SATFINITE.E4M3.F32.PACK_AB_MERGE_C R50, R77, R50, R92 ;  /* 0x000000324d32723e */ /* 0x000fe2000480705c */
[----:B------:R-:W-:-:S02]  /*cb30*/  HADD2.F32 R66, -RZ, R65.H0_H0 ;  /* 0x20000041ff427230 */ /* 0x000fc40000004100 */
[CC--:B------:R-:W-:Y:S01]  /*cb40*/  FMUL.FTZ R77, R63.reuse, R76.reuse ;  /* 0x0000004c3f4d7220 */ /* 0x0c0fe20000410000 */
[----:B------:R-:W-:Y:S02]  /*cb50*/  HADD2.F32 R64, -RZ, R62.H1_H1 ;  /* 0x3000003eff407230 */ /* 0x000fe40000004100 */
[C---:B------:R-:W-:Y:S01]  /*cb60*/  FMUL.FTZ R76, R60.reuse, R76 ;  /* 0x0000004c3c4c7220 */ /* 0x040fe20000410000 */
[----:B------:R-:W-:Y:S02]  /*cb70*/  HADD2.F32 R67, -RZ, R67.H1_H1 ;  /* 0x30000043ff437230 */ /* 0x000fe40000004100 */
[-C--:B------:R-:W-:Y:S01]  /*cb80*/  FFMA.FTZ R60, R60, R66.reuse, -R77 ;  /* 0x000000423c3c7223 */ /* 0x080fe2000001084d */
[----:B------:R-:W-:Y:S02]  /*cb90*/  HADD2.F32 R62, -RZ, R61.H1_H1 ;  /* 0x3000003dff3e7230 */ /* 0x000fe40000004100 */
[----:B------:R-:W-:Y:S01]  /*cba0*/  FFMA.FTZ R61, R63, R66, R76 ;  /* 0x000000423f3d7223 */ /* 0x000fe2000001004c */
[----:B------:R-:W-:-:S02]  /*cbb0*/  HADD2.F32 R65, -RZ, R65.H1_H1 ;  /* 0x30000041ff417230 */ /* 0x000fc40000004100 */
[----:B------:R-:W-:Y:S01]  /*cbc0*/  FMUL.FTZ R77, R64, R67 ;  /* 0x00000043404d7220 */ /* 0x000fe20000410000 */
[----:B------:R-:W-:Y:S01]  /*cbd0*/  F2FP.F16.E4M3.UNPACK_B R63, R49.H1 ;  /* 0x00000031ff3f723e */ /* 0x000fe200030006ff */
[C---:B------:R-:W-:Y:S01]  /*cbe0*/  FMUL.FTZ R67, R62.reuse, R67 ;  /* 0x000000433e437220 */ /* 0x040fe20000410000 */
[----:B------:R-:W-:Y:S01]  /*cbf0*/  F2FP.F16.E4M3.UNPACK_B R66, R48.H1 ;  /* 0x00000030ff42723e */ /* 0x000fe200030006ff */
[-C--:B------:R-:W-:Y:S01]  /*cc00*/  FFMA.FTZ R49, R62, R65.reuse, -R77 ;  /* 0x000000413e317223 */ /* 0x080fe2000001084d */
[----:B------:R-:W-:Y:S02]  /*cc10*/  HADD2.F32 R62, -RZ, R52.H0_H0 ;  /* 0x20000034ff3e7230 */ /* 0x000fe40000004100 */
[----:B------:R-:W-:Y:S01]  /*cc20*/  FFMA.FTZ R48, R64, R65, R67 ;  /* 0x0000004140307223 */ /* 0x000fe20000010043 */
[--C-:B------:R-:W-:Y:S01]  /*cc30*/  HADD2.F32 R64, -RZ, R63.reuse.H0_H0 ;  /* 0x2000003fff407230 */ /* 0x100fe20000004100 */
[----:B------:R-:W-:Y:S01]  /*cc40*/  F2FP.F16.E4M3.UNPACK_B R46, R46.H1 ;  /* 0x0000002eff2e723e */ /* 0x000fe200030006ff */
[----:B------:R-:W-:Y:S01]  /*cc50*/  HADD2.F32 R63, -RZ, R63.H1_H1 ;  /* 0x3000003fff3f7230 */ /* 0x000fe20000004100 */
[----:B------:R-:W-:Y:S01]  /*cc60*/  F2FP.SATFINITE.E4M3.F32.PACK_AB_MERGE_C R88, R93, R88, RZ ;  /* 0x000000585d58723e */ /* 0x000fe200048070ff */
[--C-:B------:R-:W-:Y:S01]  /*cc70*/  HADD2.F32 R76, -RZ, R66.reuse.H1_H1 ;  /* 0x30000042ff4c7230 */ /* 0x100fe20000004100 */
[----:B------:R-:W-:Y:S01]  /*cc80*/  F2FP.SATFINITE.E4M3.F32.PACK_AB_MERGE_C R58, R165, R78, R90 ;  /* 0x0000004ea53a723e */ /* 0x000fe2000480705a */
[----:B------:R-:W-:Y:S01]  /*cc90*/  HADD2.F32 R67, -RZ, R66.H0_H0 ;  /* 0x20000042ff437230 */ /* 0x000fe20000004100 */
[----:B------:R-:W-:Y:S01]  /*cca0*/  F2FP.SATFINITE.E4M3.F32.PACK_AB_MERGE_C R56, R56, R89, R88 ;  /* 0x000000593838723e */ /* 0x000fe20004807058 */
[----:B------:R-:W-:-:S02]  /*ccb0*/  HADD2.F32 R52, -RZ, R52.H1_H1 ;  /* 0x30000034ff347230 */ /* 0x000fc40000004100 */
[CC--:B------:R-:W-:Y:S01]  /*ccc0*/  FMUL.FTZ R79, R63.reuse, R76.reuse ;  /* 0x0000004c3f4f7220 */ /* 0x0c0fe20000410000 */
[--C-:B------:R-:W-:Y:S02]  /*ccd0*/  HADD2.F32 R65, -RZ, R46.reuse.H0_H0 ;  /* 0x2000002eff417230 */ /* 0x100fe40000004100 */
[-C--:B------:R-:W-:Y:S01]  /*cce0*/  FMUL.FTZ R77, R64, R67.reuse ;  /* 0x00000043404d7220 */ /* 0x080fe20000410000 */
[----:B------:R-:W-:Y:S02]  /*ccf0*/  HADD2.F32 R66, -RZ, R46.H1_H1 ;  /* 0x3000002eff427230 */ /* 0x000fe40000004100 */
[----:B------:R-:W-:Y:S01]  /*cd00*/  FMUL.FTZ R76, R52, R76 ;  /* 0x0000004c344c7220 */ /* 0x000fe20000410000 */
[C---:B------:R-:W-:Y:S01]  /*cd10*/  FMUL.FTZ R67, R62.reuse, R67 ;  /* 0x000000433e437220 */ /* 0x040fe20000410000 */
[----:B------:R-:W-:Y:S01]  /*cd20*/  FFMA.FTZ R88, R62, R65, -R77 ;  /* 0x000000413e587223 */ /* 0x000fe2000001084d */
[----:B------:R-:W-:Y:S01]  /*cd30*/  F2FP.F16.E4M3.UNPACK_B R77, R45.H1 ;  /* 0x0000002dff4d723e */ /* 0x000fe200030006ff */
[-C--:B------:R-:W-:Y:S01]  /*cd40*/  FFMA.FTZ R90, R63, R66.reuse, R76 ;  /* 0x000000423f5a7223 */ /* 0x080fe2000001004c */
[----:B------:R-:W-:Y:S01]  /*cd50*/  F2FP.F16.E4M3.UNPACK_B R63, R51.H1 ;  /* 0x00000033ff3f723e */ /* 0x000fe200030006ff */
[----:B------:R-:W-:Y:S01]  /*cd60*/  FFMA.FTZ R89, R64, R65, R67 ;  /* 0x0000004140597223 */ /* 0x000fe20000010043 */
[----:B------:R-:W-:Y:S01]  /*cd70*/  F2FP.F16.E4M3.UNPACK_B R46, R47 ;  /* 0x0000002fff2e723e */ /* 0x000fe200020006ff */
[----:B------:R-:W-:Y:S01]  /*cd80*/  FFMA.FTZ R91, R52, R66, -R79 ;  /* 0x00000042345b7223 */ /* 0x000fe2000001084f */
[----:B------:R-:W-:Y:S01]  /*cd90*/  F2FP.F16.E4M3.UNPACK_B R76, R45 ;  /* 0x0000002dff4c723e */ /* 0x000fe200020006ff */
[----:B------:R-:W-:Y:S01]  /*cda0*/  HADD2.F32 R79, -RZ, R77.H0_H0 ;  /* 0x2000004dff4f7230 */ /* 0x000fe20000004100 */
[----:B------:R-:W-:Y:S01]  /*cdb0*/  F2FP.F16.E4M3.UNPACK_B R62, R51 ;  /* 0x00000033ff3e723e */ /* 0x000fe200020006ff */
        /* <DEDUP_REMOVED lines=15> */
[-C--:B------:R-:W-:Y:S01]  /*ceb0*/  FFMA.FTZ R95, R52, R67.reuse, -R95 ;  /* 0x00000043345f7223 */ /* 0x080fe2000001085f */
[----:B------:R-:W-:Y:S02]  /*cec0*/  HADD2.F32 R52, -RZ, R77.H1_H1 ;  /* 0x3000004dff347230 */ /* 0x000fe40000004100 */
[-C--:B------:R-:W-:Y:S01]  /*ced0*/  FFMA.FTZ R92, R51, R66.reuse, -R92 ;  /* 0x00000042335c7223 */ /* 0x080fe2000001085c */
[----:B------:R-:W-:Y:S02]  /*cee0*/  HADD2.F32 R47, -RZ, R47.H1_H1 ;  /* 0x3000002fff2f7230 */ /* 0x000fe40000004100 */
[----:B------:R-:W-:Y:S01]  /*cef0*/  FFMA.FTZ R93, R64, R66, R93 ;  /* 0x00000042405d7223 */ /* 0x000fe2000001005d */
[----:B------:R-:W-:Y:S01]  /*cf00*/  FFMA.FTZ R79, R44, R67, R79 ;  /* 0x000000432c4f7223 */ /* 0x000fe2000001004f */
[----:B------:R-:W-:Y:S02]  /*cf10*/  HADD2.F32 R62, -RZ, R62.H1_H1 ;  /* 0x3000003eff3e7230 */ /* 0x000fe40000004100 */
[----:B------:R-:W-:Y:S01]  /*cf20*/  FMUL.FTZ R64, R63, R52 ;  /* 0x000000343f407220 */ /* 0x000fe20000410000 */
[----:B------:R-:W-:-:S02]  /*cf30*/  HADD2.F32 R51, -RZ, R76.H1_H1 ;  /* 0x3000004cff337230 */ /* 0x000fc40000004100 */
[----:B------:R-:W-:Y:S01]  /*cf40*/  FMUL.FTZ R52, R47, R52 ;  /* 0x000000342f347220 */ /* 0x000fe20000410000 */
[----:B------:R-:W-:Y:S01]  /*cf50*/  HADD2.F32 R46, -RZ, R46.H1_H1 ;  /* 0x3000002eff2e7230 */ /* 0x000fe20000004100 */
[----:B------:R-:W-:Y:S01]  /*cf60*/  F2FP.SATFINITE.E4M3.F32.PACK_AB_MERGE_C R88, R91, R88, RZ ;  /* 0x000000585b58723e */ /* 0x000fe200048070ff */
[----:B------:R-:W-:Y:S02]  /*cf70*/  HADD2.F32 R44, -RZ, R65.H1_H1 ;  /* 0x30000041ff2c7230 */ /* 0x000fe40000004100 */
[-C--:B------:R-:W-:Y:S01]  /*cf80*/  FMUL.FTZ R65, R62, R51.reuse ;  /* 0x000000333e417220 */ /* 0x080fe20000410000 */
[----:B------:R-:W-:Y:S02]  /*cf90*/  HADD2.F32 R45, -RZ, R45.H1_H1 ;  /* 0x3000002dff2d7230 */ /* 0x000fe40000004100 */
[----:B------:R-:W-:Y:S01]  /*cfa0*/  FMUL.FTZ R51, R46, R51 ;  /* 0x000000332e337220 */ /* 0x000fe20000410000 */
[----:B------:R-:W-:Y:S01]  /*cfb0*/  F2FP.SATFINITE.E4M3.F32.PACK_AB_MERGE_C R89, R90, R89, RZ ;  /* 0x000000595a59723e */ /* 0x000fe200048070ff */
[-C--:B------:R-:W-:Y:S01]  /*cfc0*/  FFMA.FTZ R64, R47, R44.reuse, -R64 ;  /* 0x0000002c2f407223 */ /* 0x080fe20000010840 */
[----:B------:R-:W-:Y:S01]  /*cfd0*/  FFMA.FTZ R52, R63, R44, R52 ;  /* 0x0000002c3f347223 */ /* 0x000fe20000010034 */
[-C--:B------:R-:W-:Y:S01]  /*cfe0*/  FFMA.FTZ R65, R46, R45.reuse, -R65 ;  /* 0x0000002d2e417223 */ /* 0x080fe20000010841 */
[----:B------:R-:W-:Y:S01]  /*cff0*/  FFMA.FTZ R62, R62, R45, R51 ;  /* 0x0000002d3e3e7223 */ /* 0x000fe20000010033 */
[----:B------:R-:W-:Y:S01]  /*d000*/  F2FP.SATFINITE.E4M3.F32.PACK_AB_MERGE_C R45, R49, R60, R88 ;  /* 0x0000003c312d723e */ /* 0x000fe20004807058 */
[----:B------:R-:W-:Y:S01]  /*d010*/  IMAD.MOV.U32 R44, RZ, RZ, R59 ;  /* 0x000000ffff2c7224 */ /* 0x000fe200078e003b */
[----:B------:R-:W-:Y:S01]  /*d020*/  F2FP.SATFINITE.E4M3.F32.PACK_AB_MERGE_C R64, R64, R95, RZ ;  /* 0x0000005f4040723e */ /* 0x000fe200048070ff */
[----:B------:R-:W-:Y:S01]  /*d030*/  IMAD.MOV.U32 R46, RZ, RZ, R56 ;  /* 0x000000ffff2e7224 */ /* 0x000fe200078e0038 */
[----:B------:R-:W-:-:S02]  /*d040*/  F2FP.SATFINITE.E4M3.F32.PACK_AB_MERGE_C R52, R52, R79, RZ ;  /* 0x0000004f3434723e */ /* 0x000fc400048070ff */
[----:B------:R-:W-:Y:S02]  /*d050*/  F2FP.SATFINITE.E4M3.F32.PACK_AB_MERGE_C R49, R48, R61, R89 ;  /* 0x0000003d3031723e */ /* 0x000fe40004807059 */
[----:B------:R-:W-:Y:S02]  /*d060*/  F2FP.SATFINITE.E4M3.F32.PACK_AB_MERGE_C R47, R65, R92, R64 ;  /* 0x0000005c412f723e */ /* 0x000fe40004807040 */
[----:B------:R-:W-:Y:S02]  /*d070*/  F2FP.SATFINITE.E4M3.F32.PACK_AB_MERGE_C R51, R62, R93, R52 ;  /* 0x0000005d3e33723e */ /* 0x000fe40004807034 */
[----:B------:R-:W-:-:S07]  /*d080*/  MOV R48, R58 ;  /* 0x0000003a00307202 */ /* 0x000fce0000000f00 */
.L_x_508:
[----:B------:R-:W-:Y:S05]  /*d090*/  BSYNC B2 ;  /* 0x0000000000027941 */ /* 0x000fea0003800000 */
.L_x_507:
        /* <DEDUP_REMOVED lines=10> */
.L_x_506:
[----:B------:R-:W-:Y:S05]  /*d140*/  BSYNC B1 ;  /* 0x0000000000017941 */ /* 0x000fea0003800000 */
.L_x_505:
        /* <DEDUP_REMOVED lines=20> */
[----:B------:R-:W-:-:S03]  /*d290*/  IMAD R47, R19, 0x7800, R44 ;  /* 0x00007800132f7824 */ /* 0x000fc600078e022c */
[C---:B------:R-:W-:Y:S01]  /*d2a0*/  IADD3 R45, R18.reuse, R45, RZ ;  /* 0x0000002d122d7210 */ /* 0x040fe20007ffe0ff */
[----:B------:R-:W-:-:S05]  /*d2b0*/  IMAD.IADD R48, R18, 0x1, R47 ;  /* 0x0000000112307824 */ /* 0x000fca00078e022f */
[----:B------:R-:W0:Y:S04]  /*d2c0*/  LDS.128 R44, [R45+0x24200] ;  /* 0x024200002d2c7984 */ /* 0x000e280000000c00 */
[----:B------:R-:W1:Y:S01]  /*d2d0*/  LDS.128 R48, [R48+0x24200] ;  /* 0x0242000030307984 */ /* 0x000e620000000c00 */
[----:B------:R-:W-:Y:S05]  /*d2e0*/  @P3 BRA `(.L_x_512) ;  /* 0x0000000c00503947 */ /* 0x000fea0003800000 */
[----:B------:R-:W-:Y:S01]  /*d2f0*/  SHF.R.U32.HI R52, RZ, 0x8, R81 ;  /* 0x00000008ff347819 */ /* 0x000fe20000011651 */
[----:B0-----:R-:W-:Y:S01]  /*d300*/  IMAD.MOV.U32 R60, RZ, RZ, R44 ;  /* 0x000000ffff3c7224 */ /* 0x001fe200078e002c */
[----:B------:R-:W-:Y:S01]  /*d310*/  LOP3.LUT R59, R81, 0xff0000ff, RZ, 0xc0, !PT ;  /* 0xff0000ff513b7812 */ /* 0x000fe200078ec0ff */
[----:B-1----:R-:W-:Y:S01]  /*d320*/  IMAD.MOV.U32 R63, RZ, RZ, R48 ;  /* 0x000000ffff3f7224 */ /* 0x002fe200078e0030 */
[----:B------:R-:W-:Y:S01]  /*d330*/  SHF.R.U32.HI R64, RZ, 0x8, R83 ;  /* 0x00000008ff407819 */ /* 0x000fe20000011653 */
[----:B------:R-:W-:Y:S01]  /*d340*/  IMAD.SHL.U32 R44, R52, 0x100, RZ ;  /* 0x00000100342c7824 */ /* 0x000fe200078e00ff */
[----:B------:R-:W-:Y:S01]  /*d350*/  SHF.R.U32.HI R62, RZ, 0x8, R69 ;  /* 0x00000008ff3e7819 */ /* 0x000fe20000011645 */
[----:B------:R-:W-:Y:S01]  /*d360*/  IMAD.MOV.U32 R52, RZ, RZ, R46 ;  /* 0x000000ffff347224 */ /* 0x000fe200078e002e */
[----:B------:R-:W-:Y:S02]  /*d370*/  SHF.R.U32.HI R65, RZ, 0x10, R81 ;  /* 0x00000010ff417819 */ /* 0x000fe40000011651 */
[----:B------:R-:W-:Y:S01]  /*d380*/  LOP3.LUT R59, R59, 0xff00, R44, 0xf8, !PT ;  /* 0x0000ff003b3b7812 */ /* 0x000fe200078ef82c */
[----:B------:R-:W-:Y:S01]  /*d390*/  IMAD.SHL.U32 R44, R64, 0x100, RZ ;  /* 0x00000100402c7824 */ /* 0x000fe200078e00ff */
[----:B------:R-:W-:Y:S01]  /*d3a0*/  LOP3.LUT R61, R83, 0xff0000ff, RZ, 0xc0, !PT ;  /* 0xff0000ff533d7812 */ /* 0x000fe200078ec0ff */
[----:B------:R-:W-:Y:S01]  /*d3b0*/  IMAD.SHL.U32 R46, R62, 0x100, RZ ;  /* 0x000001003e2e7824 */ /* 0x000fe200078e00ff */
[----:B------:R-:W-:Y:S01]  /*d3c0*/  LOP3.LUT R67, R69, 0xff0000ff, RZ, 0xc0, !PT ;  /* 0xff0000ff45437812 */ /* 0x000fe200078ec0ff */
[----:B------:R-:W-:Y:S01]  /*d3d0*/  IMAD.U32 R48, R65, 0x10000, RZ ;  /* 0x0001000041307824 */ /* 0x000fe200078e00ff */
[----:B------:R-:W-:-:S02]  /*d3e0*/  SHF.R.U32.HI R70, RZ, 0x10, R83 ;  /* 0x00000010ff467819 */ /* 0x000fc40000011653 */
[----:B------:R-:W-:Y:S02]  /*d3f0*/  SHF.R.U32.HI R68, RZ, 0x10, R69 ;  /* 0x00000010ff447819 */ /* 0x000fe40000011645 */
[----:B------:R-:W-:Y:S02]  /*d400*/  SHF.R.U32.HI R58, RZ, 0x8, R71 ;  /* 0x00000008ff3a7819 */ /* 0x000fe40000011647 */
[----:B------:R-:W-:Y:S01]  /*d410*/  LOP3.LUT R65, R61, 0xff00, R44, 0xf8, !PT ;  /* 0x0000ff003d417812 */ /* 0x000fe200078ef82c */
[----:B------:R-:W-:Y:S01]  /*d420*/  IMAD.U32 R44, R70, 0x10000, RZ ;  /* 0x00010000462c7824 */ /* 0x000fe200078e00ff */
[----:B------:R-:W-:Y:S02]  /*d430*/  LOP3.LUT R69, R67, 0xff00, R46, 0xf8, !PT ;  /* 0x0000ff0043457812 */ /* 0x000fe400078ef82e */
[----:B------:R-:W-:Y:S02]  /*d440*/  F2FP.F16.E4M3.UNPACK_B R67, R158.H1 ;  /* 0x0000009eff43723e */ /* 0x000fe400030006ff */
[----:B------:R-:W-:-:S02]  /*d450*/  F2FP.F16.E4M3.UNPACK_B R64, R63.H1 ;  /* 0x0000003fff40723e */ /* 0x000fc400030006ff */
[----:B------:R-:W-:Y:S01]  /*d460*/  F2FP.F16.E4M3.UNPACK_B R61, R60.H1 ;  /* 0x0000003cff3d723e */ /* 0x000fe200030006ff */
[----:B------:R-:W-:Y:S01]  /*d470*/  HADD2.F32 R46, -RZ, R67.H0_H0 ;  /* 0x20000043ff2e7230 */ /* 0x000fe20000004100 */
[----:B------:R-:W-:Y:S01]  /*d480*/  MOV R56, R50 ;  /* 0x0000003200387202 */ /* 0x000fe20000000f00 */
[----:B------:R-:W-:Y:S01]  /*d490*/  IMAD.SHL.U32 R50, R58, 0x100, RZ ;  /* 0x000001003a327824 */ /* 0x000fe200078e00ff */
[----:B------:R-:W-:Y:S01]  /*d4a0*/  SHF.R.U32.HI R66, RZ, 0x10, R71 ;  /* 0x00000010ff427819 */ /* 0x000fe20000011647 */
[----:B------:R-:W-:Y:S01]  /*d4b0*/  HADD2.F32 R58, -RZ, R61.H0_H0 ;  /* 0x2000003dff3a7230 */ /* 0x000fe20000004100 */
[----:B------:R-:W-:Y:S02]  /*d4c0*/  LOP3.LUT R71, R71, 0xff0000ff, RZ, 0xc0, !PT ;  /* 0xff0000ff47477812 */ /* 0x000fe400078ec0ff */
[----:B------:R-:W-:Y:S01]  /*d4d0*/  LOP3.LUT R48, R59, 0xff0000, R48, 0xf8, !PT ;  /* 0x00ff00003b307812 */ /* 0x000fe200078ef830 */
[----:B------:R-:W-:Y:S01]  /*d4e0*/  HADD2.F32 R59, -RZ, R64.H0_H0 ;  /* 0x20000040ff3b7230 */ /* 0x000fe20000004100 */
[----:B------:R-:W-:Y:S01]  /*d4f0*/  F2FP.F16.E4M3.UNPACK_B R62, R160.H1 ;  /* 0x000000a0ff3e723e */ /* 0x000fe200030006ff */
[----:B------:R-:W-:Y:S01]  /*d500*/  IMAD.U32 R66, R66, 0x10000, RZ ;  /* 0x0001000042427824 */ /* 0x000fe200078e00ff */
[----:B------:R-:W-:-:S02]  /*d510*/  LOP3.LUT R71, R71, 0xff00, R50, 0xf8, !PT ;  /* 0x0000ff0047477812 */ /* 0x000fc400078ef832 */
[----:B------:R-:W-:Y:S01]  /*d520*/  LOP3.LUT R44, R65, 0xff0000, R44, 0xf8, !PT ;  /* 0x00ff0000412c7812 */ /* 0x000fe200078ef82c */
[--C-:B------:R-:W-:Y:S01]  /*d530*/  HADD2.F32 R65, -RZ, R62.reuse.H0_H0 ;  /* 0x2000003eff417230 */ /* 0x100fe20000004100 */
[----:B------:R-:W-:Y:S01]  /*d540*/  SHF.L.U32 R50, R68, 0x10, RZ ;  /* 0x0000001044327819 */ /* 0x000fe200000006ff */
[-C--:B------:R-:W-:Y:S01]  /*d550*/  FMUL.FTZ R77, R59, R46.reuse ;  /* 0x0000002e3b4d7220 */ /* 0x080fe20000410000 */
[C---:B------:R-:W-:Y:S01]  /*d560*/  FMUL.FTZ R68, R58.reuse, R46 ;  /* 0x0000002e3a447220 */ /* 0x040fe20000410000 */
[----:B------:R-:W-:Y:S01]  /*d570*/  LOP3.LUT R46, R71, 0xff0000, R66, 0xf8, !PT ;  /* 0x00ff0000472e7812 */ /* 0x000fe200078ef842 */
[----:B------:R-:W-:Y:S02]  /*d580*/  HADD2.F32 R66, -RZ, R62.H1_H1 ;  /* 0x3000003eff427230 */ /* 0x000fe40000004100 */
[-C--:B------:R-:W-:Y:S01]  /*d590*/  FFMA.FTZ R58, R58, R65.reuse, -R77 ;  /* 0x000000413a3a7223 */ /* 0x080fe2000001084d */
[----:B------:R-:W-:Y:S01]  /*d5a0*/  FFMA.FTZ R59, R59, R65, R68 ;  /* 0x000000413b3b7223 */ /* 0x000fe20000010044 */
[----:B------:R-:W-:Y:S01]  /*d5b0*/  HADD2.F32 R68, -RZ, R67.H1_H1 ;  /* 0x30000043ff447230 */ /* 0x000fe20000004100 */
[----:B------:R-:W-:Y:S01]  /*d5c0*/  F2FP.F16.E4M3.UNPACK_B R158, R158 ;  /* 0x0000009eff9e723e */ /* 0x000fe200020006ff */
[----:B------:R-:W-:Y:S01]  /*d5d0*/  HADD2.F32 R65, -RZ, R64.H1_H1 ;  /* 0x30000040ff417230 */ /* 0x000fe20000004100 */
[----:B------:R-:W-:Y:S01]  /*d5e0*/  F2FP.F16.E4M3.UNPACK_B R63, R63 ;  /* 0x0000003fff3f723e */ /* 0x000fe200020006ff */
[----:B------:R-:W-:Y:S01]  /*d5f0*/  HADD2.F32 R62, -RZ, R61.H1_H1 ;  /* 0x3000003dff3e7230 */ /* 0x000fe20000004100 */
[----:B------:R-:W-:Y:S01]  /*d600*/  F2FP.F16.E4M3.UNPACK_B R60, R60 ;  /* 0x0000003cff3c723e */ /* 0x000fe200020006ff */
[----:B------:R-:W-:Y:S01]  /*d610*/  HADD2.F32 R67, -RZ, R158.H0_H0 ;  /* 0x2000009eff437230 */ /* 0x000fe20000004100 */
[----:B------:R-:W-:Y:S01]  /*d620*/  LOP3.LUT R50, R69, 0xff0000, R50, 0xf8, !PT ;  /* 0x00ff000045327812 */ /* 0x000fe200078ef832 */
[----:B------:R-:W-:Y:S01]  /*d630*/  FMUL.FTZ R69, R65, R68 ;  /* 0x0000004441457220 */ /* 0x000fe20000410000 */
[----:B------:R-:W-:Y:S01]  /*d640*/  F2FP.F16.E4M3.UNPACK_B R160, R160 ;  /* 0x000000a0ffa0723e */ /* 0x000fe200020006ff */
[----:B------:R-:W-:Y:S01]  /*d650*/  FMUL.FTZ R68, R62, R68 ;  /* 0x000000443e447220 */ /* 0x000fe20000410000 */
[----:B------:R-:W-:-:S02]  /*d660*/  HADD2.F32 R64, -RZ, R63.H0_H0 ;  /* 0x2000003fff407230 */ /* 0x000fc40000004100 */
        /* <DEDUP_REMOVED lines=24> */
[----:B------:R-:W-:Y:S02]  /*d7f0*/  HADD2.F32 R61, -RZ, R60.H0_H0 ;  /* 0x2000003cff3d7230 */ /* 0x000fe40000004100 */
[----:B------:R-:W-:Y:S01]  /*d800*/  FMUL.FTZ R76, R64, R66 ;  /* 0x00000042404c7220 */ /* 0x000fe20000410000 */
[----:B------:R-:W-:Y:S01]  /*d810*/  HADD2.F32 R63, -RZ, R65.H0_H0 ;  /* 0x20000041ff3f7230 */ /* 0x000fe20000004100 */
[----:B------:R-:W-:Y:S01]  /*d820*/  F2FP.F16.E4M3.UNPACK_B R52, R52 ;  /* 0x00000034ff34723e */ /* 0x000fe200020006ff */
[----:B------:R-:W-:Y:S02]  /*d830*/  HADD2.F32 R62, -RZ, R62.H1_H1 ;  /* 0x3000003eff3e7230 */ /* 0x000fe40000004100 */
[----:B------:R-:W-:Y:S01]  /*d840*/  FMUL.FTZ R79, R61, R66 ;  /* 0x000000423d4f7220 */ /* 0x000fe20000410000 */
[----:B------:R-:W-:-:S02]  /*d850*/  HADD2.F32 R60, -RZ, R60.H1_H1 ;  /* 0x3000003cff3c7230 */ /* 0x000fc40000004100 */
        /* <DEDUP_REMOVED lines=8> */
[----:B------:R-:W-:Y:S02]  /*d8e0*/  HADD2.F32 R63, -RZ, R159.H0_H0 ;  /* 0x2000009fff3f7230 */ /* 0x000fe40000004100 */
[----:B------:R-:W-:Y:S01]  /*d8f0*/  FFMA.FTZ R81, R62, R65, R81 ;  /* 0x000000413e517223 */ /* 0x000fe20000010051 */
[----:B------:R-:W-:Y:S01]  /*d900*/  HADD2.F32 R56, -RZ, R52.H0_H0 ;  /* 0x20000034ff387230 */ /* 0x000fe20000004100 */
[----:B------:R-:W-:Y:S01]  /*d910*/  F2FP.SATFINITE.E4M3.F32.PACK_AB_MERGE_C R76, R67, R76, RZ ;  /* 0x0000004c434c723e */ /* 0x000fe200048070ff */
[----:B------:R-:W-:Y:S01]  /*d920*/  HADD2.F32 R61, -RZ, R60.H0_H0 ;  /* 0x2000003cff3d7230 */ /* 0x000fe20000004100 */
[----:B------:R-:W-:Y:S01]  /*d930*/  F2FP.SATFINITE.E4M3.F32.PACK_AB_MERGE_C R58, R77, R58, RZ ;  /* 0x0000003a4d3a723e */ /* 0x000fe200048070ff */
[----:B------:R-:W-:-:S02]  /*d940*/  HADD2.F32 R62, -RZ, R161.H0_H0 ;  /* 0x200000a1ff3e7230 */ /* 0x000fc40000004100 */
[CC--:B------:R-:W-:Y:S01]  /*d950*/  FMUL.FTZ R64, R56.reuse, R63.reuse ;  /* 0x0000003f38407220 */ /* 0x0c0fe20000410000 */
[----:B------:R-:W-:Y:S02]  /*d960*/  HADD2.F32 R159, -RZ, R159.H1_H1 ;  /* 0x3000009fff9f7230 */ /* 0x000fe40000004100 */
[C---:B------:R-:W-:Y:S01]  /*d970*/  FMUL.FTZ R65, R61.reuse, R63 ;  /* 0x0000003f3d417220 */ /* 0x040fe20000410000 */
[----:B------:R-:W-:Y:S02]  /*d980*/  HADD2.F32 R60, -RZ, R60.H1_H1 ;  /* 0x3000003cff3c7230 */ /* 0x000fe40000004100 */
[-C--:B------:R-:W-:Y:S01]  /*d990*/  FFMA.FTZ R64, R61, R62.reuse, R64 ;  /* 0x0000003e3d407223 */ /* 0x080fe20000010040 */
[----:B------:R-:W-:Y:S02]  /*d9a0*/  HADD2.F32 R52, -RZ, R52.H1_H1 ;  /* 0x30000034ff347230 */ /* 0x000fe40000004100 */
[----:B------:R-:W-:Y:S01]  /*d9b0*/  FFMA.FTZ R56, R56, R62, -R65 ;  /* 0x0000003e38387223 */ /* 0x000fe20000010841 */
[----:B------:R-:W-:-:S02]  /*d9c0*/  HADD2.F32 R161, -RZ, R161.H1_H1 ;  /* 0x300000a1ffa17230 */ /* 0x000fc40000004100 */
[----:B------:R-:W-:Y:S01]  /*d9d0*/  FMUL.FTZ R63, R60, R159 ;  /* 0x0000009f3c3f7220 */ /* 0x000fe20000410000 */
[----:B------:R-:W-:Y:S01]  /*d9e0*/  F2FP.F16.E4M3.UNPACK_B R62, R49 ;  /* 0x00000031ff3e723e */ /* 0x000fe200020006ff */
[C---:B------:R-:W-:Y:S01]  /*d9f0*/  FMUL.FTZ R159, R52.reuse, R159 ;  /* 0x0000009f349f7220 */ /* 0x040fe20000410000 */
[----:B------:R-:W-:Y:S01]  /*da00*/  F2FP.F16.E4M3.UNPACK_B R67, R50 ;  /* 0x00000032ff43723e */ /* 0x000fe200020006ff */
[----:B------:R-:W-:Y:S01]  /*da10*/  FFMA.FTZ R79, R52, R161, -R63 ;  /* 0x000000a1344f7223 */ /* 0x000fe2000001083f */
[----:B------:R-:W-:Y:S01]  /*da20*/  F2FP.F16.E4M3.UNPACK_B R61, R45 ;  /* 0x0000002dff3d723e */ /* 0x000fe200020006ff */
[----:B------:R-:W-:Y:S01]  /*da30*/  FFMA.FTZ R159, R60, R161, R159 ;  /* 0x000000a13c9f7223 */ /* 0x000fe2000001009f */
[----:B------:R-:W-:Y:S01]  /*da40*/  F2FP.SATFINITE.E4M3.F32.PACK_AB_MERGE_C R70, R70, R59, RZ ;  /* 0x0000003b4646723e */ /* 0x000fe200048070ff */
[--C-:B------:R-:W-:Y:S01]  /*da50*/  HADD2.F32 R63, -RZ, R62.reuse.H0_H0 ;  /* 0x2000003eff3f7230 */ /* 0x100fe20000004100 */
[----:B------:R-:W-:Y:S01]  /*da60*/  F2FP.SATFINITE.E4M3.F32.PACK_AB_MERGE_C R59, R71, R68, R58 ;  /* 0x00000044473b723e */ /* 0x000fe2000480703a */
[----:B------:R-:W-:Y:S01]  /*da70*/  HADD2.F32 R68, -RZ, R67.H0_H0 ;  /* 0x20000043ff447230 */ /* 0x000fe20000004100 */
[----:B------:R-:W-:Y:S01]  /*da80*/  F2FP.F16.E4M3.UNPACK_B R65, R48 ;  /* 0x00000030ff41723e */ /* 0x000fe200020006ff */
[----:B------:R-:W-:Y:S01]  /*da90*/  HADD2.F32 R60, -RZ, R61.H0_H0 ;  /* 0x2000003dff3c7230 */ /* 0x000fe20000004100 */
[----:B------:R-:W-:Y:S01]  /*daa0*/  F2FP.SATFINITE.E4M3.F32.PACK_AB_MERGE_C R52, R81, R66, RZ ;  /* 0x000000425134723e */ /* 0x000fe200048070ff */
[----:B------:R-:W-:Y:S01]  /*dab0*/  HADD2.F32 R67, -RZ, R67.H1_H1 ;  /* 0x30000043ff437230 */ /* 0x000fe20000004100 */
[----:B------:R-:W-:Y:S01]  /*dac0*/  F2FP.SATFINITE.E4M3.F32.PACK_AB_MERGE_C R58, R158, R69, R70 ;  /* 0x000000459e3a723e */ /* 0x000fe20004807046 */
[----:B------:R-:W-:Y:S01]  /*dad0*/  HADD2.F32 R66, -RZ, R65.H0_H0 ;  /* 0x20000041ff427230 */ /* 0x000fe20000004100 */
[----:B------:R-:W-:Y:S01]  /*dae0*/  F2FP.SATFINITE.E4M3.F32.PACK_AB_MERGE_C R52, R159, R64, R52 ;  /* 0x000000409f34723e */ /* 0x000fe20004807034 */
[----:B------:R-:W-:Y:S01]  /*daf0*/  FMUL.FTZ R69, R63, R68 ;  /* 0x000000443f457220 */ /* 0x000fe20000410000 */
[----:B------:R-:W-:-:S02]  /*db00*/  HADD2.F32 R64, -RZ, R62.H1_H1 ;  /* 0x3000003eff407230 */ /* 0x000fc40000004100 */
[C---:B------:R-:W-:Y:S01]  /*db10*/  FMUL.FTZ R68, R60.reuse, R68 ;  /* 0x000000443c447220 */ /* 0x040fe20000410000 */
[----:B------:R-:W-:Y:S02]  /*db20*/  HADD2.F32 R61, -RZ, R61.H1_H1 ;  /* 0x3000003dff3d7230 */ /* 0x000fe40000004100 */
[-C--:B------:R-:W-:Y:S01]  /*db30*/  FFMA.FTZ R60, R60, R66.reuse, -R69 ;  /* 0x000000423c3c7223 */ /* 0x080fe20000010845 */
[----:B------:R-:W-:Y:S02]  /*db40*/  HADD2.F32 R65, -RZ, R65.H1_H1 ;  /* 0x30000041ff417230 */ /* 0x000fe40000004100 */
[----:B------:R-:W-:Y:S01]  /*db50*/  FFMA.FTZ R69, R63, R66, R68 ;  /* 0x000000423f457223 */ /* 0x000fe20000010044 */
[CC--:B------:R-:W-:Y:S01]  /*db60*/  FMUL.FTZ R66, R64.reuse, R67.reuse ;  /* 0x0000004340427220 */ /* 0x0c0fe20000410000 */
[C---:B------:R-:W-:Y:S01]  /*db70*/  FMUL.FTZ R67, R61.reuse, R67 ;  /* 0x000000433d437220 */ /* 0x040fe20000410000 */
[----:B------:R-:W-:Y:S02]  /*db80*/  F2FP.F16.E4M3.UNPACK_B R62, R49.H1 ;  /* 0x00000031ff3e723e */ /* 0x000fe400030006ff */
[-C--:B------:R-:W-:Y:S01]  /*db90*/  FFMA.FTZ R71, R61, R65.reuse, -R66 ;  /* 0x000000413d477223 */ /* 0x080fe20000010842 */
[----:B------:R-:W-:Y:S01]  /*dba0*/  F2FP.F16.E4M3.UNPACK_B R61, R50.H1 ;  /* 0x00000032ff3d723e */ /* 0x000fe200030006ff */
[----:B------:R-:W-:Y:S01]  /*dbb0*/  FFMA.FTZ R70, R64, R65, R67 ;  /* 0x0000004140467223 */ /* 0x000fe20000010043 */
[----:B------:R-:W-:Y:S01]  /*dbc0*/  F2FP.F16.E4M3.UNPACK_B R45, R45.H1 ;  /* 0x0000002dff2d723e */ /* 0x000fe200030006ff */
[--C-:B------:R-:W-:Y:S01]  /*dbd0*/  HADD2.F32 R50, -RZ, R62.reuse.H0_H0 ;  /* 0x2000003eff327230 */ /* 0x100fe20000004100 */
[----:B------:R-:W-:Y:S01]  /*dbe0*/  F2FP.F16.E4M3.UNPACK_B R48, R48.H1 ;  /* 0x00000030ff30723e */ /* 0x000fe200030006ff */
[----:B------:R-:W-:Y:S01]  /*dbf0*/  HADD2.F32 R63, -RZ, R61.H0_H0 ;  /* 0x2000003dff3f7230 */ /* 0x000fe20000004100 */
[----:B------:R-:W-:Y:S01]  /*dc00*/  F2FP.SATFINITE.E4M3.F32.PACK_AB_MERGE_C R56, R79, R56, R76 ;  /* 0x000000384f38723e */ /* 0x000fe2000480704c */
[----:B------:R-:W-:Y:S01]  /*dc10*/  HADD2.F32 R49, -RZ, R45.H0_H0 ;  /* 0x2000002dff317230 */ /* 0x000fe20000004100 */
[----:B------:R-:W-:Y:S01]  /*dc20*/  F2FP.F16.E4M3.UNPACK_B R65, R46 ;  /* 0x0000002eff41723e */ /* 0x000fe200020006ff */
[----:B------:R-:W-:-:S02]  /*dc30*/  HADD2.F32 R62, -RZ, R62.H1_H1 ;  /* 0x3000003eff3e7230 */ /* 0x000fc40000004100 */
[-C--:B------:R-:W-:Y:S01]  /*dc40*/  FMUL.FTZ R66, R50, R63.reuse ;  /* 0x0000003f32427220 */ /* 0x080fe20000410000 */
[----:B------:R-:W-:Y:S02]  /*dc50*/  HADD2.F32 R64, -RZ, R61.H1_H1 ;  /* 0x3000003dff407230 */ /* 0x000fe40000004100 */
[C---:B------:R-:W-:Y:S01]  /*dc60*/  FMUL.FTZ R63, R49.reuse, R63 ;  /* 0x0000003f313f7220 */ /* 0x040fe20000410000 */
[--C-:B------:R-:W-:Y:S02]  /*dc70*/  HADD2.F32 R61, -RZ, R48.reuse.H0_H0 ;  /* 0x20000030ff3d7230 */ /* 0x100fe40000004100 */
[----:B------:R-:W-:Y:S02]  /*dc80*/  HADD2.F32 R45, -RZ, R45.H1_H1 ;  /* 0x3000002dff2d7230 */ /* 0x000fe40000004100 */
[-C--:B------:R-:W-:Y:S01]  /*dc90*/  FMUL.FTZ R68, R62, R64.reuse ;  /* 0x000000403e447220 */ /* 0x080fe20000410000 */
[----:B------:R-:W-:Y:S02]  /*dca0*/  HADD2.F32 R48, -RZ, R48.H1_H1 ;  /* 0x30000030ff307230 */ /* 0x000fe40000004100 */
[----:B------:R-:W-:Y:S01]  /*dcb0*/  FFMA.FTZ R77, R50, R61, R63 ;  /* 0x0000003d324d7223 */ /* 0x000fe2000001003f */
[----:B------:R-:W-:Y:S01]  /*dcc0*/  F2FP.F16.E4M3.UNPACK_B R50, R51 ;  /* 0x00000033ff32723e */ /* 0x000fe200020006ff */
[----:B------:R-:W-:Y:S01]  /*dcd0*/  FFMA.FTZ R76, R49, R61, -R66 ;  /* 0x0000003d314c7223 */ /* 0x000fe20000010842 */
[C---:B------:R-:W-:Y:S01]  /*dce0*/  FMUL.FTZ R49, R45.reuse, R64 ;  /* 0x000000402d317220 */ /* 0x040fe20000410000 */
[----:B------:R-:W-:Y:S01]  /*dcf0*/  FFMA.FTZ R79, R45, R48, -R68 ;  /* 0x000000302d4f7223 */ /* 0x000fe20000010844 */
[-C--:B------:R-:W-:Y:S01]  /*dd00*/  F2FP.F16.E4M3.UNPACK_B R45, R47.reuse ;  /* 0x0000002fff2d723e */ /* 0x080fe200020006ff */
[----:B------:R-:W-:Y:S01]  /*dd10*/  HADD2.F32 R61, -RZ, R50.H0_H0 ;  /* 0x20000032ff3d7230 */ /* 0x000fe20000004100 */
[----:B------:R-:W-:Y:S01]  /*dd20*/  F2FP.F16.E4M3.UNPACK_B R66, R46.H1 ;  /* 0x0000002eff42723e */ /* 0x000fe200030006ff */
[----:B------:R-:W-:Y:S01]  /*dd30*/  HADD2.F32 R67, -RZ, R65.H0_H0 ;  /* 0x20000041ff437230 */ /* 0x000fe20000004100 */
[----:B------:R-:W-:Y:S01]  /*dd40*/  F2FP.F16.E4M3.UNPACK_B R47, R47.H1 ;  /* 0x0000002fff2f723e */ /* 0x000fe200030006ff */
[----:B------:R-:W-:Y:S01]  /*dd50*/  FFMA.FTZ R78, R62, R48, R49 ;  /* 0x000000303e4e7223 */ /* 0x000fe20000010031 */
        /* <DEDUP_REMOVED lines=8> */
[C---:B------:R-:W-:Y:S01]  /*dde0*/  FMUL.FTZ R80, R48.reuse, R67 ;  /* 0x0000004330507220 */ /* 0x040fe20000410000 */
[----:B------:R-:W-:Y:S01]  /*ddf0*/  HADD2.F32 R63, -RZ, R46.H0_H0 ;  /* 0x2000002eff3f7230 */ /* 0x000fe20000004100 */
[----:B------:R-:W-:Y:S01]  /*de00*/  F2FP.SATFINITE.E4M3.F32.PACK_AB_MERGE_C R76, R79, R76, RZ ;  /* 0x0000004c4f4c723e */ /* 0x000fe200048070ff */
[----:B------:R-:W-:Y:S02]  /*de10*/  HADD2.F32 R51, -RZ, R51.H1_H1 ;  /* 0x30000033ff337230 */ /* 0x000fe40000004100 */
[----:B------:R-:W-:Y:S01]  /*de20*/  FMUL.FTZ R67, R49, R68 ;  /* 0x0000004431437220 */ /* 0x000fe20000410000 */
[----:B------:R-:W-:Y:S02]  /*de30*/  HADD2.F32 R66, -RZ, R66.H1_H1 ;  /* 0x30000042ff427230 */ /* 0x000fe40000004100 */
[----:B------:R-:W-:Y:S01]  /*de40*/  FFMA.FTZ R81, R48, R63, -R81 ;  /* 0x0000003f30517223 */ /* 0x000fe20000010851 */
[----:B------:R-:W-:-:S02]  /*de50*/  HADD2.F32 R47, -RZ, R47.H1_H1 ;  /* 0x3000002fff2f7230 */ /* 0x000fc40000004100 */
[C---:B------:R-:W-:Y:S01]  /*de60*/  FMUL.FTZ R82, R44.reuse, R68 ;  /* 0x000000442c527220 */ /* 0x040fe20000410000 */
[----:B------:R-:W-:Y:S02]  /*de70*/  HADD2.F32 R64, -RZ, R62.H0_H0 ;  /* 0x2000003eff407230 */ /* 0x000fe40000004100 */
[-C--:B------:R-:W-:Y:S01]  /*de80*/  FMUL.FTZ R48, R51, R66.reuse ;  /* 0x0000004233307220 */ /* 0x080fe20000410000 */
[----:B------:R-:W-:Y:S02]  /*de90*/  HADD2.F32 R50, -RZ, R50.H1_H1 ;  /* 0x30000032ff327230 */ /* 0x000fe40000004100 */
[----:B------:R-:W-:Y:S01]  /*dea0*/  FMUL.FTZ R66, R47, R66 ;  /* 0x000000422f427220 */ /* 0x000fe20000410000 */
[----:B------:R-:W-:Y:S02]  /*deb0*/  HADD2.F32 R65, -RZ, R65.H1_H1 ;  /* 0x30000041ff417230 */ /* 0x000fe40000004100 */
[----:B------:R-:W-:Y:S01]  /*dec0*/  FFMA.FTZ R67, R44, R64, R67 ;  /* 0x000000402c437223 */ /* 0x000fe20000010043 */
[----:B------:R-:W-:-:S02]  /*ded0*/  HADD2.F32 R62, -RZ, R62.H1_H1 ;  /* 0x3000003eff3e7230 */ /* 0x000fc40000004100 */
[----:B------:R-:W-:Y:S01]  /*dee0*/  FFMA.FTZ R82, R49, R64, -R82 ;  /* 0x0000004031527223 */ /* 0x000fe20000010852 */
[----:B------:R-:W-:Y:S02]  /*def0*/  HADD2.F32 R45, -RZ, R45.H1_H1 ;  /* 0x3000002dff2d7230 */ /* 0x000fe40000004100 */
[CC--:B------:R-:W-:Y:S01]  /*df00*/  FMUL.FTZ R44, R50.reuse, R65.reuse ;  /* 0x00000041322c7220 */ /* 0x0c0fe20000410000 */
[----:B------:R-:W-:Y:S02]  /*df10*/  HADD2.F32 R46, -RZ, R46.H1_H1 ;  /* 0x3000002eff2e7230 */ /* 0x000fe40000004100 */
[-C--:B------:R-:W-:Y:S01]  /*df20*/  FFMA.FTZ R47, R47, R62.reuse, -R48 ;  /* 0x0000003e2f2f7223 */ /* 0x080fe20000010830 */
[----:B------:R-:W-:Y:S01]  /*df30*/  FFMA.FTZ R66, R51, R62, R66 ;  /* 0x0000003e33427223 */ /* 0x000fe20000010042 */
[----:B------:R-:W-:Y:S01]  /*df40*/  FMUL.FTZ R65, R45, R65 ;  /* 0x000000412d417220 */ /* 0x000fe20000410000 */
[----:B------:R-:W-:Y:S01]  /*df50*/  FFMA.FTZ R80, R61, R63, R80 ;  /* 0x0000003f3d507223 */ /* 0x000fe20000010050 */
[----:B------:R-:W-:Y:S01]  /*df60*/  FFMA.FTZ R44, R45, R46, -R44 ;  /* 0x0000002e2d2c7223 */ /* 0x000fe2000001082c */
[----:B------:R-:W-:Y:S01]  /*df70*/  F2FP.SATFINITE.E4M3.F32.PACK_AB_MERGE_C R47, R47, R82, RZ ;  /* 0x000000522f2f723e */ /* 0x000fe200048070ff */
[----:B------:R-:W-:Y:S01]  /*df80*/  FFMA.FTZ R65, R50, R46, R65 ;  /* 0x0000002e32417223 */ /* 0x000fe20000010041 */
[----:B------:R-:W-:Y:S01]  /*df90*/  F2FP.SATFINITE.E4M3.F32.PACK_AB_MERGE_C R77, R78, R77, RZ ;  /* 0x0000004d4e4d723e */ /* 0x000fe200048070ff */
[----:B------:R-:W-:Y:S01]  /*dfa0*/  IMAD.MOV.U32 R48, RZ, RZ, R58 ;  /* 0x000000ffff307224 */ /* 0x000fe200078e003a */
[----:B------:R-:W-:Y:S01]  /*dfb0*/  F2FP.SATFINITE.E4M3.F32.PACK_AB_MERGE_C R66, R66, R67, RZ ;  /* 0x000000434242723e */ /* 0x000fe200048070ff */
[----:B------:R-:W-:Y:S01]  /*dfc0*/  IMAD.MOV.U32 R46, RZ, RZ, R56 ;  /* 0x000000ffff2e7224 */ /* 0x000fe200078e0038 */
[----:B------:R-:W-:Y:S01]  /*dfd0*/  F2FP.SATFINITE.E4M3.F32.PACK_AB_MERGE_C R47, R44, R81, R47 ;  /* 0x000000512c2f723e */ /* 0x000fe2000480702f */
[----:B------:R-:W-:Y:S01]  /*dfe0*/  IMAD.MOV.U32 R44, RZ, RZ, R59 ;  /* 0x000000ffff2c7224 */ /* 0x000fe200078e003b */
[----:B------:R-:W-:Y:S01]  /*dff0*/  F2FP.SATFINITE.E4M3.F32.PACK_AB_MERGE_C R45, R71, R60, R76 ;  /* 0x0000003c472d723e */ /* 0x000fe2000480704c */
[----:B------:R-:W-:Y:S01]  /*e000*/  IMAD.MOV.U32 R50, RZ, RZ, R52 ;  /* 0x000000ffff327224 */ /* 0x000fe200078e0034 */
[----:B------:R-:W-:-:S02]  /*e010*/  F2FP.SATFINITE.E4M3.F32.PACK_AB_MERGE_C R49, R70, R69, R77 ;  /* 0x000000454631723e */ /* 0x000fc4000480704d */
[----:B------:R-:W-:-:S07]  /*e020*/  F2FP.SATFINITE.E4M3.F32.PACK_AB_MERGE_C R51, R65, R80, R66 ;  /* 0x000000504133723e */ /* 0x000fce0004807042 */
.L_x_512:
[----:B------:R-:W-:Y:S05]  /*e030*/  BSYNC B2 ;  /* 0x0000000000027941 */ /* 0x000fea0003800000 */
.L_x_511:
[----:B------:R-:W-:-:S13]  /*e040*/  ISETP.GE.AND P3, PT, R55, R156, PT ;  /* 0x0000009c3700720c */ /* 0x000fda0003f66270 */
[--C-:B------:R-:W-:Y:S02]  /*e050*/  @!P3 SHF.R.S32.HI R56, RZ, 0x1f, R55.reuse ;  /* 0x0000001fff38b819 */ /* 0x100fe40000011437 */
[----:B------:R-:W-:-:S04]  /*e060*/  @!P3 IADD3 R55, P4, P5, R120, R140, R55 ;  /* 0x0000008c7837b210 */ /* 0x000fc80007d9e037 */
[----:B------:R-:W-:Y:S02]  /*e070*/  @!P3 IADD3.X R56, R0, R57, R56, P4, P5 ;  /* 0x000000390038b210 */ /* 0x000fe400027ea438 */
[----:B------:R-:W-:-:S04]  /*e080*/  IADD3 R52, P4, R53, R128, RZ ;  /* 0x0000008035347210 */ /* 0x000fc80007f9e0ff */
[----:B------:R-:W-:Y:S02]  /*e090*/  IADD3.X R53, R54, R129, RZ, P4, !PT ;  /* 0x0000008136357210 */ /* 0x000fe400027fe4ff */
[----:B------:R-:W-:-:S03]  /*e0a0*/  @!P3 IADD3 R54, P4, R55, R128, RZ ;  /* 0x000000803736b210 */ /* 0x000fc60007f9e0ff */
[----:B0-----:R3:W-:Y:S02]  /*e0b0*/  STG.E.128 desc[UR54][R52.64], R44 ;  /* 0x0000002c34007986 */ /* 0x0017e4000c101d36 */
[----:B------:R-:W-:-:S05]  /*e0c0*/  @!P3 IMAD.X R55, R56, 0x1, R129, P4 ;  /* 0x000000013837b824 */ /* 0x000fca00020e0681 */
[----:B-1----:R3:W-:Y:S03]  /*e0d0*/  @!P3 STG.E.128 desc[UR54][R54.64], R48 ;  /* 0x000000303600b986 */ /* 0x0027e6000c101d36 */
.L_x_510:
[----:B------:R-:W-:Y:S05]  /*e0e0*/  BSYNC B1 ;  /* 0x0000000000017941 */ /* 0x000fea0003800000 */
.L_x_509:
[----:B------:R-:W-:-:S13]  /*e0f0*/  ISETP.NE.AND P3, PT, R36, RZ, PT ;  /* 0x000000ff2400720c */ /* 0x000fda0003f65270 */
[----:B------:R-:W-:Y:S05]  /*e100*/  @!P3 BRA `(.L_x_463) ;  /* 0x0000001000c4b947 */ /* 0x000fea0003800000 */
[----:B0--3--:R-:W3:Y:S01]  /*e110*/  LDL R44, [R1] ;  /* 0x00000000012c7983 */ /* 0x009ee20000100800 */
[----:B------:R-:W-:Y:S01]  /*e120*/  IADD3 R53, P3, P4, R120, R140, R29 ;  /* 0x0000008c78357210 */ /* 0x000fe20007c7e01d */
[----:B------:R-:W-:Y:S01]  /*e130*/  BSSY B1, `(.L_x_513) ;  /* 0x00000ed000017945 */ /* 0x000fe20003800000 */
[----:B---3--:R-:W-:Y:S02]  /*e140*/  LOP3.LUT P5, RZ, R44, 0x1, RZ, 0xc0, !PT ;  /* 0x000000012cff7812 */ /* 0x008fe400078ac0ff */
[----:B------:R-:W-:Y:S02]  /*e150*/  IADD3.X R44, R0, R57, R32, P3, P4 ;  /* 0x00000039002c7210 */ /* 0x000fe40001fe8420 */
[----:B------:R-:W-:Y:S02]  /*e160*/  SEL R162, R101, R162, !P5 ;  /* 0x000000a265a27207 */ /* 0x000fe40006800000 */
[----:B------:R-:W-:Y:S02]  /*e170*/  IADD3 R52, P3, R53, R128, RZ ;  /* 0x0000008035347210 */ /* 0x000fe40007f7e0ff */
[----:B------:R-:W-:-:S03]  /*e180*/  SHF.R.S32.HI R45, RZ, 0x1f, R162 ;  /* 0x0000001fff2d7819 */ /* 0x000fc600000114a2 */
[----:B------:R-:W-:Y:S01]  /*e190*/  IMAD.X R53, R44, 0x1, R129, P3 ;  /* 0x000000012c357824 */ /* 0x000fe200018e0681 */
[----:B------:R-:W-:Y:S02]  /*e1a0*/  LEA.HI R45, R45, R162, RZ, 0x5 ;  /* 0x000000a22d2d7211 */ /* 0x000fe400078f28ff */
[----:B------:R-:W-:Y:S02]  /*e1b0*/  ISETP.GE.AND P3, PT, R222, R135, PT ;  /* 0x00000087de00720c */ /* 0x000fe40003f66270 */
        /* <DEDUP_REMOVED lines=16> */
[--C-:B------:R-:W-:Y:S01]  /*e2c0*/  SHF.R.U32.HI R61, RZ, 0x8, R85.reuse ;  /* 0x00000008ff3d7819 */ /* 0x100fe20000011655 */
[----:B-1----:R-:W-:Y:S01]  /*e2d0*/  IMAD.MOV.U32 R60, RZ, RZ, R48 ;  /* 0x000000ffff3c7224 */ /* 0x002fe200078e0030 */
[----:B------:R-:W-:Y:S01]  /*e2e0*/  LOP3.LUT R56, R85, 0xff0000ff, RZ, 0xc0, !PT ;  /* 0xff0000ff55387812 */ /* 0x000fe200078ec0ff */
[----:B0-----:R-:W-:Y:S01]  /*e2f0*/  IMAD.MOV.U32 R54, RZ, RZ, R44 ;  /* 0x000000ffff367224 */ /* 0x001fe200078e002c */
[----:B------:R-:W-:Y:S01]  /*e300*/  SHF.R.U32.HI R70, RZ, 0x10, R85 ;  /* 0x00000010ff467819 */ /* 0x000fe20000011655 */
[----:B------:R-:W-:Y:S01]  /*e310*/  IMAD.SHL.U32 R61, R61, 0x100, RZ ;  /* 0x000001003d3d7824 */ /* 0x000fe200078e00ff */
[----:B------:R-:W-:Y:S01]  /*e320*/  SHF.R.U32.HI R65, RZ, 0x8, R87 ;  /* 0x00000008ff417819 */ /* 0x000fe20000011657 */
[----:B------:R-:W-:Y:S01]  /*e330*/  IMAD.MOV.U32 R59, RZ, RZ, R46 ;  /* 0x000000ffff3b7224 */ /* 0x000fe200078e002e */
[----:B------:R-:W-:Y:S01]  /*e340*/  LOP3.LUT R58, R87, 0xff0000ff, RZ, 0xc0, !PT ;  /* 0xff0000ff573a7812 */ /* 0x000fe200078ec0ff */
[----:B------:R-:W-:Y:S01]  /*e350*/  IMAD.MOV.U32 R63, RZ, RZ, R50 ;  /* 0x000000ffff3f7224 */ /* 0x000fe200078e0032 */
[----:B------:R-:W-:Y:S01]  /*e360*/  LOP3.LUT R48, R56, 0xff00, R61, 0xf8, !PT ;  /* 0x0000ff0038307812 */ /* 0x000fe200078ef83d */
[----:B------:R-:W-:Y:S01]  /*e370*/  IMAD.U32 R61, R70, 0x10000, RZ ;  /* 0x00010000463d7824 */ /* 0x000fe200078e00ff */
[----:B------:R-:W-:-:S02]  /*e380*/  SHF.R.U32.HI R66, RZ, 0x10, R87 ;  /* 0x00000010ff427819 */ /* 0x000fc40000011657 */
[----:B------:R-:W-:Y:S02]  /*e390*/  SHF.R.U32.HI R67, RZ, 0x8, R73 ;  /* 0x00000008ff437819 */ /* 0x000fe40000011649 */
[----:B------:R-:W-:Y:S02]  /*e3a0*/  SHF.R.U32.HI R69, RZ, 0x8, R75 ;  /* 0x00000008ff457819 */ /* 0x000fe4000001164b */
[----:B------:R-:W-:Y:S01]  /*e3b0*/  SHF.L.U32 R65, R65, 0x8, RZ ;  /* 0x0000000841417819 */ /* 0x000fe200000006ff */
[----:B------:R-:W-:Y:S01]  /*e3c0*/  IMAD.SHL.U32 R67, R67, 0x100, RZ ;  /* 0x0000010043437824 */ /* 0x000fe200078e00ff */
[----:B------:R-:W-:Y:S01]  /*e3d0*/  LOP3.LUT R48, R48, 0xff0000, R61, 0xf8, !PT ;  /* 0x00ff000030307812 */ /* 0x000fe200078ef83d */
[----:B------:R-:W-:Y:S01]  /*e3e0*/  IMAD.SHL.U32 R69, R69, 0x100, RZ ;  /* 0x0000010045457824 */ /* 0x000fe200078e00ff */
[----:B------:R-:W-:Y:S01]  /*e3f0*/  LOP3.LUT R44, R58, 0xff00, R65, 0xf8, !PT ;  /* 0x0000ff003a2c7812 */ /* 0x000fe200078ef841 */
[----:B------:R-:W-:Y:S01]  /*e400*/  IMAD.U32 R65, R66, 0x10000, RZ ;  /* 0x0001000042417824 */ /* 0x000fe200078e00ff */
[----:B------:R-:W-:-:S02]  /*e410*/  LOP3.LUT R62, R73, 0xff0000ff, RZ, 0xc0, !PT ;  /* 0xff0000ff493e7812 */ /* 0x000fc400078ec0ff */
[----:B------:R-:W-:Y:S02]  /*e420*/  LOP3.LUT R64, R75, 0xff0000ff, RZ, 0xc0, !PT ;  /* 0xff0000ff4b407812 */ /* 0x000fe400078ec0ff */
[----:B------:R-:W-:Y:S02]  /*e430*/  F2FP.F16.E4M3.UNPACK_B R66, R152.H1 ;  /* 0x00000098ff42723e */ /* 0x000fe400030006ff */
[----:B------:R-:W-:Y:S02]  /*e440*/  F2FP.F16.E4M3.UNPACK_B R61, R60.H1 ;  /* 0x0000003cff3d723e */ /* 0x000fe400030006ff */
[----:B------:R-:W-:Y:S02]  /*e450*/  F2FP.F16.E4M3.UNPACK_B R56, R54.H1 ;  /* 0x00000036ff38723e */ /* 0x000fe400030006ff */
[----:B------:R-:W-:Y:S01]  /*e460*/  LOP3.LUT R50, R62, 0xff00, R67, 0xf8, !PT ;  /* 0x0000ff003e327812 */ /* 0x000fe200078ef843 */
[----:B------:R-:W-:Y:S01]  /*e470*/  HADD2.F32 R67, -RZ, R66.H0_H0 ;  /* 0x20000042ff437230 */ /* 0x000fe20000004100 */
[----:B------:R-:W-:Y:S01]  /*e480*/  LOP3.LUT R46, R64, 0xff00, R69, 0xf8, !PT ;  /* 0x0000ff00402e7812 */ /* 0x000fe200078ef845 */
[----:B------:R-:W-:Y:S01]  /*e490*/  HADD2.F32 R62, -RZ, R61.H0_H0 ;  /* 0x2000003dff3e7230 */ /* 0x000fe20000004100 */
[----:B------:R-:W-:Y:S01]  /*e4a0*/  F2FP.F16.E4M3.UNPACK_B R64, R154.H1 ;  /* 0x0000009aff40723e */ /* 0x000fe200030006ff */
[----:B------:R-:W-:Y:S01]  /*e4b0*/  HADD2.F32 R58, -RZ, R56.H0_H0 ;  /* 0x20000038ff3a7230 */ /* 0x000fe20000004100 */
[----:B------:R-:W-:-:S02]  /*e4c0*/  SHF.R.U32.HI R68, RZ, 0x10, R73 ;  /* 0x00000010ff447819 */ /* 0x000fc40000011649 */
[----:B------:R-:W-:Y:S01]  /*e4d0*/  LOP3.LUT R44, R44, 0xff0000, R65, 0xf8, !PT ;  /* 0x00ff00002c2c7812 */ /* 0x000fe200078ef841 */
[----:B------:R-:W-:Y:S02]  /*e4e0*/  HADD2.F32 R65, -RZ, R64.H0_H0 ;  /* 0x20000040ff417230 */ /* 0x000fe40000004100 */
[-C--:B------:R-:W-:Y:S01]  /*e4f0*/  FMUL.FTZ R73, R62, R67.reuse ;  /* 0x000000433e497220 */ /* 0x080fe20000410000 */
[----:B------:R-:W-:Y:S01]  /*e500*/  FMUL.FTZ R67, R58, R67 ;  /* 0x000000433a437220 */ /* 0x000fe20000410000 */
[----:B------:R-:W-:Y:S01]  /*e510*/  IMAD.U32 R69, R68, 0x10000, RZ ;  /* 0x0001000044457824 */ /* 0x000fe200078e00ff */
[----:B------:R-:W-:Y:S01]  /*e520*/  F2FP.F16.E4M3.UNPACK_B R152, R152 ;  /* 0x00000098ff98723e */ /* 0x000fe200020006ff */
[-C--:B------:R-:W-:Y:S01]  /*e530*/  FFMA.FTZ R73, R58, R65.reuse, -R73 ;  /* 0x000000413a497223 */ /* 0x080fe20000010849 */
[----:B------:R-:W-:Y:S01]  /*e540*/  FFMA.FTZ R70, R62, R65, R67 ;  /* 0x000000413e467223 */ /* 0x000fe20000010043 */
[----:B------:R-:W-:Y:S01]  /*e550*/  HADD2.F32 R67, -RZ, R66.H1_H1 ;  /* 0x30000042ff437230 */ /* 0x000fe20000004100 */
[----:B------:R-:W-:Y:S01]  /*e560*/  F2FP.F16.E4M3.UNPACK_B R60, R60 ;  /* 0x0000003cff3c723e */ /* 0x000fe200020006ff */
[----:B------:R-:W-:Y:S01]  /*e570*/  HADD2.F32 R62, -RZ, R61.H1_H1 ;  /* 0x3000003dff3e7230 */ /* 0x000fe20000004100 */
[----:B------:R-:W-:Y:S01]  /*e580*/  F2FP.F16.E4M3.UNPACK_B R54, R54 ;  /* 0x00000036ff36723e */ /* 0x000fe200020006ff */
[----:B------:R-:W-:Y:S01]  /*e590*/  HADD2.F32 R58, -RZ, R56.H1_H1 ;  /* 0x30000038ff3a7230 */ /* 0x000fe20000004100 */
[----:B------:R-:W-:Y:S01]  /*e5a0*/  LOP3.LUT R50, R50, 0xff0000, R69, 0xf8, !PT ;  /* 0x00ff000032327812 */ /* 0x000fe200078ef845 */
[----:B------:R-:W-:Y:S01]  /*e5b0*/  HADD2.F32 R65, -RZ, R64.H1_H1 ;  /* 0x30000040ff417230 */ /* 0x000fe20000004100 */
[----:B------:R-:W-:Y:S01]  /*e5c0*/  F2FP.F16.E4M3.UNPACK_B R154, R154 ;  /* 0x0000009aff9a723e */ /* 0x000fe200020006ff */
[----:B------:R-:W-:Y:S01]  /*e5d0*/  FMUL.FTZ R69, R62, R67 ;  /* 0x000000433e457220 */ /* 0x000fe20000410000 */
[----:B------:R-:W-:-:S02]  /*e5e0*/  HADD2.F32 R64, -RZ, R152.H0_H0 ;  /* 0x20000098ff407230 */ /* 0x000fc40000004100 */
[C---:B------:R-:W-:Y:S01]  /*e5f0*/  FMUL.FTZ R67, R58.reuse, R67 ;  /* 0x000000433a437220 */ /* 0x040fe20000410000 */
[----:B------:R-:W-:Y:S01]  /*e600*/  HADD2.F32 R61, -RZ, R60.H0_H0 ;  /* 0x2000003cff3d7230 */ /* 0x000fe20000004100 */
[----:B------:R-:W-:Y:S01]  /*e610*/  SHF.R.U32.HI R71, RZ, 0x10, R75 ;  /* 0x00000010ff477819 */ /* 0x000fe2000001164b */
[----:B------:R-:W-:Y:S02]  /*e620*/  HADD2.F32 R56, -RZ, R54.H0_H0 ;  /* 0x20000036ff387230 */ /* 0x000fe40000004100 */
[-C--:B------:R-:W-:Y:S01]  /*e630*/  FFMA.FTZ R72, R58, R65.reuse, -R69 ;  /* 0x000000413a487223 */ /* 0x080fe20000010845 */
[----:B------:R-:W-:Y:S01]  /*e640*/  FFMA.FTZ R75, R62, R65, R67 ;  /* 0x000000413e4b7223 */ /* 0x000fe20000010043 */
[----:B------:R-:W-:Y:S02]  /*e650*/  HADD2.F32 R58, -RZ, R154.H0_H0 ;  /* 0x2000009aff3a7230 */ /* 0x000fe40000004100 */
[-C--:B------:R-:W-:Y:S01]  /*e660*/  FMUL.FTZ R65, R61, R64.reuse ;  /* 0x000000403d417220 */ /* 0x080fe20000410000 */
[----:B------:R-:W-:Y:S01]  /*e670*/  FMUL.FTZ R64, R56, R64 ;  /* 0x0000004038407220 */ /* 0x000fe20000410000 */
[----:B------:R-:W-:Y:S01]  /*e680*/  HADD2.F32 R67, -RZ, R152.H1_H1 ;  /* 0x30000098ff437230 */ /* 0x000fe20000004100 */
[----:B------:R-:W-:Y:S01]  /*e690*/  SHF.L.U32 R71, R71, 0x10, RZ ;  /* 0x0000001047477819 */ /* 0x000fe200000006ff */
[----:B------:R-:W-:-:S02]  /*e6a0*/  HADD2.F32 R60, -RZ, R60.H1_H1 ;  /* 0x3000003cff3c7230 */ /* 0x000fc40000004100 */
[-C--:B------:R-:W-:Y:S01]  /*e6b0*/  FFMA.FTZ R66, R56, R58.reuse, -R65 ;  /* 0x0000003a38427223 */ /* 0x080fe20000010841 */
[----:B------:R-:W-:Y:S01]  /*e6c0*/  FFMA.FTZ R68, R61, R58, R64 ;  /* 0x0000003a3d447223 */ /* 0x000fe20000010040 */
[----:B------:R-:W-:Y:S01]  /*e6d0*/  HADD2.F32 R54, -RZ, R54.H1_H1 ;  /* 0x30000036ff367230 */ /* 0x000fe20000004100 */
[----:B------:R-:W-:Y:S01]  /*e6e0*/  F2FP.F16.E4M3.UNPACK_B R56, R153.H1 ;  /* 0x00000099ff38723e */ /* 0x000fe200030006ff */
        /* <DEDUP_REMOVED lines=8> */
[----:B------:R-:W-:Y:S01]  /*e770*/  LOP3.LUT R46, R46, 0xff0000, R71, 0xf8, !PT ;  /* 0x00ff00002e2e7812 */ /* 0x000fe200078ef847 */
[----:B------:R-:W-:-:S02]  /*e780*/  HADD2.F32 R61, -RZ, R58.H0_H0 ;  /* 0x2000003aff3d7230 */ /* 0x000fc40000004100 */
[----:B------:R-:W-:Y:S01]  /*e790*/  FFMA.FTZ R71, R60, R65, R67 ;  /* 0x000000413c477223 */ /* 0x000fe20000010043 */
[----:B------:R-:W-:Y:S01]  /*e7a0*/  HADD2.F32 R67, -RZ, R56.H1_H1 ;  /* 0x30000038ff437230 */ /* 0x000fe20000004100 */
[----:B------:R-:W-:Y:S01]  /*e7b0*/  F2FP.F16.E4M3.UNPACK_B R153, R153 ;  /* 0x00000099ff99723e */ /* 0x000fe200020006ff */
[----:B------:R-:W-:Y:S02]  /*e7c0*/  HADD2.F32 R56, -RZ, R54.H0_H0 ;  /* 0x20000036ff387230 */ /* 0x000fe40000004100 */
[-C--:B------:R-:W-:Y:S01]  /*e7d0*/  FMUL.FTZ R65, R61, R64.reuse ;  /* 0x000000403d417220 */ /* 0x080fe20000410000 */
[----:B------:R-:W-:Y:S01]  /*e7e0*/  HADD2.F32 R60, -RZ, R62.H0_H0 ;  /* 0x2000003eff3c7230 */ /* 0x000fe20000004100 */
[----:B------:R-:W-:Y:S01]  /*e7f0*/  F2FP.F16.E4M3.UNPACK_B R63, R63 ;  /* 0x0000003fff3f723e */ /* 0x000fe200020006ff */
[----:B------:R-:W-:Y:S02]  /*e800*/  HADD2.F32 R58, -RZ, R58.H1_H1 ;  /* 0x3000003aff3a7230 */ /* 0x000fe40000004100 */
[----:B------:R-:W-:Y:S01]  /*e810*/  FMUL.FTZ R74, R56, R64 ;  /* 0x00000040384a7220 */ /* 0x000fe20000410000 */
[----:B------:R-:W-:-:S02]  /*e820*/  HADD2.F32 R54, -RZ, R54.H1_H1 ;  /* 0x30000036ff367230 */ /* 0x000fc40000004100 */
[-C--:B------:R-:W-:Y:S01]  /*e830*/  FFMA.FTZ R64, R56, R60.reuse, -R65 ;  /* 0x0000003c38407223 */ /* 0x080fe20000010841 */
[----:B------:R-:W-:Y:S02]  /*e840*/  HADD2.F32 R65, -RZ, R62.H1_H1 ;  /* 0x3000003eff417230 */ /* 0x000fe40000004100 */
[----:B------:R-:W-:Y:S01]  /*e850*/  FMUL.FTZ R77, R58, R67 ;  /* 0x000000433a4d7220 */ /* 0x000fe20000410000 */
[----:B------:R-:W-:Y:S01]  /*e860*/  F2FP.F16.E4M3.UNPACK_B R59, R59 ;  /* 0x0000003bff3b723e */ /* 0x000fe200020006ff */
[C---:B------:R-:W-:Y:S01]  /*e870*/  FMUL.FTZ R67, R54.reuse, R67 ;  /* 0x0000004336437220 */ /* 0x040fe20000410000 */
[----:B------:R-:W-:Y:S01]  /*e880*/  FFMA.FTZ R78, R61, R60, R74 ;  /* 0x0000003c3d4e7223 */ /* 0x000fe2000001004a */
[----:B------:R-:W-:Y:S01]  /*e890*/  FFMA.FTZ R79, R54, R65, -R77 ;  /* 0x00000041364f7223 */ /* 0x000fe2000001084d */
[----:B------:R-:W-:Y:S01]  /*e8a0*/  F2FP.F16.E4M3.UNPACK_B R155, R155 ;  /* 0x0000009bff9b723e */ /* 0x000fe200020006ff */
[----:B------:R-:W-:Y:S01]  /*e8b0*/  FFMA.FTZ R81, R58, R65, R67 ;  /* 0x000000413a517223 */ /* 0x000fe20000010043 */
[----:B------:R-:W-:-:S02]  /*e8c0*/  HADD2.F32 R65, -RZ, R153.H0_H0 ;  /* 0x20000099ff417230 */ /* 0x000fc40000004100 */
[----:B------:R-:W-:Y:S02]  /*e8d0*/  HADD2.F32 R56, -RZ, R63.H0_H0 ;  /* 0x2000003fff387230 */ /* 0x000fe40000004100 */
[----:B------:R-:W-:Y:S02]  /*e8e0*/  HADD2.F32 R60, -RZ, R153.H1_H1 ;  /* 0x30000099ff3c7230 */ /* 0x000fe40000004100 */
[----:B------:R-:W-:Y:S02]  /*e8f0*/  HADD2.F32 R54, -RZ, R59.H0_H0 ;  /* 0x2000003bff367230 */ /* 0x000fe40000004100 */
[-C--:B------:R-:W-:Y:S01]  /*e900*/  FMUL.FTZ R67, R56, R65.reuse ;  /* 0x0000004138437220 */ /* 0x080fe20000410000 */
[----:B------:R-:W-:Y:S02]  /*e910*/  HADD2.F32 R63, -RZ, R63.H1_H1 ;  /* 0x3000003fff3f7230 */ /* 0x000fe40000004100 */
[----:B------:R-:W-:Y:S02]  /*e920*/  HADD2.F32 R59, -RZ, R59.H1_H1 ;  /* 0x3000003bff3b7230 */ /* 0x000fe40000004100 */
[----:B------:R-:W-:Y:S01]  /*e930*/  FMUL.FTZ R65, R54, R65 ;  /* 0x0000004136417220 */ /* 0x000fe20000410000 */
[----:B------:R-:W-:-:S02]  /*e940*/  HADD2.F32 R61, -RZ, R155.H0_H0 ;  /* 0x2000009bff3d7230 */ /* 0x000fc40000004100 */
[-C--:B------:R-:W-:Y:S01]  /*e950*/  FMUL.FTZ R62, R63, R60.reuse ;  /* 0x0000003c3f3e7220 */ /* 0x080fe20000410000 */
[----:B------:R-:W-:Y:S02]  /*e960*/  HADD2.F32 R58, -RZ, R155.H1_H1 ;  /* 0x3000009bff3a7230 */ /* 0x000fe40000004100 */
[----:B------:R-:W-:Y:S01]  /*e970*/  FMUL.FTZ R60, R59, R60 ;  /* 0x0000003c3b3c7220 */ /* 0x000fe20000410000 */
[----:B------:R-:W-:Y:S01]  /*e980*/  FFMA.FTZ R74, R56, R61, R65 ;  /* 0x0000003d384a7223 */ /* 0x000fe20000010041 */
[----:B------:R-:W-:Y:S01]  /*e990*/  F2FP.SATFINITE.E4M3.F32.PACK_AB_MERGE_C R56, R75, R70, RZ ;  /* 0x000000464b38723e */ /* 0x000fe200048070ff */
[-C--:B------:R-:W-:Y:S01]  /*e9a0*/  FFMA.FTZ R76, R59, R58.reuse, -R62 ;  /* 0x0000003a3b4c7223 */ /* 0x080fe2000001083e */
[----:B------:R-:W-:Y:S01]  /*e9b0*/  FFMA.FTZ R77, R63, R58, R60 ;  /* 0x0000003a3f4d7223 */ /* 0x000fe2000001003c */
[----:B------:R-:W-:Y:S01]  /*e9c0*/  F2FP.F16.E4M3.UNPACK_B R62, R49 ;  /* 0x00000031ff3e723e */ /* 0x000fe200020006ff */
[----:B------:R-:W-:Y:S01]  /*e9d0*/  FFMA.FTZ R67, R54, R61, -R67 ;  /* 0x0000003d36437223 */ /* 0x000fe20000010843 */
[----:B------:R-:W-:-:S02]  /*e9e0*/  F2FP.F16.E4M3.UNPACK_B R65, R50 ;  /* 0x00000032ff41723e */ /* 0x000fc400020006ff */
[----:B------:R-:W-:Y:S01]  /*e9f0*/  F2FP.F16.E4M3.UNPACK_B R60, R45 ;  /* 0x0000002dff3c723e */ /* 0x000fe200020006ff */
[--C-:B------:R-:W-:Y:S01]  /*ea00*/  HADD2.F32 R63, -RZ, R62.reuse.H0_H0 ;  /* 0x2000003eff3f7230 */ /* 0x100fe20000004100 */
[----:B------:R-:W-:Y:S01]  /*ea10*/  F2FP.SATFINITE.E4M3.F32.PACK_AB_MERGE_C R59, R79, R64, RZ ;  /* 0x000000404f3b723e */ /* 0x000fe200048070ff */
[----:B------:R-:W-:Y:S01]  /*ea20*/  HADD2.F32 R62, -RZ, R62.H1_H1 ;  /* 0x3000003eff3e7230 */ /* 0x000fe20000004100 */
[----:B------:R-:W-:Y:S01]  /*ea30*/  F2FP.SATFINITE.E4M3.F32.PACK_AB_MERGE_C R56, R71, R68, R56 ;  /* 0x000000444738723e */ /* 0x000fe20004807038 */
[--C-:B------:R-:W-:Y:S01]  /*ea40*/  HADD2.F32 R68, -RZ, R65.reuse.H0_H0 ;  /* 0x20000041ff447230 */ /* 0x100fe20000004100 */
[----:B------:R-:W-:Y:S01]  /*ea50*/  F2FP.SATFINITE.E4M3.F32.PACK_AB_MERGE_C R54, R72, R73, RZ ;  /* 0x000000494836723e */ /* 0x000fe200048070ff */
[----:B------:R-:W-:Y:S01]  /*ea60*/  HADD2.F32 R61, -RZ, R60.H0_H0 ;  /* 0x2000003cff3d7230 */ /* 0x000fe20000004100 */
[----:B------:R-:W-:Y:S01]  /*ea70*/  F2FP.F16.E4M3.UNPACK_B R64, R48 ;  /* 0x00000030ff40723e */ /* 0x000fe200020006ff */
[----:B------:R-:W-:Y:S01]  /*ea80*/  HADD2.F32 R65, -RZ, R65.H1_H1 ;  /* 0x30000041ff417230 */ /* 0x000fe20000004100 */
[----:B------:R-:W-:Y:S01]  /*ea90*/  F2FP.SATFINITE.E4M3.F32.PACK_AB_MERGE_C R54, R69, R66, R54 ;  /* 0x000000424536723e */ /* 0x000fe20004807036 */
[-C--:B------:R-:W-:Y:S01]  /*eaa0*/  FMUL.FTZ R70, R63, R68.reuse ;  /* 0x000000443f467220 */ /* 0x080fe20000410000 */
[----:B------:R-:W-:Y:S01]  /*eab0*/  FMUL.FTZ R68, R61, R68 ;  /* 0x000000443d447220 */ /* 0x000fe20000410000 */
[----:B------:R-:W-:Y:S01]  /*eac0*/  HADD2.F32 R66, -RZ, R64.H0_H0 ;  /* 0x20000040ff427230 */ /* 0x000fe20000004100 */
[----:B------:R-:W-:Y:S01]  /*ead0*/  F2FP.SATFINITE.E4M3.F32.PACK_AB_MERGE_C R59, R76, R67, R59 ;  /* 0x000000434c3b723e */ /* 0x000fe2000480703b */
[----:B------:R-:W-:-:S02]  /*eae0*/  HADD2.F32 R60, -RZ, R60.H1_H1 ;  /* 0x3000003cff3c7230 */ /* 0x000fc40000004100 */
[----:B------:R-:W-:Y:S01]  /*eaf0*/  FMUL.FTZ R67, R62, R65 ;  /* 0x000000413e437220 */ /* 0x000fe20000410000 */
[----:B------:R-:W-:Y:S01]  /*eb00*/  F2FP.F16.E4M3.UNPACK_B R45, R45.H1 ;  /* 0x0000002dff2d723e */ /* 0x000fe200030006ff */
[-C--:B------:R-:W-:Y:S01]  /*eb10*/  FFMA.FTZ R68, R63, R66.reuse, R68 ;  /* 0x000000423f447223 */ /* 0x080fe20000010044 */
[----:B------:R-:W-:Y:S02]  /*eb20*/  HADD2.F32 R63, -RZ, R64.H1_H1 ;  /* 0x30000040ff3f7230 */ /* 0x000fe40000004100 */
[----:B------:R-:W-:Y:S01]  /*eb30*/  FFMA.FTZ R70, R61, R66, -R70 ;  /* 0x000000423d467223 */ /* 0x000fe20000010846 */
[C---:B------:R-:W-:Y:S01]  /*eb40*/  FMUL.FTZ R65, R60.reuse, R65 ;  /* 0x000000413c417220 */ /* 0x040fe20000410000 */
[----:B------:R-:W-:Y:S01]  /*eb50*/  F2FP.F16.E4M3.UNPACK_B R61, R49.H1 ;  /* 0x00000031ff3d723e */ /* 0x000fe200030006ff */
[----:B------:R-:W-:Y:S02]  /*eb60*/  HADD2.F32 R49, -RZ, R45.H0_H0 ;  /* 0x2000002dff317230 */ /* 0x000fe40000004100 */
[-C--:B------:R-:W-:Y:S01]  /*eb70*/  FFMA.FTZ R69, R60, R63.reuse, -R67 ;  /* 0x0000003f3c457223 */ /* 0x080fe20000010843 */
[----:B------:R-:W-:Y:S01]  /*eb80*/  F2FP.F16.E4M3.UNPACK_B R60, R50.H1 ;  /* 0x00000032ff3c723e */ /* 0x000fe200030006ff */
[----:B------:R-:W-:Y:S01]  /*eb90*/  FFMA.FTZ R71, R62, R63, R65 ;  /* 0x0000003f3e477223 */ /* 0x000fe20000010041 */
[--C-:B------:R-:W-:Y:S01]  /*eba0*/  HADD2.F32 R50, -RZ, R61.reuse.H0_H0 ;  /* 0x2000003dff327230 */ /* 0x100fe20000004100 */
[----:B------:R-:W-:Y:S01]  /*ebb0*/  F2FP.F16.E4M3.UNPACK_B R48, R48.H1 ;  /* 0x00000030ff30723e */ /* 0x000fe200030006ff */
[----:B------:R-:W-:Y:S01]  /*ebc0*/  HADD2.F32 R61, -RZ, R61.H1_H1 ;  /* 0x3000003dff3d7230 */ /* 0x000fe20000004100 */
[----:B------:R-:W-:Y:S01]  /*ebd0*/  F2FP.SATFINITE.E4M3.F32.PACK_AB_MERGE_C R58, R81, R78, RZ ;  /* 0x0000004e513a723e */ /* 0x000fe200048070ff */
[--C-:B------:R-:W-:Y:S01]  /*ebe0*/  HADD2.F32 R62, -RZ, R60.reuse.H0_H0 ;  /* 0x2000003cff3e7230 */ /* 0x100fe20000004100 */
[----:B------:R-:W-:Y:S01]  /*ebf0*/  F2FP.F16.E4M3.UNPACK_B R65, R46.H1 ;  /* 0x0000002eff41723e */ /* 0x000fe200030006ff */
[----:B------:R-:W-:Y:S01]  /*ec00*/  HADD2.F32 R64, -RZ, R60.H1_H1 ;  /* 0x3000003cff407230 */ /* 0x000fe20000004100 */
[----:B------:R-:W-:Y:S01]  /*ec10*/  F2FP.SATFINITE.E4M3.F32.PACK_AB_MERGE_C R58, R77, R74, R58 ;  /* 0x0000004a4d3a723e */ /* 0x000fe2000480703a */
[----:B------:R-:W-:-:S02]  /*ec20*/  HADD2.F32 R45, -RZ, R45.H1_H1 ;  /* 0x3000002dff2d7230 */ /* 0x000fc40000004100 */
[CC--:B------:R-:W-:Y:S01]  /*ec30*/  FMUL.FTZ R66, R50.reuse, R62.reuse ;  /* 0x0000003e32427220 */ /* 0x0c0fe20000410000 */
[--C-:B------:R-:W-:Y:S02]  /*ec40*/  HADD2.F32 R60, -RZ, R48.reuse.H0_H0 ;  /* 0x20000030ff3c7230 */ /* 0x100fe40000004100 */
[----:B------:R-:W-:Y:S01]  /*ec50*/  FMUL.FTZ R63, R49, R62 ;  /* 0x0000003e313f7220 */ /* 0x000fe20000410000 */
[----:B------:R-:W-:Y:S02]  /*ec60*/  HADD2.F32 R48, -RZ, R48.H1_H1 ;  /* 0x30000030ff307230 */ /* 0x000fe40000004100 */
[-C--:B------:R-:W-:Y:S01]  /*ec70*/  FMUL.FTZ R62, R61, R64.reuse ;  /* 0x000000403d3e7220 */ /* 0x080fe20000410000 */
[C---:B------:R-:W-:Y:S01]  /*ec80*/  FMUL.FTZ R64, R45.reuse, R64 ;  /* 0x000000402d407220 */ /* 0x040fe20000410000 */
[----:B------:R-:W-:Y:S01]  /*ec90*/  FFMA.FTZ R73, R50, R60, R63 ;  /* 0x0000003c32497223 */ /* 0x000fe2000001003f */
[----:B------:R-:W-:Y:S01]  /*eca0*/  F2FP.F16.E4M3.UNPACK_B R50, R51 ;  /* 0x00000033ff32723e */ /* 0x000fe200020006ff */
[-C--:B------:R-:W-:Y:S01]  /*ecb0*/  FFMA.FTZ R75, R45, R48.reuse, -R62 ;  /* 0x000000302d4b7223 */ /* 0x080fe2000001083e */
[----:B------:R-:W-:Y:S01]  /*ecc0*/  FFMA.FTZ R74, R61, R48, R64 ;  /* 0x000000303d4a7223 */ /* 0x000fe20000010040 */
[----:B------:R-:W-:Y:S01]  /*ecd0*/  F2FP.F16.E4M3.UNPACK_B R64, R46 ;  /* 0x0000002eff40723e */ /* 0x000fe200020006ff */
[----:B------:R-:W-:Y:S01]  /*ece0*/  FFMA.FTZ R72, R49, R60, -R66 ;  /* 0x0000003c31487223 */ /* 0x000fe20000010842 */
[-C--:B------:R-:W-:Y:S01]  /*ecf0*/  F2FP.F16.E4M3.UNPACK_B R45, R47.reuse ;  /* 0x0000002fff2d723e */ /* 0x080fe200020006ff */
[----:B------:R-:W-:Y:S01]  /*ed00*/  HADD2.F32 R60, -RZ, R50.H0_H0 ;  /* 0x20000032ff3c7230 */ /* 0x000fe20000004100 */
[----:B------:R-:W-:Y:S01]  /*ed10*/  F2FP.F16.E4M3.UNPACK_B R47, R47.H1 ;  /* 0x0000002fff2f723e */ /* 0x000fe200030006ff */
[----:B------:R-:W-:Y:S01]  /*ed20*/  HADD2.F32 R67, -RZ, R64.H0_H0 ;  /* 0x20000040ff437230 */ /* 0x000fe20000004100 */
[-C--:B------:R-:W-:Y:S01]  /*ed30*/  F2FP.F16.E4M3.UNPACK_B R46, R44.reuse ;  /* 0x0000002cff2e723e */ /* 0x080fe200020006ff */
[----:B------:R-:W-:Y:S01]  /*ed40*/  HADD2.F32 R48, -RZ, R45.H0_H0 ;  /* 0x2000002dff307230 */ /* 0x000fe20000004100 */
[----:B------:R-:W-:Y:S01]  /*ed50*/  F2FP.F16.E4M3.UNPACK_B R51, R51.H1 ;  /* 0x00000033ff33723e */ /* 0x000fe200030006ff */
[----:B------:R-:W-:Y:S01]  /*ed60*/  HADD2.F32 R49, -RZ, R47.H0_H0 ;  /* 0x2000002fff317230 */ /* 0x000fe20000004100 */
[----:B------:R-:W-:Y:S01]  /*ed70*/  F2FP.F16.E4M3.UNPACK_B R61, R44.H1 ;  /* 0x0000002cff3d723e */ /* 0x000fe200030006ff */
[----:B------:R-:W-:-:S02]  /*ed80*/  HADD2.F32 R66, -RZ, R65.H0_H0 ;  /* 0x20000041ff427230 */ /* 0x000fc40000004100 */
[-C--:B------:R-:W-:Y:S01]  /*ed90*/  FMUL.FTZ R77, R60, R67.reuse ;  /* 0x000000433c4d7220 */ /* 0x080fe20000410000 */
[----:B------:R-:W-:Y:S02]  /*eda0*/  HADD2.F32 R63, -RZ, R46.H0_H0 ;  /* 0x2000002eff3f7230 */ /* 0x000fe40000004100 */
[C---:B------:R-:W-:Y:S01]  /*edb0*/  FMUL.FTZ R67, R48.reuse, R67 ;  /* 0x0000004330437220 */ /* 0x040fe20000410000 */
[----:B------:R-:W-:Y:S02]  /*edc0*/  HADD2.F32 R44, -RZ, R51.H0_H0 ;  /* 0x20000033ff2c7230 */ /* 0x000fe40000004100 */
[----:B------:R-:W-:Y:S01]  /*edd0*/  FMUL.FTZ R79, R49, R66 ;  /* 0x00000042314f7220 */ /* 0x000fe20000410000 */
[----:B------:R-:W-:Y:S02]  /*ede0*/  HADD2.F32 R62, -RZ, R61.H0_H0 ;  /* 0x2000003dff3e7230 */ /* 0x000fe40000004100 */
[----:B------:R-:W-:Y:S01]  /*edf0*/  FFMA.FTZ R77, R48, R63, -R77 ;  /* 0x0000003f304d7223 */ /* 0x000fe2000001084d */
[----:B------:R-:W-:-:S02]  /*ee00*/  HADD2.F32 R51, -RZ, R51.H1_H1 ;  /* 0x30000033ff337230 */ /* 0x000fc40000004100 */
[C---:B------:R-:W-:Y:S01]  /*ee10*/  FMUL.FTZ R76, R44.reuse, R66 ;  /* 0x000000422c4c7220 */ /* 0x040fe20000410000 */
[----:B------:R-:W-:Y:S02]  /*ee20*/  HADD2.F32 R48, -RZ, R65.H1_H1 ;  /* 0x30000041ff307230 */ /* 0x000fe40000004100 */
[-C--:B------:R-:W-:Y:S01]  /*ee30*/  FFMA.FTZ R79, R44, R62.reuse, R79 ;  /* 0x0000003e2c4f7223 */ /* 0x080fe2000001004f */
[----:B------:R-:W-:Y:S02]  /*ee40*/  HADD2.F32 R47, -RZ, R47.H1_H1 ;  /* 0x3000002fff2f7230 */ /* 0x000fe40000004100 */
[----:B------:R-:W-:Y:S01]  /*ee50*/  FFMA.FTZ R67, R60, R63, R67 ;  /* 0x0000003f3c437223 */ /* 0x000fe20000010043 */
[----:B------:R-:W-:Y:S02]  /*ee60*/  HADD2.F32 R50, -RZ, R50.H1_H1 ;  /* 0x30000032ff327230 */ /* 0x000fe40000004100 */
[----:B------:R-:W-:Y:S01]  /*ee70*/  FFMA.FTZ R76, R49, R62, -R76 ;  /* 0x0000003e314c7223 */ /* 0x000fe2000001084c */
[----:B------:R-:W-:-:S02]  /*ee80*/  HADD2.F32 R64, -RZ, R64.H1_H1 ;  /* 0x30000040ff407230 */ /* 0x000fc40000004100 */
[-C--:B------:R-:W-:Y:S01]  /*ee90*/  FMUL.FTZ R60, R51, R48.reuse ;  /* 0x00000030333c7220 */ /* 0x080fe20000410000 */
[----:B------:R-:W-:Y:S02]  /*eea0*/  HADD2.F32 R45, -RZ, R45.H1_H1 ;  /* 0x3000002dff2d7230 */ /* 0x000fe40000004100 */
[----:B------:R-:W-:Y:S01]  /*eeb0*/  FMUL.FTZ R62, R47, R48 ;  /* 0x000000302f3e7220 */ /* 0x000fe20000410000 */
[----:B------:R-:W-:Y:S02]  /*eec0*/  HADD2.F32 R44, -RZ, R61.H1_H1 ;  /* 0x3000003dff2c7230 */ /* 0x000fe40000004100 */
[CC--:B------:R-:W-:Y:S01]  /*eed0*/  FMUL.FTZ R48, R50.reuse, R64.reuse ;  /* 0x0000004032307220 */ /* 0x0c0fe20000410000 */
[----:B------:R-:W-:Y:S02]  /*eee0*/  HADD2.F32 R46, -RZ, R46.H1_H1 ;  /* 0x3000002eff2e7230 */ /* 0x000fe40000004100 */
[----:B------:R-:W-:Y:S01]  /*eef0*/  FMUL.FTZ R49, R45, R64 ;  /* 0x000000402d317220 */ /* 0x000fe20000410000 */
[----:B------:R-:W-:Y:S01]  /*ef00*/  F2FP.SATFINITE.E4M3.F32.PACK_AB_MERGE_C R72, R75, R72, RZ ;  /* 0x000000484b48723e */ /* 0x000fe200048070ff */
[-C--:B------:R-:W-:Y:S01]  /*ef10*/  FFMA.FTZ R47, R47, R44.reuse, -R60 ;  /* 0x0000002c2f2f7223 */ /* 0x080fe2000001083c */
[----:B------:R-:W-:Y:S01]  /*ef20*/  FFMA.FTZ R62, R51, R44, R62 ;  /* 0x0000002c333e7223 */ /* 0x000fe2000001003e */
[-C--:B------:R-:W-:Y:S01]  /*ef30*/  FFMA.FTZ R48, R45, R46.reuse, -R48 ;  /* 0x0000002e2d307223 */ /* 0x080fe20000010830 */
[----:B------:R-:W-:Y:S01]  /*ef40*/  FFMA.FTZ R46, R50, R46, R49 ;  /* 0x0000002e322e7223 */ /* 0x000fe20000010031 */
[----:B------:R-:W-:Y:S01]  /*ef50*/  F2FP.SATFINITE.E4M3.F32.PACK_AB_MERGE_C R73, R74, R73, RZ ;  /* 0x000000494a49723e */ /* 0x000fe200048070ff */
[----:B------:R-:W-:Y:S01]  /*ef60*/  IMAD.MOV.U32 R44, RZ, RZ, R54 ;  /* 0x000000ffff2c7224 */ /* 0x000fe200078e0036 */
[----:B------:R-:W-:Y:S01]  /*ef70*/  F2FP.SATFINITE.E4M3.F32.PACK_AB_MERGE_C R47, R47, R76, RZ ;  /* 0x0000004c2f2f723e */ /* 0x000fe200048070ff */
[----:B------:R-:W-:Y:S01]  /*ef80*/  IMAD.MOV.U32 R50, RZ, RZ, R58 ;  /* 0x000000ffff327224 */ /* 0x000fe200078e003a */
[----:B------:R-:W-:-:S02]  /*ef90*/  F2FP.SATFINITE.E4M3.F32.PACK_AB_MERGE_C R62, R62, R79, RZ ;  /* 0x0000004f3e3e723e */ /* 0x000fc400048070ff */
[----:B------:R-:W-:Y:S01]  /*efa0*/  F2FP.SATFINITE.E4M3.F32.PACK_AB_MERGE_C R47, R48, R77, R47 ;  /* 0x0000004d302f723e */ /* 0x000fe2000480702f */
[----:B------:R-:W-:Y:S01]  /*efb0*/  IMAD.MOV.U32 R48, RZ, RZ, R56 ;  /* 0x000000ffff307224 */ /* 0x000fe200078e0038 */
[----:B------:R-:W-:Y:S01]  /*efc0*/  F2FP.SATFINITE.E4M3.F32.PACK_AB_MERGE_C R51, R46, R67, R62 ;  /* 0x000000432e33723e */ /* 0x000fe2000480703e */
[----:B------:R-:W-:Y:S01]  /*efd0*/  IMAD.MOV.U32 R46, RZ, RZ, R59 ;  /* 0x000000ffff2e7224 */ /* 0x000fe200078e003b */
[----:B------:R-:W-:Y:S02]  /*efe0*/  F2FP.SATFINITE.E4M3.F32.PACK_AB_MERGE_C R45, R69, R70, R72 ;  /* 0x00000046452d723e */ /* 0x000fe40004807048 */
[----:B------:R-:W-:-:S07]  /*eff0*/  F2FP.SATFINITE.E4M3.F32.PACK_AB_MERGE_C R49, R71, R68, R73 ;  /* 0x000000444731723e */ /* 0x000fce0004807049 */
.L_x_514:
[----:B------:R-:W-:Y:S05]  /*f000*/  BSYNC B1 ;  /* 0x0000000000017941 */ /* 0x000fea0003800000 */
.L_x_513:
[----:B0-----:R4:W-:Y:S01]  /*f010*/  STG.E.128 desc[UR54][R52.64], R44 ;  /* 0x0000002c34007986 */ /* 0x0019e2000c101d36 */
[----:B------:R-:W-:-:S13]  /*f020*/  ISETP.GE.AND P3, PT, R55, R156, PT ;  /* 0x0000009c3700720c */ /* 0x000fda0003f66270 */
[----:B------:R-:W-:Y:S05]  /*f030*/  @P3 BRA `(.L_x_463) ;  /* 0x0000000000f83947 */ /* 0x000fea0003800000 */
[--C-:B----4-:R-:W-:Y:S02]  /*f040*/  SHF.R.S32.HI R44, RZ, 0x1f, R55.reuse ;  /* 0x0000001fff2c7819 */ /* 0x110fe40000011437 */
[----:B------:R-:W-:-:S04]  /*f050*/  IADD3 R55, P3, P4, R120, R140, R55 ;  /* 0x0000008c78377210 */ /* 0x000fc80007c7e037 */
[----:B------:R-:W-:Y:S02]  /*f060*/  IADD3.X R44, R0, R57, R44, P3, P4 ;  /* 0x00000039002c7210 */ /* 0x000fe40001fe842c */
[----:B------:R-:W-:-:S05]  /*f070*/  IADD3 R128, P3, R55, R128, RZ ;  /* 0x0000008037807210 */ /* 0x000fca0007f7e0ff */
[----:B------:R-:W-:-:S05]  /*f080*/  IMAD.X R129, R44, 0x1, R129, P3 ;  /* 0x000000012c817824 */ /* 0x000fca00018e0681 */
[----:B-1----:R0:W-:Y:S01]  /*f090*/  STG.E.128 desc[UR54][R128.64], R48 ;  /* 0x0000003080007986 */ /* 0x0021e2000c101d36 */
[----:B------:R-:W-:Y:S05]  /*f0a0*/  BRA `(.L_x_463) ;  /* 0x0000000000dc7947 */ /* 0x000fea0003800000 */
.L_x_430:
[----:B------:R-:W-:-:S06]  /*f0b0*/  UISETP.NE.AND UP0, UPT, UR53, 0x3, UPT ;  /* 0x000000033500788c */ /* 0x000fcc000bf05270 */
[----:B------:R-:W-:-:S13]  /*f0c0*/  PLOP3.LUT P2, PT, PT, PT, UP0, 0x80, 0x0 ;  /* 0x000000000000781c */ /* 0x000fda0003f4f008 */
[----:B------:R-:W-:Y:S05]  /*f0d0*/  @!P2 BRA `(.L_x_515) ;  /* 0x000000000004a947 */ /* 0x000fea0003800000 */
[----:B------:R-:W-:Y:S01]  /*f0e0*/  BPT.TRAP 0x1 ;  /* 0x000000040000795c */ /* 0x000fe20000300000 */
.L_x_515:
[----:B------:R-:W-:Y:S01]  /*f0f0*/  LEA R43, R19, R18, 0x3 ;  /* 0x00000012132b7211 */ /* 0x000fe200078e18ff */
[----:B------:R-:W-:Y:S01]  /*f100*/  IMAD R42, R24, -0xa0, R2 ;  /* 0xffffff60182a7824 */ /* 0x000fe200078e0202 */
[----:B------:R-:W-:Y:S01]  /*f110*/  SHF.L.U32 R100, R223, 0x1f, RZ ;  /* 0x0000001fdf647819 */ /* 0x000fe200000006ff */
[----:B------:R-:W-:Y:S03]  /*f120*/  BSSY B1, `(.L_x_516) ;  /* 0x0000004000017945 */ /* 0x000fe60003800000 */
[----:B------:R-:W0:Y:S01]  /*f130*/  SYNCS.PHASECHK.TRANS64.TRYWAIT P3, [R43+URZ+0x33490], R100 ;  /* 0x033490642b0075a7 */ /* 0x000e22000806017f */
[----:B------:R-:W-:Y:S01]  /*f140*/  VIMNMX R42, R42, 0xa0, PT ;  /* 0x000000a02a2a7848 */ /* 0x000fe20003fe0100 */
[----:B0-----:R-:W-:Y:S06]  /*f150*/  @!P3 BRA `(.L_x_517) ;  /* 0x0000019000d4b947 */ /* 0x001fec0003800000 */
.L_x_749:
[----:B------:R-:W-:Y:S05]  /*f160*/  BSYNC B1 ;  /* 0x0000000000017941 */ /* 0x000fea0003800000 */
.L_x_516:
[----:B------:R-:W-:Y:S01]  /*f170*/  ISETP.GE.AND P3, PT, R220, R42, PT ;  /* 0x0000002adc00720c */ /* 0x000fe20003f66270 */
[----:B------:R-:W-:-:S12]  /*f180*/  BSSY B1, `(.L_x_518) ;  /* 0x0000014000017945 */ /* 0x000fd80003800000 */
[----:B------:R-:W-:Y:S05]  /*f190*/  @P3 BRA `(.L_x_519) ;  /* 0x0000000000483947 */ /* 0x000fea0003800000 */
[----:B------:R-:W-:-:S13]  /*f1a0*/  ISETP.NE.AND P3, PT, R34, RZ, PT ;  /* 0x000000ff2200720c */ /* 0x000fda0003f65270 */
[----:B------:R-:W1:Y:S04]  /*f1b0*/  @P3 LDS.128 R44, [R40+0x24200] ;  /* 0x02420000282c3984 */ /* 0x000e680000000c00 */
[----:B-1----:R-:W-:Y:S01]  /*f1c0*/  @P3 STG.E.128 desc[UR54][R50.64], R44 ;  /* 0x0000002c32003986 */ /* 0x002fe2000c101d36 */
        /* <DEDUP_REMOVED lines=14> */
[----:B-1----:R1:W-:Y:S02]  /*f2b0*/  @P3 STG.E.128 desc[UR54][R50.64+0xa0], R44 ;  /* 0x0000a02c32003986 */ /* 0x0023e4000c101d36 */
.L_x_519:
[----:B------:R-:W-:Y:S05]  /*f2c0*/  BSYNC B1 ;  /* 0x0000000000017941 */ /* 0x000fea0003800000 */
.L_x_518:
[----:B-1----:R-:W-:-:S05]  /*f2d0*/  VIADD R44, R220, 0x80 ;  /* 0x00000080dc2c7836 */ /* 0x002fca0000000000 */
[----:B------:R-:W-:-:S13]  /*f2e0*/  ISETP.GE.AND P3, PT, R44, R42, PT ;  /* 0x0000002a2c00720c */ /* 0x000fda0003f66270 */
        /* <DEDUP_REMOVED lines=19> */
.L_x_463:
[----:B------:R-:W-:Y:S05]  /*f420*/  BSYNC B0 ;  /* 0x0000000000007941 */ /* 0x000fea0003800000 */
.L_x_429:
[----:B01234-:R-:W0:Y:S01]  /*f430*/  S2R R44, SR_TID.X ;  /* 0x00000000002c7919 */ /* 0x01fe220000002100 */
[----:B------:R-:W-:Y:S01]  /*f440*/  @!PT LDS RZ, [RZ] ;  /* 0x00000000fffff984 */ /* 0x000fe20000000800 */
[----:B------:R-:W-:Y:S01]  /*f450*/  @!PT LDS RZ, [RZ] ;  /* 0x00000000fffff984 */ /* 0x000fe20000000800 */
[----:B------:R-:W-:Y:S01]  /*f460*/  @!PT LDS RZ, [RZ] ;  /* 0x00000000fffff984 */ /* 0x000fe20000000800 */
[----:B------:R-:W-:Y:S01]  /*f470*/  @!PT LDS RZ, [RZ] ;  /* 0x00000000fffff984 */ /* 0x000fe20000000800 */
[----:B------:R1:W-:Y:S06]  /*f480*/  MEMBAR.ALL.CTA ;  /* 0x0000000000007992 */ /* 0x0003ec0000008000 */
[----:B-1----:R-:W1:Y:S01]  /*f490*/  FENCE.VIEW.ASYNC.S ;  /* 0x00000000000073c6 */ /* 0x002e620000000000 */
[----:B------:R-:W-:Y:S05]  /*f4a0*/  WARPSYNC.ALL ;  /* 0x0000000000007948 */ /* 0x000fea0003800000 */
[----:B------:R-:W-:Y:S01]  /*f4b0*/  BSSY B0, `(.L_x_520) ;  /* 0x0000009000007945 */ /* 0x000fe20003800000 */
[----:B0-----:R-:W-:Y:S01]  /*f4c0*/  LOP3.LUT R44, R44, 0x7f, RZ, 0xc0, !PT ;  /* 0x0000007f2c2c7812 */ /* 0x001fe200078ec0ff */
[----:B-1----:R0:W-:Y:S03]  /*f4d0*/  BAR.SYNC.DEFER_BLOCKING R151, 0x80 ;  /* 0x000200970000751d */ /* 0x0021e60000010000 */
[----:B------:R-:W-:-:S13]  /*f4e0*/  ISETP.NE.AND P3, PT, R44, RZ, PT ;  /* 0x000000ff2c00720c */ /* 0x000fda0003f65270 */
[----:B------:R-:W-:-:S05]  /*f4f0*/  @!P3 VIADD R44, R43, 0x334a0 ;  /* 0x000334a02b2cb836 */ /* 0x000fca0000000000 */
[----:B------:R-:W-:-:S04]  /*f500*/  @!P3 PRMT R44, RZ, 0x654, R44 ;  /* 0x00000654ff2cb816 */ /* 0x000fc8000000002c */
[----:B------:R0:W-:Y:S01]  /*f510*/  @!P3 SYNCS.ARRIVE.TRANS64.RED.A1T0 RZ, [R44+URZ], RZ ;  /* 0x000000ff2cffb9a7 */ /* 0x0001e2000810043f */
[----:B------:R-:W-:Y:S05]  /*f520*/  @!P2 BRA `(.L_x_521) ;  /* 0x000000000004a947 */ /* 0x000fea0003800000 */
[----:B------:R-:W-:Y:S01]  /*f530*/  BPT.TRAP 0x1 ;  /* 0x000000040000795c */ /* 0x000fe20000300000 */
.L_x_521:
[----:B------:R-:W-:Y:S05]  /*f540*/  BSYNC B0 ;  /* 0x0000000000007941 */ /* 0x000fea0003800000 */
.L_x_520:
[----:B------:R-:W1:Y:S01]  /*f550*/  SYNCS.PHASECHK.TRANS64.TRYWAIT P2, [R43+URZ+0x334b0], R100 ;  /* 0x0334b0642b0075a7 */ /* 0x000e62000804017f */
[----:B------:R-:W-:Y:S01]  /*f560*/  ULDC UR37, c[0x0][0x2e4] ;  /* 0x0000b90000257ab9 */ /* 0x000fe20000000800 */
[----:B------:R-:W-:Y:S01]  /*f570*/  ULDC.64 UR40, c[0x0][0x318] ;  /* 0x0000c60000287ab9 */ /* 0x000fe20000000a00 */
[----:B------:R-:W-:Y:S01]  /*f580*/  ULDC.64 UR38, c[0x0][0x308] ;  /* 0x0000c20000267ab9 */ /* 0x000fe20000000a00 */
[----:B------:R-:W-:Y:S01]  /*f590*/  BSSY B0, `(.L_x_522) ;  /* 0x0000003000007945 */ /* 0x000fe20003800000 */
[----:B------:R-:W-:-:S03]  /*f5a0*/  IMAD.WIDE R48, R24, 0xa0, R102 ;  /* 0x000000a018307825 */ /* 0x000fc600078e0266 */
[----:B-1----:R-:W-:Y:S05]  /*f5b0*/  @!P2 BRA `(.L_x_523) ;  /* 0x0000018c00d0a947 */ /* 0x002fea0003800000 */
.L_x_750:
[----:B------:R-:W-:Y:S05]  /*f5c0*/  BSYNC B0 ;  /* 0x0000000000007941 */ /* 0x000fea0003800000 */
.L_x_522:
[----:B------:R-:W-:Y:S01]  /*f5d0*/  ISETP.GE.AND P2, PT, R220, R42, PT ;  /* 0x0000002adc00720c */ /* 0x000fe20003f46270 */
[----:B------:R-:W-:-:S12]  /*f5e0*/  BSSY B0, `(.L_x_524) ;  /* 0x000001b000007945 */ /* 0x000fd80003800000 */
[----:B------:R-:W-:Y:S05]  /*f5f0*/  @P2 BRA `(.L_x_525) ;  /* 0x0000000000642947 */ /* 0x000fea0003800000 */
[----:B0-----:R-:W-:Y:S02]  /*f600*/  IMAD.MOV.U32 R44, RZ, RZ, R118 ;  /* 0x000000ffff2c7224 */ /* 0x001fe400078e0076 */
[----:B------:R-:W-:Y:S02]  /*f610*/  IMAD.MOV.U32 R45, RZ, RZ, R33 ;  /* 0x000000ffff2d7224 */ /* 0x000fe400078e0021 */
[----:B------:R-:W-:Y:S02]  /*f620*/  IMAD R47, R49, UR40, RZ ;  /* 0x00000028312f7c24 */ /* 0x000fe4000f8e02ff */
[----:B------:R-:W-:-:S04]  /*f630*/  IMAD.WIDE.U32 R44, R48, UR40, R44 ;  /* 0x00000028302c7c25 */ /* 0x000fc8000f8e002c */
[----:B------:R-:W-:Y:S01]  /*f640*/  IMAD R47, R48, UR41, R47 ;  /* 0x00000029302f7c24 */ /* 0x000fe2000f8e022f */
[----:B------:R-:W-:-:S04]  /*f650*/  IADD3 R50, P2, R44, UR38, RZ ;  /* 0x000000262c327c10 */ /* 0x000fc8000ff5e0ff */
[----:B------:R-:W-:Y:S02]  /*f660*/  IADD3.X R51, R45, UR39, R47, P2, !PT ;  /* 0x000000272d337c10 */ /* 0x000fe400097fe42f */
[----:B------:R-:W-:-:S13]  /*f670*/  ISETP.GE.AND P2, PT, R22, UR37, PT ;  /* 0x0000002516007c0c */ /* 0x000fda000bf46270 */
[----:B------:R-:W0:Y:S04]  /*f680*/  @!P2 LDS.128 R44, [R40+0xf200] ;  /* 0x00f20000282ca984 */ /* 0x000e280000000c00 */
[----:B0-----:R-:W-:Y:S01]  /*f690*/  @!P2 STG.E.128 desc[UR54][R50.64], R44 ;  /* 0x0000002c3200a986 */ /* 0x001fe2000c101d36 */
        /* <DEDUP_REMOVED lines=14> */
[----:B0-----:R2:W-:Y:S02]  /*f780*/  @!P2 STG.E.128 desc[UR54][R50.64+0xa0], R44 ;  /* 0x0000a02c3200a986 */ /* 0x0015e4000c101d36 */
.L_x_525:
[----:B------:R-:W-:Y:S05]  /*f790*/  BSYNC B0 ;  /* 0x0000000000007941 */ /* 0x000fea0003800000 */
.L_x_524:
[----:B0-2---:R-:W-:Y:S01]  /*f7a0*/  VIADD R44, R220, 0x80 ;  /* 0x00000080dc2c7836 */ /* 0x005fe20000000000 */
[----:B------:R-:W-:Y:S04]  /*f7b0*/  BSSY B0, `(.L_x_526) ;  /* 0x000001e000007945 */ /* 0x000fe80003800000 */
[----:B------:R-:W-:-:S13]  /*f7c0*/  ISETP.GE.AND P2, PT, R44, R42, PT ;  /* 0x0000002a2c00720c */ /* 0x000fda0003f46270 */
[----:B------:R-:W-:Y:S05]  /*f7d0*/  @P2 BRA `(.L_x_527) ;  /* 0x00000000006c2947 */ /* 0x000fea0003800000 */
[----:B------:R-:W-:Y:S01]  /*f7e0*/  IADD3 R47, P2, R48, 0x80, RZ ;  /* 0x00000080302f7810 */ /* 0x000fe20007f5e0ff */
[----:B------:R-:W-:Y:S02]  /*f7f0*/  IMAD.MOV.U32 R44, RZ, RZ, R118 ;  /* 0x000000ffff2c7224 */ /* 0x000fe400078e0076 */
[----:B------:R-:W-:Y:S01]  /*f800*/  IMAD.MOV.U32 R45, RZ, RZ, R33 ;  /* 0x000000ffff2d7224 */ /* 0x000fe200078e0021 */
[----:B------:R-:W-:Y:S01]  /*f810*/  IADD3.X R48, RZ, R49, RZ, P2, !PT ;  /* 0x00000031ff307210 */ /* 0x000fe200017fe4ff */
[----:B------:R-:W-:-:S04]  /*f820*/  IMAD.WIDE.U32 R44, R47, UR40, R44 ;  /* 0x000000282f2c7c25 */ /* 0x000fc8000f8e002c */
[----:B------:R-:W-:-:S04]  /*f830*/  IMAD R48, R48, UR40, RZ ;  /* 0x0000002830307c24 */ /* 0x000fc8000f8e02ff */
        /* <DEDUP_REMOVED lines=21> */
.L_x_527:
[----:B------:R-:W-:Y:S05]  /*f990*/  BSYNC B0 ;  /* 0x0000000000007941 */ /* 0x000fea0003800000 */
.L_x_526:
[----:B------:R-:W2:Y:S01]  /*f9a0*/  LDL R40, [R1] ;  /* 0x0000000001287983 */ /* 0x000ea20000100800 */
[----:B------:R-:W-:Y:S02]  /*f9b0*/  VIADD R19, R19, 0x1 ;  /* 0x0000000113137836 */ /* 0x000fe40000000000 */
[----:B-1----:R-:W-:Y:S01]  /*f9c0*/  @!P3 VIADD R43, R43, 0x334c0 ;  /* 0x000334c02b2bb836 */ /* 0x002fe20000000000 */
[----:B------:R-:W-:Y:S01]  /*f9d0*/  @!PT LDS RZ, [RZ] ;  /* 0x00000000fffff984 */ /* 0x000fe20000000800 */
[----:B------:R-:W-:Y:S01]  /*f9e0*/  @!PT LDS RZ, [RZ] ;  /* 0x00000000fffff984 */ /* 0x000fe20000000800 */
[----:B------:R-:W-:Y:S01]  /*f9f0*/  @!PT LDS RZ, [RZ] ;  /* 0x00000000fffff984 */ /* 0x000fe20000000800 */
[----:B------:R-:W-:Y:S01]  /*fa00*/  @!PT LDS RZ, [RZ] ;  /* 0x00000000fffff984 */ /* 0x000fe20000000800 */
[----:B------:R1:W-:Y:S06]  /*fa10*/  MEMBAR.ALL.CTA ;  /* 0x0000000000007992 */ /* 0x0003ec0000008000 */
[----:B-1----:R-:W1:Y:S02]  /*fa20*/  FENCE.VIEW.ASYNC.S ;  /* 0x00000000000073c6 */ /* 0x002e640000000000 */
[----:B-1----:R1:W-:Y:S01]  /*fa30*/  BAR.SYNC.DEFER_BLOCKING R151, 0x80 ;  /* 0x000200970000751d */ /* 0x0023e20000010000 */
[----:B------:R-:W-:-:S02]  /*fa40*/  ISETP.NE.AND P2, PT, R19, 0x2, PT ;  /* 0x000000021300780c */ /* 0x000fc40003f45270 */
[----:B------:R-:W-:Y:S02]  /*fa50*/  @!P3 PRMT R43, RZ, 0x654, R43 ;  /* 0x00000654ff2bb816 */ /* 0x000fe4000000002b */
[----:B------:R-:W-:Y:S02]  /*fa60*/  SEL R19, R19, RZ, P2 ;  /* 0x000000ff13137207 */ /* 0x000fe40001000000 */
[----:B------:R1:W-:Y:S01]  /*fa70*/  @!P3 SYNCS.ARRIVE.TRANS64.RED.A1T0 RZ, [R43+URZ], RZ ;  /* 0x000000ff2bffb9a7 */ /* 0x0003e2000810043f */
[----:B--2---:R-:W-:Y:S02]  /*fa80*/  LOP3.LUT P4, RZ, R40, 0x2, RZ, 0xc0, !PT ;  /* 0x0000000228ff7812 */ /* 0x004fe4000788c0ff */
[----:B------:R-:W-:-:S04]  /*fa90*/  SEL R40, RZ, 0x1, P2 ;  /* 0x00000001ff287807 */ /* 0x000fc80001000000 */
[----:B------:R-:W-:-:S07]  /*faa0*/  LOP3.LUT R223, R223, R40, RZ, 0x3c, !PT ;  /* 0x00000028dfdf7212 */ /* 0x000fce00078e3cff */
[----:B-1----:R-:W-:Y:S05]  /*fab0*/  @P4 BRA `(.L_x_528) ;  /* 0xffffff2c00684947 */ /* 0x002fea000383ffff */
[----:B------:R-:W1:Y:S01]  /*fac0*/  S2R R41, SR_TID.X ;  /* 0x0000000000297919 */ /* 0x000e620000002100 */
[----:B------:R-:W-:Y:S02]  /*fad0*/  PLOP3.LUT P0, PT, PT, PT, PT, 0x8, 0x0 ;  /* 0x000000000000781c */ /* 0x000fe40003f0e170 */
[----:B-1----:R-:W-:-:S04]  /*fae0*/  SHF.R.U32.HI R41, RZ, 0x7, R41 ;  /* 0x00000007ff297819 */ /* 0x002fc80000011629 */
[----:B------:R-:W-:-:S13]  /*faf0*/  ISETP.NE.AND P4, PT, R41, 0x1, PT ;  /* 0x000000012900780c */ /* 0x000fda0003f85270 */
[----:B------:R-:W-:Y:S06]  /*fb00*/  @!P4 BAR.ARV 0x9, 0x100 ;  /* 0x024400000000cb1d */ /* 0x000fec0000002000 */
.L_x_424:
[----:B------:R-:W1:Y:S01]  /*fb10*/  LDC R0, c[0x0][0x428] ;  /* 0x00010a00ff007b82 */ /* 0x000e620000000800 */
[----:B------:R-:W-:Y:S05]  /*fb20*/  @P0 BRA `(.L_x_529) ;  /* 0x00000000000c0947 */ /* 0x000fea0003800000 */
[----:B------:R-:W2:Y:S01]  /*fb30*/  FENCE.VIEW.ASYNC.G ;  /* 0x00000000000073c6 */ /* 0x000ea20000000100 */
[----:B------:R-:W-:Y:S05]  /*fb40*/  WARPSYNC.ALL ;  /* 0x0000000000007948 */ /* 0x000fea0003800000 */
[----:B--2---:R-:W-:Y:S06]  /*fb50*/  BAR.ARV 0xc, 0x180 ;  /* 0x0306000000007b1d */ /* 0x004fec0000002000 */
.L_x_529:
[----:B------:R-:W2:Y:S01]  /*fb60*/  LDL R4, [R1+0x10] ;  /* 0x0000100001047983 */ /* 0x000ea20000100800 */
[----:B------:R-:W-:Y:S01]  /*fb70*/  ULDC.64 UR4, c[0x0][0x990] ;  /* 0x0002640000047ab9 */ /* 0x000fe20000000a00 */
[----:B-1----:R-:W-:Y:S01]  /*fb80*/  ISETP.NE.AND P2, PT, R0, 0x1, PT ;  /* 0x000000010000780c */ /* 0x002fe20003f45270 */
[----:B------:R-:W-:Y:S01]  /*fb90*/  ULDC.64 UR6, c[0x0][0x998] ;  /* 0x0002660000067ab9 */ /* 0x000fe20000000a00 */
[----:B------:R-:W-:Y:S01]  /*fba0*/  ISETP.NE.U32.AND P0, PT, RZ, UR4, PT ;  /* 0x00000004ff007c0c */ /* 0x000fe2000bf05070 */
[----:B------:R-:W-:Y:S01]  /*fbb0*/  IMAD.MOV.U32 R7, RZ, RZ, R126 ;  /* 0x000000ffff077224 */ /* 0x000fe200078e007e */
[----:B------:R-:W-:Y:S02]  /*fbc0*/  ISETP.NE.U32.AND P1, PT, RZ, UR6, PT ;  /* 0x00000006ff007c0c */ /* 0x000fe4000bf25070 */
[----:B------:R-:W-:Y:S02]  /*fbd0*/  ISETP.NE.AND.EX P0, PT, RZ, UR5, PT, P0 ;  /* 0x00000005ff007c0c */ /* 0x000fe4000bf05300 */
[----:B------:R-:W-:-:S05]  /*fbe0*/  ISETP.NE.AND.EX P1, PT, RZ, UR7, PT, P1 ;  /* 0x00000007ff007c0c */ /* 0x000fca000bf25310 */
[----:B------:R-:W1:Y:S08]  /*fbf0*/  @P2 LDC R3, c[0x0][0x42c] ;  /* 0x00010b00ff032b82 */ /* 0x000e700000000800 */
[----:B------:R-:W3:Y:S08]  /*fc00*/  @P0 LDC.64 R10, c[0x0][0x9a8] ;  /* 0x00026a00ff0a0b82 */ /* 0x000ef00000000a00 */
[----:B------:R-:W4:Y:S08]  /*fc10*/  @P2 LDC R2, c[0x0][0x430] ;  /* 0x00010c00ff022b82 */ /* 0x000f300000000800 */
[----:B------:R-:W0:Y:S01]  /*fc20*/  @P1 LDC.64 R12, c[0x0][0x9b8] ;  /* 0x00026e00ff0c1b82 */ /* 0x000e220000000a00 */
[----:B-1----:R-:W-:-:S07]  /*fc30*/  @P2 IMAD.HI.U32 R3, R126, R3, RZ ;  /* 0x000000037e032227 */ /* 0x002fce00078e00ff */
[----:B------:R-:W1:Y:S08]  /*fc40*/  @P0 LDC.64 R14, c[0x0][0x9b0] ;  /* 0x00026c00ff0e0b82 */ /* 0x000e700000000a00 */
[----:B------:R-:W1:Y:S01]  /*fc50*/  @P1 LDC.64 R20, c[0x0][0x9c0] ;  /* 0x00027000ff141b82 */ /* 0x000e620000000a00 */
[----:B----4-:R-:W-:Y:S01]  /*fc60*/  @P2 SHF.R.U32.HI R7, RZ, R2, R3 ;  /* 0x00000002ff072219 */ /* 0x010fe20000011603 */
[----:B---3--:R-:W-:-:S03]  /*fc70*/  @P0 IMAD.WIDE.U32 R2, R236, R10, RZ ;  /* 0x0000000aec020225 */ /* 0x008fc600078e00ff */
[----:B------:R-:W-:Y:S01]  /*fc80*/  @P0 SHF.R.S32.HI R9, RZ, 0x1f, R7 ;  /* 0x0000001fff090819 */ /* 0x000fe20000011407 */
[C---:B--2---:R-:W-:Y:S02]  /*fc90*/  @P0 IMAD R0, R4.reuse, R10, RZ ;  /* 0x0000000a04000224 */ /* 0x044fe400078e02ff */
[-C--:B0-----:R-:W-:Y:S02]  /*fca0*/  @P1 IMAD R4, R4, R12.reuse, RZ ;  /* 0x0000000c04041224 */ /* 0x081fe400078e02ff */
[C---:B------:R-:W-:Y:S02]  /*fcb0*/  @P0 IMAD R11, R236.reuse, R11, R0 ;  /* 0x0000000bec0b0224 */ /* 0x040fe400078e0200 */
[C---:B------:R-:W-:Y:S02]  /*fcc0*/  @P1 IMAD R13, R236.reuse, R13, R4 ;  /* 0x0000000dec0d1224 */ /* 0x040fe400078e0204 */
[----:B------:R-:W-:Y:S01]  /*fcd0*/  @P1 IMAD.WIDE.U32 R4, R236, R12, RZ ;  /* 0x0000000cec041225 */ /* 0x000fe200078e00ff */
[----:B------:R-:W-:-:S02]  /*fce0*/  @P0 IADD3 R3, R3, R11, RZ ;  /* 0x0000000b03030210 */ /* 0x000fc40007ffe0ff */
[----:B------:R-:W-:Y:S01]  /*fcf0*/  @P1 SHF.R.S32.HI R11, RZ, 0x1f, R7 ;  /* 0x0000001fff0b1819 */ /* 0x000fe20000011407 */
[----:B-1----:R-:W-:Y:S02]  /*fd00*/  @P0 IMAD R0, R9, R14, RZ ;  /* 0x0000000e09000224 */ /* 0x002fe400078e02ff */
[----:B------:R-:W-:Y:S02]  /*fd10*/  @P1 IMAD.IADD R5, R5, 0x1, R13 ;  /* 0x0000000105051824 */ /* 0x000fe400078e020d */
[----:B------:R-:W-:Y:S02]  /*fd20*/  @P1 IMAD R6, R11, R20, RZ ;  /* 0x000000140b061224 */ /* 0x000fe400078e02ff */
[C---:B------:R-:W-:Y:S02]  /*fd30*/  @P0 IMAD R9, R7.reuse, R15, R0 ;  /* 0x0000000f07090224 */ /* 0x040fe400078e0200 */
[----:B------:R-:W-:-:S04]  /*fd40*/  @P0 IMAD.WIDE.U32 R2, R7, R14, R2 ;  /* 0x0000000e07020225 */ /* 0x000fc800078e0002 */
[C---:B------:R-:W-:Y:S02]  /*fd50*/  @P1 IMAD R11, R7.reuse, R21, R6 ;  /* 0x00000015070b1224 */ /* 0x040fe400078e0206 */
[----:B------:R-:W-:Y:S01]  /*fd60*/  @P1 IMAD.WIDE.U32 R6, R7, R20, R4 ;  /* 0x0000001407061225 */ /* 0x000fe200078e0004 */
[----:B------:R-:W-:Y:S01]  /*fd70*/  @P0 LEA R4, P3, R2, UR4, 0x2 ;  /* 0x0000000402040c11 */ /* 0x000fe2000f8610ff */
[----:B------:R-:W-:Y:S02]  /*fd80*/  ULDC UR4, c[0x0][0x988] ;  /* 0x0002620000047ab9 */ /* 0x000fe40000000800 */
[----:B------:R-:W-:Y:S01]  /*fd90*/  @P0 IMAD.IADD R5, R3, 0x1, R9 ;  /* 0x0000000103050824 */ /* 0x000fe200078e0209 */
[----:B------:R-:W-:Y:S01]  /*fda0*/  @P1 LEA R8, P4, R6, UR6, 0x2 ;  /* 0x0000000606081c11 */ /* 0x000fe2000f8810ff */
[----:B------:R-:W-:Y:S02]  /*fdb0*/  @P1 IMAD.IADD R3, R7, 0x1, R11 ;  /* 0x0000000107031824 */ /* 0x000fe400078e020b */
[----:B------:R-:W-:Y:S01]  /*fdc0*/  IMAD.MOV.U32 R0, RZ, RZ, 0x3f800000 ;  /* 0x3f800000ff007424 */ /* 0x000fe200078e00ff */
[----:B------:R-:W-:Y:S01]  /*fdd0*/  @P0 LEA.HI.X R5, R2, UR5, R5, 0x2, P3 ;  /* 0x0000000502050c11 */ /* 0x000fe200098f1405 */
[----:B------:R-:W0:Y:S01]  /*fde0*/  @P2 LDC R7, c[0x0][0x42c] ;  /* 0x00010b00ff072b82 */ /* 0x000e220000000800 */
[----:B------:R-:W-:Y:S01]  /*fdf0*/  @P1 LEA.HI.X R9, R6, UR7, R3, 0x2, P4 ;  /* 0x0000000706091c11 */ /* 0x000fe2000a0f1403 */
[----:B------:R-:W-:-:S04]  /*fe00*/  IMAD.MOV.U32 R3, RZ, RZ, 0x3f800000 ;  /* 0x3f800000ff037424 */ /* 0x000fc800078e00ff */
[----:B------:R1:W2:Y:S02]  /*fe10*/  @P1 LDG.E R0, desc[UR54][R8.64] ;  /* 0x0000003608001981 */ /* 0x0002a4000c1e1900 */
[----:B------:R-:W3:Y:S02]  /*fe20*/  @P2 LDC R2, c[0x0][0x430] ;  /* 0x00010c00ff022b82 */ /* 0x000ee40000000800 */
[----:B------:R4:W2:Y:S01]  /*fe30*/  @P0 LDG.E R3, desc[UR54][R4.64] ;  /* 0x0000003604030981 */ /* 0x0008a2000c1e1900 */
[----:B------:R-:W-:Y:S02]  /*fe40*/  ISETP.GE.AND P1, PT, R149, 0x1, PT ;  /* 0x000000019500780c */ /* 0x000fe40003f26270 */
[----:B------:R-:W-:Y:S01]  /*fe50*/  MOV R24, R126 ;  /* 0x0000007e00187202 */ /* 0x000fe20000000f00 */
[----:B0-----:R-:W-:Y:S01]  /*fe60*/  @P2 IMAD.HI.U32 R7, R126, R7, RZ ;  /* 0x000000077e072227 */ /* 0x001fe200078e00ff */
[----:B------:R-:W-:Y:S02]  /*fe70*/  PLOP3.LUT P0, PT, PT, PT, PT, 0x80, 0x0 ;  /* 0x000000000000781c */ /* 0x000fe40003f0f070 */
[----:B------:R-:W-:-:S02]  /*fe80*/  CS2R R120, SRZ ;  /* 0x0000000000787805 */ /* 0x000fc4000001ff00 */
[----:B---3--:R-:W-:Y:S01]  /*fe90*/  @P2 SHF.R.U32.HI R24, RZ, R2, R7 ;  /* 0x00000002ff182219 */ /* 0x008fe20000011607 */
[----:B------:R-:W-:Y:S01]  /*fea0*/  IMAD.MOV.U32 R119, RZ, RZ, RZ ;  /* 0x000000ffff777224 */ /* 0x000fe200078e00ff */
[----:B------:R-:W-:Y:S02]  /*feb0*/  CS2R R34, SRZ ;  /* 0x0000000000227805 */ /* 0x000fe4000001ff00 */
[----:B------:R-:W-:Y:S02]  /*fec0*/  CS2R R80, SRZ ;  /* 0x0000000000507805 */ /* 0x000fe4000001ff00 */
[----:B------:R-:W-:Y:S01]  /*fed0*/  CS2R R76, SRZ ;  /* 0x00000000004c7805 */ /* 0x000fe2000001ff00 */
[----:B------:R0:W-:Y:S01]  /*fee0*/  STL [R1+0x4], R24 ;  /* 0x0000041801007387 */ /* 0x0001e20000100800 */
[----:B------:R-:W-:Y:S02]  /*fef0*/  CS2R R38, SRZ ;  /* 0x0000000000267805 */ /* 0x000fe4000001ff00 */
[----:B------:R-:W-:-:S02]  /*ff00*/  CS2R R84, SRZ ;  /* 0x0000000000547805 */ /* 0x000fc4000001ff00 */
[----:B------:R-:W-:Y:S02]  /*ff10*/  CS2R R62, SRZ ;  /* 0x00000000003e7805 */ /* 0x000fe4000001ff00 */
[----:B------:R-:W-:Y:S02]  /*ff20*/  CS2R R68, SRZ ;  /* 0x0000000000447805 */ /* 0x000fe4000001ff00 */
[----:B------:R-:W-:Y:S02]  /*ff30*/  CS2R R78, SRZ ;  /* 0x00000000004e7805 */ /* 0x000fe4000001ff00 */
[----:B------:R-:W-:Y:S02]  /*ff40*/  CS2R R42, SRZ ;  /* 0x00000000002a7805 */ /* 0x000fe4000001ff00 */
[----:B------:R-:W-:Y:S01]  /*ff50*/  CS2R R72, SRZ ;  /* 0x0000000000487805 */ /* 0x000fe2000001ff00 */
[----:B------:R-:W-:Y:S01]  /*ff60*/  IMAD.MOV.U32 R67, RZ, RZ, RZ ;  /* 0x000000ffff437224 */ /* 0x000fe200078e00ff */
[----:B------:R-:W-:-:S02]  /*ff70*/  CS2R R82, SRZ ;  /* 0x0000000000527805 */ /* 0x000fc4000001ff00 */
[----:B------:R-:W-:Y:S02]  /*ff80*/  CS2R R64, SRZ ;  /* 0x0000000000407805 */ /* 0x000fe4000001ff00 */
[----:B------:R-:W-:Y:S02]  /*ff90*/  CS2R R58, SRZ ;  /* 0x00000000003a7805 */ /* 0x000fe4000001ff00 */
[----:B------:R-:W-:Y:S02]  /*ffa0*/  CS2R R70, SRZ ;  /* 0x0000000000467805 */ /* 0x000fe4000001ff00 */
[----:B------:R-:W-:Y:S01]  /*ffb0*/  CS2R R74, SRZ ;  /* 0x00000000004a7805 */ /* 0x000fe2000001ff00 */
[----:B------:R-:W-:Y:S01]  /*ffc0*/  IMAD.MOV.U32 R86, RZ, RZ, RZ ;  /* 0x000000ffff567224 */ /* 0x000fe200078e00ff */
        /* <DEDUP_REMOVED lines=16> */
[----:B------:R-:W-:Y:S01]  /*100d0*/  CS2R R32, SRZ ;  /* 0x0000000000207805 */ /* 0x000fe2000001ff00 */
[----:B------:R-:W-:Y:S01]  /*100e0*/  IMAD.MOV.U32 R50, RZ, RZ, RZ ;  /* 0x000000ffff327224 */ /* 0x000fe200078e00ff */
[----:B------:R-:W-:Y:S01]  /*100f0*/  CS2R R10, SRZ ;  /* 0x00000000000a7805 */ /* 0x000fe2000001ff00 */
[----:B------:R-:W-:Y:S01]  /*10100*/  IMAD.MOV.U32 R55, RZ, RZ, RZ ;  /* 0x000000ffff377224 */ /* 0x000fe200078e00ff */
[----:B------:R-:W-:Y:S02]  /*10110*/  CS2R R108, SRZ ;  /* 0x00000000006c7805 */ /* 0x000fe4000001ff00 */
[----:B-1----:R-:W-:-:S02]  /*10120*/  CS2R R8, SRZ ;  /* 0x0000000000087805 */ /* 0x002fc4000001ff00 */
[----:B------:R-:W-:Y:S02]  /*10130*/  CS2R R26, SRZ ;  /* 0x00000000001a7805 */ /* 0x000fe4000001ff00 */
[----:B------:R-:W-:Y:S02]  /*10140*/  CS2R R36, SRZ ;  /* 0x0000000000247805 */ /* 0x000fe4000001ff00 */
[----:B------:R-:W-:Y:S02]  /*10150*/  CS2R R112, SRZ ;  /* 0x0000000000707805 */ /* 0x000fe4000001ff00 */
[----:B------:R-:W-:Y:S02]  /*10160*/  CS2R R128, SRZ ;  /* 0x0000000000807805 */ /* 0x000fe4000001ff00 */
[----:B------:R-:W-:Y:S02]  /*10170*/  CS2R R20, SRZ ;  /* 0x0000000000147805 */ /* 0x000fe4000001ff00 */
[----:B------:R-:W-:-:S02]  /*10180*/  CS2R R116, SRZ ;  /* 0x0000000000747805 */ /* 0x000fc4000001ff00 */
[----:B------:R-:W-:Y:S02]  /*10190*/  MOV R122, RZ ;  /* 0x000000ff007a7202 */ /* 0x000fe40000000f00 */
[----:B------:R-:W-:Y:S02]  /*101a0*/  CS2R R130, SRZ ;  /* 0x0000000000827805 */ /* 0x000fe4000001ff00 */
[----:B0-----:R-:W-:Y:S02]  /*101b0*/  CS2R R24, SRZ ;  /* 0x0000000000187805 */ /* 0x001fe4000001ff00 */
[----:B----4-:R-:W-:Y:S02]  /*101c0*/  CS2R R4, SRZ ;  /* 0x0000000000047805 */ /* 0x010fe4000001ff00 */
[----:B------:R-:W-:Y:S01]  /*101d0*/  CS2R R132, SRZ ;  /* 0x0000000000847805 */ /* 0x000fe2000001ff00 */
[----:B--2---:R-:W-:-:S04]  /*101e0*/  FMUL.FTZ R0, R3, R0 ;  /* 0x0000000003007220 */ /* 0x004fc80000410000 */
[----:B------:R-:W-:Y:S01]  /*101f0*/  FMUL.FTZ R2, R0, UR4 ;  /* 0x0000000400027c20 */ /* 0x000fe20008410000 */
[----:B------:R-:W-:Y:S06]  /*10200*/  @!P1 BRA `(.L_x_530) ;  /* 0x000000e800749947 */ /* 0x000fec0003800000 */
[----:B------:R-:W-:-:S03]  /*10210*/  UMOV UR4, 0xffffffff ;  /* 0xffffffff00047882 */ /* 0x000fc60000000000 */
[----:B------:R-:W-:Y:S05]  /*10220*/  BRA.DIV UR4, `(.L_x_531) ;  /* 0x0000018204c87947 */ /* 0x000fea000b800000 */
[----:B------:R-:W0:Y:S02]  /*10230*/  S2R R0, SR_TID.X ;  /* 0x0000000000007919 */ /* 0x000e240000002100 */
[----:B0-----:R-:W-:-:S05]  /*10240*/  VIADD R3, R0, 0xffffff80 ;  /* 0xffffff8000037836 */ /* 0x001fca0000000000 */
[----:B------:R-:W-:-:S04]  /*10250*/  SHF.R.S32.HI R0, RZ, 0x1f, R3 ;  /* 0x0000001fff007819 */ /* 0x000fc80000011403 */
[----:B------:R-:W-:-:S04]  /*10260*/  LEA.HI R0, R0, R3, RZ, 0x7 ;  /* 0x0000000300007211 */ /* 0x000fc800078f38ff */
[----:B------:R-:W-:-:S05]  /*10270*/  SHF.R.S32.HI R0, RZ, 0x7, R0 ;  /* 0x00000007ff007819 */ /* 0x000fca0000011400 */
[----:B------:R0:W1:Y:S02]  /*10280*/  SHFL.IDX PT, R231, R0, RZ, 0x1f ;  /* 0x00001fff00e77589 */ /* 0x00006400000e0000 */
.L_x_753:
[----:B01----:R-:W-:Y:S01]  /*10290*/  LEA.HI R0, R231, R231, RZ, 0x1 ;  /* 0x000000e7e7007211 */ /* 0x003fe200078f08ff */
[----:B------:R-:W-:-:S03]  /*102a0*/  ULOP3.LUT UP0, URZ, UR52, 0x9f, URZ, 0xc0, !UPT ;  /* 0x0000009f343f7892 */ /* 0x000fc6000f80c03f */
[----:B------:R-:W-:-:S03]  /*102b0*/  LOP3.LUT R0, R0, 0x3e, RZ, 0xc0, !PT ;  /* 0x0000003e00007812 */ /* 0x000fc600078ec0ff */
[----:B------:R-:W-:Y:S02]  /*102c0*/  PLOP3.LUT P0, PT, PT, PT, UP0, 0x80, 0x0 ;  /* 0x000000000000781c */ /* 0x000fe40003f0f008 */
[----:B------:R-:W-:-:S05]  /*102d0*/  IMAD.IADD R0, R231, 0x1, -R0 ;  /* 0x00000001e7007824 */ /* 0x000fca00078e0a00 */
[----:B------:R-:W-:-:S04]  /*102e0*/  LEA R0, R0, UR52, 0xc ;  /* 0x0000003400007c11 */ /* 0x000fc8000f8e60ff */
[----:B------:R-:W-:-:S04]  /*102f0*/  SHF.R.U32.HI R0, RZ, 0x4, R0 ;  /* 0x00000004ff007819 */ /* 0x000fc80000011600 */
[----:B------:R-:W-:Y:S01]  /*10300*/  LOP3.LUT R50, R0, 0x3fff, RZ, 0xc0, !PT ;  /* 0x00003fff00327812 */ /* 0x000fe200078ec0ff */
[----:B------:R-:W-:Y:S06]  /*10310*/  @!P0 BRA `(.L_x_532) ;  /* 0x0000000000408947 */ /* 0x000fec0003800000 */
        /* <DEDUP_REMOVED lines=16> */
.L_x_532:
[----:B------:R-:W-:Y:S02]  /*10420*/  ULDC UR4, c[0x0][0x3d4] ;  /* 0x0000f50000047ab9 */ /* 0x000fe40000000800 */
[----:B------:R-:W-:-:S13]  /*10430*/  ISETP.LT.AND P0, PT, RZ, UR4, PT ;  /* 0x00000004ff007c0c */ /* 0x000fda000bf01270 */
[----:B------:R-:W-:Y:S05]  /*10440*/  @P0 BRA `(.L_x_533) ;  /* 0x0000000000400947 */ /* 0x000fea0003800000 */
[----:B------:R-:W-:-:S04]  /*10450*/  ULEA.HI UR4, UR43, UR43, URZ, 0x1 ;  /* 0x0000002b2b047291 */ /* 0x000fc8000f8f083f */
[----:B------:R-:W-:-:S04]  /*10460*/  ULOP3.LUT UR4, UR4, 0xfffffffe, URZ, 0xc0, !UPT ;  /* 0xfffffffe04047892 */ /* 0x000fc8000f8ec03f */
[----:B------:R-:W-:-:S06]  /*10470*/  UIADD3 UR4, UR43, -UR4, URZ ;  /* 0x800000042b047290 */ /* 0x000fcc000fffe03f */
[----:B------:R-:W-:-:S04]  /*10480*/  MOV R3, UR4 ;  /* 0x0000000400037c02 */ /* 0x000fc80008000f00 */
[----:B------:R-:W-:-:S04]  /*10490*/  SHF.L.U32 R3, R3, 0x1f, RZ ;  /* 0x0000001f03037819 */ /* 0x000fc800000006ff */
[----:B------:R0:W1:Y:S03]  /*104a0*/  SYNCS.PHASECHK.TRANS64.TRYWAIT P0, [R18+URZ+0x33400], R3 ;  /* 0x03340003120075a7 */ /* 0x000066000800017f */
[----:B-1----:R-:W-:Y:S05]  /*104b0*/  @!P0 NANOSLEEP.SYNCS 0x989680 ;  /* 0x009896800000895d */ /* 0x002fea0003900000 */
[----:B------:R-:W1:Y:S01]  /*104c0*/  @!P0 SYNCS.PHASECHK.TRANS64 P0, [R18+URZ+0x33400], R3 ;  /* 0x03340003120085a7 */ /* 0x000e62000800007f */
[----:B------:R-:W-:Y:S04]  /*104d0*/  BSSY B0, `(.L_x_534) ;  /* 0x0000006000007945 */ /* 0x000fe80003800000 */
[----:B-1----:R-:W-:Y:S05]  /*104e0*/  @P0 BRA `(.L_x_535) ;  /* 0x0000000000100947 */ /* 0x002fea0003800000 */
.L_x_536:
[----:B-1----:R1:W2:Y:S02]  /*104f0*/  SYNCS.PHASECHK.TRANS64.TRYWAIT P0, [R18+URZ+0x33400], R3 ;  /* 0x03340003120075a7 */ /* 0x0022a4000800017f */
[----:B--2---:R-:W-:Y:S05]  /*10500*/  @!P0 NANOSLEEP.SYNCS 0x989680 ;  /* 0x009896800000895d */ /* 0x004fea0003900000 */
[----:B------:R-:W2:Y:S02]  /*10510*/  @!P0 SYNCS.PHASECHK.TRANS64 P0, [R18+URZ+0x33400], R3 ;  /* 0x03340003120085a7 */ /* 0x000ea4000800007f */
[----:B--2---:R-:W-:Y:S05]  /*10520*/  @!P0 BRA `(.L_x_536) ;  /* 0xfffffffc00f08947 */ /* 0x004fea000383ffff */
.L_x_535:
[----:B------:R-:W-:Y:S05]  /*10530*/  BSYNC B0 ;  /* 0x0000000000007941 */ /* 0x000fea0003800000 */
.L_x_534:
[----:B------:R-:W-:Y:S05]  /*10540*/  BRA `(.L_x_537) ;  /* 0x0000006800bc7947 */ /* 0x000fea0003800000 */
.L_x_533:
[----:B------:R-:W0:Y:S01]  /*10550*/  LDC.64 R24, c[0x0][0x3c8] ;  /* 0x0000f200ff187b82 */ /* 0x000e220000000a00 */
[----:B-----5:R-:W-:Y:S01]  /*10560*/  SHF.R.S32.HI R0, RZ, 0x1f, R123 ;  /* 0x0000001fff007819 */ /* 0x020fe2000001147b */
[--C-:B------:R-:W-:Y:S01]  /*10570*/  IMAD.MOV.U32 R8, RZ, RZ, R16.reuse ;  /* 0x000000ffff087224 */ /* 0x100fe200078e0010 */
[----:B------:R-:W-:Y:S01]  /*10580*/  SHF.R.S32.HI R9, RZ, 0x1f, R16 ;  /* 0x0000001fff097819 */ /* 0x000fe20000011410 */
[--C-:B------:R-:W-:Y:S01]  /*10590*/  IMAD.MOV.U32 R10, RZ, RZ, R22.reuse ;  /* 0x000000ffff0a7224 */ /* 0x100fe200078e0016 */
[----:B------:R-:W-:Y:S01]  /*105a0*/  SHF.R.S32.HI R11, RZ, 0x1f, R22 ;  /* 0x0000001fff0b7819 */ /* 0x000fe20000011416 */
[----:B------:R-:W-:Y:S01]  /*105b0*/  ULDC.64 UR4, c[0x0][0x3d8] ;  /* 0x0000f60000047ab9 */ /* 0x000fe20000000a00 */
[----:B------:R-:W-:Y:S01]  /*105c0*/  ULDC.64 UR6, c[0x0][0x3c8] ;  /* 0x0000f20000067ab9 */ /* 0x000fe20000000a00 */
[----:B------:R-:W1:Y:S01]  /*105d0*/  LDC.64 R48, c[0x0][0x3e0] ;  /* 0x0000f800ff307b82 */ /* 0x000e620000000a00 */
[----:B------:R-:W-:Y:S01]  /*105e0*/  IMAD R12, R0, UR4, RZ ;  /* 0x00000004000c7c24 */ /* 0x000fe2000f8e02ff */
[----:B------:R-:W-:Y:S01]  /*105f0*/  ULOP3.LUT UP0, URZ, UR52, 0x1bf, URZ, 0xc0, !UPT ;  /* 0x000001bf343f7892 */ /* 0x000fe2000f80c03f */
[----:B------:R-:W-:-:S04]  /*10600*/  IMAD.WIDE.U32 R4, R123, UR4, R8 ;  /* 0x000000047b047c25 */ /* 0x000fc8000f8e0008 */
[C---:B------:R-:W-:Y:S01]  /*10610*/  IMAD.WIDE.U32 R6, R123.reuse, UR4, R10 ;  /* 0x000000047b067c25 */ /* 0x040fe2000f8e000a */
[----:B------:R-:W-:Y:S02]  /*10620*/  IADD3 R52, P0, R4, UR6, RZ ;  /* 0x0000000604347c10 */ /* 0x000fe4000ff1e0ff */
[----:B------:R-:W-:Y:S01]  /*10630*/  PLOP3.LUT P2, PT, PT, PT, UP0, 0x80, 0x0 ;  /* 0x000000000000781c */ /* 0x000fe20003f4f008 */
[----:B------:R-:W-:Y:S01]  /*10640*/  IMAD R3, R123, UR5, R12 ;  /* 0x000000057b037c24 */ /* 0x000fe2000f8e020c */
[----:B------:R-:W-:-:S04]  /*10650*/  IADD3 R56, P1, R6, UR6, RZ ;  /* 0x0000000606387c10 */ /* 0x000fc8000ff3e0ff */
[----:B------:R-:W-:Y:S01]  /*10660*/  IADD3.X R53, R3, UR7, R5, P0, !PT ;  /* 0x0000000703357c10 */ /* 0x000fe200087fe405 */
[----:B0-----:R-:W-:Y:S01]  /*10670*/  IMAD.WIDE.U32 R24, R123, UR4, R24 ;  /* 0x000000047b187c25 */ /* 0x001fe2000f8e0018 */
[----:B------:R-:W-:Y:S01]  /*10680*/  IADD3.X R57, R3, UR7, R7, P1, !PT ;  /* 0x0000000703397c10 */ /* 0x000fe20008ffe407 */
[----:B------:R-:W-:Y:S01]  /*10690*/  ULDC.64 UR6, c[0x0][0x3e8] ;  /* 0x0000fa0000067ab9 */ /* 0x000fe20000000a00 */
[----:B------:R-:W-:Y:S01]  /*106a0*/  ULDC.64 UR4, c[0x0][0x3e0] ;  /* 0x0000f80000047ab9 */ /* 0x000fe20000000a00 */
[----:B------:R-:W-:Y:S02]  /*106b0*/  IMAD R0, R0, UR6, RZ ;  /* 0x0000000600007c24 */ /* 0x000fe4000f8e02ff */
[----:B------:R-:W-:-:S04]  /*106c0*/  IMAD.WIDE.U32 R4, R123, UR6, R8 ;  /* 0x000000067b047c25 */ /* 0x000fc8000f8e0008 */
[----:B------:R-:W-:Y:S01]  /*106d0*/  IMAD.WIDE.U32 R6, R123, UR6, R10 ;  /* 0x000000067b067c25 */ /* 0x000fe2000f8e000a */
[----:B------:R-:W-:-:S03]  /*106e0*/  IADD3 R54, P0, R4, UR4, RZ ;  /* 0x0000000404367c10 */ /* 0x000fc6000ff1e0ff */
[C---:B------:R-:W-:Y:S01]  /*106f0*/  IMAD R27, R123.reuse, UR7, R0 ;  /* 0x000000077b1b7c24 */ /* 0x040fe2000f8e0200 */
[----:B------:R-:W-:Y:S01]  /*10700*/  IADD3 R58, P1, R6, UR4, RZ ;  /* 0x00000004063a7c10 */ /* 0x000fe2000ff3e0ff */
[----:B-1----:R-:W-:-:S03]  /*10710*/  IMAD.WIDE.U32 R48, R123, UR6, R48 ;  /* 0x000000067b307c25 */ /* 0x002fc6000f8e0030 */
[----:B------:R-:W-:Y:S01]  /*10720*/  IADD3.X R55, R27, UR5, R5, P0, !PT ;  /* 0x000000051b377c10 */ /* 0x000fe200087fe405 */
[----:B------:R-:W-:Y:S01]  /*10730*/  IMAD.IADD R26, R3, 0x1, R25 ;  /* 0x00000001031a7824 */ /* 0x000fe200078e0219 */
[C---:B------:R-:W-:Y:S01]  /*10740*/  IADD3.X R59, R27.reuse, UR5, R7, P1, !PT ;  /* 0x000000051b3b7c10 */ /* 0x040fe20008ffe407 */
[----:B------:R-:W-:Y:S01]  /*10750*/  IMAD.IADD R27, R27, 0x1, R49 ;  /* 0x000000011b1b7824 */ /* 0x000fe200078e0231 */
[----:B------:R-:W-:Y:S06]  /*10760*/  @!P2 BRA `(.L_x_538) ;  /* 0x000000000040a947 */ /* 0x000fec0003800000 */
        /* <DEDUP_REMOVED lines=15> */
[----:B-1----:R-:W-:Y:S05]  /*10860*/  CALL.ABS.NOINC R14 ;  /* 0x000000000e007343 */ /* 0x002fea0003c00000 */
.L_x_538:
[----:B------:R-:W-:Y:S01]  /*10870*/  ULDC.U8 UR4, c[0x0][0x3f0] ;  /* 0x0000fc0000047ab9 */ /* 0x000fe20000000000 */
[----:B------:R-:W-:Y:S01]  /*10880*/  IMAD R150, R125, -0x80, R150 ;  /* 0xffffff807d967824 */ /* 0x000fe200078e0296 */
[----:B------:R-:W-:Y:S01]  /*10890*/  ISETP.NE.AND P0, PT, RZ, UR4, PT ;  /* 0x00000004ff007c0c */ /* 0x000fe2000bf05270 */
[----:B------:R-:W-:Y:S03]  /*108a0*/  BSSY B0, `(.L_x_539) ;  /* 0x0000671000007945 */ /* 0x000fe60003800000 */
[----:B------:R-:W-:-:S09]  /*108b0*/  VIMNMX R3, R150, 0x80, PT ;  /* 0x0000008096037848 */ /* 0x000fd20003fe0100 */
[----:B------:R-:W-:Y:S05]  /*108c0*/  @!P0 BRA `(.L_x_540) ;  /* 0x0000003000dc8947 */ /* 0x000fea0003800000 */
        /* <DEDUP_REMOVED lines=15> */
[----:B------:R-:W-:Y:S01]  /*109c0*/  ULDC UR4, c[0x0][0x3d4] ;  /* 0x0000f50000047ab9 */ /* 0x000fe20000000800 */
[C---:B------:R-:W-:Y:S01]  /*109d0*/  VIADD R0, R16.reuse, 0x10 ;  /* 0x0000001010007836 */ /* 0x040fe20000000000 */
[C---:B------:R-:W-:Y:S01]  /*109e0*/  ISETP.GE.AND P5, PT, R16.reuse, UR4, PT ;  /* 0x0000000410007c0c */ /* 0x040fe2000bfa6270 */
[----:B------:R-:W-:Y:S01]  /*109f0*/  VIADD R3, R16, 0x20 ;  /* 0x0000002010037836 */ /* 0x000fe20000000000 */
[----:B------:R-:W-:Y:S02]  /*10a00*/  CS2R R44, SRZ ;  /* 0x00000000002c7805 */ /* 0x000fe4000001ff00 */
[----:B------:R-:W-:Y:S02]  /*10a10*/  CS2R R46, SRZ ;  /* 0x00000000002e7805 */ /* 0x000fe4000001ff00 */
[----:B------:R-:W-:Y:S01]  /*10a20*/  ISETP.GE.AND P4, PT, R0, UR4, PT ;  /* 0x0000000400007c0c */ /* 0x000fe2000bf86270 */
[C---:B------:R-:W-:Y:S01]  /*10a30*/  VIADD R0, R16.reuse, 0x30 ;  /* 0x0000003010007836 */ /* 0x040fe20000000000 */
[----:B------:R-:W-:Y:S01]  /*10a40*/  ISETP.GE.AND P3, PT, R3, UR4, PT ;  /* 0x0000000403007c0c */ /* 0x000fe2000bf66270 */
[----:B------:R-:W-:-:S03]  /*10a50*/  VIADD R3, R16, 0x40 ;  /* 0x0000004010037836 */ /* 0x000fc60000000000 */
[----:B------:R-:W-:Y:S02]  /*10a60*/  ISETP.GE.AND P2, PT, R0, UR4, PT ;  /* 0x0000000400007c0c */ /* 0x000fe4000bf46270 */
[----:B------:R-:W-:Y:S01]  /*10a70*/  IADD3 R0, R16, 0x50, RZ ;  /* 0x0000005010007810 */ /* 0x000fe20007ffe0ff */
[----:B------:R0:W5:Y:S01]  /*10a80*/  @!P5 LDG.E.64 R44, desc[UR54][R52.64] ;  /* 0x00000036342cd981 */ /* 0x000162000c1e1b00 */
[----:B------:R-:W-:-:S03]  /*10a90*/  ISETP.GE.AND P1, PT, R3, UR4, PT ;  /* 0x0000000403007c0c */ /* 0x000fc6000bf26270 */
[----:B------:R0:W5:Y:S01]  /*10aa0*/  @!P5 LDG.E.64 R46, desc[UR54][R54.64] ;  /* 0x00000036362ed981 */ /* 0x000162000c1e1b00 */
[----:B------:R-:W-:Y:S02]  /*10ab0*/  ISETP.GE.AND P5, PT, R0, UR4, PT ;  /* 0x0000000400007c0c */ /* 0x000fe4000bfa6270 */
        /* <DEDUP_REMOVED lines=10> */
[----:B------:R0:W5:Y:S04]  /*10b60*/  @!P4 LDG.E.64 R40, desc[UR54][R52.64+0x10] ;  /* 0x000010363428c981 */ /* 0x000168000c1e1b00 */
        /* <DEDUP_REMOVED lines=8> */
[----:B------:R0:W5:Y:S02]  /*10bf0*/  @!P5 LDG.E.64 R20, desc[UR54][R54.64+0x50] ;  /* 0x000050363614d981 */ /* 0x000164000c1e1b00 */
.L_x_542:
[----:B------:R-:W-:Y:S05]  /*10c00*/  BSYNC B1 ;  /* 0x0000000000017941 */ /* 0x000fea0003800000 */
.L_x_541:
[----:B------:R-:W-:-:S03]  /*10c10*/  UMOV UR4, 0xffffffff ;  /* 0xffffffff00047882 */ /* 0x000fc60000000000 */
[----:B------:R-:W-:Y:S05]  /*10c20*/  BRA.DIV UR4, `(.L_x_543) ;  /* 0x0000017a04887947 */ /* 0x000fea000b800000 */
.L_x_756:
[----:B------:R-:W-:-:S03]  /*10c30*/  UMOV UR4, 0xffffffff ;  /* 0xffffffff00047882 */ /* 0x000fc60000000000 */
[----:B------:R-:W-:Y:S05]  /*10c40*/  BRA.DIV UR4, `(.L_x_544) ;  /* 0x0000017a04a87947 */ /* 0x000fea000b800000 */
.L_x_759:
[----:B------:R-:W-:-:S03]  /*10c50*/  UMOV UR4, 0xffffffff ;  /* 0xffffffff00047882 */ /* 0x000fc60000000000 */
[----:B------:R-:W-:Y:S05]  /*10c60*/  BRA.DIV UR4, `(.L_x_545) ;  /* 0x0000017a04c87947 */ /* 0x000fea000b800000 */
.L_x_762:
[----:B------:R-:W-:-:S03]  /*10c70*/  UMOV UR4, 0xffffffff ;  /* 0xffffffff00047882 */ /* 0x000fc60000000000 */
[----:B------:R-:W-:Y:S05]  /*10c80*/  BRA.DIV UR4, `(.L_x_546) ;  /* 0x0000017a04e87947 */ /* 0x000fea000b800000 */
.L_x_765:
[----:B------:R-:W-:Y:S01]  /*10c90*/  ULEA.HI UR4, UR43, UR43, URZ, 0x1 ;  /* 0x0000002b2b047291 */ /* 0x000fe2000f8f083f */
[----:B------:R-:W-:Y:S03]  /*10ca0*/  BSSY B1, `(.L_x_547) ;  /* 0x0000007000017945 */ /* 0x000fe60003800000 */
[----:B------:R-:W-:-:S04]  /*10cb0*/  ULOP3.LUT UR4, UR4, 0xfffffffe, URZ, 0xc0, !UPT ;  /* 0xfffffffe04047892 */ /* 0x000fc8000f8ec03f */
[----:B------:R-:W-:-:S06]  /*10cc0*/  UIADD3 UR4, UR43, -UR4, URZ ;  /* 0x800000042b047290 */ /* 0x000fcc000fffe03f */
[----:B------:R-:W-:-:S05]  /*10cd0*/  IMAD.U32 R3, RZ, RZ, UR4 ;  /* 0x00000004ff037e24 */ /* 0x000fca000f8e00ff */
[----:B------:R-:W-:-:S04]  /*10ce0*/  SHF.L.U32 R3, R3, 0x1f, RZ ;  /* 0x0000001f03037819 */ /* 0x000fc800000006ff */
[----:B------:R-:W1:Y:S02]  /*10cf0*/  SYNCS.PHASECHK.TRANS64.TRYWAIT P1, [R18+URZ+0x33400], R3 ;  /* 0x03340003120075a7 */ /* 0x000e64000802017f */
[----:B-1----:R-:W-:Y:S05]  /*10d00*/  @!P1 BRA `(.L_x_548) ;  /* 0x0000017800f09947 */ /* 0x002fea0003800000 */
.L_x_766:
[----:B------:R-:W-:Y:S05]  /*10d10*/  BSYNC B1 ;  /* 0x0000000000017941 */ /* 0x000fea0003800000 */
.L_x_547:
[----:B------:R-:W-:Y:S05]  /*10d20*/  @P0 BRA `(.L_x_549) ;  /* 0x0000006000a00947 */ /* 0x000fea0003800000 */
[----:B------:R-:W2:Y:S01]  /*10d30*/  LDC R5, c[0x0][0x3d4] ;  /* 0x0000f500ff057b82 */ /* 0x000ea20000000800 */
[C---:B------:R-:W-:Y:S01]  /*10d40*/  VIADD R0, R16.reuse, 0x10 ;  /* 0x0000001010007836 */ /* 0x040fe20000000000 */
[----:B------:R-:W-:Y:S01]  /*10d50*/  BSSY B1, `(.L_x_550) ;  /* 0x0000085000017945 */ /* 0x000fe20003800000 */
[C---:B------:R-:W-:Y:S01]  /*10d60*/  VIADD R4, R16.reuse, 0x20 ;  /* 0x0000002010047836 */ /* 0x040fe20000000000 */
[----:B------:R-:W-:Y:S01]  /*10d70*/  LOP3.LUT P5, RZ, R235, 0x2, RZ, 0xc0, !PT ;  /* 0x00000002ebff7812 */ /* 0x000fe200078ac0ff */
[----:B------:R-:W-:Y:S02]  /*10d80*/  VIADD R6, R16, 0x30 ;  /* 0x0000003010067836 */ /* 0x000fe40000000000 */
[----:B-1----:R-:W-:Y:S01]  /*10d90*/  IMAD.IADD R3, R18, 0x1, R234 ;  /* 0x0000000112037824 */ /* 0x002fe200078e02ea */
[-C--:B--2---:R-:W-:Y:S02]  /*10da0*/  ISETP.GE.AND P6, PT, R16, R5.reuse, PT ;  /* 0x000000051000720c */ /* 0x084fe40003fc6270 */
[-C--:B------:R-:W-:Y:S01]  /*10db0*/  ISETP.GE.AND P0, PT, R0, R5.reuse, PT ;  /* 0x000000050000720c */ /* 0x080fe20003f06270 */
[----:B------:R-:W-:Y:S01]  /*10dc0*/  VIADD R0, R16, 0x40 ;  /* 0x0000004010007836 */ /* 0x000fe20000000000 */
[----:B------:R-:W-:-:S02]  /*10dd0*/  ISETP.GE.AND P1, PT, R4, R5, PT ;  /* 0x000000050400720c */ /* 0x000fc40003f26270 */
[----:B------:R-:W-:Y:S02]  /*10de0*/  IADD3 R4, R16, 0x50, RZ ;  /* 0x0000005010047810 */ /* 0x000fe40007ffe0ff */
[-C--:B------:R-:W-:Y:S01]  /*10df0*/  ISETP.GE.AND P3, PT, R0, R5.reuse, PT ;  /* 0x000000050000720c */ /* 0x080fe20003f66270 */
[----:B------:R-:W-:Y:S01]  /*10e00*/  VIADD R0, R3, 0x20 ;  /* 0x0000002003007836 */ /* 0x000fe20000000000 */
[-C--:B------:R-:W-:Y:S02]  /*10e10*/  ISETP.GE.AND P2, PT, R6, R5.reuse, PT ;  /* 0x000000050600720c */ /* 0x080fe40003f46270 */
[----:B------:R-:W-:Y:S01]  /*10e20*/  ISETP.GE.AND P4, PT, R4, R5, PT ;  /* 0x000000050400720c */ /* 0x000fe20003f86270 */
[----:B------:R-:W-:-:S12]  /*10e30*/  @P6 BRA `(.L_x_551) ;  /* 0x0000000400d86947 */ /* 0x000fd80003800000 */
[----:B------:R-:W1:Y:S01]  /*10e40*/  LDS.128 R4, [R3+0x1e200] ;  /* 0x01e2000003047984 */ /* 0x000e620000000c00 */
[----:B-----5:R-:W-:Y:S02]  /*10e50*/  SHF.R.U32.HI R13, RZ, 0x8, R45 ;  /* 0x00000008ff0d7819 */ /* 0x020fe4000001162d */
[----:B------:R-:W-:Y:S02]  /*10e60*/  SHF.R.U32.HI R11, RZ, 0x8, R44 ;  /* 0x00000008ff0b7819 */ /* 0x000fe4000001162c */
[----:B------:R-:W-:Y:S02]  /*10e70*/  LOP3.LUT R12, R45, 0xff, RZ, 0xc0, !PT ;  /* 0x000000ff2d0c7812 */ /* 0x000fe400078ec0ff */
[----:B------:R-:W-:Y:S02]  /*10e80*/  LOP3.LUT R13, R13, 0xff, RZ, 0xc0, !PT ;  /* 0x000000ff0d0d7812 */ /* 0x000fe400078ec0ff */
[----:B------:R-:W-:Y:S02]  /*10e90*/  SHF.R.U32.HI R25, RZ, 0x8, R47 ;  /* 0x00000008ff197819 */ /* 0x000fe4000001162f */
[----:B------:R-:W-:-:S02]  /*10ea0*/  LOP3.LUT R10, R44, 0xff, RZ, 0xc0, !PT ;  /* 0x000000ff2c0a7812 */ /* 0x000fc400078ec0ff */
[----:B------:R-:W-:Y:S02]  /*10eb0*/  LOP3.LUT R11, R11, 0xff, RZ, 0xc0, !PT ;  /* 0x000000ff0b0b7812 */ /* 0x000fe400078ec0ff */
[----:B------:R-:W-:Y:S02]  /*10ec0*/  PRMT R12, R13, 0x7604, R12 ;  /* 0x000076040d0c7816 */ /* 0x000fe4000000000c */
[----:B------:R-:W-:Y:S02]  /*10ed0*/  SHF.R.U32.HI R26, RZ, 0x10, R45 ;  /* 0x00000010ff1a7819 */ /* 0x000fe4000001162d */
[----:B------:R-:W-:Y:S02]  /*10ee0*/  SHF.R.U32.HI R13, RZ, 0x8, R46 ;  /* 0x00000008ff0d7819 */ /* 0x000fe4000001162e */
[----:B------:R-:W-:Y:S02]  /*10ef0*/  LOP3.LUT R14, R47, 0xff, RZ, 0xc0, !PT ;  /* 0x000000ff2f0e7812 */ /* 0x000fe400078ec0ff */
[----:B------:R-:W-:-:S02]  /*10f00*/  LOP3.LUT R25, R25, 0xff, RZ, 0xc0, !PT ;  /* 0x000000ff19197812 */ /* 0x000fc400078ec0ff */
[----:B------:R-:W-:Y:S02]  /*10f10*/  SHF.R.U32.HI R24, RZ, 0x10, R47 ;  /* 0x00000010ff187819 */ /* 0x000fe4000001162f */
[----:B------:R-:W-:Y:S02]  /*10f20*/  PRMT R11, R11, 0x7604, R10 ;  /* 0x000076040b0b7816 */ /* 0x000fe4000000000a */
[----:B------:R-:W-:Y:S02]  /*10f30*/  LOP3.LUT R10, R46, 0xff, RZ, 0xc0, !PT ;  /* 0x000000ff2e0a7812 */ /* 0x000fe400078ec0ff */
[----:B------:R-:W-:Y:S01]  /*10f40*/  LOP3.LUT R15, R13, 0xff, RZ, 0xc0, !PT ;  /* 0x000000ff0d0f7812 */ /* 0x000fe200078ec0ff */
[----:B------:R-:W-:Y:S01]  /*10f50*/  IMAD.U32 R13, R26, 0x10000, RZ ;  /* 0x000100001a0d7824 */ /* 0x000fe200078e00ff */
[----:B------:R-:W-:Y:S01]  /*10f60*/  PRMT R14, R25, 0x7604, R14 ;  /* 0x00007604190e7816 */ /* 0x000fe2000000000e */
[----:B------:R-:W-:Y:S01]  /*10f70*/  IMAD.U32 R25, R24, 0x10000, RZ ;  /* 0x0001000018197824 */ /* 0x000fe200078e00ff */
[----:B------:R-:W-:-:S02]  /*10f80*/  PRMT R15, R15, 0x7604, R10 ;  /* 0x000076040f0f7816 */ /* 0x000fc4000000000a */
[----:B------:R-:W-:Y:S02]  /*10f90*/  LOP3.LUT R11, R11, 0xff0000, R44, 0xf8, !PT ;  /* 0x00ff00000b0b7812 */ /* 0x000fe400078ef82c */
[----:B------:R-:W-:Y:S02]  /*10fa0*/  LOP3.LUT R13, R12, 0xff0000, R13, 0xf8, !PT ;  /* 0x00ff00000c0d7812 */ /* 0x000fe400078ef80d */
[----:B------:R-:W-:Y:S02]  /*10fb0*/  LOP3.LUT R27, R14, 0xff0000, R25, 0xf8, !PT ;  /* 0x00ff00000e1b7812 */ /* 0x000fe400078ef819 */
[----:B------:R-:W-:Y:S02]  /*10fc0*/  LOP3.LUT R25, R15, 0xff0000, R46, 0xf8, !PT ;  /* 0x00ff00000f197812 */ /* 0x000fe400078ef82e */
[----:B------:R-:W-:Y:S02]  /*10fd0*/  LOP3.LUT R15, R11, 0xff000000, R44, 0xf8, !PT ;  /* 0xff0000000b0f7812 */ /* 0x000fe400078ef82c */
[----:B------:R-:W-:-:S02]  /*10fe0*/  LOP3.LUT R27, R27, 0xff000000, R47, 0xf8, !PT ;  /* 0xff0000001b1b7812 */ /* 0x000fc400078ef82f */
[----:B------:R-:W-:Y:S02]  /*10ff0*/  LOP3.LUT R44, R13, 0xff000000, R45, 0xf8, !PT ;  /* 0xff0000000d2c7812 */ /* 0x000fe400078ef82d */
[----:B-1----:R-:W-:Y:S02]  /*11000*/  F2FP.F16.E4M3.UNPACK_B R10, R6.H1 ;  /* 0x00000006ff0a723e */ /* 0x002fe400030006ff */
[----:B------:R-:W-:Y:S02]  /*11010*/  F2FP.F16.E4M3.UNPACK_B R26, R27 ;  /* 0x0000001bff1a723e */ /* 0x000fe400020006ff */
[----:B------:R-:W-:Y:S01]  /*11020*/  F2FP.F16.E4M3.UNPACK_B R24, R44 ;  /* 0x0000002cff18723e */ /* 0x000fe200020006ff */
[--C-:B------:R-:W-:Y:S01]  /*11030*/  HADD2.F32 R13, -RZ, R10.reuse.H0_H0 ;  /* 0x2000000aff0d7230 */ /* 0x100fe20000004100 */
[----:B------:R-:W-:Y:S01]  /*11040*/  LOP3.LUT R46, R25, 0xff000000, R46, 0xf8, !PT ;  /* 0xff000000192e7812 */ /* 0x000fe200078ef82e */
[----:B------:R-:W-:Y:S01]  /*11050*/  HADD2.F32 R10, -RZ, R10.H1_H1 ;  /* 0x3000000aff0a7230 */ /* 0x000fe20000004100 */
[----:B------:R-:W-:Y:S01]  /*11060*/  F2FP.F16.E4M3.UNPACK_B R12, R6 ;  /* 0x00000006ff0c723e */ /* 0x000fe200020006ff */
[----:B------:R-:W-:Y:S01]  /*11070*/  HADD2.F32 R45, -RZ, R26.H1_H1 ;  /* 0x3000001aff2d7230 */ /* 0x000fe20000004100 */
[----:B------:R-:W-:Y:S01]  /*11080*/  F2FP.F16.E4M3.UNPACK_B R11, R5.H1 ;  /* 0x00000005ff0b723e */ /* 0x000fe200030006ff */
[----:B------:R-:W-:Y:S01]  /*11090*/  HADD2.F32 R25, -RZ, R24.H1_H1 ;  /* 0x30000018ff197230 */ /* 0x000fe20000004100 */
[----:B------:R-:W-:Y:S01]  /*110a0*/  F2FP.F16.E4M3.UNPACK_B R14, R7 ;  /* 0x00000007ff0e723e */ /* 0x000fe200020006ff */
[----:B------:R-:W-:-:S02]  /*110b0*/  HADD2.F32 R26, -RZ, R26.H0_H0 ;  /* 0x2000001aff1a7230 */ /* 0x000fc40000004100 */
[C---:B------:R-:W-:Y:S01]  /*110c0*/  FMUL.FTZ R48, R10.reuse, R45 ;  /* 0x0000002d0a307220 */ /* 0x040fe20000410000 */
[----:B------:R-:W-:Y:S02]  /*110d0*/  HADD2.F32 R24, -RZ, R24.H0_H0 ;  /* 0x20000018ff187230 */ /* 0x000fe40000004100 */
[----:B0-----:R-:W-:Y:S01]  /*110e0*/  FMUL.FTZ R52, R10, R25 ;  /* 0x000000190a347220 */ /* 0x001fe20000410000 */
[----:B------:R-:W-:Y:S01]  /*110f0*/  F2FP.F16.E4M3.UNPACK_B R10, R5 ;  /* 0x00000005ff0a723e */ /* 0x000fe200020006ff */
[--C-:B------:R-:W-:Y:S02]  /*11100*/  HADD2.F32 R5, -RZ, R12.reuse.H1_H1 ;  /* 0x3000000cff057230 */ /* 0x100fe40000004100 */
[C---:B------:R-:W-:Y:S01]  /*11110*/  FFMA.FTZ R49, R13.reuse, R25, -R48 ;  /* 0x000000190d317223 */ /* 0x040fe20000010830 */
[----:B------:R-:W-:Y:S01]  /*11120*/  FFMA.FTZ R52, R13, R45, R52 ;  /* 0x0000002d0d347223 */ /* 0x000fe20000010034 */
[----:B------:R-:W-:Y:S01]  /*11130*/  HADD2.F32 R12, -RZ, R12.H0_H0 ;  /* 0x2000000cff0c7230 */ /* 0x000fe20000004100 */
[----:B------:R-:W-:Y:S01]  /*11140*/  F2FP.F16.E4M3.UNPACK_B R27, R27.H1 ;  /* 0x0000001bff1b723e */ /* 0x000fe200030006ff */
[C---:B------:R-:W-:Y:S01]  /*11150*/  FMUL.FTZ R13, R5.reuse, R26 ;  /* 0x0000001a050d7220 */ /* 0x040fe20000410000 */
[----:B------:R-:W-:Y:S01]  /*11160*/  F2FP.F16.E4M3.UNPACK_B R44, R44.H1 ;  /* 0x0000002cff2c723e */ /* 0x000fe200030006ff */
[-C--:B------:R-:W-:Y:S01]  /*11170*/  FMUL.FTZ R47, R5, R24.reuse ;  /* 0x00000018052f7220 */ /* 0x080fe20000410000 */
[----:B------:R-:W-:Y:S01]  /*11180*/  F2FP.F16.E4M3.UNPACK_B R7, R7.H1 ;  /* 0x00000007ff07723e */ /* 0x000fe200030006ff */
[----:B------:R-:W-:Y:S01]  /*11190*/  FFMA.FTZ R45, R12, R24, -R13 ;  /* 0x000000180c2d7223 */ /* 0x000fe2000001080d */
[----:B------:R-:W-:-:S02]  /*111a0*/  HADD2.F32 R5, -RZ, R14.H1_H1 ;  /* 0x3000000eff057230 */ /* 0x000fc40000004100 */
[----:B------:R-:W-:Y:S01]  /*111b0*/  FFMA.FTZ R48, R12, R26, R47 ;  /* 0x0000001a0c307223 */ /* 0x000fe2000001002f */
[--C-:B------:R-:W-:Y:S01]  /*111c0*/  HADD2.F32 R25, -RZ, R27.reuse.H0_H0 ;  /* 0x2000001bff197230 */ /* 0x100fe20000004100 */
[-C--:B------:R-:W-:Y:S01]  /*111d0*/  F2FP.F16.E4M3.UNPACK_B R6, R4.reuse ;  /* 0x00000004ff06723e */ /* 0x080fe200020006ff */
[----:B------:R-:W-:Y:S01]  /*111e0*/  HADD2.F32 R13, -RZ, R44.H0_H0 ;  /* 0x2000002cff0d7230 */ /* 0x000fe20000004100 */
[----:B------:R-:W-:Y:S01]  /*111f0*/  F2FP.F16.E4M3.UNPACK_B R4, R4.H1 ;  /* 0x00000004ff04723e */ /* 0x000fe200030006ff */
[----:B------:R-:W-:Y:S02]  /*11200*/  HADD2.F32 R14, -RZ, R14.H0_H0 ;  /* 0x2000000eff0e7230 */ /* 0x000fe40000004100 */
[C---:B------:R-:W-:Y:S01]  /*11210*/  FMUL.FTZ R47, R5.reuse, R25 ;  /* 0x00000019052f7220 */ /* 0x040fe20000410000 */
[----:B------:R-:W-:Y:S02]  /*11220*/  HADD2.F32 R27, -RZ, R27.H1_H1 ;  /* 0x3000001bff1b7230 */ /* 0x000fe40000004100 */
[----:B------:R-:W-:Y:S01]  /*11230*/  FMUL.FTZ R51, R5, R13 ;  /* 0x0000000d05337220 */ /* 0x000fe20000410000 */
[----:B------:R-:W-:-:S02]  /*11240*/  HADD2.F32 R12, -RZ, R7.H1_H1 ;  /* 0x30000007ff0c7230 */ /* 0x000fc40000004100 */
[C---:B------:R-:W-:Y:S01]  /*11250*/  FFMA.FTZ R47, R14.reuse, R13, -R47 ;  /* 0x0000000d0e2f7223 */ /* 0x040fe2000001082f */
[----:B------:R-:W-:Y:S02]  /*11260*/  HADD2.F32 R44, -RZ, R44.H1_H1 ;  /* 0x3000002cff2c7230 */ /* 0x000fe40000004100 */
[----:B------:R-:W-:Y:S01]  /*11270*/  FFMA.FTZ R54, R14, R25, R51 ;  /* 0x000000190e367223 */ /* 0x000fe20000010033 */
[----:B------:R-:W-:Y:S02]  /*11280*/  HADD2.F32 R5, -RZ, R7.H0_H0 ;  /* 0x20000007ff057230 */ /* 0x000fe40000004100 */
[C---:B------:R-:W-:Y:S01]  /*11290*/  FMUL.FTZ R24, R12.reuse, R27 ;  /* 0x0000001b0c187220 */ /* 0x040fe20000410000 */
[----:B------:R-:W-:Y:S01]  /*112a0*/  F2FP.F16.E4M3.UNPACK_B R13, R46 ;  /* 0x0000002eff0d723e */ /* 0x000fe200020006ff */
[-C--:B------:R-:W-:Y:S01]  /*112b0*/  FMUL.FTZ R14, R12, R44.reuse ;  /* 0x0000002c0c0e7220 */ /* 0x080fe20000410000 */
[----:B------:R-:W-:Y:S01]  /*112c0*/  F2FP.F16.E4M3.UNPACK_B R12, R15 ;  /* 0x0000000fff0c723e */ /* 0x000fe200020006ff */
[----:B------:R-:W-:Y:S01]  /*112d0*/  FFMA.FTZ R44, R5, R44, -R24 ;  /* 0x0000002c052c7223 */ /* 0x000fe20000010818 */
[----:B------:R-:W-:-:S02]  /*112e0*/  HADD2.F32 R7, -RZ, R4.H1_H1 ;  /* 0x30000004ff077230 */ /* 0x000fc40000004100 */
[----:B------:R-:W-:Y:S01]  /*112f0*/  FFMA.FTZ R51, R5, R27, R14 ;  /* 0x0000001b05337223 */ /* 0x000fe2000001000e */
[--C-:B------:R-:W-:Y:S01]  /*11300*/  HADD2.F32 R24, -RZ, R13.reuse.H1_H1 ;  /* 0x3000000dff187230 */ /* 0x100fe20000004100 */
[----:B------:R-:W-:Y:S01]  /*11310*/  F2FP.F16.E4M3.UNPACK_B R15, R15.H1 ;  /* 0x0000000fff0f723e */ /* 0x000fe200030006ff */
[----:B------:R-:W-:Y:S01]  /*11320*/  HADD2.F32 R14, -RZ, R12.H1_H1 ;  /* 0x3000000cff0e7230 */ /* 0x000fe20000004100 */
[----:B------:R-:W-:Y:S01]  /*11330*/  F2FP.F16.E4M3.UNPACK_B R46, R46.H1 ;  /* 0x0000002eff2e723e */ /* 0x000fe200030006ff */
[----:B------:R-:W-:Y:S02]  /*11340*/  HADD2.F32 R5, -RZ, R4.H0_H0 ;  /* 0x20000004ff057230 */ /* 0x000fe40000004100 */
[----:B------:R-:W-:Y:S01]  /*11350*/  FMUL.FTZ R26, R7, R24 ;  /* 0x00000018071a7220 */ /* 0x000fe20000410000 */
[----:B------:R-:W-:Y:S02]  /*11360*/  HADD2.F32 R25, -RZ, R13.H0_H0 ;  /* 0x2000000dff197230 */ /* 0x000fe40000004100 */
[----:B------:R-:W-:-:S02]  /*11370*/  HADD2.F32 R4, -RZ, R6.H1_H1 ;  /* 0x30000006ff047230 */ /* 0x000fc40000004100 */
[-C--:B------:R-:W-:Y:S01]  /*11380*/  FFMA.FTZ R26, R5, R14.reuse, -R26 ;  /* 0x0000000e051a7223 */ /* 0x080fe2000001081a */
[----:B------:R-:W-:Y:S02]  /*11390*/  HADD2.F32 R13, -RZ, R12.H0_H0 ;  /* 0x2000000cff0d7230 */ /* 0x000fe40000004100 */
[----:B------:R-:W-:Y:S01]  /*113a0*/  FMUL.FTZ R12, R7, R14 ;  /* 0x0000000e070c7220 */ /* 0x000fe20000410000 */
[----:B------:R-:W-:Y:S02]  /*113b0*/  HADD2.F32 R6, -RZ, R6.H0_H0 ;  /* 0x20000006ff067230 */ /* 0x000fe40000004100 */
[C---:B------:R-:W-:Y:S01]  /*113c0*/  FMUL.FTZ R7, R4.reuse, R25 ;  /* 0x0000001904077220 */ /* 0x040fe20000410000 */
[-C--:B------:R-:W-:Y:S01]  /*113d0*/  FMUL.FTZ R4, R4, R13.reuse ;  /* 0x0000000d04047220 */ /* 0x080fe20000410000 */
[----:B------:R-:W-:Y:S02]  /*113e0*/  FFMA.FTZ R27, R5, R24, R12 ;  /* 0x00000018051b7223 */ /* 0x000fe4000001000c */
[----:B------:R-:W-:Y:S01]  /*113f0*/  FFMA.FTZ R13, R6, R13, -R7 ;  /* 0x0000000d060d7223 */ /* 0x000fe20000010807 */
[----:B------:R-:W-:-:S02]  /*11400*/  HADD2.F32 R5, -RZ, R11.H1_H1 ;  /* 0x3000000bff057230 */ /* 0x000fc40000004100 */
[----:B------:R-:W-:Y:S01]  /*11410*/  FFMA.FTZ R14, R6, R25, R4 ;  /* 0x00000019060e7223 */ /* 0x000fe20000010004 */
[--C-:B------:R-:W-:Y:S02]  /*11420*/  HADD2.F32 R6, -RZ, R15.reuse.H1_H1 ;  /* 0x3000000fff067230 */ /* 0x100fe40000004100 */
[--C-:B------:R-:W-:Y:S02]  /*11430*/  HADD2.F32 R12, -RZ, R46.reuse.H1_H1 ;  /* 0x3000002eff0c7230 */ /* 0x100fe40000004100 */
[----:B------:R-:W-:Y:S02]  /*11440*/  HADD2.F32 R7, -RZ, R46.H0_H0 ;  /* 0x2000002eff077230 */ /* 0x000fe40000004100 */
[C---:B------:R-:W-:Y:S01]  /*11450*/  FMUL.FTZ R25, R5.reuse, R6 ;  /* 0x0000000605197220 */ /* 0x040fe20000410000 */
[----:B------:R-:W-:Y:S02]  /*11460*/  HADD2.F32 R4, -RZ, R10.H1_H1 ;  /* 0x3000000aff047230 */ /* 0x000fe40000004100 */
[----:B------:R-:W-:Y:S01]  /*11470*/  FMUL.FTZ R24, R5, R12 ;  /* 0x0000000c05187220 */ /* 0x000fe20000410000 */
[----:B------:R-:W-:-:S02]  /*11480*/  HADD2.F32 R15, -RZ, R15.H0_H0 ;  /* 0x2000000fff0f7230 */ /* 0x000fc40000004100 */
[----:B------:R-:W-:Y:S02]  /*11490*/  HADD2.F32 R11, -RZ, R11.H0_H0 ;  /* 0x2000000bff0b7230 */ /* 0x000fe40000004100 */
[C---:B------:R-:W-:Y:S01]  /*114a0*/  FMUL.FTZ R5, R4.reuse, R7 ;  /* 0x0000000704057220 */ /* 0x040fe20000410000 */
[----:B------:R-:W-:Y:S02]  /*114b0*/  HADD2.F32 R10, -RZ, R10.H0_H0 ;  /* 0x2000000aff0a7230 */ /* 0x000fe40000004100 */
[-C--:B------:R-:W-:Y:S01]  /*114c0*/  FMUL.FTZ R4, R4, R15.reuse ;  /* 0x0000000f04047220 */ /* 0x080fe20000410000 */
[C---:B------:R-:W-:Y:S01]  /*114d0*/  FFMA.FTZ R24, R11.reuse, R6, -R24 ;  /* 0x000000060b187223 */ /* 0x040fe20000010818 */
[----:B------:R-:W-:Y:S01]  /*114e0*/  FFMA.FTZ R25, R11, R12, R25 ;  /* 0x0000000c0b197223 */ /* 0x000fe20000010019 */
[C---:B------:R-:W-:Y:S01]  /*114f0*/  FFMA.FTZ R5, R10.reuse, R15, -R5 ;  /* 0x0000000f0a057223 */ /* 0x040fe20000010805 */
[----:B------:R-:W-:Y:S01]  /*11500*/  FFMA.FTZ R10, R10, R7, R4 ;  /* 0x000000070a0a7223 */ /* 0x000fe20000010004 */
[----:B------:R-:W-:-:S02]  /*11510*/  F2FP.SATFINITE.E4M3.F32.PACK_AB_MERGE_C R6, R52, R49, RZ ;  /* 0x000000313406723e */ /* 0x000fc400048070ff */
[----:B------:R-:W-:Y:S02]  /*11520*/  F2FP.SATFINITE.E4M3.F32.PACK_AB_MERGE_C R7, R51, R44, RZ ;  /* 0x0000002c3307723e */ /* 0x000fe400048070ff */
[----:B------:R-:W-:Y:S02]  /*11530*/  F2FP.SATFINITE.E4M3.F32.PACK_AB_MERGE_C R4, R27, R26, RZ ;  /* 0x0000001a1b04723e */ /* 0x000fe400048070ff */
[----:B------:R-:W-:Y:S02]  /*11540*/  F2FP.SATFINITE.E4M3.F32.PACK_AB_MERGE_C R24, R25, R24, RZ ;  /* 0x000000181918723e */ /* 0x000fe400048070ff */
[----:B------:R-:W-:Y:S02]  /*11550*/  F2FP.SATFINITE.E4M3.F32.PACK_AB_MERGE_C R6, R48, R45, R6 ;  /* 0x0000002d3006723e */ /* 0x000fe40004807006 */
[----:B------:R-:W-:Y:S02]  /*11560*/  F2FP.SATFINITE.E4M3.F32.PACK_AB_MERGE_C R7, R54, R47, R7 ;  /* 0x0000002f3607723e */ /* 0x000fe40004807007 */
[----:B------:R-:W-:-:S02]  /*11570*/  F2FP.SATFINITE.E4M3.F32.PACK_AB_MERGE_C R4, R14, R13, R4 ;  /* 0x0000000d0e04723e */ /* 0x000fc40004807004 */
[----:B------:R-:W-:-:S05]  /*11580*/  F2FP.SATFINITE.E4M3.F32.PACK_AB_MERGE_C R5, R10, R5, R24 ;  /* 0x000000050a05723e */ /* 0x000fca0004807018 */
[----:B------:R1:W-:Y:S02]  /*11590*/  STS.128 [R3+0x1e200], R4 ;  /* 0x01e2000403007388 */ /* 0x0003e40000000c00 */
.L_x_551:
[----:B------:R-:W-:Y:S05]  /*115a0*/  BSYNC B1 ;  /* 0x0000000000017941 */ /* 0x000fea0003800000 */
.L_x_550:
[----:B------:R-:W-:Y:S01]  /*115b0*/  BSSY B1, `(.L_x_552) ;  /* 0x000007d000017945 */ /* 0x000fe20003800000 */
[----:B------:R-:W-:-:S03]  /*115c0*/  @P5 VIADD R0, R3, 0xffffffe0 ;  /* 0xffffffe003005836 */ /* 0x000fc60000000000 */
[----:B------:R-:W-:Y:S05]  /*115d0*/  @P0 BRA `(.L_x_553) ;  /* 0x0000000400e80947 */ /* 0x000fea0003800000 */
[----:B-1----:R-:W1:Y:S01]  /*115e0*/  LDS.128 R4, [R0+0x1e200] ;  /* 0x01e2000000047984 */ /* 0x002e620000000c00 */
[----:B-----5:R-:W-:Y:S02]  /*115f0*/  SHF.R.U32.HI R10, RZ, 0x8, R40 ;  /* 0x00000008ff0a7819 */ /* 0x020fe40000011628 */
[----:B------:R-:W-:Y:S02]  /*11600*/  SHF.R.U32.HI R12, RZ, 0x8, R41 ;  /* 0x00000008ff0c7819 */ /* 0x000fe40000011629 */
[----:B------:R-:W-:Y:S02]  /*11610*/  SHF.R.U32.HI R24, RZ, 0x8, R43 ;  /* 0x00000008ff187819 */ /* 0x000fe4000001162b */
[----:B------:R-:W-:Y:S02]  /*11620*/  SHF.R.U32.HI R14, RZ, 0x8, R42 ;  /* 0x00000008ff0e7819 */ /* 0x000fe4000001162a */
[----:B------:R-:W-:Y:S02]  /*11630*/  LOP3.LUT R11, R40, 0xff, RZ, 0xc0, !PT ;  /* 0x000000ff280b7812 */ /* 0x000fe400078ec0ff */
[----:B------:R-:W-:-:S02]  /*11640*/  LOP3.LUT R10, R10, 0xff, RZ, 0xc0, !PT ;  /* 0x000000ff0a0a7812 */ /* 0x000fc400078ec0ff */
[----:B------:R-:W-:Y:S02]  /*11650*/  LOP3.LUT R13, R41, 0xff, RZ, 0xc0, !PT ;  /* 0x000000ff290d7812 */ /* 0x000fe400078ec0ff */
[----:B------:R-:W-:Y:S02]  /*11660*/  LOP3.LUT R25, R43, 0xff, RZ, 0xc0, !PT ;  /* 0x000000ff2b197812 */ /* 0x000fe400078ec0ff */
[----:B------:R-:W-:Y:S02]  /*11670*/  LOP3.LUT R12, R12, 0xff, RZ, 0xc0, !PT ;  /* 0x000000ff0c0c7812 */ /* 0x000fe400078ec0ff */
[----:B------:R-:W-:Y:S02]  /*11680*/  LOP3.LUT R24, R24, 0xff, RZ, 0xc0, !PT ;  /* 0x000000ff18187812 */ /* 0x000fe400078ec0ff */
[----:B------:R-:W-:Y:S02]  /*11690*/  LOP3.LUT R15, R42, 0xff, RZ, 0xc0, !PT ;  /* 0x000000ff2a0f7812 */ /* 0x000fe400078ec0ff */
[----:B------:R-:W-:-:S02]  /*116a0*/  LOP3.LUT R14, R14, 0xff, RZ, 0xc0, !PT ;  /* 0x000000ff0e0e7812 */ /* 0x000fc400078ec0ff */
[----:B------:R-:W-:Y:S02]  /*116b0*/  PRMT R11, R10, 0x7604, R11 ;  /* 0x000076040a0b7816 */ /* 0x000fe4000000000b */
[----:B------:R-:W-:Y:S02]  /*116c0*/  PRMT R13, R12, 0x7604, R13 ;  /* 0x000076040c0d7816 */ /* 0x000fe4000000000d */
[----:B------:R-:W-:Y:S02]  /*116d0*/  PRMT R25, R24, 0x7604, R25 ;  /* 0x0000760418197816 */ /* 0x000fe40000000019 */
[----:B------:R-:W-:Y:S02]  /*116e0*/  SHF.R.U32.HI R10, RZ, 0x10, R40 ;  /* 0x00000010ff0a7819 */ /* 0x000fe40000011628 */
[----:B------:R-:W-:Y:S02]  /*116f0*/  SHF.R.U32.HI R12, RZ, 0x10, R41 ;  /* 0x00000010ff0c7819 */ /* 0x000fe40000011629 */
[----:B------:R-:W-:-:S02]  /*11700*/  SHF.R.U32.HI R24, RZ, 0x10, R43 ;  /* 0x00000010ff187819 */ /* 0x000fc4000001162b */
[----:B------:R-:W-:Y:S02]  /*11710*/  PRMT R15, R14, 0x7604, R15 ;  /* 0x000076040e0f7816 */ /* 0x000fe4000000000f */
[----:B------:R-:W-:Y:S02]  /*11720*/  SHF.R.U32.HI R14, RZ, 0x10, R42 ;  /* 0x00000010ff0e7819 */ /* 0x000fe4000001162a */
[----:B------:R-:W-:Y:S02]  /*11730*/  LOP3.LUT R10, R10, 0xff, RZ, 0xc0, !PT ;  /* 0x000000ff0a0a7812 */ /* 0x000fe400078ec0ff */
[----:B------:R-:W-:Y:S02]  /*11740*/  LOP3.LUT R12, R12, 0xff, RZ, 0xc0, !PT ;  /* 0x000000ff0c0c7812 */ /* 0x000fe400078ec0ff */
[----:B------:R-:W-:Y:S02]  /*11750*/  LOP3.LUT R24, R24, 0xff, RZ, 0xc0, !PT ;  /* 0x000000ff18187812 */ /* 0x000fe400078ec0ff */
[----:B------:R-:W-:-:S02]  /*11760*/  LOP3.LUT R14, R14, 0xff, RZ, 0xc0, !PT ;  /* 0x000000ff0e0e7812 */ /* 0x000fc400078ec0ff */
[----:B------:R-:W-:Y:S02]  /*11770*/  PRMT R11, R10, 0x7054, R11 ;  /* 0x000070540a0b7816 */ /* 0x000fe4000000000b */
[----:B------:R-:W-:Y:S02]  /*11780*/  PRMT R13, R12, 0x7054, R13 ;  /* 0x000070540c0d7816 */ /* 0x000fe4000000000d */
[----:B------:R-:W-:Y:S02]  /*11790*/  PRMT R27, R24, 0x7054, R25 ;  /* 0x00007054181b7816 */ /* 0x000fe40000000019 */
[----:B------:R-:W-:Y:S02]  /*117a0*/  PRMT R25, R14, 0x7054, R15 ;  /* 0x000070540e197816 */ /* 0x000fe4000000000f */
        /* <DEDUP_REMOVED lines=17> */
[----:B------:R-:W-:Y:S01]  /*118c0*/  FMUL.FTZ R46, R10, R25 ;  /* 0x000000190a2e7220 */ /* 0x000fe20000410000 */
        /* <DEDUP_REMOVED lines=75> */
.L_x_553:
[----:B------:R-:W-:Y:S05]  /*11d80*/  BSYNC B1 ;  /* 0x0000000000017941 */ /* 0x000fea0003800000 */
.L_x_552:
[----:B------:R-:W-:Y:S04]  /*11d90*/  BSSY B1, `(.L_x_554) ;  /* 0x0000078000017945 */ /* 0x000fe80003800000 */
[----:B------:R-:W-:Y:S05]  /*11da0*/  @P1 BRA `(.L_x_555) ;  /* 0x0000000400d81947 */ /* 0x000fea0003800000 */
[----:B-12---:R-:W1:Y:S01]  /*11db0*/  LDS.128 R4, [R3+0x20200] ;  /* 0x0202000003047984 */ /* 0x006e620000000c00 */
        /* <DEDUP_REMOVED lines=9> */
[----:B------:R-:W-:Y:S02]  /*11e50*/  LOP3.LUT R14, R39, 0xff, RZ, 0xc0, !PT ;  /* 0x000000ff270e7812 */ /* 0x000fe400078ec0ff */
[----:B------:R-:W-:Y:S02]  /*11e60*/  LOP3.LUT R25, R25, 0xff, RZ, 0xc0, !PT ;  /* 0x000000ff19197812 */ /* 0x000fe400078ec0ff */
[----:B------:R-:W-:-:S02]  /*11e70*/  SHF.R.U32.HI R24, RZ, 0x10, R39 ;  /* 0x00000010ff187819 */ /* 0x000fc40000011627 */
[----:B------:R-:W-:Y:S02]  /*11e80*/  SHF.R.U32.HI R26, RZ, 0x10, R37 ;  /* 0x00000010ff1a7819 */ /* 0x000fe40000011625 */
[----:B------:R-:W-:Y:S02]  /*11e90*/  PRMT R11, R11, 0x7604, R10 ;  /* 0x000076040b0b7816 */ /* 0x000fe4000000000a */
[----:B------:R-:W-:Y:S02]  /*11ea0*/  LOP3.LUT R10, R38, 0xff, RZ, 0xc0, !PT ;  /* 0x000000ff260a7812 */ /* 0x000fe400078ec0ff */
[----:B------:R-:W-:Y:S02]  /*11eb0*/  LOP3.LUT R15, R13, 0xff, RZ, 0xc0, !PT ;  /* 0x000000ff0d0f7812 */ /* 0x000fe400078ec0ff */
[----:B------:R-:W-:Y:S01]  /*11ec0*/  PRMT R14, R25, 0x7604, R14 ;  /* 0x00007604190e7816 */ /* 0x000fe2000000000e */
[----:B------:R-:W-:Y:S01]  /*11ed0*/  IMAD.U32 R25, R24, 0x10000, RZ ;  /* 0x0001000018197824 */ /* 0x000fe200078e00ff */
[----:B------:R-:W-:-:S02]  /*11ee0*/  SHF.L.U32 R13, R26, 0x10, RZ ;  /* 0x000000101a0d7819 */ /* 0x000fc400000006ff */
[----:B------:R-:W-:Y:S02]  /*11ef0*/  PRMT R15, R15, 0x7604, R10 ;  /* 0x000076040f0f7816 */ /* 0x000fe4000000000a */
[----:B------:R-:W-:Y:S02]  /*11f00*/  LOP3.LUT R11, R11, 0xff0000, R36, 0xf8, !PT ;  /* 0x00ff00000b0b7812 */ /* 0x000fe400078ef824 */
[----:B------:R-:W-:Y:S02]  /*11f10*/  LOP3.LUT R13, R12, 0xff0000, R13, 0xf8, !PT ;  /* 0x00ff00000c0d7812 */ /* 0x000fe400078ef80d */
[----:B------:R-:W-:Y:S02]  /*11f20*/  LOP3.LUT R27, R14, 0xff0000, R25, 0xf8, !PT ;  /* 0x00ff00000e1b7812 */ /* 0x000fe400078ef819 */
[----:B------:R-:W-:Y:S02]  /*11f30*/  LOP3.LUT R25, R15, 0xff0000, R38, 0xf8, !PT ;  /* 0x00ff00000f197812 */ /* 0x000fe400078ef826 */
[----:B------:R-:W-:-:S02]  /*11f40*/  LOP3.LUT R15, R11, 0xff000000, R36, 0xf8, !PT ;  /* 0xff0000000b0f7812 */ /* 0x000fc400078ef824 */
[----:B------:R-:W-:Y:S02]  /*11f50*/  LOP3.LUT R27, R27, 0xff000000, R39, 0xf8, !PT ;  /* 0xff0000001b1b7812 */ /* 0x000fe400078ef827 */
        /* <DEDUP_REMOVED lines=91> */
.L_x_555:
[----:B------:R-:W-:Y:S05]  /*12510*/  BSYNC B1 ;  /* 0x0000000000017941 */ /* 0x000fea0003800000 */
.L_x_554:
[----:B------:R-:W-:Y:S04]  /*12520*/  BSSY B1, `(.L_x_556) ;  /* 0x000007c000017945 */ /* 0x000fe80003800000 */
[----:B------:R-:W-:Y:S05]  /*12530*/  @P2 BRA `(.L_x_557) ;  /* 0x0000000400e82947 */ /* 0x000fea0003800000 */
[----:B-123--:R-:W1:Y:S01]  /*12540*/  LDS.128 R4, [R0+0x20200] ;  /* 0x0202000000047984 */ /* 0x00ee620000000c00 */
        /* <DEDUP_REMOVED lines=121> */
.L_x_557:
[----:B------:R-:W-:Y:S05]  /*12ce0*/  BSYNC B1 ;  /* 0x0000000000017941 */ /* 0x000fea0003800000 */
.L_x_556:
[----:B------:R-:W-:Y:S04]  /*12cf0*/  BSSY B1, `(.L_x_558) ;  /* 0x0000078000017945 */ /* 0x000fe80003800000 */
[----:B------:R-:W-:Y:S05]  /*12d00*/  @P3 BRA `(.L_x_559) ;  /* 0x0000000400d83947 */ /* 0x000fea0003800000 */
[----:B-1234-:R-:W1:Y:S01]  /*12d10*/  LDS.128 R4, [R3+0x22200] ;  /* 0x0222000003047984 */ /* 0x01ee620000000c00 */
        /* <DEDUP_REMOVED lines=117> */
.L_x_559:
[----:B------:R-:W-:Y:S05]  /*13470*/  BSYNC B1 ;  /* 0x0000000000017941 */ /* 0x000fea0003800000 */
.L_x_558:
[----:B------:R-:W-:Y:S05]  /*13480*/  @P4 BRA `(.L_x_549) ;  /* 0x0000003800c84947 */ /* 0x000fea0003800000 */
[----:B-1234-:R-:W1:Y:S01]  /*13490*/  LDS.128 R4, [R0+0x22200] ;  /* 0x0222000000047984 */ /* 0x01ee620000000c00 */
[----:B-----5:R-:W-:Y:S02]  /*134a0*/  SHF.R.U32.HI R11, RZ, 0x8, R9 ;  /* 0x00000008ff0b7819 */ /* 0x020fe40000011609 */
[----:B------:R-:W-:Y:S02]  /*134b0*/  SHF.R.U32.HI R24, RZ, 0x8, R21 ;  /* 0x00000008ff187819 */ /* 0x000fe40000011615 */
[----:B------:R-:W-:Y:S02]  /*134c0*/  SHF.R.U32.HI R13, RZ, 0x8, R20 ;  /* 0x00000008ff0d7819 */ /* 0x000fe40000011614 */
[----:B------:R-:W-:Y:S02]  /*134d0*/  LOP3.LUT R12, R9, 0xff, RZ, 0xc0, !PT ;  /* 0x000000ff090c7812 */ /* 0x000fe400078ec0ff */
[----:B------:R-:W-:Y:S02]  /*134e0*/  LOP3.LUT R25, R21, 0xff, RZ, 0xc0, !PT ;  /* 0x000000ff15197812 */ /* 0x000fe400078ec0ff */
[----:B------:R-:W-:-:S02]  /*134f0*/  LOP3.LUT R11, R11, 0xff, RZ, 0xc0, !PT ;  /* 0x000000ff0b0b7812 */ /* 0x000fc400078ec0ff */
[----:B------:R-:W-:Y:S02]  /*13500*/  LOP3.LUT R24, R24, 0xff, RZ, 0xc0, !PT ;  /* 0x000000ff18187812 */ /* 0x000fe400078ec0ff */
[----:B------:R-:W-:Y:S02]  /*13510*/  SHF.R.U32.HI R3, RZ, 0x8, R8 ;  /* 0x00000008ff037819 */ /* 0x000fe40000011608 */
[----:B------:R-:W-:Y:S02]  /*13520*/  LOP3.LUT R14, R13, 0xff, RZ, 0xc0, !PT ;  /* 0x000000ff0d0e7812 */ /* 0x000fe400078ec0ff */
[----:B------:R-:W-:Y:S02]  /*13530*/  PRMT R13, R11, 0x7604, R12 ;  /* 0x000076040b0d7816 */ /* 0x000fe4000000000c */
[----:B------:R-:W-:Y:S02]  /*13540*/  PRMT R25, R24, 0x7604, R25 ;  /* 0x0000760418197816 */ /* 0x000fe40000000019 */
[----:B------:R-:W-:-:S02]  /*13550*/  SHF.R.U32.HI R12, RZ, 0x10, R9 ;  /* 0x00000010ff0c7819 */ /* 0x000fc40000011609 */
[----:B------:R-:W-:Y:S02]  /*13560*/  SHF.R.U32.HI R24, RZ, 0x10, R21 ;  /* 0x00000010ff187819 */ /* 0x000fe40000011615 */
[----:B------:R-:W-:Y:S02]  /*13570*/  LOP3.LUT R10, R8, 0xff, RZ, 0xc0, !PT ;  /* 0x000000ff080a7812 */ /* 0x000fe400078ec0ff */
[----:B------:R-:W-:Y:S02]  /*13580*/  LOP3.LUT R3, R3, 0xff, RZ, 0xc0, !PT ;  /* 0x000000ff03037812 */ /* 0x000fe400078ec0ff */
[----:B------:R-:W-:Y:S02]  /*13590*/  LOP3.LUT R12, R12, 0xff, RZ, 0xc0, !PT ;  /* 0x000000ff0c0c7812 */ /* 0x000fe400078ec0ff */
[----:B------:R-:W-:Y:S02]  /*135a0*/  LOP3.LUT R24, R24, 0xff, RZ, 0xc0, !PT ;  /* 0x000000ff18187812 */ /* 0x000fe400078ec0ff */
[----:B------:R-:W-:-:S02]  /*135b0*/  LOP3.LUT R15, R20, 0xff, RZ, 0xc0, !PT ;  /* 0x000000ff140f7812 */ /* 0x000fc400078ec0ff */
[----:B------:R-:W-:Y:S02]  /*135c0*/  PRMT R10, R3, 0x7604, R10 ;  /* 0x00007604030a7816 */ /* 0x000fe4000000000a */
[----:B------:R-:W-:Y:S02]  /*135d0*/  SHF.R.U32.HI R3, RZ, 0x10, R8 ;  /* 0x00000010ff037819 */ /* 0x000fe40000011608 */
[----:B------:R-:W-:Y:S02]  /*135e0*/  SHF.R.U32.HI R11, RZ, 0x10, R20 ;  /* 0x00000010ff0b7819 */ /* 0x000fe40000011614 */
[----:B------:R-:W-:Y:S02]  /*135f0*/  PRMT R13, R12, 0x7054, R13 ;  /* 0x000070540c0d7816 */ /* 0x000fe4000000000d */
[----:B------:R-:W-:Y:S02]  /*13600*/  PRMT R25, R24, 0x7054, R25 ;  /* 0x0000705418197816 */ /* 0x000fe40000000019 */
[----:B------:R-:W-:-:S02]  /*13610*/  PRMT R15, R14, 0x7604, R15 ;  /* 0x000076040e0f7816 */ /* 0x000fc4000000000f */
[----:B------:R-:W-:Y:S02]  /*13620*/  LOP3.LUT R3, R3, 0xff, RZ, 0xc0, !PT ;  /* 0x000000ff03037812 */ /* 0x000fe400078ec0ff */
[----:B------:R-:W-:Y:S02]  /*13630*/  LOP3.LUT R14, R11, 0xff, RZ, 0xc0, !PT ;  /* 0x000000ff0b0e7812 */ /* 0x000fe400078ec0ff */
[----:B------:R-:W-:Y:S02]  /*13640*/  LOP3.LUT R25, R25, 0xff000000, R21, 0xf8, !PT ;  /* 0xff00000019197812 */ /* 0x000fe400078ef815 */
[----:B------:R-:W-:Y:S02]  /*13650*/  LOP3.LUT R13, R13, 0xff000000, R9, 0xf8, !PT ;  /* 0xff0000000d0d7812 */ /* 0x000fe400078ef809 */
[----:B------:R-:W-:Y:S02]  /*13660*/  PRMT R11, R3, 0x7054, R10 ;  /* 0x00007054030b7816 */ /* 0x000fe4000000000a */
[----:B------:R-:W-:-:S02]  /*13670*/  PRMT R15, R14, 0x7054, R15 ;  /* 0x000070540e0f7816 */ /* 0x000fc4000000000f */
[-C--:B-1----:R-:W-:Y:S02]  /*13680*/  F2FP.F16.E4M3.UNPACK_B R3, R6.reuse.H1 ;  /* 0x00000006ff03723e */ /* 0x082fe400030006ff */
[----:B------:R-:W-:Y:S02]  /*13690*/  F2FP.F16.E4M3.UNPACK_B R21, R25 ;  /* 0x00000019ff15723e */ /* 0x000fe400020006ff */
[----:B------:R-:W-:Y:S01]  /*136a0*/  F2FP.F16.E4M3.UNPACK_B R14, R13 ;  /* 0x0000000dff0e723e */ /* 0x000fe200020006ff */
[--C-:B------:R-:W-:Y:S01]  /*136b0*/  HADD2.F32 R9, -RZ, R3.reuse.H0_H0 ;  /* 0x20000003ff097230 */ /* 0x100fe20000004100 */
[----:B------:R-:W-:Y:S01]  /*136c0*/  LOP3.LUT R12, R11, 0xff000000, R8, 0xf8, !PT ;  /* 0xff0000000b0c7812 */ /* 0x000fe200078ef808 */
[----:B------:R-:W-:Y:S01]  /*136d0*/  HADD2.F32 R8, -RZ, R3.H1_H1 ;  /* 0x30000003ff087230 */ /* 0x000fe20000004100 */
[----:B------:R-:W-:Y:S01]  /*136e0*/  LOP3.LUT R20, R15, 0xff000000, R20, 0xf8, !PT ;  /* 0xff0000000f147812 */ /* 0x000fe200078ef814 */
[--C-:B------:R-:W-:Y:S01]  /*136f0*/  HADD2.F32 R24, -RZ, R21.reuse.H1_H1 ;  /* 0x30000015ff187230 */ /* 0x100fe20000004100 */
[----:B------:R-:W-:Y:S01]  /*13700*/  F2FP.F16.E4M3.UNPACK_B R6, R6 ;  /* 0x00000006ff06723e */ /* 0x000fe200020006ff */
[--C-:B------:R-:W-:Y:S01]  /*13710*/  HADD2.F32 R15, -RZ, R14.reuse.H1_H1 ;  /* 0x3000000eff0f7230 */ /* 0x100fe20000004100 */
[-C--:B------:R-:W-:Y:S01]  /*13720*/  F2FP.F16.E4M3.UNPACK_B R10, R7.reuse ;  /* 0x00000007ff0a723e */ /* 0x080fe200020006ff */
[----:B------:R-:W-:Y:S01]  /*13730*/  HADD2.F32 R21, -RZ, R21.H0_H0 ;  /* 0x20000015ff157230 */ /* 0x000fe20000004100 */
[----:B------:R-:W-:Y:S01]  /*13740*/  F2FP.F16.E4M3.UNPACK_B R11, R7.H1 ;  /* 0x00000007ff0b723e */ /* 0x000fe200030006ff */
[C---:B------:R-:W-:Y:S01]  /*13750*/  FMUL.FTZ R26, R8.reuse, R24 ;  /* 0x00000018081a7220 */ /* 0x040fe20000410000 */
[----:B------:R-:W-:Y:S01]  /*13760*/  FMUL.FTZ R29, R8, R15 ;  /* 0x0000000f081d7220 */ /* 0x000fe20000410000 */
[-C--:B------:R-:W-:Y:S01]  /*13770*/  F2FP.F16.E4M3.UNPACK_B R7, R5.reuse ;  /* 0x00000005ff07723e */ /* 0x080fe200020006ff */
[----:B------:R-:W-:Y:S01]  /*13780*/  HADD2.F32 R14, -RZ, R14.H0_H0 ;  /* 0x2000000eff0e7230 */ /* 0x000fe20000004100 */
[----:B------:R-:W-:Y:S01]  /*13790*/  F2FP.F16.E4M3.UNPACK_B R8, R5.H1 ;  /* 0x00000005ff08723e */ /* 0x000fe200030006ff */
[----:B------:R-:W-:-:S02]  /*137a0*/  HADD2.F32 R5, -RZ, R6.H1_H1 ;  /* 0x30000006ff057230 */ /* 0x000fc40000004100 */
[C---:B------:R-:W-:Y:S01]  /*137b0*/  FFMA.FTZ R27, R9.reuse, R15, -R26 ;  /* 0x0000000f091b7223 */ /* 0x040fe2000001081a */
[----:B------:R-:W-:Y:S01]  /*137c0*/  FFMA.FTZ R28, R9, R24, R29 ;  /* 0x00000018091c7223 */ /* 0x000fe2000001001d */
[----:B------:R-:W-:Y:S01]  /*137d0*/  HADD2.F32 R6, -RZ, R6.H0_H0 ;  /* 0x20000006ff067230 */ /* 0x000fe20000004100 */
[----:B------:R-:W-:Y:S01]  /*137e0*/  F2FP.F16.E4M3.UNPACK_B R25, R25.H1 ;  /* 0x00000019ff19723e */ /* 0x000fe200030006ff */
[C---:B------:R-:W-:Y:S01]  /*137f0*/  FMUL.FTZ R9, R5.reuse, R21 ;  /* 0x0000001505097220 */ /* 0x040fe20000410000 */
[----:B------:R-:W-:Y:S01]  /*13800*/  F2FP.F16.E4M3.UNPACK_B R13, R13.H1 ;  /* 0x0000000dff0d723e */ /* 0x000fe200030006ff */
[-C--:B------:R-:W-:Y:S01]  /*13810*/  FMUL.FTZ R24, R5, R14.reuse ;  /* 0x0000000e05187220 */ /* 0x080fe20000410000 */
[----:B------:R-:W-:Y:S02]  /*13820*/  HADD2.F32 R5, -RZ, R10.H1_H1 ;  /* 0x3000000aff057230 */ /* 0x000fe40000004100 */
[----:B------:R-:W-:Y:S01]  /*13830*/  FFMA.FTZ R26, R6, R14, -R9 ;  /* 0x0000000e061a7223 */ /* 0x000fe20000010809 */
[----:B------:R-:W-:-:S02]  /*13840*/  HADD2.F32 R15, -RZ, R25.H0_H0 ;  /* 0x20000019ff0f7230 */ /* 0x000fc40000004100 */
[----:B------:R-:W-:Y:S01]  /*13850*/  FFMA.FTZ R21, R6, R21, R24 ;  /* 0x0000001506157223 */ /* 0x000fe20000010018 */
[----:B------:R-:W-:Y:S01]  /*13860*/  HADD2.F32 R9, -RZ, R13.H0_H0 ;  /* 0x2000000dff097230 */ /* 0x000fe20000004100 */
[----:B------:R-:W-:Y:S01]  /*13870*/  F2FP.F16.E4M3.UNPACK_B R3, R4 ;  /* 0x00000004ff03723e */ /* 0x000fe200020006ff */
[----:B------:R-:W-:Y:S02]  /*13880*/  HADD2.F32 R10, -RZ, R10.H0_H0 ;  /* 0x2000000aff0a7230 */ /* 0x000fe40000004100 */
[C---:B------:R-:W-:Y:S01]  /*13890*/  FMUL.FTZ R29, R5.reuse, R15 ;  /* 0x0000000f051d7220 */ /* 0x040fe20000410000 */
[----:B------:R-:W-:Y:S02]  /*138a0*/  HADD2.F32 R25, -RZ, R25.H1_H1 ;  /* 0x30000019ff197230 */ /* 0x000fe40000004100 */
[-C--:B------:R-:W-:Y:S01]  /*138b0*/  FMUL.FTZ R5, R5, R9.reuse ;  /* 0x0000000905057220 */ /* 0x080fe20000410000 */
[----:B------:R-:W-:Y:S02]  /*138c0*/  HADD2.F32 R6, -RZ, R11.H1_H1 ;  /* 0x3000000bff067230 */ /* 0x000fe40000004100 */
[----:B------:R-:W-:Y:S01]  /*138d0*/  FFMA.FTZ R29, R10, R9, -R29 ;  /* 0x000000090a1d7223 */ /* 0x000fe2000001081d */
[----:B------:R-:W-:-:S02]  /*138e0*/  HADD2.F32 R13, -RZ, R13.H1_H1 ;  /* 0x3000000dff0d7230 */ /* 0x000fc40000004100 */
[----:B------:R-:W-:Y:S01]  /*138f0*/  FFMA.FTZ R30, R10, R15, R5 ;  /* 0x0000000f0a1e7223 */ /* 0x000fe20000010005 */
[----:B------:R-:W-:Y:S02]  /*13900*/  HADD2.F32 R11, -RZ, R11.H0_H0 ;  /* 0x2000000bff0b7230 */ /* 0x000fe40000004100 */
[C---:B------:R-:W-:Y:S01]  /*13910*/  FMUL.FTZ R14, R6.reuse, R25 ;  /* 0x00000019060e7220 */ /* 0x040fe20000410000 */
[----:B------:R-:W-:Y:S01]  /*13920*/  F2FP.F16.E4M3.UNPACK_B R5, R20 ;  /* 0x00000014ff05723e */ /* 0x000fe200020006ff */
[-C--:B------:R-:W-:Y:S01]  /*13930*/  FMUL.FTZ R10, R6, R13.reuse ;  /* 0x0000000d060a7220 */ /* 0x080fe20000410000 */
[----:B------:R-:W-:Y:S01]  /*13940*/  F2FP.F16.E4M3.UNPACK_B R4, R4.H1 ;  /* 0x00000004ff04723e */ /* 0x000fe200030006ff */
[C---:B------:R-:W-:Y:S01]  /*13950*/  FFMA.FTZ R31, R11.reuse, R13, -R14 ;  /* 0x0000000d0b1f7223 */ /* 0x040fe2000001080e */
[-C--:B------:R-:W-:Y:S01]  /*13960*/  F2FP.F16.E4M3.UNPACK_B R9, R12.reuse ;  /* 0x0000000cff09723e */ /* 0x080fe200020006ff */
[----:B------:R-:W-:Y:S01]  /*13970*/  FFMA.FTZ R32, R11, R25, R10 ;  /* 0x000000190b207223 */ /* 0x000fe2000001000a */
[--C-:B------:R-:W-:Y:S01]  /*13980*/  HADD2.F32 R13, -RZ, R5.reuse.H1_H1 ;  /* 0x30000005ff0d7230 */ /* 0x100fe20000004100 */
[----:B------:R-:W-:Y:S01]  /*13990*/  F2FP.F16.E4M3.UNPACK_B R12, R12.H1 ;  /* 0x0000000cff0c723e */ /* 0x000fe200030006ff */
[----:B------:R-:W-:Y:S01]  /*139a0*/  HADD2.F32 R11, -RZ, R5.H0_H0 ;  /* 0x20000005ff0b7230 */ /* 0x000fe20000004100 */
[----:B------:R-:W-:Y:S01]  /*139b0*/  F2FP.F16.E4M3.UNPACK_B R20, R20.H1 ;  /* 0x00000014ff14723e */ /* 0x000fe200030006ff */
[----:B------:R-:W-:Y:S01]  /*139c0*/  HADD2.F32 R6, -RZ, R4.H1_H1 ;  /* 0x30000004ff067230 */ /* 0x000fe20000004100 */
[----:B------:R-:W-:Y:S01]  /*139d0*/  F2FP.SATFINITE.E4M3.F32.PACK_AB_MERGE_C R27, R28, R27, RZ ;  /* 0x0000001b1c1b723e */ /* 0x000fe200048070ff */
[----:B------:R-:W-:-:S02]  /*139e0*/  HADD2.F32 R10, -RZ, R9.H1_H1 ;  /* 0x30000009ff0a7230 */ /* 0x000fc40000004100 */
[----:B------:R-:W-:Y:S02]  /*139f0*/  HADD2.F32 R5, -RZ, R4.H0_H0 ;  /* 0x20000004ff057230 */ /* 0x000fe40000004100 */
[C---:B------:R-:W-:Y:S01]  /*13a00*/  FMUL.FTZ R14, R6.reuse, R13 ;  /* 0x0000000d060e7220 */ /* 0x040fe20000410000 */
[----:B------:R-:W-:Y:S02]  /*13a10*/  HADD2.F32 R4, -RZ, R3.H1_H1 ;  /* 0x30000003ff047230 */ /* 0x000fe40000004100 */
[-C--:B------:R-:W-:Y:S01]  /*13a20*/  FMUL.FTZ R24, R6, R10.reuse ;  /* 0x0000000a06187220 */ /* 0x080fe20000410000 */
[----:B------:R-:W-:Y:S02]  /*13a30*/  HADD2.F32 R9, -RZ, R9.H0_H0 ;  /* 0x20000009ff097230 */ /* 0x000fe40000004100 */
[C---:B------:R-:W-:Y:S01]  /*13a40*/  FFMA.FTZ R14, R5.reuse, R10, -R14 ;  /* 0x0000000a050e7223 */ /* 0x040fe2000001080e */
[----:B------:R-:W-:Y:S02]  /*13a50*/  HADD2.F32 R3, -RZ, R3.H0_H0 ;  /* 0x20000003ff037230 */ /* 0x000fe40000004100 */
[C---:B------:R-:W-:Y:S01]  /*13a60*/  FMUL.FTZ R6, R4.reuse, R11 ;  /* 0x0000000b04067220 */ /* 0x040fe20000410000 */
[----:B------:R-:W-:Y:S01]  /*13a70*/  FFMA.FTZ R13, R5, R13, R24 ;  /* 0x0000000d050d7223 */ /* 0x000fe20000010018 */
[----:B------:R-:W-:Y:S01]  /*13a80*/  FMUL.FTZ R4, R4, R9 ;  /* 0x0000000904047220 */ /* 0x000fe20000410000 */
[----:B------:R-:W-:-:S02]  /*13a90*/  HADD2.F32 R5, -RZ, R12.H1_H1 ;  /* 0x3000000cff057230 */ /* 0x000fc40000004100 */
[C---:B------:R-:W-:Y:S01]  /*13aa0*/  FFMA.FTZ R10, R3.reuse, R9, -R6 ;  /* 0x00000009030a7223 */ /* 0x040fe20000010806 */
[----:B------:R-:W-:Y:S02]  /*13ab0*/  HADD2.F32 R9, -RZ, R20.H1_H1 ;  /* 0x30000014ff097230 */ /* 0x000fe40000004100 */
[----:B------:R-:W-:Y:S01]  /*13ac0*/  FFMA.FTZ R11, R3, R11, R4 ;  /* 0x0000000b030b7223 */ /* 0x000fe20000010004 */
[----:B------:R-:W-:Y:S02]  /*13ad0*/  HADD2.F32 R4, -RZ, R8.H1_H1 ;  /* 0x30000008ff047230 */ /* 0x000fe40000004100 */
[----:B------:R-:W-:Y:S02]  /*13ae0*/  HADD2.F32 R20, -RZ, R20.H0_H0 ;  /* 0x20000014ff147230 */ /* 0x000fe40000004100 */
[----:B------:R-:W-:Y:S02]  /*13af0*/  HADD2.F32 R3, -RZ, R7.H1_H1 ;  /* 0x30000007ff037230 */ /* 0x000fe40000004100 */
[----:B------:R-:W-:Y:S01]  /*13b00*/  FMUL.FTZ R15, R4, R9 ;  /* 0x00000009040f7220 */ /* 0x000fe20000410000 */
[----:B------:R-:W-:-:S02]  /*13b10*/  HADD2.F32 R12, -RZ, R12.H0_H0 ;  /* 0x2000000cff0c7230 */ /* 0x000fc40000004100 */
[-C--:B------:R-:W-:Y:S01]  /*13b20*/  FMUL.FTZ R6, R4, R5.reuse ;  /* 0x0000000504067220 */ /* 0x080fe20000410000 */
        /* <DEDUP_REMOVED lines=11> */
[----:B------:R-:W-:Y:S02]  /*13be0*/  F2FP.SATFINITE.E4M3.F32.PACK_AB_MERGE_C R6, R21, R26, R27 ;  /* 0x0000001a1506723e */ /* 0x000fe4000480701b */
[----:B------:R-:W-:Y:S02]  /*13bf0*/  F2FP.SATFINITE.E4M3.F32.PACK_AB_MERGE_C R7, R30, R29, R7 ;  /* 0x0000001d1e07723e */ /* 0x000fe40004807007 */
[----:B------:R-:W-:Y:S02]  /*13c00*/  F2FP.SATFINITE.E4M3.F32.PACK_AB_MERGE_C R4, R11, R10, R4 ;  /* 0x0000000a0b04723e */ /* 0x000fe40004807004 */
[----:B------:R-:W-:-:S05]  /*13c10*/  F2FP.SATFINITE.E4M3.F32.PACK_AB_MERGE_C R5, R20, R5, R15 ;  /* 0x000000051405723e */ /* 0x000fca000480700f */
[----:B------:R1:W-:Y:S01]  /*13c20*/  STS.128 [R0+0x22200], R4 ;  /* 0x0222000400007388 */ /* 0x0003e20000000c00 */
[----:B------:R-:W-:Y:S05]  /*13c30*/  BRA `(.L_x_549) ;  /* 0x0000003000dc7947 */ /* 0x000fea0003800000 */
.L_x_540:
        /* <DEDUP_REMOVED lines=16> */
[----:B------:R-:W-:Y:S02]  /*13d40*/  CS2R R36, SRZ ;  /* 0x0000000000247805 */ /* 0x000fe4000001ff00 */
[----:B------:R-:W-:Y:S02]  /*13d50*/  ISETP.GE.AND P1, PT, R22, UR4, PT ;  /* 0x0000000416007c0c */ /* 0x000fe4000bf26270 */
[----:B------:R-:W-:Y:S02]  /*13d60*/  CS2R R38, SRZ ;  /* 0x0000000000267805 */ /* 0x000fe4000001ff00 */
[----:B------:R-:W-:Y:S02]  /*13d70*/  ISETP.GE.AND P2, PT, R221, UR4, PT ;  /* 0x00000004dd007c0c */ /* 0x000fe4000bf46270 */
[----:B------:R-:W-:Y:S02]  /*13d80*/  CS2R R40, SRZ ;  /* 0x0000000000287805 */ /* 0x000fe4000001ff00 */
[----:B------:R-:W-:-:S02]  /*13d90*/  ISETP.GE.AND P3, PT, R222, UR4, PT ;  /* 0x00000004de007c0c */ /* 0x000fc4000bf66270 */
        /* <DEDUP_REMOVED lines=9> */
[----:B------:R0:W5:Y:S04]  /*13e30*/  @!P1 LDG.E.128 R36, desc[UR54][R56.64] ;  /* 0x0000003638249981 */ /* 0x000168000c1e1d00 */
[----:B------:R0:W5:Y:S04]  /*13e40*/  @!P2 LDG.E.128 R40, desc[UR54][R56.64+0x20] ;  /* 0x000020363828a981 */ /* 0x000168000c1e1d00 */
[----:B------:R0:W5:Y:S04]  /*13e50*/  @!P3 LDG.E.128 R44, desc[UR54][R56.64+0x40] ;  /* 0x00004036382cb981 */ /* 0x000168000c1e1d00 */
[----:B------:R0:W5:Y:S04]  /*13e60*/  @!P1 LDG.E.128 R4, desc[UR54][R58.64] ;  /* 0x000000363a049981 */ /* 0x000168000c1e1d00 */
[----:B------:R0:W5:Y:S04]  /*13e70*/  @!P2 LDG.E.128 R28, desc[UR54][R58.64+0x20] ;  /* 0x000020363a1ca981 */ /* 0x000168000c1e1d00 */
[----:B------:R0:W5:Y:S02]  /*13e80*/  @!P3 LDG.E.128 R32, desc[UR54][R58.64+0x40] ;  /* 0x000040363a20b981 */ /* 0x000164000c1e1d00 */
.L_x_561:
[----:B------:R-:W-:Y:S05]  /*13e90*/  BSYNC B1 ;  /* 0x0000000000017941 */ /* 0x000fea0003800000 */
.L_x_560:
[----:B------:R-:W-:-:S03]  /*13ea0*/  UMOV UR4, 0xffffffff ;  /* 0xffffffff00047882 */ /* 0x000fc60000000000 */
[----:B------:R-:W-:Y:S05]  /*13eb0*/  BRA.DIV UR4, `(.L_x_562) ;  /* 0x0000014a04987947 */ /* 0x000fea000b800000 */
.L_x_769:
[----:B------:R-:W-:-:S03]  /*13ec0*/  UMOV UR4, 0xffffffff ;  /* 0xffffffff00047882 */ /* 0x000fc60000000000 */
[----:B------:R-:W-:Y:S05]  /*13ed0*/  BRA.DIV UR4, `(.L_x_563) ;  /* 0x0000014a04b87947 */ /* 0x000fea000b800000 */
.L_x_772:
[----:B------:R-:W-:-:S03]  /*13ee0*/  UMOV UR4, 0xffffffff ;  /* 0xffffffff00047882 */ /* 0x000fc60000000000 */
[----:B------:R-:W-:Y:S05]  /*13ef0*/  BRA.DIV UR4, `(.L_x_564) ;  /* 0x0000014a04d87947 */ /* 0x000fea000b800000 */
.L_x_775:
[----:B------:R-:W-:-:S03]  /*13f00*/  UMOV UR4, 0xffffffff ;  /* 0xffffffff00047882 */ /* 0x000fc60000000000 */
[----:B------:R-:W-:Y:S05]  /*13f10*/  BRA.DIV UR4, `(.L_x_565) ;  /* 0x0000014a04f87947 */ /* 0x000fea000b800000 */
.L_x_778:
        /* <DEDUP_REMOVED lines=8> */
.L_x_779:
[----:B------:R-:W-:Y:S05]  /*13fa0*/  BSYNC B1 ;  /* 0x0000000000017941 */ /* 0x000fea0003800000 */
.L_x_566:
[----:B------:R-:W-:Y:S05]  /*13fb0*/  @P0 BRA `(.L_x_549) ;  /* 0x0000002c00fc0947 */ /* 0x000fea0003800000 */
[----:B-1----:R-:W1:Y:S01]  /*13fc0*/  LDC R3, c[0x0][0x3d4] ;  /* 0x0000f500ff037b82 */ /* 0x002e620000000800 */
[----:B------:R-:W-:Y:S01]  /*13fd0*/  BSSY B1, `(.L_x_568) ;  /* 0x0000101000017945 */ /* 0x000fe20003800000 */
[-C--:B-1----:R-:W-:Y:S02]  /*13fe0*/  ISETP.GE.AND P0, PT, R22, R3.reuse, PT ;  /* 0x000000031600720c */ /* 0x082fe40003f06270 */
[-C--:B------:R-:W-:Y:S02]  /*13ff0*/  ISETP.GE.AND P1, PT, R221, R3.reuse, PT ;  /* 0x00000003dd00720c */ /* 0x080fe40003f26270 */
[----:B------:R-:W-:-:S09]  /*14000*/  ISETP.GE.AND P2, PT, R222, R3, PT ;  /* 0x00000003de00720c */ /* 0x000fd20003f46270 */
[----:B------:R-:W-:Y:S05]  /*14010*/  @P0 BRA `(.L_x_569) ;  /* 0x0000000c00f00947 */ /* 0x000fea0003800000 */
[----:B------:R-:W2:Y:S01]  /*14020*/  LDL R70, [R1+0x30] ;  /* 0x0000300001467983 */ /* 0x000ea20000100800 */
[----:B------:R-:W1:Y:S01]  /*14030*/  S2R R8, SR_TID.X ;  /* 0x0000000000087919 */ /* 0x000e620000002100 */
[----:B-----5:R-:W-:Y:S02]  /*14040*/  SHF.R.U32.HI R0, RZ, 0x8, R36 ;  /* 0x00000008ff007819 */ /* 0x020fe40000011624 */
[----:B------:R-:W-:Y:S02]  /*14050*/  SHF.R.U32.HI R13, RZ, 0x8, R38 ;  /* 0x00000008ff0d7819 */ /* 0x000fe40000011626 */
[----:B------:R-:W-:Y:S02]  /*14060*/  LOP3.LUT R12, R38, 0xff, RZ, 0xc0, !PT ;  /* 0x000000ff260c7812 */ /* 0x000fe400078ec0ff */
[----:B------:R-:W-:Y:S01]  /*14070*/  LOP3.LUT R13, R13, 0xff, RZ, 0xc0, !PT ;  /* 0x000000ff0d0d7812 */ /* 0x000fe200078ec0ff */
[----:B-1----:R-:W-:-:S05]  /*14080*/  VIADD R9, R8, 0xffffff80 ;  /* 0xffffff8008097836 */ /* 0x002fca0000000000 */
[----:B------:R-:W-:-:S04]  /*14090*/  LEA.HI R14, R9, R9, RZ, 0x1 ;  /* 0x00000009090e7211 */ /* 0x000fc800078f08ff */
[----:B------:R-:W-:-:S04]  /*140a0*/  LOP3.LUT R14, R14, 0xfffffffe, RZ, 0xc0, !PT ;  /* 0xfffffffe0e0e7812 */ /* 0x000fc800078ec0ff */
[----:B------:R-:W-:Y:S02]  /*140b0*/  IADD3 R14, R9, -R14, RZ ;  /* 0x8000000e090e7210 */ /* 0x000fe40007ffe0ff */
[----:B------:R-:W-:Y:S02]  /*140c0*/  LOP3.LUT R8, R36, 0xff, RZ, 0xc0, !PT ;  /* 0x000000ff24087812 */ /* 0x000fe400078ec0ff */
[----:B------:R-:W-:Y:S02]  /*140d0*/  LOP3.LUT R9, R0, 0xff, RZ, 0xc0, !PT ;  /* 0x000000ff00097812 */ /* 0x000fe400078ec0ff */
[----:B------:R-:W-:Y:S02]  /*140e0*/  LEA.HI R0, R3, R14, RZ, 0x1c ;  /* 0x0000000e03007211 */ /* 0x000fe400078fe0ff */
[----:B------:R-:W-:Y:S02]  /*140f0*/  PRMT R21, R9, 0x7604, R8 ;  /* 0x0000760409157816 */ /* 0x000fe40000000008 */
[----:B------:R-:W-:-:S04]  /*14100*/  SHF.R.S32.HI R9, RZ, 0x1f, R0 ;  /* 0x0000001fff097819 */ /* 0x000fc80000011400 */
[----:B------:R-:W-:Y:S01]  /*14110*/  LEA.HI R8, R9, R0, RZ, 0x2 ;  /* 0x0000000009087211 */ /* 0x000fe200078f10ff */
[----:B------:R-:W-:Y:S01]  /*14120*/  IMAD.SHL.U32 R9, R0, 0x10, RZ ;  /* 0x0000001000097824 */ /* 0x000fe200078e00ff */
[----:B------:R-:W-:Y:S02]  /*14130*/  PRMT R27, R13, 0x7604, R12 ;  /* 0x000076040d1b7816 */ /* 0x000fe4000000000c */
[----:B------:R-:W-:Y:S01]  /*14140*/  SHF.R.U32.HI R13, RZ, 0x8, R39 ;  /* 0x00000008ff0d7819 */ /* 0x000fe20000011627 */
[----:B------:R-:W-:Y:S01]  /*14150*/  IMAD.SHL.U32 R8, R8, 0x800, RZ ;  /* 0x0000080008087824 */ /* 0x000fe200078e00ff */
[----:B------:R-:W-:Y:S02]  /*14160*/  LOP3.LUT R0, R224, 0x30, R9, 0xf8, !PT ;  /* 0x00000030e0007812 */ /* 0x000fe400078ef809 */
[----:B------:R-:W-:Y:S02]  /*14170*/  SHF.R.U32.HI R11, RZ, 0x8, R37 ;  /* 0x00000008ff0b7819 */ /* 0x000fe40000011625 */
[----:B------:R-:W-:-:S02]  /*14180*/  LOP3.LUT R9, R13, 0xff, RZ, 0xc0, !PT ;  /* 0x000000ff0d097812 */ /* 0x000fc400078ec0ff */
[----:B------:R-:W-:Y:S02]  /*14190*/  LOP3.LUT R0, R0, R225, RZ, 0x3c, !PT ;  /* 0x000000e100007212 */ /* 0x000fe400078e3cff */
[----:B------:R-:W-:Y:S02]  /*141a0*/  LOP3.LUT R13, R8, 0xffffe000, RZ, 0xc0, !PT ;  /* 0xffffe000080d7812 */ /* 0x000fe400078ec0ff */
[----:B------:R-:W-:Y:S02]  /*141b0*/  LOP3.LUT R10, R37, 0xff, RZ, 0xc0, !PT ;  /* 0x000000ff250a7812 */ /* 0x000fe400078ec0ff */
[----:B------:R-:W-:Y:S02]  /*141c0*/  LOP3.LUT R11, R11, 0xff, RZ, 0xc0, !PT ;  /* 0x000000ff0b0b7812 */ /* 0x000fe400078ec0ff */
[----:B------:R-:W-:Y:S02]  /*141d0*/  SHF.R.U32.HI R12, RZ, 0x8, R4 ;  /* 0x00000008ff0c7819 */ /* 0x000fe40000011604 */
[----:B------:R-:W-:-:S02]  /*141e0*/  IADD3 R13, R0, R226, R13 ;  /* 0x000000e2000d7210 */ /* 0x000fc40007ffe00d */
[----:B------:R-:W-:Y:S02]  /*141f0*/  PRMT R20, R11, 0x7604, R10 ;  /* 0x000076040b147816 */ /* 0x000fe4000000000a */
[----:B------:R-:W-:Y:S02]  /*14200*/  LOP3.LUT R10, R39, 0xff, RZ, 0xc0, !PT ;  /* 0x000000ff270a7812 */ /* 0x000fe400078ec0ff */
[----:B------:R-:W-:Y:S02]  /*14210*/  LOP3.LUT R11, R4, 0xff, RZ, 0xc0, !PT ;  /* 0x000000ff040b7812 */ /* 0x000fe400078ec0ff */
[----:B------:R-:W-:Y:S01]  /*14220*/  LOP3.LUT R12, R12, 0xff, RZ, 0xc0, !PT ;  /* 0x000000ff0c0c7812 */ /* 0x000fe200078ec0ff */
[----:B------:R-:W-:Y:S01]  /*14230*/  IMAD.IADD R0, R18, 0x1, R13 ;  /* 0x0000000112007824 */ /* 0x000fe200078e020d */
[----:B------:R-:W-:Y:S02]  /*14240*/  PRMT R24, R9, 0x7604, R10 ;  /* 0x0000760409187816 */ /* 0x000fe4000000000a */
[----:B------:R-:W-:-:S02]  /*14250*/  PRMT R51, R12, 0x7604, R11 ;  /* 0x000076040c337816 */ /* 0x000fc4000000000b */
[----:B------:R-:W1:Y:S01]  /*14260*/  LDS.128 R12, [R0+0x1e200] ;  /* 0x01e20000000c7984 */ /* 0x000e620000000c00 */
[----:B------:R-:W-:Y:S02]  /*14270*/  SHF.R.U32.HI R26, RZ, 0x8, R5 ;  /* 0x00000008ff1a7819 */ /* 0x000fe40000011605 */
[----:B------:R-:W-:Y:S02]  /*14280*/  SHF.R.U32.HI R49, RZ, 0x8, R6 ;  /* 0x00000008ff317819 */ /* 0x000fe40000011606 */
[----:B------:R-:W-:Y:S02]  /*14290*/  LOP3.LUT R25, R5, 0xff, RZ, 0xc0, !PT ;  /* 0x000000ff05197812 */ /* 0x000fe400078ec0ff */
[----:B------:R-:W-:Y:S02]  /*142a0*/  LOP3.LUT R26, R26, 0xff, RZ, 0xc0, !PT ;  /* 0x000000ff1a1a7812 */ /* 0x000fe400078ec0ff */
[----:B------:R-:W-:Y:S02]  /*142b0*/  LOP3.LUT R48, R6, 0xff, RZ, 0xc0, !PT ;  /* 0x000000ff06307812 */ /* 0x000fe400078ec0ff */
[----:B------:R-:W-:-:S02]  /*142c0*/  LOP3.LUT R49, R49, 0xff, RZ, 0xc0, !PT ;  /* 0x000000ff31317812 */ /* 0x000fc400078ec0ff */
[----:B------:R-:W-:Y:S02]  /*142d0*/  PRMT R26, R26, 0x7604, R25 ;  /* 0x000076041a1a7816 */ /* 0x000fe40000000019 */
[----:B------:R-:W-:Y:S02]  /*142e0*/  SHF.R.U32.HI R25, RZ, 0x10, R37 ;  /* 0x00000010ff197819 */ /* 0x000fe40000011625 */
[----:B------:R-:W-:Y:S02]  /*142f0*/  SHF.R.U32.HI R55, RZ, 0x10, R5 ;  /* 0x00000010ff377819 */ /* 0x000fe40000011605 */
[----:B0-----:R-:W-:Y:S02]  /*14300*/  PRMT R57, R49, 0x7604, R48 ;  /* 0x0000760431397816 */ /* 0x001fe40000000030 */
[----:B------:R-:W-:Y:S01]  /*14310*/  SHF.R.U32.HI R49, RZ, 0x10, R39 ;  /* 0x00000010ff317819 */ /* 0x000fe20000011627 */
[----:B------:R-:W-:Y:S01]  /*14320*/  IMAD.U32 R25, R25, 0x10000, RZ ;  /* 0x0001000019197824 */ /* 0x000fe200078e00ff */
[----:B------:R-:W-:-:S02]  /*14330*/  SHF.R.U32.HI R53, RZ, 0x8, R7 ;  /* 0x00000008ff357819 */ /* 0x000fc40000011607 */
[----:B------:R-:W-:Y:S02]  /*14340*/  SHF.L.U32 R55, R55, 0x10, RZ ;  /* 0x0000001037377819 */ /* 0x000fe400000006ff */
[----:B------:R-:W-:Y:S01]  /*14350*/  LOP3.LUT R21, R21, 0xff0000, R36, 0xf8, !PT ;  /* 0x00ff000015157812 */ /* 0x000fe200078ef824 */
[----:B------:R-:W-:Y:S01]  /*14360*/  IMAD.U32 R49, R49, 0x10000, RZ ;  /* 0x0001000031317824 */ /* 0x000fe200078e00ff */
[----:B------:R-:W-:Y:S02]  /*14370*/  LOP3.LUT R52, R7, 0xff, RZ, 0xc0, !PT ;  /* 0x000000ff07347812 */ /* 0x000fe400078ec0ff */
[----:B------:R-:W-:Y:S02]  /*14380*/  LOP3.LUT R53, R53, 0xff, RZ, 0xc0, !PT ;  /* 0x000000ff35357812 */ /* 0x000fe400078ec0ff */
[----:B------:R-:W-:Y:S02]  /*14390*/  SHF.R.U32.HI R59, RZ, 0x10, R7 ;  /* 0x00000010ff3b7819 */ /* 0x000fe40000011607 */
[----:B------:R-:W-:-:S02]  /*143a0*/  LOP3.LUT R55, R26, 0xff0000, R55, 0xf8, !PT ;  /* 0x00ff00001a377812 */ /* 0x000fc400078ef837 */
[----:B------:R-:W-:Y:S02]  /*143b0*/  LOP3.LUT R48, R21, 0xff000000, R36, 0xf8, !PT ;  /* 0xff00000015307812 */ /* 0x000fe400078ef824 */
[----:B------:R-:W-:Y:S02]  /*143c0*/  LOP3.LUT R25, R20, 0xff0000, R25, 0xf8, !PT ;  /* 0x00ff000014197812 */ /* 0x000fe400078ef819 */
[----:B------:R-:W-:Y:S02]  /*143d0*/  LOP3.LUT R21, R51, 0xff0000, R4, 0xf8, !PT ;  /* 0x00ff000033157812 */ /* 0x000fe400078ef804 */
[----:B------:R-:W-:Y:S01]  /*143e0*/  PRMT R52, R53, 0x7604, R52 ;  /* 0x0000760435347816 */ /* 0x000fe20000000034 */
[----:B------:R-:W-:Y:S01]  /*143f0*/  IMAD.U32 R59, R59, 0x10000, RZ ;  /* 0x000100003b3b7824 */ /* 0x000fe200078e00ff */
[----:B------:R-:W-:Y:S02]  /*14400*/  LOP3.LUT R53, R24, 0xff0000, R49, 0xf8, !PT ;  /* 0x00ff000018357812 */ /* 0x000fe400078ef831 */
[----:B------:R-:W-:-:S02]  /*14410*/  LOP3.LUT R27, R27, 0xff0000, R38, 0xf8, !PT ;  /* 0x00ff00001b1b7812 */ /* 0x000fc400078ef826 */
[----:B------:R-:W-:Y:S02]  /*14420*/  LOP3.LUT R55, R55, 0xff000000, R5, 0xf8, !PT ;  /* 0xff00000037377812 */ /* 0x000fe400078ef805 */
[----:B------:R-:W-:Y:S02]  /*14430*/  LOP3.LUT R49, R25, 0xff000000, R37, 0xf8, !PT ;  /* 0xff00000019317812 */ /* 0x000fe400078ef825 */
[----:B------:R-:W-:Y:S02]  /*14440*/  LOP3.LUT R54, R21, 0xff000000, R4, 0xf8, !PT ;  /* 0xff00000015367812 */ /* 0x000fe400078ef804 */
[----:B------:R-:W-:Y:S02]  /*14450*/  LOP3.LUT R57, R57, 0xff0000, R6, 0xf8, !PT ;  /* 0x00ff000039397812 */ /* 0x000fe400078ef806 */
[----:B------:R-:W-:Y:S02]  /*14460*/  LOP3.LUT R51, R27, 0xff000000, R38, 0xf8, !PT ;  /* 0xff0000001b337812 */ /* 0x000fe400078ef826 */
[----:B------:R-:W-:-:S02]  /*14470*/  F2FP.F16.E4M3.UNPACK_B R56, R55 ;  /* 0x00000037ff38723e */ /* 0x000fc400020006ff */
[----:B------:R-:W-:Y:S02]  /*14480*/  F2FP.F16.E4M3.UNPACK_B R38, R49 ;  /* 0x00000031ff26723e */ /* 0x000fe400020006ff */
[----:B------:R-:W-:Y:S02]  /*14490*/  LOP3.LUT R61, R52, 0xff0000, R59, 0xf8, !PT ;  /* 0x00ff0000343d7812 */ /* 0x000fe400078ef83b */
[----:B------:R-:W-:Y:S01]  /*144a0*/  LOP3.LUT R59, R57, 0xff000000, R6, 0xf8, !PT ;  /* 0xff000000393b7812 */ /* 0x000fe200078ef806 */
[----:B------:R-:W-:Y:S01]  /*144b0*/  HADD2.F32 R58, -RZ, R56.H0_H0 ;  /* 0x20000038ff3a7230 */ /* 0x000fe20000004100 */
[----:B------:R-:W-:Y:S01]  /*144c0*/  LOP3.LUT R61, R61, 0xff000000, R7, 0xf8, !PT ;  /* 0xff0000003d3d7812 */ /* 0x000fe200078ef807 */
[----:B------:R-:W-:Y:S01]  /*144d0*/  HADD2.F32 R52, -RZ, R38.H0_H0 ;  /* 0x20000026ff347230 */ /* 0x000fe20000004100 */
[-C--:B-1----:R-:W-:Y:S02]  /*144e0*/  F2FP.F16.E4M3.UNPACK_B R36, R15.reuse ;  /* 0x0000000fff24723e */ /* 0x082fe400020006ff */
[----:B------:R-:W-:-:S02]  /*144f0*/  F2FP.F16.E4M3.UNPACK_B R37, R15.H1 ;  /* 0x0000000fff25723e */ /* 0x000fc400030006ff */
[----:B------:R-:W-:Y:S02]  /*14500*/  F2FP.F16.E4M3.UNPACK_B R25, R13.H1 ;  /* 0x0000000dff19723e */ /* 0x000fe400030006ff */
[----:B------:R-:W-:Y:S02]  /*14510*/  F2FP.F16.E4M3.UNPACK_B R55, R55.H1 ;  /* 0x00000037ff37723e */ /* 0x000fe400030006ff */
[----:B------:R-:W-:Y:S01]  /*14520*/  F2FP.F16.E4M3.UNPACK_B R49, R49.H1 ;  /* 0x00000031ff31723e */ /* 0x000fe200030006ff */
[----:B------:R-:W-:Y:S01]  /*14530*/  HADD2.F32 R57, -RZ, R56.H1_H1 ;  /* 0x30000038ff397230 */ /* 0x000fe20000004100 */
[-C--:B------:R-:W-:Y:S02]  /*14540*/  F2FP.F16.E4M3.UNPACK_B R26, R14.reuse ;  /* 0x0000000eff1a723e */ /* 0x080fe400020006ff */
[----:B------:R-:W-:Y:S02]  /*14550*/  F2FP.F16.E4M3.UNPACK_B R27, R14.H1 ;  /* 0x0000000eff1b723e */ /* 0x000fe400030006ff */
[----:B------:R-:W-:Y:S01]  /*14560*/  LOP3.LUT R53, R53, 0xff000000, R39, 0xf8, !PT ;  /* 0xff00000035357812 */ /* 0x000fe200078ef827 */
[----:B------:R-:W-:-:S02]  /*14570*/  HADD2.F32 R39, -RZ, R38.H1_H1 ;  /* 0x30000026ff277230 */ /* 0x000fc40000004100 */
[----:B------:R-:W-:Y:S01]  /*14580*/  HADD2.F32 R38, -RZ, R49.H0_H0 ;  /* 0x20000031ff267230 */ /* 0x000fe20000004100 */
[----:B--2---:R-:W0:Y:S02]  /*14590*/  LDS.128 R8, [R70+0x1e200] ;  /* 0x01e2000046087984 */ /* 0x004e240000000c00 */
[-C--:B0-----:R-:W-:Y:S02]  /*145a0*/  F2FP.F16.E4M3.UNPACK_B R21, R11.reuse ;  /* 0x0000000bff15723e */ /* 0x081fe400020006ff */
[----:B------:R-:W-:Y:S02]  /*145b0*/  F2FP.F16.E4M3.UNPACK_B R24, R11.H1 ;  /* 0x0000000bff18723e */ /* 0x000fe400030006ff */
[-C--:B------:R-:W-:Y:S02]  /*145c0*/  F2FP.F16.E4M3.UNPACK_B R11, R10.reuse ;  /* 0x0000000aff0b723e */ /* 0x080fe400020006ff */
[----:B------:R-:W-:Y:S02]  /*145d0*/  F2FP.F16.E4M3.UNPACK_B R20, R10.H1 ;  /* 0x0000000aff14723e */ /* 0x000fe400030006ff */
[----:B------:R-:W-:-:S02]  /*145e0*/  F2FP.F16.E4M3.UNPACK_B R10, R13 ;  /* 0x0000000dff0a723e */ /* 0x000fc400020006ff */
[----:B------:R-:W-:-:S03]  /*145f0*/  F2FP.F16.E4M3.UNPACK_B R6, R9 ;  /* 0x00000009ff06723e */ /* 0x000fc600020006ff */
[----:B------:R-:W-:Y:S01]  /*14600*/  HADD2.F32 R5, -RZ, R10.H0_H0 ;  /* 0x2000000aff057230 */ /* 0x000fe20000004100 */
[----:B------:R-:W-:Y:S01]  /*14610*/  F2FP.F16.E4M3.UNPACK_B R7, R9.H1 ;  /* 0x00000009ff07723e */ /* 0x000fe200030006ff */
[----:B------:R-:W-:-:S03]  /*14620*/  HADD2.F32 R9, -RZ, R6.H0_H0 ;  /* 0x20000006ff097230 */ /* 0x000fc60000004100 */
[C---:B------:R-:W-:Y:S01]  /*14630*/  FMUL.FTZ R60, R5.reuse, R58 ;  /* 0x0000003a053c7220 */ /* 0x040fe20000410000 */
[-C--:B------:R-:W-:Y:S01]  /*14640*/  FMUL.FTZ R15, R5, R52.reuse ;  /* 0x00000034050f7220 */ /* 0x080fe20000410000 */
[----:B------:R-:W-:Y:S02]  /*14650*/  HADD2.F32 R14, -RZ, R10.H1_H1 ;  /* 0x3000000aff0e7230 */ /* 0x000fe40000004100 */
[C---:B------:R-:W-:Y:S01]  /*14660*/  FFMA.FTZ R5, R9.reuse, R52, -R60 ;  /* 0x0000003409057223 */ /* 0x040fe2000001083c */
[----:B------:R-:W-:Y:S01]  /*14670*/  FFMA.FTZ R9, R9, R58, R15 ;  /* 0x0000003a09097223 */ /* 0x000fe2000001000f */
[----:B------:R-:W-:Y:S02]  /*14680*/  HADD2.F32 R52, -RZ, R55.H0_H0 ;  /* 0x20000037ff347230 */ /* 0x000fe40000004100 */
[----:B------:R-:W-:Y:S02]  /*14690*/  HADD2.F32 R15, -RZ, R25.H0_H0 ;  /* 0x20000019ff0f7230 */ /* 0x000fe40000004100 */
[----:B------:R-:W-:Y:S01]  /*146a0*/  FMUL.FTZ R63, R14, R57 ;  /* 0x000000390e3f7220 */ /* 0x000fe20000410000 */
[----:B------:R-:W-:-:S02]  /*146b0*/  HADD2.F32 R6, -RZ, R6.H1_H1 ;  /* 0x30000006ff067230 */ /* 0x000fc40000004100 */
[----:B------:R-:W-:Y:S01]  /*146c0*/  FMUL.FTZ R14, R14, R39 ;  /* 0x000000270e0e7220 */ /* 0x000fe20000410000 */
[----:B------:R-:W-:Y:S02]  /*146d0*/  HADD2.F32 R10, -RZ, R7.H0_H0 ;  /* 0x20000007ff0a7230 */ /* 0x000fe40000004100 */
[C---:B------:R-:W-:Y:S01]  /*146e0*/  FMUL.FTZ R65, R15.reuse, R52 ;  /* 0x000000340f417220 */ /* 0x040fe20000410000 */
[-C--:B------:R-:W-:Y:S01]  /*146f0*/  FMUL.FTZ R15, R15, R38.reuse ;  /* 0x000000260f0f7220 */ /* 0x080fe20000410000 */
[----:B------:R-:W-:Y:S01]  /*14700*/  FFMA.FTZ R58, R6, R57, R14 ;  /* 0x00000039063a7223 */ /* 0x000fe2000001000e */
[----:B------:R-:W-:Y:S02]  /*14710*/  HADD2.F32 R14, -RZ, R49.H1_H1 ;  /* 0x30000031ff0e7230 */ /* 0x000fe40000004100 */
[C---:B------:R-:W-:Y:S01]  /*14720*/  FFMA.FTZ R65, R10.reuse, R38, -R65 ;  /* 0x000000260a417223 */ /* 0x040fe20000010841 */
[----:B------:R-:W-:Y:S01]  /*14730*/  FFMA.FTZ R52, R10, R52, R15 ;  /* 0x000000340a347223 */ /* 0x000fe2000001000f */
[----:B------:R-:W-:Y:S01]  /*14740*/  F2FP.F16.E4M3.UNPACK_B R49, R61 ;  /* 0x0000003dff31723e */ /* 0x000fe200020006ff */
[----:B------:R-:W-:Y:S01]  /*14750*/  HADD2.F32 R38, -RZ, R55.H1_H1 ;  /* 0x30000037ff267230 */ /* 0x000fe20000004100 */
[----:B------:R-:W-:Y:S01]  /*14760*/  F2FP.F16.E4M3.UNPACK_B R15, R53 ;  /* 0x00000035ff0f723e */ /* 0x000fe200020006ff */
[----:B------:R-:W-:-:S02]  /*14770*/  HADD2.F32 R25, -RZ, R25.H1_H1 ;  /* 0x30000019ff197230 */ /* 0x000fc40000004100 */
[----:B------:R-:W-:Y:S01]  /*14780*/  FFMA.FTZ R56, R6, R39, -R63 ;  /* 0x0000002706387223 */ /* 0x000fe2000001083f */
[----:B------:R-:W-:Y:S02]  /*14790*/  HADD2.F32 R55, -RZ, R49.H0_H0 ;  /* 0x20000031ff377230 */ /* 0x000fe40000004100 */
[----:B------:R-:W-:Y:S02]  /*147a0*/  HADD2.F32 R10, -RZ, R36.H0_H0 ;  /* 0x20000024ff0a7230 */ /* 0x000fe40000004100 */
[C---:B------:R-:W-:Y:S01]  /*147b0*/  FMUL.FTZ R60, R25.reuse, R38 ;  /* 0x00000026193c7220 */ /* 0x040fe20000410000 */
[----:B------:R-:W-:Y:S02]  /*147c0*/  HADD2.F32 R7, -RZ, R7.H1_H1 ;  /* 0x30000007ff077230 */ /* 0x000fe40000004100 */
[----:B------:R-:W-:Y:S01]  /*147d0*/  FMUL.FTZ R25, R25, R14 ;  /* 0x0000000e19197220 */ /* 0x000fe20000410000 */
[----:B------:R-:W-:Y:S01]  /*147e0*/  HADD2.F32 R39, -RZ, R15.H0_H0 ;  /* 0x2000000fff277230 */ /* 0x000fe20000004100 */
[----:B------:R-:W-:Y:S01]  /*147f0*/  F2FP.F16.E4M3.UNPACK_B R61, R61.H1 ;  /* 0x0000003dff3d723e */ /* 0x000fe200030006ff */
[----:B------:R-:W-:-:S02]  /*14800*/  HADD2.F32 R6, -RZ, R21.H0_H0 ;  /* 0x20000015ff067230 */ /* 0x000fc40000004100 */
[C---:B------:R-:W-:Y:S01]  /*14810*/  FMUL.FTZ R63, R10.reuse, R55 ;  /* 0x000000370a3f7220 */ /* 0x040fe20000410000 */
[C---:B------:R-:W-:Y:S01]  /*14820*/  FFMA.FTZ R60, R7.reuse, R14, -R60 ;  /* 0x0000000e073c7223 */ /* 0x040fe2000001083c */
[----:B------:R-:W-:Y:S01]  /*14830*/  FMUL.FTZ R10, R10, R39 ;  /* 0x000000270a0a7220 */ /* 0x000fe20000410000 */
[----:B------:R-:W-:Y:S01]  /*14840*/  FFMA.FTZ R57, R7, R38, R25 ;  /* 0x0000002607397223 */ /* 0x000fe20000010019 */
[----:B------:R-:W-:Y:S01]  /*14850*/  F2FP.F16.E4M3.UNPACK_B R53, R53.H1 ;  /* 0x00000035ff35723e */ /* 0x000fe200030006ff */
[----:B------:R-:W-:Y:S02]  /*14860*/  HADD2.F32 R14, -RZ, R61.H0_H0 ;  /* 0x2000003dff0e7230 */ /* 0x000fe40000004100 */
[----:B------:R-:W-:Y:S02]  /*14870*/  HADD2.F32 R7, -RZ, R37.H0_H0 ;  /* 0x20000025ff077230 */ /* 0x000fe40000004100 */
[C---:B------:R-:W-:Y:S01]  /*14880*/  FFMA.FTZ R63, R6.reuse, R39, -R63 ;  /* 0x00000027063f7223 */ /* 0x040fe2000001083f */
[----:B------:R-:W-:Y:S01]  /*14890*/  FFMA.FTZ R55, R6, R55, R10 ;  /* 0x0000003706377223 */ /* 0x000fe2000001000a */
[----:B------:R-:W-:-:S02]  /*148a0*/  HADD2.F32 R49, -RZ, R49.H1_H1 ;  /* 0x30000031ff317230 */ /* 0x000fc40000004100 */
[----:B------:R-:W-:Y:S02]  /*148b0*/  HADD2.F32 R36, -RZ, R36.H1_H1 ;  /* 0x30000024ff247230 */ /* 0x000fe40000004100 */
[----:B------:R-:W-:Y:S01]  /*148c0*/  FMUL.FTZ R25, R7, R14 ;  /* 0x0000000e07197220 */ /* 0x000fe20000410000 */
[----:B------:R-:W-:Y:S02]  /*148d0*/  HADD2.F32 R10, -RZ, R53.H0_H0 ;  /* 0x20000035ff0a7230 */ /* 0x000fe40000004100 */
[----:B------:R-:W-:Y:S01]  /*148e0*/  HADD2.F32 R6, -RZ, R24.H0_H0 ;  /* 0x20000018ff067230 */ /* 0x000fe20000004100 */
[----:B------:R-:W-:Y:S01]  /*148f0*/  F2FP.F16.E4M3.UNPACK_B R13, R12 ;  /* 0x0000000cff0d723e */ /* 0x000fe200020006ff */
[----:B------:R-:W-:Y:S02]  /*14900*/  HADD2.F32 R15, -RZ, R15.H1_H1 ;  /* 0x3000000fff0f7230 */ /* 0x000fe40000004100 */
[----:B------:R-:W-:Y:S01]  /*14910*/  FMUL.FTZ R38, R36, R49 ;  /* 0x0000003124267220 */ /* 0x000fe20000410000 */
[----:B------:R-:W-:-:S02]  /*14920*/  HADD2.F32 R21, -RZ, R21.H1_H1 ;  /* 0x30000015ff157230 */ /* 0x000fc40000004100 */
[-C--:B------:R-:W-:Y:S01]  /*14930*/  FMUL.FTZ R7, R7, R10.reuse ;  /* 0x0000000a07077220 */ /* 0x080fe20000410000 */
[----:B------:R-:W-:Y:S01]  /*14940*/  FFMA.FTZ R66, R6, R10, -R25 ;  /* 0x0000000a06427223 */ /* 0x000fe20000010819 */
[----:B------:R-:W-:Y:S02]  /*14950*/  F2FP.F16.E4M3.UNPACK_B R12, R12.H1 ;  /* 0x0000000cff0c723e */ /* 0x000fe400030006ff */
[----:B------:R-:W-:Y:S01]  /*14960*/  F2FP.F16.E4M3.UNPACK_B R10, R48.H1 ;  /* 0x00000030ff0a723e */ /* 0x000fe200030006ff */
[-C--:B------:R-:W-:Y:S01]  /*14970*/  FMUL.FTZ R36, R36, R15.reuse ;  /* 0x0000000f24247220 */ /* 0x080fe20000410000 */
[-C--:B------:R-:W-:Y:S01]  /*14980*/  F2FP.F16.E4M3.UNPACK_B R4, R8.reuse ;  /* 0x00000008ff04723e */ /* 0x080fe200020006ff */
[----:B------:R-:W-:Y:S01]  /*14990*/  FFMA.FTZ R62, R21, R15, -R38 ;  /* 0x0000000f153e7223 */ /* 0x000fe20000010826 */
[----:B------:R-:W-:Y:S01]  /*149a0*/  F2FP.F16.E4M3.UNPACK_B R8, R8.H1 ;  /* 0x00000008ff08723e */ /* 0x000fe200030006ff */
[----:B------:R-:W-:Y:S01]  /*149b0*/  FFMA.FTZ R67, R6, R14, R7 ;  /* 0x0000000e06437223 */ /* 0x000fe20000010007 */
[----:B------:R-:W-:Y:S01]  /*149c0*/  F2FP.F16.E4M3.UNPACK_B R15, R54.H1 ;  /* 0x00000036ff0f723e */ /* 0x000fe200030006ff */
[----:B------:R-:W-:-:S02]  /*149d0*/  HADD2.F32 R7, -RZ, R12.H0_H0 ;  /* 0x2000000cff077230 */ /* 0x000fc40000004100 */
[----:B------:R-:W-:Y:S02]  /*149e0*/  HADD2.F32 R14, -RZ, R10.H0_H0 ;  /* 0x2000000aff0e7230 */ /* 0x000fe40000004100 */
[----:B------:R-:W-:Y:S01]  /*149f0*/  FFMA.FTZ R64, R21, R49, R36 ;  /* 0x0000003115407223 */ /* 0x000fe20000010024 */
[----:B------:R-:W-:Y:S02]  /*14a00*/  HADD2.F32 R21, -RZ, R15.H0_H0 ;  /* 0x2000000fff157230 */ /* 0x000fe40000004100 */
[----:B------:R-:W-:Y:S02]  /*14a10*/  HADD2.F32 R6, -RZ, R8.H0_H0 ;  /* 0x20000008ff067230 */ /* 0x000fe40000004100 */
[C---:B------:R-:W-:Y:S01]  /*14a20*/  FMUL.FTZ R36, R7.reuse, R14 ;  /* 0x0000000e07247220 */ /* 0x040fe20000410000 */
[----:B------:R-:W-:Y:S02]  /*14a30*/  HADD2.F32 R61, -RZ, R61.H1_H1 ;  /* 0x3000003dff3d7230 */ /* 0x000fe40000004100 */
[----:B------:R-:W-:Y:S01]  /*14a40*/  FMUL.FTZ R25, R7, R21 ;  /* 0x0000001507197220 */ /* 0x000fe20000410000 */
[----:B------:R-:W-:-:S02]  /*14a50*/  HADD2.F32 R37, -RZ, R37.H1_H1 ;  /* 0x30000025ff257230 */ /* 0x000fc40000004100 */
[C---:B------:R-:W-:Y:S01]  /*14a60*/  FFMA.FTZ R36, R6.reuse, R21, R36 ;  /* 0x0000001506247223 */ /* 0x040fe20000010024 */
[----:B------:R-:W-:Y:S02]  /*14a70*/  HADD2.F32 R21, -RZ, R15.H1_H1 ;  /* 0x3000000fff157230 */ /* 0x000fe40000004100 */
[----:B------:R-:W-:Y:S01]  /*14a80*/  HADD2.F32 R12, -RZ, R12.H1_H1 ;  /* 0x3000000cff0c7230 */ /* 0x000fe20000004100 */
[----:B------:R-:W-:Y:S01]  /*14a90*/  F2FP.F16.E4M3.UNPACK_B R54, R54 ;  /* 0x00000036ff36723e */ /* 0x000fe200020006ff */
[----:B------:R-:W-:Y:S02]  /*14aa0*/  HADD2.F32 R15, -RZ, R10.H1_H1 ;  /* 0x3000000aff0f7230 */ /* 0x000fe40000004100 */
[----:B------:R-:W-:Y:S01]  /*14ab0*/  FFMA.FTZ R14, R6, R14, -R25 ;  /* 0x0000000e060e7223 */ /* 0x000fe20000010819 */
[----:B------:R-:W-:Y:S02]  /*14ac0*/  HADD2.F32 R53, -RZ, R53.H1_H1 ;  /* 0x30000035ff357230 */ /* 0x000fe40000004100 */
[----:B------:R-:W-:Y:S01]  /*14ad0*/  FMUL.FTZ R39, R37, R61 ;  /* 0x0000003d25277220 */ /* 0x000fe20000410000 */
[----:B------:R-:W-:-:S02]  /*14ae0*/  HADD2.F32 R24, -RZ, R24.H1_H1 ;  /* 0x30000018ff187230 */ /* 0x000fc40000004100 */
[C---:B------:R-:W-:Y:S01]  /*14af0*/  FMUL.FTZ R25, R12.reuse, R21 ;  /* 0x000000150c197220 */ /* 0x040fe20000410000 */
[----:B------:R-:W-:Y:S01]  /*14b00*/  HADD2.F32 R8, -RZ, R8.H1_H1 ;  /* 0x30000008ff087230 */ /* 0x000fe20000004100 */
[----:B------:R-:W-:Y:S01]  /*14b10*/  F2FP.F16.E4M3.UNPACK_B R48, R48 ;  /* 0x00000030ff30723e */ /* 0x000fe200020006ff */
[----:B------:R-:W-:Y:S01]  /*14b20*/  FMUL.FTZ R12, R12, R15 ;  /* 0x0000000f0c0c7220 */ /* 0x000fe20000410000 */
[----:B------:R-:W-:Y:S02]  /*14b30*/  HADD2.F32 R10, -RZ, R54.H0_H0 ;  /* 0x20000036ff0a7230 */ /* 0x000fe40000004100 */
[----:B------:R-:W-:Y:S02]  /*14b40*/  HADD2.F32 R7, -RZ, R13.H0_H0 ;  /* 0x2000000dff077230 */ /* 0x000fe40000004100 */
[-C--:B------:R-:W-:Y:S01]  /*14b50*/  FMUL.FTZ R38, R37, R53.reuse ;  /* 0x0000003525267220 */ /* 0x080fe20000410000 */
[----:B------:R-:W-:Y:S01]  /*14b60*/  FFMA.FTZ R69, R24, R53, -R39 ;  /* 0x0000003518457223 */ /* 0x000fe20000010827 */
[C---:B------:R-:W-:Y:S01]  /*14b70*/  FFMA.FTZ R37, R8.reuse, R15, -R25 ;  /* 0x0000000f08257223 */ /* 0x040fe20000010819 */
[----:B------:R-:W-:Y:S01]  /*14b80*/  FFMA.FTZ R39, R8, R21, R12 ;  /* 0x0000001508277223 */ /* 0x000fe2000001000c */
[----:B------:R-:W-:-:S02]  /*14b90*/  HADD2.F32 R8, -RZ, R48.H0_H0 ;  /* 0x20000030ff087230 */ /* 0x000fc40000004100 */
[C---:B------:R-:W-:Y:S01]  /*14ba0*/  FMUL.FTZ R15, R7.reuse, R10 ;  /* 0x0000000a070f7220 */ /* 0x040fe20000410000 */
[----:B------:R-:W-:Y:S02]  /*14bb0*/  HADD2.F32 R6, -RZ, R4.H0_H0 ;  /* 0x20000004ff067230 */ /* 0x000fe40000004100 */
[----:B------:R-:W-:Y:S02]  /*14bc0*/  HADD2.F32 R54, -RZ, R54.H1_H1 ;  /* 0x30000036ff367230 */ /* 0x000fe40000004100 */
[----:B------:R-:W-:Y:S02]  /*14bd0*/  HADD2.F32 R13, -RZ, R13.H1_H1 ;  /* 0x3000000dff0d7230 */ /* 0x000fe40000004100 */
[-C--:B------:R-:W-:Y:S01]  /*14be0*/  FMUL.FTZ R7, R7, R8.reuse ;  /* 0x0000000807077220 */ /* 0x080fe20000410000 */
[----:B------:R-:W-:Y:S01]  /*14bf0*/  FFMA.FTZ R12, R6, R8, -R15 ;  /* 0x00000008060c7223 */ /* 0x000fe2000001080f */
[----:B------:R-:W-:Y:S01]  /*14c00*/  HADD2.F32 R48, -RZ, R48.H1_H1 ;  /* 0x30000030ff307230 */ /* 0x000fe20000004100 */
[----:B------:R-:W-:Y:S01]  /*14c10*/  F2FP.F16.E4M3.UNPACK_B R8, R59.H1 ;  /* 0x0000003bff08723e */ /* 0x000fe200030006ff */
[----:B------:R-:W-:-:S02]  /*14c20*/  HADD2.F32 R4, -RZ, R4.H1_H1 ;  /* 0x30000004ff047230 */ /* 0x000fc40000004100 */
[C---:B------:R-:W-:Y:S01]  /*14c30*/  FMUL.FTZ R15, R13.reuse, R54 ;  /* 0x000000360d0f7220 */ /* 0x040fe20000410000 */
[----:B------:R-:W-:Y:S01]  /*14c40*/  FFMA.FTZ R10, R6, R10, R7 ;  /* 0x0000000a060a7223 */ /* 0x000fe20000010007 */
[----:B------:R-:W-:Y:S01]  /*14c50*/  F2FP.F16.E4M3.UNPACK_B R7, R51.H1 ;  /* 0x00000033ff07723e */ /* 0x000fe200030006ff */
[-C--:B------:R-:W-:Y:S01]  /*14c60*/  FMUL.FTZ R13, R13, R48.reuse ;  /* 0x000000300d0d7220 */ /* 0x080fe20000410000 */
[C---:B------:R-:W-:Y:S01]  /*14c70*/  FFMA.FTZ R21, R4.reuse, R48, -R15 ;  /* 0x0000003004157223 */ /* 0x040fe2000001080f */
[----:B------:R-:W-:Y:S02]  /*14c80*/  HADD2.F32 R15, -RZ, R8.H0_H0 ;  /* 0x20000008ff0f7230 */ /* 0x000fe40000004100 */
[----:B------:R-:W-:Y:S02]  /*14c90*/  HADD2.F32 R6, -RZ, R27.H0_H0 ;  /* 0x2000001bff067230 */ /* 0x000fe40000004100 */
[----:B------:R-:W-:Y:S01]  /*14ca0*/  FFMA.FTZ R25, R4, R54, R13 ;  /* 0x0000003604197223 */ /* 0x000fe2000001000d */
[----:B------:R-:W-:-:S02]  /*14cb0*/  HADD2.F32 R13, -RZ, R7.H0_H0 ;  /* 0x20000007ff0d7230 */ /* 0x000fc40000004100 */
[----:B------:R-:W-:Y:S02]  /*14cc0*/  HADD2.F32 R4, -RZ, R20.H0_H0 ;  /* 0x20000014ff047230 */ /* 0x000fe40000004100 */
[C---:B------:R-:W-:Y:S01]  /*14cd0*/  FMUL.FTZ R49, R6.reuse, R15 ;  /* 0x0000000f06317220 */ /* 0x040fe20000410000 */
[----:B------:R-:W-:Y:S02]  /*14ce0*/  HADD2.F32 R8, -RZ, R8.H1_H1 ;  /* 0x30000008ff087230 */ /* 0x000fe40000004100 */
[----:B------:R-:W-:Y:S02]  /*14cf0*/  HADD2.F32 R27, -RZ, R27.H1_H1 ;  /* 0x3000001bff1b7230 */ /* 0x000fe40000004100 */
[-C--:B------:R-:W-:Y:S01]  /*14d00*/  FMUL.FTZ R53, R6, R13.reuse ;  /* 0x0000000d06357220 */ /* 0x080fe20000410000 */
[----:B------:R-:W-:Y:S02]  /*14d10*/  HADD2.F32 R7, -RZ, R7.H1_H1 ;  /* 0x30000007ff077230 */ /* 0x000fe40000004100 */
[----:B------:R-:W-:Y:S01]  /*14d20*/  FFMA.FTZ R49, R4, R13, -R49 ;  /* 0x0000000d04317223 */ /* 0x000fe20000010831 */
[----:B------:R-:W-:-:S02]  /*14d30*/  HADD2.F32 R20, -RZ, R20.H1_H1 ;  /* 0x30000014ff147230 */ /* 0x000fc40000004100 */
[C---:B------:R-:W-:Y:S01]  /*14d40*/  FMUL.FTZ R13, R27.reuse, R8 ;  /* 0x000000081b0d7220 */ /* 0x040fe20000410000 */
[----:B------:R-:W-:Y:S02]  /*14d50*/  F2FP.F16.E4M3.UNPACK_B R59, R59 ;  /* 0x0000003bff3b723e */ /* 0x000fe400020006ff */
[----:B------:R-:W-:Y:S01]  /*14d60*/  F2FP.F16.E4M3.UNPACK_B R51, R51 ;  /* 0x00000033ff33723e */ /* 0x000fe200020006ff */
[----:B------:R-:W-:Y:S01]  /*14d70*/  FFMA.FTZ R68, R24, R61, R38 ;  /* 0x0000003d18447223 */ /* 0x000fe20000010026 */
[-C--:B------:R-:W-:Y:S01]  /*14d80*/  FFMA.FTZ R24, R20, R7.reuse, -R13 ;  /* 0x0000000714187223 */ /* 0x080fe2000001080d */
[----:B------:R-:W-:Y:S01]  /*14d90*/  FMUL.FTZ R27, R27, R7 ;  /* 0x000000071b1b7220 */ /* 0x000fe20000410000 */
[----:B------:R-:W-:Y:S02]  /*14da0*/  HADD2.F32 R13, -RZ, R59.H0_H0 ;  /* 0x2000003bff0d7230 */ /* 0x000fe40000004100 */
[----:B------:R-:W-:Y:S02]  /*14db0*/  HADD2.F32 R6, -RZ, R26.H0_H0 ;  /* 0x2000001aff067230 */ /* 0x000fe40000004100 */
[----:B------:R-:W-:-:S02]  /*14dc0*/  HADD2.F32 R7, -RZ, R51.H0_H0 ;  /* 0x20000033ff077230 */ /* 0x000fc40000004100 */
[----:B------:R-:W-:Y:S02]  /*14dd0*/  HADD2.F32 R59, -RZ, R59.H1_H1 ;  /* 0x3000003bff3b7230 */ /* 0x000fe40000004100 */
[----:B------:R-:W-:Y:S02]  /*14de0*/  HADD2.F32 R26, -RZ, R26.H1_H1 ;  /* 0x3000001aff1a7230 */ /* 0x000fe40000004100 */
[----:B------:R-:W-:Y:S01]  /*14df0*/  FFMA.FTZ R53, R4, R15, R53 ;  /* 0x0000000f04357223 */ /* 0x000fe20000010035 */
[----:B------:R-:W-:Y:S02]  /*14e00*/  HADD2.F32 R51, -RZ, R51.H1_H1 ;  /* 0x30000033ff337230 */ /* 0x000fe40000004100 */
[----:B------:R-:W-:Y:S01]  /*14e10*/  FFMA.FTZ R38, R20, R8, R27 ;  /* 0x0000000814267223 */ /* 0x000fe2000001001b */
[--C-:B------:R-:W-:Y:S02]  /*14e20*/  HADD2.F32 R4, -RZ, R11.reuse.H0_H0 ;  /* 0x2000000bff047230 */ /* 0x100fe40000004100 */
[----:B------:R-:W-:Y:S01]  /*14e30*/  FMUL.FTZ R15, R6, R13 ;  /* 0x0000000d060f7220 */ /* 0x000fe20000410000 */
[----:B------:R-:W-:-:S02]  /*14e40*/  HADD2.F32 R11, -RZ, R11.H1_H1 ;  /* 0x3000000bff0b7230 */ /* 0x000fc40000004100 */
[----:B------:R-:W-:Y:S01]  /*14e50*/  FMUL.FTZ R8, R6, R7 ;  /* 0x0000000706087220 */ /* 0x000fe20000410000 */
[C---:B------:R-:W-:Y:S01]  /*14e60*/  FMUL.FTZ R20, R26.reuse, R59 ;  /* 0x0000003b1a147220 */ /* 0x040fe20000410000 */
[----:B------:R-:W-:Y:S01]  /*14e70*/  FMUL.FTZ R26, R26, R51 ;  /* 0x000000331a1a7220 */ /* 0x000fe20000410000 */
[C---:B------:R-:W-:Y:S01]  /*14e80*/  FFMA.FTZ R6, R4.reuse, R7, -R15 ;  /* 0x0000000704067223 */ /* 0x040fe2000001080f */
[----:B------:R-:W-:Y:S01]  /*14e90*/  FFMA.FTZ R13, R4, R13, R8 ;  /* 0x0000000d040d7223 */ /* 0x000fe20000010008 */
[C---:B------:R-:W-:Y:S01]  /*14ea0*/  FFMA.FTZ R51, R11.reuse, R51, -R20 ;  /* 0x000000330b337223 */ /* 0x040fe20000010814 */
[----:B------:R-:W-:Y:S01]  /*14eb0*/  FFMA.FTZ R26, R11, R59, R26 ;  /* 0x0000003b0b1a7223 */ /* 0x000fe2000001001a */
[----:B------:R-:W-:Y:S02]  /*14ec0*/  F2FP.SATFINITE.E4M3.F32.PACK_AB_MERGE_C R60, R60, R65, RZ ;  /* 0x000000413c3c723e */ /* 0x000fe400048070ff */
[----:B------:R-:W-:Y:S02]  /*14ed0*/  F2FP.SATFINITE.E4M3.F32.PACK_AB_MERGE_C R7, R69, R66, RZ ;  /* 0x000000424507723e */ /* 0x000fe400048070ff */
[----:B------:R-:W-:-:S02]  /*14ee0*/  F2FP.SATFINITE.E4M3.F32.PACK_AB_MERGE_C R4, R37, R14, RZ ;  /* 0x0000000e2504723e */ /* 0x000fc400048070ff */
[----:B------:R-:W-:Y:S02]  /*14ef0*/  F2FP.SATFINITE.E4M3.F32.PACK_AB_MERGE_C R8, R39, R36, RZ ;  /* 0x000000242708723e */ /* 0x000fe400048070ff */
[----:B------:R-:W-:Y:S02]  /*14f00*/  F2FP.SATFINITE.E4M3.F32.PACK_AB_MERGE_C R24, R24, R49, RZ ;  /* 0x000000311818723e */ /* 0x000fe400048070ff */
[----:B------:R-:W-:Y:S02]  /*14f10*/  F2FP.SATFINITE.E4M3.F32.PACK_AB_MERGE_C R52, R57, R52, RZ ;  /* 0x000000343934723e */ /* 0x000fe400048070ff */
[----:B------:R-:W-:Y:S02]  /*14f20*/  F2FP.SATFINITE.E4M3.F32.PACK_AB_MERGE_C R11, R68, R67, RZ ;  /* 0x00000043440b723e */ /* 0x000fe400048070ff */
[----:B------:R-:W-:Y:S02]  /*14f30*/  F2FP.SATFINITE.E4M3.F32.PACK_AB_MERGE_C R38, R38, R53, RZ ;  /* 0x000000352626723e */ /* 0x000fe400048070ff */
[----:B------:R-:W-:-:S02]  /*14f40*/  F2FP.SATFINITE.E4M3.F32.PACK_AB_MERGE_C R5, R56, R5, R60 ;  /* 0x000000053805723e */ /* 0x000fc4000480703c */
[----:B------:R-:W-:Y:S02]  /*14f50*/  F2FP.SATFINITE.E4M3.F32.PACK_AB_MERGE_C R7, R62, R63, R7 ;  /* 0x0000003f3e07723e */ /* 0x000fe40004807007 */
[----:B------:R-:W-:Y:S02]  /*14f60*/  F2FP.SATFINITE.E4M3.F32.PACK_AB_MERGE_C R4, R21, R12, R4 ;  /* 0x0000000c1504723e */ /* 0x000fe40004807004 */
[----:B------:R-:W-:Y:S02]  /*14f70*/  F2FP.SATFINITE.E4M3.F32.PACK_AB_MERGE_C R8, R25, R10, R8 ;  /* 0x0000000a1908723e */ /* 0x000fe40004807008 */
[----:B------:R-:W-:Y:S02]  /*14f80*/  F2FP.SATFINITE.E4M3.F32.PACK_AB_MERGE_C R6, R51, R6, R24 ;  /* 0x000000063306723e */ /* 0x000fe40004807018 */
[----:B------:R-:W-:Y:S02]  /*14f90*/  F2FP.SATFINITE.E4M3.F32.PACK_AB_MERGE_C R9, R58, R9, R52 ;  /* 0x000000093a09723e */ /* 0x000fe40004807034 */
[----:B------:R-:W-:-:S02]  /*14fa0*/  F2FP.SATFINITE.E4M3.F32.PACK_AB_MERGE_C R11, R64, R55, R11 ;  /* 0x00000037400b723e */ /* 0x000fc4000480700b */
[----:B------:R-:W-:Y:S01]  /*14fb0*/  F2FP.SATFINITE.E4M3.F32.PACK_AB_MERGE_C R10, R26, R13, R38 ;  /* 0x0000000d1a0a723e */ /* 0x000fe20004807026 */
[----:B------:R1:W-:Y:S04]  /*14fc0*/  STS.128 [R70+0x1e200], R4 ;  /* 0x01e2000446007388 */ /* 0x0003e80000000c00 */
[----:B------:R1:W-:Y:S02]  /*14fd0*/  STS.128 [R0+0x1e200], R8 ;  /* 0x01e2000800007388 */ /* 0x0003e40000000c00 */
.L_x_569:
[----:B------:R-:W-:Y:S05]  /*14fe0*/  BSYNC B1 ;  /* 0x0000000000017941 */ /* 0x000fea0003800000 */
.L_x_568:
[----:B------:R-:W-:Y:S04]  /*14ff0*/  BSSY B1, `(.L_x_570) ;  /* 0x0000102000017945 */ /* 0x000fe80003800000 */
[----:B------:R-:W-:Y:S05]  /*15000*/  @P1 BRA `(.L_x_571) ;  /* 0x0000001000001947 */ /* 0x000fea0003800000 */
[----:B-1----:R-:W2:Y:S04]  /*15010*/  LDL R8, [R1+0x3c] ;  /* 0x00003c0001087983 */ /* 0x002ea80000100800 */
[----:B------:R-:W3:Y:S01]  /*15020*/  LDL R60, [R1+0x2c] ;  /* 0x00002c00013c7983 */ /* 0x000ee20000100800 */
[----:B-----5:R-:W-:Y:S02]  /*15030*/  SHF.R.U32.HI R0, RZ, 0x8, R40 ;  /* 0x00000008ff007819 */ /* 0x020fe40000011628 */
[----:B------:R-:W-:Y:S02]  /*15040*/  LOP3.LUT R5, R40, 0xff, RZ, 0xc0, !PT ;  /* 0x000000ff28057812 */ /* 0x000fe400078ec0ff */
[----:B------:R-:W-:Y:S02]  /*15050*/  LOP3.LUT R4, R0, 0xff, RZ, 0xc0, !PT ;  /* 0x000000ff00047812 */ /* 0x000fe400078ec0ff */
[----:B------:R-:W-:-:S02]  /*15060*/  LOP3.LUT R9, R43, 0xff, RZ, 0xc0, !PT ;  /* 0x000000ff2b097812 */ /* 0x000fc400078ec0ff */
[----:B------:R-:W-:Y:S02]  /*15070*/  PRMT R13, R4, 0x7604, R5 ;  /* 0x00007604040d7816 */ /* 0x000fe40000000005 */
[----:B------:R-:W-:Y:S02]  /*15080*/  SHF.R.U32.HI R10, RZ, 0x8, R28 ;  /* 0x00000008ff0a7819 */ /* 0x000fe4000001161c */
[----:B------:R-:W-:Y:S02]  /*15090*/  SHF.R.U32.HI R6, RZ, 0x8, R41 ;  /* 0x00000008ff067819 */ /* 0x000fe40000011629 */
[----:B------:R-:W-:Y:S02]  /*150a0*/  LOP3.LUT R11, R28, 0xff, RZ, 0xc0, !PT ;  /* 0x000000ff1c0b7812 */ /* 0x000fe400078ec0ff */
[----:B------:R-:W-:Y:S02]  /*150b0*/  LOP3.LUT R10, R10, 0xff, RZ, 0xc0, !PT ;  /* 0x000000ff0a0a7812 */ /* 0x000fe400078ec0ff */
[----:B------:R-:W-:-:S02]  /*150c0*/  LOP3.LUT R7, R41, 0xff, RZ, 0xc0, !PT ;  /* 0x000000ff29077812 */ /* 0x000fc400078ec0ff */
[----:B------:R-:W-:Y:S02]  /*150d0*/  LOP3.LUT R6, R6, 0xff, RZ, 0xc0, !PT ;  /* 0x000000ff06067812 */ /* 0x000fe400078ec0ff */
[----:B------:R-:W-:Y:S02]  /*150e0*/  PRMT R27, R10, 0x7604, R11 ;  /* 0x000076040a1b7816 */ /* 0x000fe4000000000b */
[----:B------:R-:W-:Y:S02]  /*150f0*/  LOP3.LUT R11, R29, 0xff, RZ, 0xc0, !PT ;  /* 0x000000ff1d0b7812 */ /* 0x000fe400078ec0ff */
[----:B------:R-:W-:Y:S02]  /*15100*/  SHF.R.U32.HI R10, RZ, 0x8, R31 ;  /* 0x00000008ff0a7819 */ /* 0x000fe4000001161f */
[----:B------:R-:W-:Y:S02]  /*15110*/  PRMT R15, R6, 0x7604, R7 ;  /* 0x00007604060f7816 */ /* 0x000fe40000000007 */
[----:B------:R-:W-:-:S02]  /*15120*/  SHF.R.U32.HI R6, RZ, 0x8, R42 ;  /* 0x00000008ff067819 */ /* 0x000fc4000001162a */
[----:B------:R-:W-:Y:S02]  /*15130*/  LOP3.LUT R10, R10, 0xff, RZ, 0xc0, !PT ;  /* 0x000000ff0a0a7812 */ /* 0x000fe400078ec0ff */
[----:B------:R-:W-:Y:S02]  /*15140*/  LOP3.LUT R39, R30, 0xff, RZ, 0xc0, !PT ;  /* 0x000000ff1e277812 */ /* 0x000fe400078ec0ff */
[----:B------:R-:W-:Y:S02]  /*15150*/  LOP3.LUT R51, R31, 0xff, RZ, 0xc0, !PT ;  /* 0x000000ff1f337812 */ /* 0x000fe400078ec0ff */
[----:B------:R-:W-:Y:S02]  /*15160*/  LOP3.LUT R7, R42, 0xff, RZ, 0xc0, !PT ;  /* 0x000000ff2a077812 */ /* 0x000fe400078ec0ff */
[----:B------:R-:W-:Y:S02]  /*15170*/  LOP3.LUT R6, R6, 0xff, RZ, 0xc0, !PT ;  /* 0x000000ff06067812 */ /* 0x000fe400078ec0ff */
[----:B------:R-:W-:-:S02]  /*15180*/  PRMT R51, R10, 0x7604, R51 ;  /* 0x000076040a337816 */ /* 0x000fc40000000033 */
[----:B------:R-:W-:Y:S02]  /*15190*/  PRMT R21, R6, 0x7604, R7 ;  /* 0x0000760406157816 */ /* 0x000fe40000000007 */
[----:B------:R-:W-:Y:S02]  /*151a0*/  SHF.R.U32.HI R14, RZ, 0x10, R41 ;  /* 0x00000010ff0e7819 */ /* 0x000fe40000011629 */
[----:B------:R-:W-:Y:S02]  /*151b0*/  SHF.R.U32.HI R12, RZ, 0x10, R40 ;  /* 0x00000010ff0c7819 */ /* 0x000fe40000011628 */
[----:B------:R-:W-:Y:S02]  /*151c0*/  SHF.R.U32.HI R20, RZ, 0x10, R42 ;  /* 0x00000010ff147819 */ /* 0x000fe4000001162a */
[----:B------:R-:W-:Y:S02]  /*151d0*/  LOP3.LUT R14, R14, 0xff, RZ, 0xc0, !PT ;  /* 0x000000ff0e0e7812 */ /* 0x000fe400078ec0ff */
[----:B------:R-:W-:-:S02]  /*151e0*/  LOP3.LUT R12, R12, 0xff, RZ, 0xc0, !PT ;  /* 0x000000ff0c0c7812 */ /* 0x000fc400078ec0ff */
[----:B------:R-:W-:Y:S02]  /*151f0*/  LOP3.LUT R20, R20, 0xff, RZ, 0xc0, !PT ;  /* 0x000000ff14147812 */ /* 0x000fe400078ec0ff */
[----:B------:R-:W-:Y:S02]  /*15200*/  SHF.R.U32.HI R24, RZ, 0x10, R43 ;  /* 0x00000010ff187819 */ /* 0x000fe4000001162b */
[----:B------:R-:W-:Y:S02]  /*15210*/  PRMT R15, R14, 0x7054, R15 ;  /* 0x000070540e0f7816 */ /* 0x000fe4000000000f */
[----:B------:R-:W-:Y:S02]  /*15220*/  SHF.R.U32.HI R14, RZ, 0x10, R29 ;  /* 0x00000010ff0e7819 */ /* 0x000fe4000001161d */
[----:B------:R-:W-:Y:S02]  /*15230*/  PRMT R13, R12, 0x7054, R13 ;  /* 0x000070540c0d7816 */ /* 0x000fe4000000000d */
[----:B------:R-:W-:-:S02]  /*15240*/  PRMT R21, R20, 0x7054, R21 ;  /* 0x0000705414157816 */ /* 0x000fc40000000015 */
[----:B------:R-:W-:Y:S02]  /*15250*/  SHF.R.U32.HI R12, RZ, 0x10, R28 ;  /* 0x00000010ff0c7819 */ /* 0x000fe4000001161c */
[----:B------:R-:W-:Y:S02]  /*15260*/  LOP3.LUT R24, R24, 0xff, RZ, 0xc0, !PT ;  /* 0x000000ff18187812 */ /* 0x000fe400078ec0ff */
[----:B------:R-:W-:Y:S02]  /*15270*/  SHF.R.U32.HI R20, RZ, 0x10, R30 ;  /* 0x00000010ff147819 */ /* 0x000fe4000001161e */
[----:B------:R-:W-:Y:S02]  /*15280*/  LOP3.LUT R14, R14, 0xff, RZ, 0xc0, !PT ;  /* 0x000000ff0e0e7812 */ /* 0x000fe400078ec0ff */
[----:B------:R-:W-:Y:S02]  /*15290*/  LOP3.LUT R12, R12, 0xff, RZ, 0xc0, !PT ;  /* 0x000000ff0c0c7812 */ /* 0x000fe400078ec0ff */
[----:B------:R-:W-:-:S02]  /*152a0*/  LOP3.LUT R20, R20, 0xff, RZ, 0xc0, !PT ;  /* 0x000000ff14147812 */ /* 0x000fc400078ec0ff */
[----:B------:R-:W-:Y:S02]  /*152b0*/  PRMT R27, R12, 0x7054, R27 ;  /* 0x000070540c1b7816 */ /* 0x000fe4000000001b */
[----:B------:R-:W-:Y:S02]  /*152c0*/  LOP3.LUT R36, R13, 0xff000000, R40, 0xf8, !PT ;  /* 0xff0000000d247812 */ /* 0x000fe400078ef828 */
[----:B------:R-:W-:Y:S02]  /*152d0*/  LOP3.LUT R40, R15, 0xff000000, R41, 0xf8, !PT ;  /* 0xff0000000f287812 */ /* 0x000fe400078ef829 */
[----:B------:R-:W-:Y:S02]  /*152e0*/  LOP3.LUT R38, R27, 0xff000000, R28, 0xf8, !PT ;  /* 0xff0000001b267812 */ /* 0x000fe400078ef81c */
[-C--:B------:R-:W-:Y:S02]  /*152f0*/  F2FP.F16.E4M3.UNPACK_B R28, R40.reuse ;  /* 0x00000028ff1c723e */ /* 0x080fe400020006ff */
[----:B------:R-:W-:-:S02]  /*15300*/  F2FP.F16.E4M3.UNPACK_B R40, R40.H1 ;  /* 0x00000028ff28723e */ /* 0x000fc400030006ff */
[----:B--2---:R-:W-:Y:S02]  /*15310*/  LEA.HI R0, R3, R8, RZ, 0x1c ;  /* 0x0000000803007211 */ /* 0x004fe400078fe0ff */
[----:B------:R-:W-:Y:S02]  /*15320*/  SHF.R.U32.HI R8, RZ, 0x8, R43 ;  /* 0x00000008ff087819 */ /* 0x000fe4000001162b */
[----:B------:R-:W-:Y:S02]  /*15330*/  SHF.R.S32.HI R5, RZ, 0x1f, R0 ;  /* 0x0000001fff057819 */ /* 0x000fe40000011400 */
[----:B------:R-:W-:Y:S02]  /*15340*/  LOP3.LUT R8, R8, 0xff, RZ, 0xc0, !PT ;  /* 0x000000ff08087812 */ /* 0x000fe400078ec0ff */
[----:B------:R-:W-:Y:S01]  /*15350*/  LEA.HI R4, R5, R0, RZ, 0x2 ;  /* 0x0000000005047211 */ /* 0x000fe200078f10ff */
[----:B------:R-:W-:Y:S01]  /*15360*/  IMAD.SHL.U32 R5, R0, 0x10, RZ ;  /* 0x0000001000057824 */ /* 0x000fe200078e00ff */
[----:B------:R-:W-:-:S02]  /*15370*/  PRMT R25, R8, 0x7604, R9 ;  /* 0x0000760408197816 */ /* 0x000fc40000000009 */
[----:B------:R-:W-:Y:S01]  /*15380*/  SHF.R.U32.HI R8, RZ, 0x8, R30 ;  /* 0x00000008ff087819 */ /* 0x000fe2000001161e */
[----:B------:R-:W-:Y:S01]  /*15390*/  IMAD.SHL.U32 R4, R4, 0x800, RZ ;  /* 0x0000080004047824 */ /* 0x000fe200078e00ff */
[----:B------:R-:W-:Y:S02]  /*153a0*/  LOP3.LUT R0, R224, 0x30, R5, 0xf8, !PT ;  /* 0x00000030e0007812 */ /* 0x000fe400078ef805 */
[----:B------:R-:W-:Y:S02]  /*153b0*/  LOP3.LUT R8, R8, 0xff, RZ, 0xc0, !PT ;  /* 0x000000ff08087812 */ /* 0x000fe400078ec0ff */
[----:B------:R-:W-:Y:S02]  /*153c0*/  LOP3.LUT R0, R0, R225, RZ, 0x3c, !PT ;  /* 0x000000e100007212 */ /* 0x000fe400078e3cff */
[----:B------:R-:W-:Y:S02]  /*153d0*/  LOP3.LUT R5, R4, 0xffffe000, RZ, 0xc0, !PT ;  /* 0xffffe00004057812 */ /* 0x000fe400078ec0ff */
[----:B------:R-:W-:-:S02]  /*153e0*/  PRMT R49, R8, 0x7604, R39 ;  /* 0x0000760408317816 */ /* 0x000fc40000000027 */
[----:B------:R-:W-:Y:S02]  /*153f0*/  IADD3 R9, R0, R226, R5 ;  /* 0x000000e200097210 */ /* 0x000fe40007ffe005 */
[----:B------:R-:W-:Y:S01]  /*15400*/  SHF.R.U32.HI R0, RZ, 0x8, R29 ;  /* 0x00000008ff007819 */ /* 0x000fe2000001161d */
[----:B---3--:R-:W1:Y:S01]  /*15410*/  LDS.128 R4, [R60+0x1e200] ;  /* 0x01e200003c047984 */ /* 0x008e620000000c00 */
[----:B------:R-:W-:Y:S02]  /*15420*/  PRMT R25, R24, 0x7054, R25 ;  /* 0x0000705418197816 */ /* 0x000fe40000000019 */
[----:B------:R-:W-:Y:S02]  /*15430*/  LOP3.LUT R0, R0, 0xff, RZ, 0xc0, !PT ;  /* 0x000000ff00007812 */ /* 0x000fe400078ec0ff */
[----:B------:R-:W-:Y:S02]  /*15440*/  SHF.R.U32.HI R24, RZ, 0x10, R31 ;  /* 0x00000010ff187819 */ /* 0x000fe4000001161f */
[----:B------:R-:W-:Y:S01]  /*15450*/  PRMT R37, R0, 0x7604, R11 ;  /* 0x0000760400257816 */ /* 0x000fe2000000000b */
[----:B------:R-:W-:Y:S01]  /*15460*/  IMAD.IADD R0, R18, 0x1, R9 ;  /* 0x0000000112007824 */ /* 0x000fe200078e0209 */
[----:B------:R-:W-:-:S02]  /*15470*/  PRMT R49, R20, 0x7054, R49 ;  /* 0x0000705414317816 */ /* 0x000fc40000000031 */
[----:B------:R-:W-:Y:S02]  /*15480*/  PRMT R39, R14, 0x7054, R37 ;  /* 0x000070540e277816 */ /* 0x000fe40000000025 */
[----:B------:R-:W2:Y:S01]  /*15490*/  LDS.128 R8, [R0+0x1e200] ;  /* 0x01e2000000087984 */ /* 0x000ea20000000c00 */
[----:B------:R-:W-:Y:S02]  /*154a0*/  LOP3.LUT R24, R24, 0xff, RZ, 0xc0, !PT ;  /* 0x000000ff18187812 */ /* 0x000fe400078ec0ff */
[----:B------:R-:W-:Y:S01]  /*154b0*/  LOP3.LUT R39, R39, 0xff000000, R29, 0xf8, !PT ;  /* 0xff00000027277812 */ /* 0x000fe200078ef81d */
[--C-:B------:R-:W-:Y:S01]  /*154c0*/  HADD2.F32 R29, -RZ, R28.reuse.H0_H0 ;  /* 0x2000001cff1d7230 */ /* 0x100fe20000004100 */
[----:B------:R-:W-:Y:S01]  /*154d0*/  LOP3.LUT R37, R21, 0xff000000, R42, 0xf8, !PT ;  /* 0xff00000015257812 */ /* 0x000fe200078ef82a */
[----:B------:R-:W-:Y:S01]  /*154e0*/  HADD2.F32 R28, -RZ, R28.H1_H1 ;  /* 0x3000001cff1c7230 */ /* 0x000fe20000004100 */
[----:B------:R-:W-:Y:S02]  /*154f0*/  LOP3.LUT R49, R49, 0xff000000, R30, 0xf8, !PT ;  /* 0xff00000031317812 */ /* 0x000fe400078ef81e */
[----:B------:R-:W-:-:S02]  /*15500*/  PRMT R51, R24, 0x7054, R51 ;  /* 0x0000705418337816 */ /* 0x000fc40000000033 */
[-C--:B------:R-:W-:Y:S02]  /*15510*/  F2FP.F16.E4M3.UNPACK_B R30, R39.reuse ;  /* 0x00000027ff1e723e */ /* 0x080fe400020006ff */
[----:B------:R-:W-:Y:S02]  /*15520*/  LOP3.LUT R42, R25, 0xff000000, R43, 0xf8, !PT ;  /* 0xff000000192a7812 */ /* 0x000fe400078ef82b */
[----:B------:R-:W-:Y:S01]  /*15530*/  LOP3.LUT R51, R51, 0xff000000, R31, 0xf8, !PT ;  /* 0xff00000033337812 */ /* 0x000fe200078ef81f */
[--C-:B------:R-:W-:Y:S01]  /*15540*/  HADD2.F32 R31, -RZ, R30.reuse.H0_H0 ;  /* 0x2000001eff1f7230 */ /* 0x100fe20000004100 */
[----:B------:R-:W-:Y:S01]  /*15550*/  F2FP.F16.E4M3.UNPACK_B R39, R39.H1 ;  /* 0x00000027ff27723e */ /* 0x000fe200030006ff */
[----:B------:R-:W-:Y:S01]  /*15560*/  HADD2.F32 R30, -RZ, R30.H1_H1 ;  /* 0x3000001eff1e7230 */ /* 0x000fe20000004100 */
[----:B-1----:R-:W-:Y:S02]  /*15570*/  F2FP.F16.E4M3.UNPACK_B R12, R5 ;  /* 0x00000005ff0c723e */ /* 0x002fe400020006ff */
[----:B------:R-:W-:-:S02]  /*15580*/  F2FP.F16.E4M3.UNPACK_B R15, R7 ;  /* 0x00000007ff0f723e */ /* 0x000fc400020006ff */
[----:B------:R-:W-:Y:S02]  /*15590*/  F2FP.F16.E4M3.UNPACK_B R20, R7.H1 ;  /* 0x00000007ff14723e */ /* 0x000fe400030006ff */
[-C--:B------:R-:W-:Y:S02]  /*155a0*/  F2FP.F16.E4M3.UNPACK_B R7, R6.reuse ;  /* 0x00000006ff07723e */ /* 0x080fe400020006ff */
[----:B------:R-:W-:Y:S01]  /*155b0*/  F2FP.F16.E4M3.UNPACK_B R14, R6.H1 ;  /* 0x00000006ff0e723e */ /* 0x000fe200030006ff */
[--C-:B------:R-:W-:Y:S01]  /*155c0*/  HADD2.F32 R6, -RZ, R12.reuse.H0_H0 ;  /* 0x2000000cff067230 */ /* 0x100fe20000004100 */
[----:B------:R-:W-:Y:S01]  /*155d0*/  F2FP.F16.E4M3.UNPACK_B R13, R5.H1 ;  /* 0x00000005ff0d723e */ /* 0x000fe200030006ff */
[----:B------:R-:W-:Y:S01]  /*155e0*/  HADD2.F32 R12, -RZ, R12.H1_H1 ;  /* 0x3000000cff0c7230 */ /* 0x000fe20000004100 */
[----:B------:R-:W-:Y:S02]  /*155f0*/  F2FP.F16.E4M3.UNPACK_B R5, R4 ;  /* 0x00000004ff05723e */ /* 0x000fe400020006ff */
[----:B--2---:R-:W-:-:S02]  /*15600*/  F2FP.F16.E4M3.UNPACK_B R21, R9 ;  /* 0x00000009ff15723e */ /* 0x004fc400020006ff */
[----:B------:R-:W-:Y:S02]  /*15610*/  F2FP.F16.E4M3.UNPACK_B R24, R9.H1 ;  /* 0x00000009ff18723e */ /* 0x000fe400030006ff */
[-C--:B------:R-:W-:Y:S01]  /*15620*/  F2FP.F16.E4M3.UNPACK_B R26, R11.reuse ;  /* 0x0000000bff1a723e */ /* 0x080fe200020006ff */
[--C-:B------:R-:W-:Y:S01]  /*15630*/  HADD2.F32 R25, -RZ, R21.reuse.H0_H0 ;  /* 0x20000015ff197230 */ /* 0x100fe20000004100 */
[----:B------:R-:W-:Y:S01]  /*15640*/  F2FP.F16.E4M3.UNPACK_B R27, R11.H1 ;  /* 0x0000000bff1b723e */ /* 0x000fe200030006ff */
[----:B------:R-:W-:Y:S01]  /*15650*/  HADD2.F32 R21, -RZ, R21.H1_H1 ;  /* 0x30000015ff157230 */ /* 0x000fe20000004100 */
[-C--:B------:R-:W-:Y:S02]  /*15660*/  F2FP.F16.E4M3.UNPACK_B R11, R10.reuse ;  /* 0x0000000aff0b723e */ /* 0x080fe400020006ff */
[C---:B------:R-:W-:Y:S01]  /*15670*/  FMUL.FTZ R48, R25.reuse, R29 ;  /* 0x0000001d19307220 */ /* 0x040fe20000410000 */
[----:B------:R-:W-:Y:S01]  /*15680*/  FMUL.FTZ R41, R25, R31 ;  /* 0x0000001f19297220 */ /* 0x000fe20000410000 */
[----:B------:R-:W-:Y:S01]  /*15690*/  F2FP.F16.E4M3.UNPACK_B R25, R10.H1 ;  /* 0x0000000aff19723e */ /* 0x000fe200030006ff */
[----:B------:R-:W-:-:S02]  /*156a0*/  HADD2.F32 R10, -RZ, R24.H0_H0 ;  /* 0x20000018ff0a7230 */ /* 0x000fc40000004100 */
[C---:B------:R-:W-:Y:S01]  /*156b0*/  FFMA.FTZ R48, R6.reuse, R31, R48 ;  /* 0x0000001f06307223 */ /* 0x040fe20000010030 */
[----:B------:R-:W-:Y:S01]  /*156c0*/  FFMA.FTZ R41, R6, R29, -R41 ;  /* 0x0000001d06297223 */ /* 0x000fe20000010829 */
[----:B------:R-:W-:Y:S02]  /*156d0*/  HADD2.F32 R31, -RZ, R39.H0_H0 ;  /* 0x20000027ff1f7230 */ /* 0x000fe40000004100 */
[C---:B------:R-:W-:Y:S01]  /*156e0*/  FMUL.FTZ R43, R21.reuse, R30 ;  /* 0x0000001e152b7220 */ /* 0x040fe20000410000 */
[----:B------:R-:W-:Y:S02]  /*156f0*/  HADD2.F32 R29, -RZ, R40.H0_H0 ;  /* 0x20000028ff1d7230 */ /* 0x000fe40000004100 */
[-C--:B------:R-:W-:Y:S01]  /*15700*/  FMUL.FTZ R21, R21, R28.reuse ;  /* 0x0000001c15157220 */ /* 0x080fe20000410000 */
[----:B------:R-:W-:Y:S02]  /*15710*/  HADD2.F32 R6, -RZ, R13.H0_H0 ;  /* 0x2000000dff067230 */ /* 0x000fe40000004100 */
[----:B------:R-:W-:Y:S01]  /*15720*/  FMUL.FTZ R53, R10, R31 ;  /* 0x0000001f0a357220 */ /* 0x000fe20000410000 */
[----:B------:R-:W-:Y:S01]  /*15730*/  FFMA.FTZ R52, R12, R28, -R43 ;  /* 0x0000001c0c347223 */ /* 0x000fe2000001082b */
[----:B------:R-:W-:Y:S01]  /*15740*/  FMUL.FTZ R10, R10, R29 ;  /* 0x0000001d0a0a7220 */ /* 0x000fe20000410000 */
[----:B------:R-:W-:Y:S01]  /*15750*/  FFMA.FTZ R43, R12, R30, R21 ;  /* 0x0000001e0c2b7223 */ /* 0x000fe20000010015 */
[----:B------:R-:W-:Y:S01]  /*15760*/  F2FP.F16.E4M3.UNPACK_B R28, R51 ;  /* 0x00000033ff1c723e */ /* 0x000fe200020006ff */
[C---:B------:R-:W-:Y:S01]  /*15770*/  FFMA.FTZ R53, R6.reuse, R29, -R53 ;  /* 0x0000001d06357223 */ /* 0x040fe20000010835 */
[-C--:B------:R-:W-:Y:S01]  /*15780*/  F2FP.F16.E4M3.UNPACK_B R12, R42.reuse ;  /* 0x0000002aff0c723e */ /* 0x080fe200020006ff */
[----:B------:R-:W-:Y:S01]  /*15790*/  FFMA.FTZ R30, R6, R31, R10 ;  /* 0x0000001f061e7223 */ /* 0x000fe2000001000a */
[----:B------:R-:W-:Y:S01]  /*157a0*/  HADD2.F32 R39, -RZ, R39.H1_H1 ;  /* 0x30000027ff277230 */ /* 0x000fe20000004100 */
[----:B------:R-:W-:Y:S01]  /*157b0*/  F2FP.F16.E4M3.UNPACK_B R51, R51.H1 ;  /* 0x00000033ff33723e */ /* 0x000fe200030006ff */
[----:B------:R-:W-:Y:S01]  /*157c0*/  HADD2.F32 R24, -RZ, R24.H1_H1 ;  /* 0x30000018ff187230 */ /* 0x000fe20000004100 */
[----:B------:R-:W-:Y:S01]  /*157d0*/  F2FP.F16.E4M3.UNPACK_B R42, R42.H1 ;  /* 0x0000002aff2a723e */ /* 0x000fe200030006ff */
[----:B------:R-:W-:Y:S01]  /*157e0*/  HADD2.F32 R29, -RZ, R28.H0_H0 ;  /* 0x2000001cff1d7230 */ /* 0x000fe20000004100 */
[----:B------:R-:W-:Y:S01]  /*157f0*/  F2FP.F16.E4M3.UNPACK_B R9, R8 ;  /* 0x00000008ff09723e */ /* 0x000fe200020006ff */
[----:B------:R-:W-:-:S02]  /*15800*/  HADD2.F32 R10, -RZ, R26.H0_H0 ;  /* 0x2000001aff0a7230 */ /* 0x000fc40000004100 */
[----:B------:R-:W-:Y:S01]  /*15810*/  FMUL.FTZ R54, R24, R39 ;  /* 0x0000002718367220 */ /* 0x000fe20000410000 */
[----:B------:R-:W-:Y:S01]  /*15820*/  HADD2.F32 R21, -RZ, R12.H0_H0 ;  /* 0x2000000cff157230 */ /* 0x000fe20000004100 */
[----:B------:R-:W-:Y:S01]  /*15830*/  F2FP.F16.E4M3.UNPACK_B R8, R8.H1 ;  /* 0x00000008ff08723e */ /* 0x000fe200030006ff */
[----:B------:R-:W-:Y:S02]  /*15840*/  HADD2.F32 R40, -RZ, R40.H1_H1 ;  /* 0x30000028ff287230 */ /* 0x000fe40000004100 */
[C---:B------:R-:W-:Y:S01]  /*15850*/  FMUL.FTZ R31, R10.reuse, R29 ;  /* 0x0000001d0a1f7220 */ /* 0x040fe20000410000 */
[----:B------:R-:W-:Y:S02]  /*15860*/  HADD2.F32 R13, -RZ, R13.H1_H1 ;  /* 0x3000000dff0d7230 */ /* 0x000fe40000004100 */
[----:B------:R-:W-:Y:S01]  /*15870*/  FMUL.FTZ R10, R10, R21 ;  /* 0x000000150a0a7220 */ /* 0x000fe20000410000 */
[----:B------:R-:W-:Y:S02]  /*15880*/  HADD2.F32 R6, -RZ, R15.H0_H0 ;  /* 0x2000000fff067230 */ /* 0x000fe40000004100 */
[----:B------:R-:W-:Y:S01]  /*15890*/  FMUL.FTZ R24, R24, R40 ;  /* 0x0000002818187220 */ /* 0x000fe20000410000 */
[----:B------:R-:W-:-:S02]  /*158a0*/  HADD2.F32 R12, -RZ, R12.H1_H1 ;  /* 0x3000000cff0c7230 */ /* 0x000fc40000004100 */
[C---:B------:R-:W-:Y:S01]  /*158b0*/  FFMA.FTZ R54, R13.reuse, R40, -R54 ;  /* 0x000000280d367223 */ /* 0x040fe20000010836 */
[----:B------:R-:W-:Y:S02]  /*158c0*/  HADD2.F32 R28, -RZ, R28.H1_H1 ;  /* 0x3000001cff1c7230 */ /* 0x000fe40000004100 */
[C---:B------:R-:W-:Y:S01]  /*158d0*/  FFMA.FTZ R40, R6.reuse, R21, -R31 ;  /* 0x0000001506287223 */ /* 0x040fe2000001081f */
[----:B------:R-:W-:Y:S02]  /*158e0*/  HADD2.F32 R26, -RZ, R26.H1_H1 ;  /* 0x3000001aff1a7230 */ /* 0x000fe40000004100 */
[----:B------:R-:W-:Y:S01]  /*158f0*/  FFMA.FTZ R55, R6, R29, R10 ;  /* 0x0000001d06377223 */ /* 0x000fe2000001000a */
[----:B------:R-:W-:Y:S01]  /*15900*/  FFMA.FTZ R39, R13, R39, R24 ;  /* 0x000000270d277223 */ /* 0x000fe20000010018 */
[----:B------:R-:W-:Y:S01]  /*15910*/  HADD2.F32 R15, -RZ, R15.H1_H1 ;  /* 0x3000000fff0f7230 */ /* 0x000fe20000004100 */
[----:B------:R-:W-:Y:S01]  /*15920*/  F2FP.F16.E4M3.UNPACK_B R4, R4.H1 ;  /* 0x00000004ff04723e */ /* 0x000fe200030006ff */
[----:B------:R-:W-:-:S02]  /*15930*/  HADD2.F32 R21, -RZ, R51.H0_H0 ;  /* 0x20000033ff157230 */ /* 0x000fc40000004100 */
[C---:B------:R-:W-:Y:S01]  /*15940*/  FMUL.FTZ R24, R26.reuse, R28 ;  /* 0x0000001c1a187220 */ /* 0x040fe20000410000 */
[----:B------:R-:W-:Y:S02]  /*15950*/  HADD2.F32 R10, -RZ, R27.H0_H0 ;  /* 0x2000001bff0a7230 */ /* 0x000fe40000004100 */
[-C--:B------:R-:W-:Y:S01]  /*15960*/  FMUL.FTZ R29, R26, R12.reuse ;  /* 0x0000000c1a1d7220 */ /* 0x080fe20000410000 */
[----:B------:R-:W-:Y:S02]  /*15970*/  HADD2.F32 R13, -RZ, R42.H0_H0 ;  /* 0x2000002aff0d7230 */ /* 0x000fe40000004100 */
[C---:B0-----:R-:W-:Y:S01]  /*15980*/  FFMA.FTZ R57, R15.reuse, R12, -R24 ;  /* 0x0000000c0f397223 */ /* 0x041fe20000010818 */
[----:B------:R-:W-:Y:S02]  /*15990*/  HADD2.F32 R6, -RZ, R20.H0_H0 ;  /* 0x20000014ff067230 */ /* 0x000fe40000004100 */
[C---:B------:R-:W-:Y:S01]  /*159a0*/  FMUL.FTZ R31, R10.reuse, R21 ;  /* 0x000000150a1f7220 */ /* 0x040fe20000410000 */
[----:B------:R-:W-:Y:S01]  /*159b0*/  FFMA.FTZ R56, R15, R28, R29 ;  /* 0x0000001c0f387223 */ /* 0x000fe2000001001d */
[----:B------:R-:W-:Y:S01]  /*159c0*/  FMUL.FTZ R10, R10, R13 ;  /* 0x0000000d0a0a7220 */ /* 0x000fe20000410000 */
[----:B------:R-:W-:Y:S01]  /*159d0*/  F2FP.F16.E4M3.UNPACK_B R15, R38.H1 ;  /* 0x00000026ff0f723e */ /* 0x000fe200030006ff */
[----:B------:R-:W-:Y:S01]  /*159e0*/  HADD2.F32 R42, -RZ, R42.H1_H1 ;  /* 0x3000002aff2a7230 */ /* 0x000fe20000004100 */
[----:B------:R-:W-:Y:S01]  /*159f0*/  F2FP.F16.E4M3.UNPACK_B R12, R36.H1 ;  /* 0x00000024ff0c723e */ /* 0x000fe200030006ff */
[----:B------:R-:W-:Y:S01]  /*15a00*/  FFMA.FTZ R59, R6, R21, R10 ;  /* 0x00000015063b7223 */ /* 0x000fe2000001000a */
[----:B------:R-:W-:-:S02]  /*15a10*/  HADD2.F32 R51, -RZ, R51.H1_H1 ;  /* 0x30000033ff337230 */ /* 0x000fc40000004100 */
[----:B------:R-:W-:Y:S01]  /*15a20*/  FFMA.FTZ R58, R6, R13, -R31 ;  /* 0x0000000d063a7223 */ /* 0x000fe2000001081f */
[----:B------:R-:W-:Y:S01]  /*15a30*/  HADD2.F32 R27, -RZ, R27.H1_H1 ;  /* 0x3000001bff1b7230 */ /* 0x000fe20000004100 */
[----:B------:R-:W-:Y:S01]  /*15a40*/  F2FP.F16.E4M3.UNPACK_B R38, R38 ;  /* 0x00000026ff26723e */ /* 0x000fe200020006ff */
[----:B------:R-:W-:Y:S01]  /*15a50*/  HADD2.F32 R21, -RZ, R15.H0_H0 ;  /* 0x2000000fff157230 */ /* 0x000fe20000004100 */
[----:B------:R-:W-:Y:S01]  /*15a60*/  F2FP.F16.E4M3.UNPACK_B R36, R36 ;  /* 0x00000024ff24723e */ /* 0x000fe200020006ff */
[----:B------:R-:W-:Y:S02]  /*15a70*/  HADD2.F32 R10, -RZ, R8.H0_H0 ;  /* 0x20000008ff0a7230 */ /* 0x000fe40000004100 */
[C---:B------:R-:W-:Y:S01]  /*15a80*/  FMUL.FTZ R29, R27.reuse, R51 ;  /* 0x000000331b1d7220 */ /* 0x040fe20000410000 */
[----:B------:R-:W-:Y:S02]  /*15a90*/  HADD2.F32 R13, -RZ, R12.H0_H0 ;  /* 0x2000000cff0d7230 */ /* 0x000fe40000004100 */
[----:B------:R-:W-:Y:S01]  /*15aa0*/  FMUL.FTZ R24, R27, R42 ;  /* 0x0000002a1b187220 */ /* 0x000fe20000410000 */
[----:B------:R-:W-:-:S02]  /*15ab0*/  HADD2.F32 R20, -RZ, R20.H1_H1 ;  /* 0x30000014ff147230 */ /* 0x000fc40000004100 */
[C---:B------:R-:W-:Y:S01]  /*15ac0*/  FMUL.FTZ R27, R10.reuse, R21 ;  /* 0x000000150a1b7220 */ /* 0x040fe20000410000 */
[----:B------:R-:W-:Y:S02]  /*15ad0*/  HADD2.F32 R6, -RZ, R4.H0_H0 ;  /* 0x20000004ff067230 */ /* 0x000fe40000004100 */
[----:B------:R-:W-:Y:S01]  /*15ae0*/  FMUL.FTZ R10, R10, R13 ;  /* 0x0000000d0a0a7220 */ /* 0x000fe20000410000 */
[----:B------:R-:W-:Y:S02]  /*15af0*/  HADD2.F32 R8, -RZ, R8.H1_H1 ;  /* 0x30000008ff087230 */ /* 0x000fe40000004100 */
[C---:B------:R-:W-:Y:S01]  /*15b00*/  FFMA.FTZ R61, R20.reuse, R42, -R29 ;  /* 0x0000002a143d7223 */ /* 0x040fe2000001081d */
[----:B------:R-:W-:Y:S01]  /*15b10*/  FFMA.FTZ R42, R20, R51, R24 ;  /* 0x00000033142a7223 */ /* 0x000fe20000010018 */
[C---:B------:R-:W-:Y:S01]  /*15b20*/  FFMA.FTZ R24, R6.reuse, R21, R10 ;  /* 0x0000001506187223 */ /* 0x040fe2000001000a */
[----:B------:R-:W-:Y:S02]  /*15b30*/  HADD2.F32 R21, -RZ, R15.H1_H1 ;  /* 0x3000000fff157230 */ /* 0x000fe40000004100 */
[----:B------:R-:W-:Y:S01]  /*15b40*/  FFMA.FTZ R20, R6, R13, -R27 ;  /* 0x0000000d06147223 */ /* 0x000fe2000001081b */
[----:B------:R-:W-:Y:S01]  /*15b50*/  HADD2.F32 R13, -RZ, R12.H1_H1 ;  /* 0x3000000cff0d7230 */ /* 0x000fe20000004100 */
[----:B------:R-:W-:Y:S01]  /*15b60*/  F2FP.F16.E4M3.UNPACK_B R10, R49.H1 ;  /* 0x00000031ff0a723e */ /* 0x000fe200030006ff */
[----:B------:R-:W-:-:S02]  /*15b70*/  HADD2.F32 R4, -RZ, R4.H1_H1 ;  /* 0x30000004ff047230 */ /* 0x000fc40000004100 */
[C---:B------:R-:W-:Y:S01]  /*15b80*/  FMUL.FTZ R27, R8.reuse, R21 ;  /* 0x00000015081b7220 */ /* 0x040fe20000410000 */
[----:B------:R-:W-:Y:S02]  /*15b90*/  HADD2.F32 R15, -RZ, R38.H0_H0 ;  /* 0x20000026ff0f7230 */ /* 0x000fe40000004100 */
[-C--:B------:R-:W-:Y:S01]  /*15ba0*/  FMUL.FTZ R8, R8, R13.reuse ;  /* 0x0000000d08087220 */ /* 0x080fe20000410000 */
[----:B------:R-:W-:Y:S02]  /*15bb0*/  HADD2.F32 R6, -RZ, R9.H0_H0 ;  /* 0x20000009ff067230 */ /* 0x000fe40000004100 */
[C---:B------:R-:W-:Y:S01]  /*15bc0*/  FFMA.FTZ R29, R4.reuse, R13, -R27 ;  /* 0x0000000d041d7223 */ /* 0x040fe2000001081b */
[----:B------:R-:W-:Y:S02]  /*15bd0*/  HADD2.F32 R13, -RZ, R36.H0_H0 ;  /* 0x20000024ff0d7230 */ /* 0x000fe40000004100 */
[----:B------:R-:W-:Y:S01]  /*15be0*/  FFMA.FTZ R31, R4, R21, R8 ;  /* 0x00000015041f7223 */ /* 0x000fe20000010008 */
[----:B------:R-:W-:-:S02]  /*15bf0*/  HADD2.F32 R38, -RZ, R38.H1_H1 ;  /* 0x30000026ff267230 */ /* 0x000fc40000004100 */
[C---:B------:R-:W-:Y:S01]  /*15c00*/  FMUL.FTZ R21, R6.reuse, R15 ;  /* 0x0000000f06157220 */ /* 0x040fe20000410000 */
[----:B------:R-:W-:Y:S02]  /*15c10*/  HADD2.F32 R9, -RZ, R9.H1_H1 ;  /* 0x30000009ff097230 */ /* 0x000fe40000004100 */
[----:B------:R-:W-:Y:S01]  /*15c20*/  FMUL.FTZ R27, R6, R13 ;  /* 0x0000000d061b7220 */ /* 0x000fe20000410000 */
[--C-:B------:R-:W-:Y:S01]  /*15c30*/  HADD2.F32 R4, -RZ, R5.reuse.H0_H0 ;  /* 0x20000005ff047230 */ /* 0x100fe20000004100 */
[----:B------:R-:W-:Y:S01]  /*15c40*/  F2FP.F16.E4M3.UNPACK_B R49, R49 ;  /* 0x00000031ff31723e */ /* 0x000fe200020006ff */
[----:B------:R-:W-:Y:S02]  /*15c50*/  HADD2.F32 R36, -RZ, R36.H1_H1 ;  /* 0x30000024ff247230 */ /* 0x000fe40000004100 */
[C---:B------:R-:W-:Y:S01]  /*15c60*/  FMUL.FTZ R6, R9.reuse, R38 ;  /* 0x0000002609067220 */ /* 0x040fe20000410000 */
[----:B------:R-:W-:Y:S02]  /*15c70*/  HADD2.F32 R5, -RZ, R5.H1_H1 ;  /* 0x30000005ff057230 */ /* 0x000fe40000004100 */
[C---:B------:R-:W-:Y:S01]  /*15c80*/  FFMA.FTZ R21, R4.reuse, R13, -R21 ;  /* 0x0000000d04157223 */ /* 0x040fe20000010815 */
[----:B------:R-:W-:Y:S01]  /*15c90*/  FFMA.FTZ R27, R4, R15, R27 ;  /* 0x0000000f041b7223 */ /* 0x000fe2000001001b */
[-C--:B------:R-:W-:Y:S01]  /*15ca0*/  F2FP.F16.E4M3.UNPACK_B R4, R37.reuse.H1 ;  /* 0x00000025ff04723e */ /* 0x080fe200030006ff */
[-C--:B------:R-:W-:Y:S01]  /*15cb0*/  FMUL.FTZ R13, R9, R36.reuse ;  /* 0x00000024090d7220 */ /* 0x080fe20000410000 */
[----:B------:R-:W-:Y:S01]  /*15cc0*/  FFMA.FTZ R36, R5, R36, -R6 ;  /* 0x0000002405247223 */ /* 0x000fe20000010806 */
[----:B------:R-:W-:Y:S01]  /*15cd0*/  HADD2.F32 R9, -RZ, R10.H0_H0 ;  /* 0x2000000aff097230 */ /* 0x000fe20000004100 */
[----:B------:R-:W-:Y:S01]  /*15ce0*/  F2FP.F16.E4M3.UNPACK_B R37, R37 ;  /* 0x00000025ff25723e */ /* 0x000fe200020006ff */
[----:B------:R-:W-:-:S02]  /*15cf0*/  HADD2.F32 R6, -RZ, R25.H0_H0 ;  /* 0x20000019ff067230 */ /* 0x000fc40000004100 */
[----:B------:R-:W-:Y:S01]  /*15d00*/  FFMA.FTZ R38, R5, R38, R13 ;  /* 0x0000002605267223 */ /* 0x000fe2000001000d */
[--C-:B------:R-:W-:Y:S02]  /*15d10*/  HADD2.F32 R5, -RZ, R4.reuse.H0_H0 ;  /* 0x20000004ff057230 */ /* 0x100fe40000004100 */
[----:B------:R-:W-:Y:S02]  /*15d20*/  HADD2.F32 R8, -RZ, R4.H1_H1 ;  /* 0x30000004ff087230 */ /* 0x000fe40000004100 */
[C---:B------:R-:W-:Y:S01]  /*15d30*/  FMUL.FTZ R13, R6.reuse, R9 ;  /* 0x00000009060d7220 */ /* 0x040fe20000410000 */
[----:B------:R-:W-:Y:S02]  /*15d40*/  HADD2.F32 R4, -RZ, R14.H0_H0 ;  /* 0x2000000eff047230 */ /* 0x000fe40000004100 */
[----:B------:R-:W-:Y:S01]  /*15d50*/  FMUL.FTZ R15, R6, R5 ;  /* 0x00000005060f7220 */ /* 0x000fe20000410000 */
[----:B------:R-:W-:Y:S02]  /*15d60*/  HADD2.F32 R10, -RZ, R10.H1_H1 ;  /* 0x3000000aff0a7230 */ /* 0x000fe40000004100 */
[----:B------:R-:W-:-:S02]  /*15d70*/  HADD2.F32 R25, -RZ, R25.H1_H1 ;  /* 0x30000019ff197230 */ /* 0x000fc40000004100 */
[C---:B------:R-:W-:Y:S01]  /*15d80*/  FFMA.FTZ R26, R4.reuse, R5, -R13 ;  /* 0x00000005041a7223 */ /* 0x040fe2000001080d */
[----:B------:R-:W-:Y:S02]  /*15d90*/  HADD2.F32 R14, -RZ, R14.H1_H1 ;  /* 0x3000000eff0e7230 */ /* 0x000fe40000004100 */
[----:B------:R-:W-:Y:S02]  /*15da0*/  HADD2.F32 R6, -RZ, R37.H0_H0 ;  /* 0x20000025ff067230 */ /* 0x000fe40000004100 */
[C---:B------:R-:W-:Y:S01]  /*15db0*/  FMUL.FTZ R5, R25.reuse, R10 ;  /* 0x0000000a19057220 */ /* 0x040fe20000410000 */
[-C--:B------:R-:W-:Y:S01]  /*15dc0*/  FMUL.FTZ R13, R25, R8.reuse ;  /* 0x00000008190d7220 */ /* 0x080fe20000410000 */
[----:B------:R-:W-:Y:S01]  /*15dd0*/  FFMA.FTZ R25, R4, R9, R15 ;  /* 0x0000000904197223 */ /* 0x000fe2000001000f */
[----:B------:R-:W-:Y:S02]  /*15de0*/  HADD2.F32 R9, -RZ, R49.H0_H0 ;  /* 0x20000031ff097230 */ /* 0x000fe40000004100 */
[C---:B------:R-:W-:Y:S01]  /*15df0*/  FFMA.FTZ R51, R14.reuse, R8, -R5 ;  /* 0x000000080e337223 */ /* 0x040fe20000010805 */
[----:B------:R-:W-:Y:S01]  /*15e00*/  FFMA.FTZ R28, R14, R10, R13 ;  /* 0x0000000a0e1c7223 */ /* 0x000fe2000001000d */
[----:B------:R-:W-:-:S02]  /*15e10*/  HADD2.F32 R5, -RZ, R11.H0_H0 ;  /* 0x2000000bff057230 */ /* 0x000fc40000004100 */
[----:B------:R-:W-:Y:S01]  /*15e20*/  HADD2.F32 R10, -RZ, R49.H1_H1 ;  /* 0x30000031ff0a7230 */ /* 0x000fe20000004100 */
[----:B------:R-:W-:Y:S01]  /*15e30*/  F2FP.SATFINITE.E4M3.F32.PACK_AB_MERGE_C R26, R51, R26, RZ ;  /* 0x0000001a331a723e */ /* 0x000fe200048070ff */
[----:B------:R-:W-:Y:S02]  /*15e40*/  HADD2.F32 R11, -RZ, R11.H1_H1 ;  /* 0x3000000bff0b7230 */ /* 0x000fe40000004100 */
[C---:B------:R-:W-:Y:S01]  /*15e50*/  FMUL.FTZ R13, R5.reuse, R9 ;  /* 0x00000009050d7220 */ /* 0x040fe20000410000 */
[----:B------:R-:W-:Y:S02]  /*15e60*/  HADD2.F32 R8, -RZ, R37.H1_H1 ;  /* 0x30000025ff087230 */ /* 0x000fe40000004100 */
[----:B------:R-:W-:Y:S01]  /*15e70*/  FMUL.FTZ R12, R5, R6 ;  /* 0x00000006050c7220 */ /* 0x000fe20000410000 */
[--C-:B------:R-:W-:Y:S02]  /*15e80*/  HADD2.F32 R4, -RZ, R7.reuse.H0_H0 ;  /* 0x20000007ff047230 */ /* 0x100fe40000004100 */
[----:B------:R-:W-:Y:S01]  /*15e90*/  FMUL.FTZ R14, R11, R10 ;  /* 0x0000000a0b0e7220 */ /* 0x000fe20000410000 */
[----:B------:R-:W-:-:S02]  /*15ea0*/  HADD2.F32 R7, -RZ, R7.H1_H1 ;  /* 0x30000007ff077230 */ /* 0x000fc40000004100 */
[----:B------:R-:W-:Y:S01]  /*15eb0*/  FMUL.FTZ R11, R11, R8 ;  /* 0x000000080b0b7220 */ /* 0x000fe20000410000 */
[----:B------:R-:W-:Y:S01]  /*15ec0*/  F2FP.SATFINITE.E4M3.F32.PACK_AB_MERGE_C R5, R54, R53, RZ ;  /* 0x000000353605723e */ /* 0x000fe200048070ff */
        /* <DEDUP_REMOVED lines=10> */
[----:B------:R-:W-:Y:S02]  /*15f70*/  F2FP.SATFINITE.E4M3.F32.PACK_AB_MERGE_C R5, R52, R41, R5 ;  /* 0x000000293405723e */ /* 0x000fe40004807005 */
[----:B------:R-:W-:Y:S02]  /*15f80*/  F2FP.SATFINITE.E4M3.F32.PACK_AB_MERGE_C R7, R57, R40, R7 ;  /* 0x000000283907723e */ /* 0x000fe40004807007 */
[----:B------:R-:W-:-:S02]  /*15f90*/  F2FP.SATFINITE.E4M3.F32.PACK_AB_MERGE_C R4, R36, R21, R4 ;  /* 0x000000152404723e */ /* 0x000fc40004807004 */
[----:B------:R-:W-:Y:S02]  /*15fa0*/  F2FP.SATFINITE.E4M3.F32.PACK_AB_MERGE_C R6, R13, R6, R26 ;  /* 0x000000060d06723e */ /* 0x000fe4000480701a */
[----:B------:R-:W-:Y:S02]  /*15fb0*/  F2FP.SATFINITE.E4M3.F32.PACK_AB_MERGE_C R9, R43, R48, R9 ;  /* 0x000000302b09723e */ /* 0x000fe40004807009 */
[----:B------:R-:W-:Y:S01]  /*15fc0*/  F2FP.SATFINITE.E4M3.F32.PACK_AB_MERGE_C R11, R56, R55, R11 ;  /* 0x00000037380b723e */ /* 0x000fe2000480700b */
[----:B------:R2:W-:Y:S01]  /*15fd0*/  STS.128 [R60+0x1e200], R4 ;  /* 0x01e200043c007388 */ /* 0x0005e20000000c00 */
[----:B------:R-:W-:Y:S02]  /*15fe0*/  F2FP.SATFINITE.E4M3.F32.PACK_AB_MERGE_C R8, R38, R27, R8 ;  /* 0x0000001b2608723e */ /* 0x000fe40004807008 */
[----:B------:R-:W-:-:S05]  /*15ff0*/  F2FP.SATFINITE.E4M3.F32.PACK_AB_MERGE_C R10, R15, R12, R10 ;  /* 0x0000000c0f0a723e */ /* 0x000fca000480700a */
[----:B------:R2:W-:Y:S02]  /*16000*/  STS.128 [R0+0x1e200], R8 ;  /* 0x01e2000800007388 */ /* 0x0005e40000000c00 */
.L_x_571:
[----:B------:R-:W-:Y:S05]  /*16010*/  BSYNC B1 ;  /* 0x0000000000017941 */ /* 0x000fea0003800000 */
.L_x_570:
[----:B------:R-:W-:Y:S05]  /*16020*/  @P2 BRA `(.L_x_549) ;  /* 0x0000000c00e02947 */ /* 0x000fea0003800000 */
[----:B-12---:R-:W2:Y:S04]  /*16030*/  LDL R0, [R1+0x38] ;  /* 0x0000380001007983 */ /* 0x006ea80000100800 */
[----:B------:R-:W3:Y:S01]  /*16040*/  LDL R49, [R1+0x28] ;  /* 0x0000280001317983 */ /* 0x000ee20000100800 */
[----:B-----5:R-:W-:Y:S02]  /*16050*/  SHF.R.U32.HI R4, RZ, 0x8, R44 ;  /* 0x00000008ff047819 */ /* 0x020fe4000001162c */
[----:B------:R-:W-:Y:S02]  /*16060*/  SHF.R.U32.HI R8, RZ, 0x8, R46 ;  /* 0x00000008ff087819 */ /* 0x000fe4000001162e */
[----:B------:R-:W-:Y:S02]  /*16070*/  LOP3.LUT R5, R4, 0xff, RZ, 0xc0, !PT ;  /* 0x000000ff04057812 */ /* 0x000fe400078ec0ff */
[----:B------:R-:W-:-:S02]  /*16080*/  LOP3.LUT R4, R46, 0xff, RZ, 0xc0, !PT ;  /* 0x000000ff2e047812 */ /* 0x000fc400078ec0ff */
[----:B------:R-:W-:Y:S02]  /*16090*/  LOP3.LUT R9, R8, 0xff, RZ, 0xc0, !PT ;  /* 0x000000ff08097812 */ /* 0x000fe400078ec0ff */
[----:B------:R-:W-:Y:S02]  /*160a0*/  SHF.R.U32.HI R7, RZ, 0x8, R45 ;  /* 0x00000008ff077819 */ /* 0x000fe4000001162d */
[----:B------:R-:W-:Y:S02]  /*160b0*/  PRMT R15, R9, 0x7604, R4 ;  /* 0x00007604090f7816 */ /* 0x000fe40000000004 */
[----:B------:R-:W-:Y:S02]  /*160c0*/  LOP3.LUT R6, R45, 0xff, RZ, 0xc0, !PT ;  /* 0x000000ff2d067812 */ /* 0x000fe400078ec0ff */
[----:B------:R-:W-:Y:S02]  /*160d0*/  LOP3.LUT R7, R7, 0xff, RZ, 0xc0, !PT ;  /* 0x000000ff07077812 */ /* 0x000fe400078ec0ff */
[----:B------:R-:W-:-:S02]  /*160e0*/  SHF.R.U32.HI R8, RZ, 0x8, R32 ;  /* 0x00000008ff087819 */ /* 0x000fc40000011620 */
[----:B------:R-:W-:Y:S02]  /*160f0*/  PRMT R12, R7, 0x7604, R6 ;  /* 0x00007604070c7816 */ /* 0x000fe40000000006 */
[----:B------:R-:W-:Y:S02]  /*16100*/  LOP3.LUT R7, R32, 0xff, RZ, 0xc0, !PT ;  /* 0x000000ff20077812 */ /* 0x000fe400078ec0ff */
[----:B------:R-:W-:Y:S02]  /*16110*/  LOP3.LUT R8, R8, 0xff, RZ, 0xc0, !PT ;  /* 0x000000ff08087812 */ /* 0x000fe400078ec0ff */
[----:B------:R-:W-:Y:S02]  /*16120*/  SHF.R.U32.HI R6, RZ, 0x8, R47 ;  /* 0x00000008ff067819 */ /* 0x000fe4000001162f */
[----:B------:R-:W-:Y:S02]  /*16130*/  PRMT R25, R8, 0x7604, R7 ;  /* 0x0000760408197816 */ /* 0x000fe40000000007 */
[----:B------:R-:W-:-:S02]  /*16140*/  SHF.R.U32.HI R8, RZ, 0x8, R33 ;  /* 0x00000008ff087819 */ /* 0x000fc40000011621 */
[----:B------:R-:W-:Y:S02]  /*16150*/  LOP3.LUT R6, R6, 0xff, RZ, 0xc0, !PT ;  /* 0x000000ff06067812 */ /* 0x000fe400078ec0ff */
[----:B------:R-:W-:Y:S02]  /*16160*/  SHF.R.U32.HI R27, RZ, 0x8, R35 ;  /* 0x00000008ff1b7819 */ /* 0x000fe40000011623 */
[----:B------:R-:W-:Y:S02]  /*16170*/  LOP3.LUT R20, R33, 0xff, RZ, 0xc0, !PT ;  /* 0x000000ff21147812 */ /* 0x000fe400078ec0ff */
[----:B------:R-:W-:Y:S02]  /*16180*/  LOP3.LUT R26, R35, 0xff, RZ, 0xc0, !PT ;  /* 0x000000ff231a7812 */ /* 0x000fe400078ec0ff */
[----:B------:R-:W-:Y:S02]  /*16190*/  LOP3.LUT R27, R27, 0xff, RZ, 0xc0, !PT ;  /* 0x000000ff1b1b7812 */ /* 0x000fe400078ec0ff */
[----:B------:R-:W-:-:S02]  /*161a0*/  SHF.R.U32.HI R24, RZ, 0x8, R34 ;  /* 0x00000008ff187819 */ /* 0x000fc40000011622 */
[----:B------:R-:W-:Y:S02]  /*161b0*/  PRMT R26, R27, 0x7604, R26 ;  /* 0x000076041b1a7816 */ /* 0x000fe4000000001a */
[----:B------:R-:W-:Y:S02]  /*161c0*/  SHF.R.U32.HI R27, RZ, 0x10, R33 ;  /* 0x00000010ff1b7819 */ /* 0x000fe40000011621 */
[----:B------:R-:W-:Y:S02]  /*161d0*/  LOP3.LUT R21, R34, 0xff, RZ, 0xc0, !PT ;  /* 0x000000ff22157812 */ /* 0x000fe400078ec0ff */
[----:B------:R-:W-:Y:S01]  /*161e0*/  LOP3.LUT R24, R24, 0xff, RZ, 0xc0, !PT ;  /* 0x000000ff18187812 */ /* 0x000fe200078ec0ff */
[----:B------:R-:W-:Y:S01]  /*161f0*/  IMAD.U32 R27, R27, 0x10000, RZ ;  /* 0x000100001b1b7824 */ /* 0x000fe200078e00ff */
[----:B------:R-:W-:Y:S02]  /*16200*/  SHF.R.U32.HI R37, RZ, 0x10, R35 ;  /* 0x00000010ff257819 */ /* 0x000fe40000011623 */
[----:B------:R-:W-:-:S02]  /*16210*/  PRMT R31, R24, 0x7604, R21 ;  /* 0x00007604181f7816 */ /* 0x000fc40000000015 */
[----:B------:R-:W-:Y:S01]  /*16220*/  SHF.R.U32.HI R21, RZ, 0x10, R47 ;  /* 0x00000010ff157819 */ /* 0x000fe2000001162f */
[----:B------:R-:W-:Y:S01]  /*16230*/  IMAD.U32 R37, R37, 0x10000, RZ ;  /* 0x0001000025257824 */ /* 0x000fe200078e00ff */
[----:B------:R-:W-:Y:S02]  /*16240*/  LOP3.LUT R31, R31, 0xff0000, R34, 0xf8, !PT ;  /* 0x00ff00001f1f7812 */ /* 0x000fe400078ef822 */
[----:B------:R-:W-:Y:S01]  /*16250*/  LOP3.LUT R15, R15, 0xff0000, R46, 0xf8, !PT ;  /* 0x00ff00000f0f7812 */ /* 0x000fe200078ef82e */
[----:B------:R-:W-:Y:S01]  /*16260*/  IMAD.U32 R21, R21, 0x10000, RZ ;  /* 0x0001000015157824 */ /* 0x000fe200078e00ff */
[----:B------:R-:W-:Y:S02]  /*16270*/  LOP3.LUT R34, R31, 0xff000000, R34, 0xf8, !PT ;  /* 0xff0000001f227812 */ /* 0x000fe400078ef822 */
[----:B------:R-:W-:Y:S02]  /*16280*/  LOP3.LUT R37, R26, 0xff0000, R37, 0xf8, !PT ;  /* 0x00ff00001a257812 */ /* 0x000fe400078ef825 */
[----:B------:R-:W-:-:S02]  /*16290*/  LOP3.LUT R30, R15, 0xff000000, R46, 0xf8, !PT ;  /* 0xff0000000f1e7812 */ /* 0x000fc400078ef82e */
[----:B------:R-:W-:Y:S02]  /*162a0*/  LOP3.LUT R36, R37, 0xff000000, R35, 0xf8, !PT ;  /* 0xff00000025247812 */ /* 0x000fe400078ef823 */
[----:B------:R-:W-:-:S04]  /*162b0*/  LOP3.LUT R25, R25, 0xff0000, R32, 0xf8, !PT ;  /* 0x00ff000019197812 */ /* 0x000fc800078ef820 */
[----:B------:R-:W-:Y:S02]  /*162c0*/  LOP3.LUT R32, R25, 0xff000000, R32, 0xf8, !PT ;  /* 0xff00000019207812 */ /* 0x000fe400078ef820 */
[----:B--2---:R-:W-:Y:S02]  /*162d0*/  LEA.HI R3, R3, R0, RZ, 0x1c ;  /* 0x0000000003037211 */ /* 0x004fe400078fe0ff */
[----:B------:R-:W-:-:S04]  /*162e0*/  LOP3.LUT R0, R44, 0xff, RZ, 0xc0, !PT ;  /* 0x000000ff2c007812 */ /* 0x000fc800078ec0ff */
[----:B------:R-:W-:Y:S02]  /*162f0*/  PRMT R13, R5, 0x7604, R0 ;  /* 0x00007604050d7816 */ /* 0x000fe40000000000 */
[----:B------:R-:W-:Y:S02]  /*16300*/  SHF.R.S32.HI R0, RZ, 0x1f, R3 ;  /* 0x0000001fff007819 */ /* 0x000fe40000011403 */
[----:B------:R-:W-:Y:S02]  /*16310*/  LOP3.LUT R5, R47, 0xff, RZ, 0xc0, !PT ;  /* 0x000000ff2f057812 */ /* 0x000fe400078ec0ff */
[----:B------:R-:W-:Y:S01]  /*16320*/  LEA.HI R4, R0, R3, RZ, 0x2 ;  /* 0x0000000300047211 */ /* 0x000fe200078f10ff */
[----:B------:R-:W-:Y:S01]  /*16330*/  IMAD.SHL.U32 R3, R3, 0x10, RZ ;  /* 0x0000001003037824 */ /* 0x000fe200078e00ff */
[----:B------:R-:W-:Y:S02]  /*16340*/  PRMT R14, R6, 0x7604, R5 ;  /* 0x00007604060e7816 */ /* 0x000fe40000000005 */
[----:B------:R-:W-:-:S02]  /*16350*/  SHF.L.U32 R4, R4, 0xb, RZ ;  /* 0x0000000b04047819 */ /* 0x000fc400000006ff */
[----:B------:R-:W-:Y:S02]  /*16360*/  LOP3.LUT R0, R224, 0x30, R3, 0xf8, !PT ;  /* 0x00000030e0007812 */ /* 0x000fe400078ef803 */
[----:B------:R-:W-:Y:S02]  /*16370*/  LOP3.LUT R3, R4, 0xffffe000, RZ, 0xc0, !PT ;  /* 0xffffe00004037812 */ /* 0x000fe400078ec0ff */
[----:B------:R-:W-:Y:S01]  /*16380*/  LOP3.LUT R0, R0, R225, RZ, 0x3c, !PT ;  /* 0x000000e100007212 */ /* 0x000fe200078e3cff */
[----:B---3--:R-:W1:Y:S01]  /*16390*/  LDS.128 R4, [R49+0x1e200] ;  /* 0x01e2000031047984 */ /* 0x008e620000000c00 */
[----:B------:R-:W-:Y:S02]  /*163a0*/  LOP3.LUT R13, R13, 0xff0000, R44, 0xf8, !PT ;  /* 0x00ff00000d0d7812 */ /* 0x000fe400078ef82c */
[----:B------:R-:W-:Y:S02]  /*163b0*/  IADD3 R3, R0, R226, R3 ;  /* 0x000000e200037210 */ /* 0x000fe40007ffe003 */
[----:B------:R-:W-:-:S03]  /*163c0*/  LOP3.LUT R21, R14, 0xff0000, R21, 0xf8, !PT ;  /* 0x00ff00000e157812 */ /* 0x000fc600078ef815 */
[----:B------:R-:W-:Y:S01]  /*163d0*/  IMAD.IADD R0, R18, 0x1, R3 ;  /* 0x0000000112007824 */ /* 0x000fe200078e0203 */
[----:B------:R-:W-:Y:S02]  /*163e0*/  LOP3.LUT R3, R8, 0xff, RZ, 0xc0, !PT ;  /* 0x000000ff08037812 */ /* 0x000fe400078ec0ff */
[----:B------:R-:W-:Y:S02]  /*163f0*/  LOP3.LUT R46, R21, 0xff000000, R47, 0xf8, !PT ;  /* 0xff000000152e7812 */ /* 0x000fe400078ef82f */
[----:B------:R-:W2:Y:S01]  /*16400*/  LDS.128 R8, [R0+0x1e200] ;  /* 0x01e2000000087984 */ /* 0x000ea20000000c00 */
[----:B------:R-:W-:Y:S02]  /*16410*/  PRMT R20, R3, 0x7604, R20 ;  /* 0x0000760403147816 */ /* 0x000fe40000000014 */
[----:B------:R-:W-:Y:S02]  /*16420*/  SHF.R.U32.HI R3, RZ, 0x10, R45 ;  /* 0x00000010ff037819 */ /* 0x000fe4000001162d */
[----:B------:R-:W-:-:S02]  /*16430*/  LOP3.LUT R29, R20, 0xff0000, R27, 0xf8, !PT ;  /* 0x00ff0000141d7812 */ /* 0x000fc400078ef81b */
[----:B------:R-:W-:Y:S01]  /*16440*/  LOP3.LUT R27, R13, 0xff000000, R44, 0xf8, !PT ;  /* 0xff0000000d1b7812 */ /* 0x000fe200078ef82c */
[----:B------:R-:W-:Y:S01]  /*16450*/  IMAD.U32 R3, R3, 0x10000, RZ ;  /* 0x0001000003037824 */ /* 0x000fe200078e00ff */
[----:B------:R-:W-:-:S04]  /*16460*/  LOP3.LUT R33, R29, 0xff000000, R33, 0xf8, !PT ;  /* 0xff0000001d217812 */ /* 0x000fc800078ef821 */
[----:B------:R-:W-:Y:S02]  /*16470*/  LOP3.LUT R3, R12, 0xff0000, R3, 0xf8, !PT ;  /* 0x00ff00000c037812 */ /* 0x000fe400078ef803 */
[-C--:B------:R-:W-:Y:S02]  /*16480*/  F2FP.F16.E4M3.UNPACK_B R31, R33.reuse ;  /* 0x00000021ff1f723e */ /* 0x080fe400020006ff */
[----:B------:R-:W-:Y:S02]  /*16490*/  LOP3.LUT R44, R3, 0xff000000, R45, 0xf8, !PT ;  /* 0xff000000032c7812 */ /* 0x000fe400078ef82d */
[----:B------:R-:W-:Y:S01]  /*164a0*/  F2FP.F16.E4M3.UNPACK_B R33, R33.H1 ;  /* 0x00000021ff21723e */ /* 0x000fe200030006ff */
[----:B------:R-:W-:Y:S01]  /*164b0*/  HADD2.F32 R35, -RZ, R31.H0_H0 ;  /* 0x2000001fff237230 */ /* 0x000fe20000004100 */
[-C--:B------:R-:W-:Y:S02]  /*164c0*/  F2FP.F16.E4M3.UNPACK_B R28, R44.reuse ;  /* 0x0000002cff1c723e */ /* 0x080fe400020006ff */
[----:B------:R-:W-:-:S03]  /*164d0*/  F2FP.F16.E4M3.UNPACK_B R44, R44.H1 ;  /* 0x0000002cff2c723e */ /* 0x000fc600030006ff */
[----:B------:R-:W-:Y:S01]  /*164e0*/  HADD2.F32 R29, -RZ, R28.H0_H0 ;  /* 0x2000001cff1d7230 */ /* 0x000fe20000004100 */
[----:B-1----:R-:W-:Y:S02]  /*164f0*/  F2FP.F16.E4M3.UNPACK_B R12, R5 ;  /* 0x00000005ff0c723e */ /* 0x002fe400020006ff */
[-C--:B------:R-:W-:Y:S02]  /*16500*/  F2FP.F16.E4M3.UNPACK_B R14, R7.reuse ;  /* 0x00000007ff0e723e */ /* 0x080fe400020006ff */
[----:B------:R-:W-:Y:S02]  /*16510*/  F2FP.F16.E4M3.UNPACK_B R15, R7.H1 ;  /* 0x00000007ff0f723e */ /* 0x000fe400030006ff */
[-C--:B------:R-:W-:Y:S02]  /*16520*/  F2FP.F16.E4M3.UNPACK_B R7, R6.reuse ;  /* 0x00000006ff07723e */ /* 0x080fe400020006ff */
[----:B------:R-:W-:Y:S01]  /*16530*/  F2FP.F16.E4M3.UNPACK_B R13, R6.H1 ;  /* 0x00000006ff0d723e */ /* 0x000fe200030006ff */
[--C-:B------:R-:W-:Y:S01]  /*16540*/  HADD2.F32 R6, -RZ, R12.reuse.H0_H0 ;  /* 0x2000000cff067230 */ /* 0x100fe20000004100 */
[----:B------:R-:W-:Y:S01]  /*16550*/  F2FP.F16.E4M3.UNPACK_B R5, R5.H1 ;  /* 0x00000005ff05723e */ /* 0x000fe200030006ff */
[----:B------:R-:W-:Y:S01]  /*16560*/  HADD2.F32 R12, -RZ, R12.H1_H1 ;  /* 0x3000000cff0c7230 */ /* 0x000fe20000004100 */
[----:B------:R-:W-:-:S02]  /*16570*/  F2FP.F16.E4M3.UNPACK_B R3, R4 ;  /* 0x00000004ff03723e */ /* 0x000fc400020006ff */
[-C--:B--2---:R-:W-:Y:S02]  /*16580*/  F2FP.F16.E4M3.UNPACK_B R20, R9.reuse ;  /* 0x00000009ff14723e */ /* 0x084fe400020006ff */
        /* <DEDUP_REMOVED lines=12> */
[----:B------:R-:W-:Y:S01]  /*16650*/  HADD2.F32 R35, -RZ, R31.H1_H1 ;  /* 0x3000001fff237230 */ /* 0x000fe20000004100 */
[----:B------:R-:W-:Y:S01]  /*16660*/  F2FP.F16.E4M3.UNPACK_B R9, R8 ;  /* 0x00000008ff09723e */ /* 0x000fe200020006ff */
[----:B------:R-:W-:Y:S01]  /*16670*/  HADD2.F32 R29, -RZ, R28.H1_H1 ;  /* 0x3000001cff1d7230 */ /* 0x000fe20000004100 */
[----:B------:R-:W-:Y:S01]  /*16680*/  F2FP.F16.E4M3.UNPACK_B R28, R36 ;  /* 0x00000024ff1c723e */ /* 0x000fe200020006ff */
[----:B------:R-:W-:Y:S02]  /*16690*/  HADD2.F32 R37, -RZ, R33.H0_H0 ;  /* 0x20000021ff257230 */ /* 0x000fe40000004100 */
[C---:B------:R-:W-:Y:S01]  /*166a0*/  FMUL.FTZ R39, R20.reuse, R35 ;  /* 0x0000002314277220 */ /* 0x040fe20000410000 */
[----:B------:R-:W-:Y:S02]  /*166b0*/  HADD2.F32 R31, -RZ, R44.H0_H0 ;  /* 0x2000002cff1f7230 */ /* 0x000fe40000004100 */
[----:B------:R-:W-:Y:S01]  /*166c0*/  FMUL.FTZ R20, R20, R29 ;  /* 0x0000001d14147220 */ /* 0x000fe20000410000 */
[----:B------:R-:W-:-:S02]  /*166d0*/  HADD2.F32 R6, -RZ, R5.H0_H0 ;  /* 0x20000005ff067230 */ /* 0x000fc40000004100 */
[----:B------:R-:W-:Y:S01]  /*166e0*/  FMUL.FTZ R41, R10, R37 ;  /* 0x000000250a297220 */ /* 0x000fe20000410000 */
[----:B------:R-:W-:Y:S01]  /*166f0*/  FFMA.FTZ R39, R12, R29, -R39 ;  /* 0x0000001d0c277223 */ /* 0x000fe20000010827 */
[----:B------:R-:W-:Y:S01]  /*16700*/  FMUL.FTZ R10, R10, R31 ;  /* 0x0000001f0a0a7220 */ /* 0x000fe20000410000 */
[----:B------:R-:W-:Y:S01]  /*16710*/  FFMA.FTZ R35, R12, R35, R20 ;  /* 0x000000230c237223 */ /* 0x000fe20000010014 */
[----:B------:R-:W-:Y:S01]  /*16720*/  F2FP.F16.E4M3.UNPACK_B R12, R46 ;  /* 0x0000002eff0c723e */ /* 0x000fe200020006ff */
[C---:B------:R-:W-:Y:S01]  /*16730*/  FFMA.FTZ R41, R6.reuse, R31, -R41 ;  /* 0x0000001f06297223 */ /* 0x040fe20000010829 */
[----:B------:R-:W-:Y:S01]  /*16740*/  FFMA.FTZ R37, R6, R37, R10 ;  /* 0x0000002506257223 */ /* 0x000fe2000001000a */
[----:B------:R-:W-:Y:S01]  /*16750*/  HADD2.F32 R20, -RZ, R33.H1_H1 ;  /* 0x30000021ff147230 */ /* 0x000fe20000004100 */
[----:B------:R-:W-:Y:S01]  /*16760*/  F2FP.F16.E4M3.UNPACK_B R36, R36.H1 ;  /* 0x00000024ff24723e */ /* 0x000fe200030006ff */
[----:B------:R-:W-:Y:S01]  /*16770*/  HADD2.F32 R21, -RZ, R21.H1_H1 ;  /* 0x30000015ff157230 */ /* 0x000fe20000004100 */
[----:B------:R-:W-:Y:S01]  /*16780*/  F2FP.F16.E4M3.UNPACK_B R46, R46.H1 ;  /* 0x0000002eff2e723e */ /* 0x000fe200030006ff */
[----:B------:R-:W-:Y:S01]  /*16790*/  HADD2.F32 R31, -RZ, R28.H0_H0 ;  /* 0x2000001cff1f7230 */ /* 0x000fe20000004100 */
[----:B------:R-:W-:Y:S01]  /*167a0*/  F2FP.F16.E4M3.UNPACK_B R8, R8.H1 ;  /* 0x00000008ff08723e */ /* 0x000fe200030006ff */
[----:B------:R-:W-:-:S02]  /*167b0*/  HADD2.F32 R10, -RZ, R25.H0_H0 ;  /* 0x20000019ff0a7230 */ /* 0x000fc40000004100 */
[C---:B------:R-:W-:Y:S01]  /*167c0*/  FMUL.FTZ R42, R21.reuse, R20 ;  /* 0x00000014152a7220 */ /* 0x040fe20000410000 */
[----:B------:R-:W-:Y:S01]  /*167d0*/  HADD2.F32 R44, -RZ, R44.H1_H1 ;  /* 0x3000002cff2c7230 */ /* 0x000fe20000004100 */
[----:B------:R-:W-:Y:S01]  /*167e0*/  F2FP.F16.E4M3.UNPACK_B R4, R4.H1 ;  /* 0x00000004ff04723e */ /* 0x000fe200030006ff */
[----:B------:R-:W-:Y:S02]  /*167f0*/  HADD2.F32 R29, -RZ, R12.H0_H0 ;  /* 0x2000000cff1d7230 */ /* 0x000fe40000004100 */
[C---:B------:R-:W-:Y:S01]  /*16800*/  FMUL.FTZ R33, R10.reuse, R31 ;  /* 0x0000001f0a217220 */ /* 0x040fe20000410000 */
[----:B------:R-:W-:Y:S02]  /*16810*/  HADD2.F32 R5, -RZ, R5.H1_H1 ;  /* 0x30000005ff057230 */ /* 0x000fe40000004100 */
[----:B------:R-:W-:Y:S01]  /*16820*/  FMUL.FTZ R21, R21, R44 ;  /* 0x0000002c15157220 */ /* 0x000fe20000410000 */
[----:B------:R-:W-:Y:S02]  /*16830*/  HADD2.F32 R6, -RZ, R14.H0_H0 ;  /* 0x2000000eff067230 */ /* 0x000fe40000004100 */
[----:B------:R-:W-:Y:S01]  /*16840*/  FMUL.FTZ R10, R10, R29 ;  /* 0x0000001d0a0a7220 */ /* 0x000fe20000410000 */
[----:B------:R-:W-:-:S02]  /*16850*/  HADD2.F32 R28, -RZ, R28.H1_H1 ;  /* 0x3000001cff1c7230 */ /* 0x000fc40000004100 */
[C---:B------:R-:W-:Y:S01]  /*16860*/  FFMA.FTZ R42, R5.reuse, R44, -R42 ;  /* 0x0000002c052a7223 */ /* 0x040fe2000001082a */
[----:B------:R-:W-:Y:S01]  /*16870*/  FFMA.FTZ R44, R5, R20, R21 ;  /* 0x00000014052c7223 */ /* 0x000fe20000010015 */
[C---:B------:R-:W-:Y:S01]  /*16880*/  FFMA.FTZ R33, R6.reuse, R29, -R33 ;  /* 0x0000001d06217223 */ /* 0x040fe20000010821 */
[----:B------:R-:W-:Y:S01]  /*16890*/  FFMA.FTZ R43, R6, R31, R10 ;  /* 0x0000001f062b7223 */ /* 0x000fe2000001000a */
[----:B------:R-:W-:Y:S02]  /*168a0*/  HADD2.F32 R20, -RZ, R36.H0_H0 ;  /* 0x20000024ff147230 */ /* 0x000fe40000004100 */
[----:B------:R-:W-:Y:S02]  /*168b0*/  HADD2.F32 R6, -RZ, R26.H0_H0 ;  /* 0x2000001aff067230 */ /* 0x000fe40000004100 */
[----:B------:R-:W-:Y:S02]  /*168c0*/  HADD2.F32 R25, -RZ, R25.H1_H1 ;  /* 0x30000019ff197230 */ /* 0x000fe40000004100 */
[----:B------:R-:W-:-:S02]  /*168d0*/  HADD2.F32 R12, -RZ, R12.H1_H1 ;  /* 0x3000000cff0c7230 */ /* 0x000fc40000004100 */
[C---:B------:R-:W-:Y:S01]  /*168e0*/  FMUL.FTZ R54, R6.reuse, R20 ;  /* 0x0000001406367220 */ /* 0x040fe20000410000 */
[----:B------:R-:W-:Y:S02]  /*168f0*/  HADD2.F32 R10, -RZ, R46.H0_H0 ;  /* 0x2000002eff0a7230 */ /* 0x000fe40000004100 */
[C---:B------:R-:W-:Y:S01]  /*16900*/  FMUL.FTZ R21, R25.reuse, R28 ;  /* 0x0000001c19157220 */ /* 0x040fe20000410000 */
[----:B------:R-:W-:Y:S02]  /*16910*/  HADD2.F32 R5, -RZ, R15.H0_H0 ;  /* 0x2000000fff057230 */ /* 0x000fe40000004100 */
[----:B------:R-:W-:Y:S01]  /*16920*/  FMUL.FTZ R25, R25, R12 ;  /* 0x0000000c19197220 */ /* 0x000fe20000410000 */
[----:B------:R-:W-:Y:S02]  /*16930*/  HADD2.F32 R14, -RZ, R14.H1_H1 ;  /* 0x3000000eff0e7230 */ /* 0x000fe40000004100 */
[----:B------:R-:W-:Y:S01]  /*16940*/  FMUL.FTZ R29, R6, R10 ;  /* 0x0000000a061d7220 */ /* 0x000fe20000410000 */
[----:B------:R-:W-:-:S02]  /*16950*/  HADD2.F32 R46, -RZ, R46.H1_H1 ;  /* 0x3000002eff2e7230 */ /* 0x000fc40000004100 */
[C---:B------:R-:W-:Y:S01]  /*16960*/  FFMA.FTZ R54, R5.reuse, R10, -R54 ;  /* 0x0000000a05367223 */ /* 0x040fe20000010836 */
[-C--:B------:R-:W-:Y:S01]  /*16970*/  F2FP.F16.E4M3.UNPACK_B R10, R27.reuse.H1 ;  /* 0x0000001bff0a723e */ /* 0x080fe200030006ff */
[C---:B------:R-:W-:Y:S01]  /*16980*/  FFMA.FTZ R48, R14.reuse, R12, -R21 ;  /* 0x0000000c0e307223 */ /* 0x040fe20000010815 */
[----:B------:R-:W-:Y:S01]  /*16990*/  FFMA.FTZ R52, R14, R28, R25 ;  /* 0x0000001c0e347223 */ /* 0x000fe20000010019 */
[----:B------:R-:W-:Y:S01]  /*169a0*/  F2FP.F16.E4M3.UNPACK_B R14, R32.H1 ;  /* 0x00000020ff0e723e */ /* 0x000fe200030006ff */
[----:B------:R-:W-:Y:S02]  /*169b0*/  HADD2.F32 R36, -RZ, R36.H1_H1 ;  /* 0x30000024ff247230 */ /* 0x000fe40000004100 */
[----:B------:R-:W-:Y:S01]  /*169c0*/  FFMA.FTZ R45, R5, R20, R29 ;  /* 0x00000014052d7223 */ /* 0x000fe2000001001d */
[----:B------:R-:W-:Y:S01]  /*169d0*/  HADD2.F32 R26, -RZ, R26.H1_H1 ;  /* 0x3000001aff1a7230 */ /* 0x000fe20000004100 */
[----:B------:R-:W-:Y:S01]  /*169e0*/  F2FP.F16.E4M3.UNPACK_B R32, R32 ;  /* 0x00000020ff20723e */ /* 0x000fe200020006ff */
[----:B------:R-:W-:Y:S01]  /*169f0*/  HADD2.F32 R6, -RZ, R8.H0_H0 ;  /* 0x20000008ff067230 */ /* 0x000fe20000004100 */
[----:B------:R-:W-:Y:S01]  /*16a00*/  F2FP.F16.E4M3.UNPACK_B R27, R27 ;  /* 0x0000001bff1b723e */ /* 0x000fe200020006ff */
[----:B------:R-:W-:-:S02]  /*16a10*/  HADD2.F32 R12, -RZ, R10.H0_H0 ;  /* 0x2000000aff0c7230 */ /* 0x000fc40000004100 */
[C---:B------:R-:W-:Y:S01]  /*16a20*/  FMUL.FTZ R28, R26.reuse, R36 ;  /* 0x000000241a1c7220 */ /* 0x040fe20000410000 */
[----:B------:R-:W-:Y:S02]  /*16a30*/  HADD2.F32 R20, -RZ, R14.H0_H0 ;  /* 0x2000000eff147230 */ /* 0x000fe40000004100 */
[----:B------:R-:W-:Y:S01]  /*16a40*/  FMUL.FTZ R25, R26, R46 ;  /* 0x0000002e1a197220 */ /* 0x000fe20000410000 */
[----:B------:R-:W-:Y:S02]  /*16a50*/  HADD2.F32 R15, -RZ, R15.H1_H1 ;  /* 0x3000000fff0f7230 */ /* 0x000fe40000004100 */
[C---:B------:R-:W-:Y:S01]  /*16a60*/  FMUL.FTZ R21, R6.reuse, R12 ;  /* 0x0000000c06157220 */ /* 0x040fe20000410000 */
[----:B------:R-:W-:Y:S02]  /*16a70*/  HADD2.F32 R5, -RZ, R4.H0_H0 ;  /* 0x20000004ff057230 */ /* 0x000fe40000004100 */
[----:B------:R-:W-:Y:S01]  /*16a80*/  FMUL.FTZ R26, R6, R20 ;  /* 0x00000014061a7220 */ /* 0x000fe20000410000 */
[----:B------:R-:W-:-:S02]  /*16a90*/  HADD2.F32 R8, -RZ, R8.H1_H1 ;  /* 0x30000008ff087230 */ /* 0x000fc40000004100 */
[C---:B------:R-:W-:Y:S01]  /*16aa0*/  FFMA.FTZ R47, R15.reuse, R46, -R28 ;  /* 0x0000002e0f2f7223 */ /* 0x040fe2000001081c */
[----:B------:R-:W-:Y:S01]  /*16ab0*/  FFMA.FTZ R36, R15, R36, R25 ;  /* 0x000000240f247223 */ /* 0x000fe20000010019 */
[C---:B------:R-:W-:Y:S01]  /*16ac0*/  FFMA.FTZ R20, R5.reuse, R20, R21 ;  /* 0x0000001405147223 */ /* 0x040fe20000010015 */
[----:B------:R-:W-:Y:S02]  /*16ad0*/  HADD2.F32 R21, -RZ, R14.H1_H1 ;  /* 0x3000000eff157230 */ /* 0x000fe40000004100 */
[----:B------:R-:W-:Y:S01]  /*16ae0*/  FFMA.FTZ R26, R5, R12, -R26 ;  /* 0x0000000c051a7223 */ /* 0x000fe2000001081a */
[----:B------:R-:W-:Y:S01]  /*16af0*/  HADD2.F32 R15, -RZ, R10.H1_H1 ;  /* 0x3000000aff0f7230 */ /* 0x000fe20000004100 */
[----:B------:R-:W-:Y:S01]  /*16b00*/  F2FP.F16.E4M3.UNPACK_B R10, R34.H1 ;  /* 0x00000022ff0a723e */ /* 0x000fe200030006ff */
[----:B------:R-:W-:Y:S02]  /*16b10*/  HADD2.F32 R4, -RZ, R4.H1_H1 ;  /* 0x30000004ff047230 */ /* 0x000fe40000004100 */
[----:B------:R-:W-:Y:S01]  /*16b20*/  FMUL.FTZ R25, R8, R21 ;  /* 0x0000001508197220 */ /* 0x000fe20000410000 */
[----:B------:R-:W-:-:S02]  /*16b30*/  HADD2.F32 R5, -RZ, R9.H0_H0 ;  /* 0x20000009ff057230 */ /* 0x000fc40000004100 */
[-C--:B------:R-:W-:Y:S01]  /*16b40*/  FMUL.FTZ R6, R8, R15.reuse ;  /* 0x0000000f08067220 */ /* 0x080fe20000410000 */
[--C-:B------:R-:W-:Y:S02]  /*16b50*/  HADD2.F32 R8, -RZ, R32.reuse.H0_H0 ;  /* 0x20000020ff087230 */ /* 0x100fe40000004100 */
[C---:B------:R-:W-:Y:S01]  /*16b60*/  FFMA.FTZ R25, R4.reuse, R15, -R25 ;  /* 0x0000000f04197223 */ /* 0x040fe20000010819 */
[----:B------:R-:W-:Y:S02]  /*16b70*/  HADD2.F32 R32, -RZ, R32.H1_H1 ;  /* 0x30000020ff207230 */ /* 0x000fe40000004100 */
[----:B------:R-:W-:Y:S01]  /*16b80*/  FFMA.FTZ R29, R4, R21, R6 ;  /* 0x00000015041d7223 */ /* 0x000fe20000010006 */
[----:B------:R-:W-:Y:S02]  /*16b90*/  HADD2.F32 R6, -RZ, R27.H0_H0 ;  /* 0x2000001bff067230 */ /* 0x000fe40000004100 */
[----:B------:R-:W-:Y:S01]  /*16ba0*/  FMUL.FTZ R15, R5, R8 ;  /* 0x00000008050f7220 */ /* 0x000fe20000410000 */
[----:B------:R-:W-:Y:S01]  /*16bb0*/  HADD2.F32 R4, -RZ, R3.H0_H0 ;  /* 0x20000003ff047230 */ /* 0x000fe20000004100 */
[----:B------:R-:W-:Y:S01]  /*16bc0*/  F2FP.F16.E4M3.UNPACK_B R34, R34 ;  /* 0x00000022ff22723e */ /* 0x000fe200020006ff */
[----:B------:R-:W-:-:S02]  /*16bd0*/  HADD2.F32 R9, -RZ, R9.H1_H1 ;  /* 0x30000009ff097230 */ /* 0x000fc40000004100 */
[-C--:B------:R-:W-:Y:S01]  /*16be0*/  FMUL.FTZ R5, R5, R6.reuse ;  /* 0x0000000605057220 */ /* 0x080fe20000410000 */
[----:B------:R-:W-:Y:S02]  /*16bf0*/  HADD2.F32 R3, -RZ, R3.H1_H1 ;  /* 0x30000003ff037230 */ /* 0x000fe40000004100 */
[C---:B------:R-:W-:Y:S01]  /*16c00*/  FFMA.FTZ R15, R4.reuse, R6, -R15 ;  /* 0x00000006040f7223 */ /* 0x040fe2000001080f */
[----:B------:R-:W-:Y:S02]  /*16c10*/  HADD2.F32 R6, -RZ, R27.H1_H1 ;  /* 0x3000001bff067230 */ /* 0x000fe40000004100 */
[C---:B------:R-:W-:Y:S01]  /*16c20*/  FMUL.FTZ R14, R9.reuse, R32 ;  /* 0x00000020090e7220 */ /* 0x040fe20000410000 */
[----:B------:R-:W-:Y:S01]  /*16c30*/  FFMA.FTZ R12, R4, R8, R5 ;  /* 0x00000008040c7223 */ /* 0x000fe20000010005 */
[----:B------:R-:W-:Y:S01]  /*16c40*/  F2FP.F16.E4M3.UNPACK_B R5, R30.H1 ;  /* 0x0000001eff05723e */ /* 0x000fe200030006ff */
[----:B------:R-:W-:Y:S02]  /*16c50*/  HADD2.F32 R8, -RZ, R10.H0_H0 ;  /* 0x2000000aff087230 */ /* 0x000fe40000004100 */
[----:B------:R-:W-:Y:S01]  /*16c60*/  FMUL.FTZ R9, R9, R6 ;  /* 0x0000000609097220 */ /* 0x000fe20000410000 */
[----:B------:R-:W-:-:S02]  /*16c70*/  HADD2.F32 R4, -RZ, R24.H0_H0 ;  /* 0x20000018ff047230 */ /* 0x000fc40000004100 */
[C---:B------:R-:W-:Y:S01]  /*16c80*/  FFMA.FTZ R14, R3.reuse, R6, -R14 ;  /* 0x00000006030e7223 */ /* 0x040fe2000001080e */
[----:B------:R-:W-:Y:S02]  /*16c90*/  HADD2.F32 R6, -RZ, R5.H0_H0 ;  /* 0x20000005ff067230 */ /* 0x000fe40000004100 */
[----:B------:R-:W-:Y:S01]  /*16ca0*/  FFMA.FTZ R21, R3, R32, R9 ;  /* 0x0000002003157223 */ /* 0x000fe20000010009 */
[----:B------:R-:W-:Y:S02]  /*16cb0*/  HADD2.F32 R3, -RZ, R13.H0_H0 ;  /* 0x2000000dff037230 */ /* 0x000fe40000004100 */
[C---:B------:R-:W-:Y:S01]  /*16cc0*/  FMUL.FTZ R28, R4.reuse, R8 ;  /* 0x00000008041c7220 */ /* 0x040fe20000410000 */
[----:B------:R-:W-:Y:S02]  /*16cd0*/  HADD2.F32 R10, -RZ, R10.H1_H1 ;  /* 0x3000000aff0a7230 */ /* 0x000fe40000004100 */
[----:B------:R-:W-:Y:S01]  /*16ce0*/  FMUL.FTZ R4, R4, R6 ;  /* 0x0000000604047220 */ /* 0x000fe20000410000 */
[----:B------:R-:W-:-:S02]  /*16cf0*/  HADD2.F32 R24, -RZ, R24.H1_H1 ;  /* 0x30000018ff187230 */ /* 0x000fc40000004100 */
[C---:B------:R-:W-:Y:S01]  /*16d00*/  FFMA.FTZ R28, R3.reuse, R6, -R28 ;  /* 0x00000006031c7223 */ /* 0x040fe2000001081c */
[----:B------:R-:W-:Y:S01]  /*16d10*/  HADD2.F32 R5, -RZ, R5.H1_H1 ;  /* 0x30000005ff057230 */ /* 0x000fe20000004100 */
[----:B------:R-:W-:Y:S01]  /*16d20*/  F2FP.F16.E4M3.UNPACK_B R30, R30 ;  /* 0x0000001eff1e723e */ /* 0x000fe200020006ff */
[----:B------:R-:W-:Y:S02]  /*16d30*/  HADD2.F32 R13, -RZ, R13.H1_H1 ;  /* 0x3000000dff0d7230 */ /* 0x000fe40000004100 */
[C---:B------:R-:W-:Y:S01]  /*16d40*/  FMUL.FTZ R6, R24.reuse, R10 ;  /* 0x0000000a18067220 */ /* 0x040fe20000410000 */
[-C--:B------:R-:W-:Y:S01]  /*16d50*/  FMUL.FTZ R9, R24, R5.reuse ;  /* 0x0000000518097220 */ /* 0x080fe20000410000 */
[----:B------:R-:W-:Y:S02]  /*16d60*/  FFMA.FTZ R24, R3, R8, R4 ;  /* 0x0000000803187223 */ /* 0x000fe40000010004 */
[----:B------:R-:W-:Y:S01]  /*16d70*/  FFMA.FTZ R27, R13, R5, -R6 ;  /* 0x000000050d1b7223 */ /* 0x000fe20000010806 */
[----:B------:R-:W-:-:S02]  /*16d80*/  HADD2.F32 R5, -RZ, R30.H0_H0 ;  /* 0x2000001eff057230 */ /* 0x000fc40000004100 */
[----:B------:R-:W-:Y:S01]  /*16d90*/  FFMA.FTZ R31, R13, R10, R9 ;  /* 0x0000000a0d1f7223 */ /* 0x000fe20000010009 */
[--C-:B------:R-:W-:Y:S02]  /*16da0*/  HADD2.F32 R6, -RZ, R34.reuse.H0_H0 ;  /* 0x20000022ff067230 */ /* 0x100fe40000004100 */
[--C-:B------:R-:W-:Y:S02]  /*16db0*/  HADD2.F32 R4, -RZ, R11.reuse.H0_H0 ;  /* 0x2000000bff047230 */ /* 0x100fe40000004100 */
[----:B------:R-:W-:Y:S01]  /*16dc0*/  HADD2.F32 R34, -RZ, R34.H1_H1 ;  /* 0x30000022ff227230 */ /* 0x000fe20000004100 */
[----:B------:R-:W-:Y:S01]  /*16dd0*/  F2FP.SATFINITE.E4M3.F32.PACK_AB_MERGE_C R24, R31, R24, RZ ;  /* 0x000000181f18723e */ /* 0x000fe200048070ff */
[----:B------:R-:W-:Y:S02]  /*16de0*/  HADD2.F32 R11, -RZ, R11.H1_H1 ;  /* 0x3000000bff0b7230 */ /* 0x000fe40000004100 */
[----:B------:R-:W-:Y:S01]  /*16df0*/  FMUL.FTZ R8, R4, R6 ;  /* 0x0000000604087220 */ /* 0x000fe20000410000 */
[----:B------:R-:W-:-:S02]  /*16e00*/  HADD2.F32 R30, -RZ, R30.H1_H1 ;  /* 0x3000001eff1e7230 */ /* 0x000fc40000004100 */
[-C--:B------:R-:W-:Y:S01]  /*16e10*/  FMUL.FTZ R9, R4, R5.reuse ;  /* 0x0000000504097220 */ /* 0x080fe20000410000 */
[--C-:B------:R-:W-:Y:S02]  /*16e20*/  HADD2.F32 R3, -RZ, R7.reuse.H0_H0 ;  /* 0x20000007ff037230 */ /* 0x100fe40000004100 */
[C---:B------:R-:W-:Y:S01]  /*16e30*/  FMUL.FTZ R4, R11.reuse, R34 ;  /* 0x000000220b047220 */ /* 0x040fe20000410000 */
[----:B------:R-:W-:Y:S02]  /*16e40*/  HADD2.F32 R7, -RZ, R7.H1_H1 ;  /* 0x30000007ff077230 */ /* 0x000fe40000004100 */
[----:B------:R-:W-:Y:S01]  /*16e50*/  FMUL.FTZ R11, R11, R30 ;  /* 0x0000001e0b0b7220 */ /* 0x000fe20000410000 */
        /* <DEDUP_REMOVED lines=8> */
[----:B------:R-:W-:Y:S02]  /*16ee0*/  F2FP.SATFINITE.E4M3.F32.PACK_AB_MERGE_C R9, R44, R37, RZ ;  /* 0x000000252c09723e */ /* 0x000fe400048070ff */
[----:B------:R-:W-:Y:S02]  /*16ef0*/  F2FP.SATFINITE.E4M3.F32.PACK_AB_MERGE_C R11, R36, R45, RZ ;  /* 0x0000002d240b723e */ /* 0x000fe400048070ff */
[----:B------:R-:W-:-:S02]  /*16f00*/  F2FP.SATFINITE.E4M3.F32.PACK_AB_MERGE_C R8, R29, R20, RZ ;  /* 0x000000141d08723e */ /* 0x000fc400048070ff */
[----:B------:R-:W-:Y:S02]  /*16f10*/  F2FP.SATFINITE.E4M3.F32.PACK_AB_MERGE_C R5, R39, R38, R5 ;  /* 0x000000262705723e */ /* 0x000fe40004807005 */
[----:B------:R-:W-:Y:S02]  /*16f20*/  F2FP.SATFINITE.E4M3.F32.PACK_AB_MERGE_C R7, R48, R33, R7 ;  /* 0x000000213007723e */ /* 0x000fe40004807007 */
[----:B------:R-:W-:Y:S02]  /*16f30*/  F2FP.SATFINITE.E4M3.F32.PACK_AB_MERGE_C R4, R14, R15, R4 ;  /* 0x0000000f0e04723e */ /* 0x000fe40004807004 */
[----:B------:R-:W-:Y:S02]  /*16f40*/  F2FP.SATFINITE.E4M3.F32.PACK_AB_MERGE_C R6, R13, R10, R6 ;  /* 0x0000000a0d06723e */ /* 0x000fe40004807006 */
[----:B------:R-:W-:Y:S02]  /*16f50*/  F2FP.SATFINITE.E4M3.F32.PACK_AB_MERGE_C R9, R35, R40, R9 ;  /* 0x000000282309723e */ /* 0x000fe40004807009 */
[----:B------:R-:W-:Y:S01]  /*16f60*/  F2FP.SATFINITE.E4M3.F32.PACK_AB_MERGE_C R11, R52, R43, R11 ;  /* 0x0000002b340b723e */ /* 0x000fe2000480700b */
[----:B------:R3:W-:Y:S01]  /*16f70*/  STS.128 [R49+0x1e200], R4 ;  /* 0x01e2000431007388 */ /* 0x0007e20000000c00 */
[----:B------:R-:W-:-:S02]  /*16f80*/  F2FP.SATFINITE.E4M3.F32.PACK_AB_MERGE_C R8, R21, R12, R8 ;  /* 0x0000000c1508723e */ /* 0x000fc40004807008 */
[----:B------:R-:W-:-:S05]  /*16f90*/  F2FP.SATFINITE.E4M3.F32.PACK_AB_MERGE_C R10, R34, R3, R24 ;  /* 0x00000003220a723e */ /* 0x000fca0004807018 */
[----:B------:R3:W-:Y:S02]  /*16fa0*/  STS.128 [R0+0x1e200], R8 ;  /* 0x01e2000800007388 */ /* 0x0007e40000000c00 */
.L_x_549:
[----:B------:R-:W-:Y:S05]  /*16fb0*/  BSYNC B0 ;  /* 0x0000000000007941 */ /* 0x000fea0003800000 */
.L_x_539:
[----:B------:R-:W-:Y:S01]  /*16fc0*/  @!PT LDS RZ, [RZ] ;  /* 0x00000000fffff984 */ /* 0x000fe20000000800 */
[----:B------:R-:W-:Y:S01]  /*16fd0*/  @!PT LDS RZ, [RZ] ;  /* 0x00000000fffff984 */ /* 0x000fe20000000800 */
[----:B------:R-:W-:Y:S01]  /*16fe0*/  @!PT LDS RZ, [RZ] ;  /* 0x00000000fffff984 */ /* 0x000fe20000000800 */
[----:B------:R-:W-:Y:S01]  /*16ff0*/  @!PT LDS RZ, [RZ] ;  /* 0x00000000fffff984 */ /* 0x000fe20000000800 */
[----:B------:R0:W-:Y:S06]  /*17000*/  MEMBAR.ALL.CTA ;  /* 0x0000000000007992 */ /* 0x0001ec0000008000 */
[----:B0-----:R-:W0:Y:S01]  /*17010*/  FENCE.VIEW.ASYNC.S ;  /* 0x00000000000073c6 */ /* 0x001e220000000000 */
[----:B------:R-:W-:Y:S05]  /*17020*/  WARPSYNC.ALL ;  /* 0x0000000000007948 */ /* 0x000fea0003800000 */
[----:B0-----:R-:W-:Y:S06]  /*17030*/  BAR.SYNC.DEFER_BLOCKING 0xd, 0x100 ;  /* 0x0344000000007b1d */ /* 0x001fec0000010000 */
.L_x_537:
[----:B-1234-:R-:W-:-:S04]  /*17040*/  MOV R0, UR53 ;  /* 0x0000003500007c02 */ /* 0x01efc80008000f00 */
[----:B------:R-:W-:-:S13]  /*17050*/  ISETP.NE.AND P0, PT, R0, 0x3, PT ;  /* 0x000000030000780c */ /* 0x000fda0003f05270 */
[----:B------:R-:W-:Y:S05]  /*17060*/  @!P0 BRA `(.L_x_572) ;  /* 0x0000000000048947 */ /* 0x000fea0003800000 */
[----:B------:R-:W-:Y:S01]  /*17070*/  BPT.TRAP 0x1 ;  /* 0x000000040000795c */ /* 0x000fe20000300000 */
.L_x_572:
[----:B------:R-:W-:Y:S01]  /*17080*/  IMAD R0, R148, 0x8, R18 ;  /* 0x0000000894007824 */ /* 0x000fe200078e0212 */
[----:B0-----:R-:W-:-:S04]  /*17090*/  SHF.L.U32 R3, R227, 0x1f, RZ ;  /* 0x0000001fe3037819 */ /* 0x001fc800000006ff */
[----:B------:R0:W1:Y:S01]  /*170a0*/  SYNCS.PHASECHK.TRANS64.TRYWAIT P2, [R0+URZ+0x33430], R3 ;  /* 0x03343003000075a7 */ /* 0x000062000804017f */
[----:B------:R-:W-:Y:S05]  /*170b0*/  @!P0 BRA `(.L_x_573) ;  /* 0x0000000000048947 */ /* 0x000fea0003800000 */
[----:B------:R-:W-:Y:S01]  /*170c0*/  BPT.TRAP 0x1 ;  /* 0x000000040000795c */ /* 0x000fe20000300000 */
.L_x_573:
[----:B-----5:R-:W2:Y:S01]  /*170d0*/  S2R R4, SR_TID.X ;  /* 0x0000000000047919 */ /* 0x020ea20000002100 */
[----:B------:R-:W-:Y:S01]  /*170e0*/  IMAD.MOV.U32 R119, RZ, RZ, RZ ;  /* 0x000000ffff777224 */ /* 0x000fe200078e00ff */
[----:B--2---:R-:W-:-:S04]  /*170f0*/  LOP3.LUT R4, R4, 0x7f, RZ, 0xc0, !PT ;  /* 0x0000007f04047812 */ /* 0x004fc800078ec0ff */
[----:B------:R-:W-:Y:S01]  /*17100*/  ISETP.NE.AND P1, PT, R4, RZ, PT ;  /* 0x000000ff0400720c */ /* 0x000fe20003f25270 */
[----:B-1----:R-:W-:-:S12]  /*17110*/  @P2 BRA `(.L_x_574) ;  /* 0x0000000000082947 */ /* 0x002fd80003800000 */
[----:B------:R-:W1:Y:S02]  /*17120*/  SYNCS.PHASECHK.TRANS64.TRYWAIT P2, [R0+URZ+0x33430], R3 ;  /* 0x03343003000075a7 */ /* 0x000e64000804017f */
[----:B-1----:R-:W-:Y:S05]  /*17130*/  @!P2 BRA `(.L_x_575) ;  /* 0x0000011800aca947 */ /* 0x002fea0003800000 */
.L_x_574:
[----:B------:R-:W-:Y:S05]  /*17140*/  WARPSYNC.ALL ;  /* 0x0000000000007948 */ /* 0x000fea0003800000 */
[----:B01----:R-:W-:Y:S01]  /*17150*/  VIADD R3, R18, 0x24200 ;  /* 0x0002420012037836 */ /* 0x003fe20000000000 */
[----:B------:R-:W2:Y:S01]  /*17160*/  LDL R12, [R1+0x40] ;  /* 0x00004000010c7983 */ /* 0x000ea20000100800 */
[----:B------:R-:W-:Y:S01]  /*17170*/  R2UR UR28, R50 ;  /* 0x00000000321c72ca */ /* 0x000fe200000e0000 */
[----:B------:R-:W-:Y:S01]  /*17180*/  IMAD.MOV.U32 R7, RZ, RZ, -0x7fffffe0 ;  /* 0x80000020ff077424 */ /* 0x000fe200078e00ff */
[----:B------:R-:W-:Y:S01]  /*17190*/  WARPGROUP.ARRIVE ;  /* 0x00000000000079c5 */ /* 0x000fe20000000000 */
[----:B------:R-:W-:Y:S01]  /*171a0*/  SHF.R.U32.HI R3, RZ, 0x4, R3 ;  /* 0x00000004ff037819 */ /* 0x000fe20000011603 */
[----:B------:R-:W-:Y:S01]  /*171b0*/  UMOV UR29, 0x80000020 ;  /* 0x80000020001d7882 */ /* 0x000fe20000000000 */
[----:B------:R-:W-:Y:S01]  /*171c0*/  MOV R5, 0x80000020 ;  /* 0x8000002000057802 */ /* 0x000fe20000000f00 */
[----:B------:R-:W-:Y:S01]  /*171d0*/  UMOV UR9, UR29 ;  /* 0x0000001d00097c82 */ /* 0x000fe20008000000 */
[----:B------:R-:W-:Y:S01]  /*171e0*/  LOP3.LUT R3, R3, 0x3fff, RZ, 0xc0, !PT ;  /* 0x00003fff03037812 */ /* 0x000fe200078ec0ff */
[----:B------:R-:W-:Y:S01]  /*171f0*/  UMOV UR5, UR29 ;  /* 0x0000001d00057c82 */ /* 0x000fe20008000000 */
[----:B------:R-:W-:Y:S01]  /*17200*/  R2UR UR31, R7 ;  /* 0x00000000071f72ca */ /* 0x000fe200000e0000 */
[----:B------:R-:W-:Y:S01]  /*17210*/  UMOV UR13, UR29 ;  /* 0x0000001d000d7c82 */ /* 0x000fe20008000000 */
[----:B------:R-:W-:Y:S01]  /*17220*/  LOP3.LUT R14, R3, 0x10000, RZ, 0xfc, !PT ;  /* 0x00010000030e7812 */ /* 0x000fe200078efcff */
[----:B------:R-:W-:Y:S01]  /*17230*/  IMAD.MOV.U32 R11, RZ, RZ, -0x7fffffe0 ;  /* 0x80000020ff0b7424 */ /* 0x000fe200078e00ff */
[----:B------:R-:W-:Y:S01]  /*17240*/  ULOP3.LUT UR28, UR28, 0x10000, URZ, 0xfc, !UPT ;  /* 0x000100001c1c7892 */ /* 0x000fe2000f8efc3f */
[----:B------:R-:W-:Y:S01]  /*17250*/  R2UR UR11, R5 ;  /* 0x00000000050b72ca */ /* 0x000fe200000e0000 */
[----:B------:R-:W-:Y:S01]  /*17260*/  IMAD.MOV.U32 R5, RZ, RZ, -0x7fffffe0 ;  /* 0x80000020ff057424 */ /* 0x000fe200078e00ff */
[----:B------:R-:W-:Y:S01]  /*17270*/  MOV R9, 0x80000020 ;  /* 0x8000002000097802 */ /* 0x000fe20000000f00 */
[----:B------:R-:W-:Y:S01]  /*17280*/  IMAD R6, R148, 0x780, R14 ;  /* 0x0000078094067824 */ /* 0x000fe200078e020e */
[----:B------:R-:W-:Y:S01]  /*17290*/  R2UR UR51, R11 ;  /* 0x000000000b3372ca */ /* 0x000fe200000e0000 */
[----:B------:R-:W-:Y:S01]  /*172a0*/  UIADD3 UR48, UR28, 0x2, URZ ;  /* 0x000000021c307890 */ /* 0x000fe2000fffe03f */
[----:B------:R-:W-:Y:S01]  /*172b0*/  R2UR UR7, R5 ;  /* 0x00000000050772ca */ /* 0x000fe200000e0000 */
[C---:B------:R-:W-:Y:S01]  /*172c0*/  VIADD R4, R6.reuse, 0x80 ;  /* 0x0000008006047836 */ /* 0x040fe20000000000 */
[C---:B------:R-:W-:Y:S01]  /*172d0*/  R2UR UR30, R6.reuse ;  /* 0x00000000061e72ca */ /* 0x040fe200000e0000 */
[----:B------:R-:W-:Y:S01]  /*172e0*/  UMOV UR8, UR28 ;  /* 0x0000001c00087c82 */ /* 0x000fe20008000000 */
[----:B------:R-:W-:Y:S01]  /*172f0*/  UMOV UR4, UR28 ;  /* 0x0000001c00047c82 */ /* 0x000fe20008000000 */
[----:B------:R-:W-:Y:S01]  /*17300*/  VIADD R8, R6, 0x180 ;  /* 0x0000018006087836 */ /* 0x000fe20000000000 */
[----:B------:R-:W-:Y:S01]  /*17310*/  R2UR UR10, R4 ;  /* 0x00000000040a72ca */ /* 0x000fe200000e0000 */
[C---:B------:R-:W-:Y:S01]  /*17320*/  VIADD R4, R6.reuse, 0x100 ;  /* 0x0000010006047836 */ /* 0x040fe20000000000 */
[----:B------:R-:W-:Y:S01]  /*17330*/  UMOV UR12, UR28 ;  /* 0x0000001c000c7c82 */ /* 0x000fe20008000000 */
[----:B------:R-:W-:Y:S01]  /*17340*/  IMAD.MOV.U32 R5, RZ, RZ, -0x7fffffe0 ;  /* 0x80000020ff057424 */ /* 0x000fe200078e00ff */
[----:B------:R-:W-:Y:S01]  /*17350*/  UMOV UR49, 0x80000020 ;  /* 0x8000002000317882 */ /* 0x000fe20000000000 */
[----:B------:R-:W-:Y:S01]  /*17360*/  VIADD R10, R6, 0x2 ;  /* 0x00000002060a7836 */ /* 0x000fe20000000000 */
[----:B------:R-:W-:Y:S01]  /*17370*/  R2UR UR6, R4 ;  /* 0x00000000040672ca */ /* 0x000fe200000e0000 */
[----:B------:R-:W-:Y:S01]  /*17380*/  VIADD R4, R6, 0x200 ;  /* 0x0000020006047836 */ /* 0x000fe20000000000 */
[----:B------:R-:W-:Y:S01]  /*17390*/  R2UR UR15, R5 ;  /* 0x00000000050f72ca */ /* 0x000fe200000e0000 */
[----:B------:R-:W-:Y:S01]  /*173a0*/  QGMMA.64x32x32.F32.E4M3.E4M3 R88, gdesc[UR28], RZ, !UPT, gsb0 ;  /* 0x006000001c5879f3 */ /* 0x000fe2000c0008ff */
[----:B------:R-:W-:Y:S01]  /*173b0*/  R2UR UR50, R10 ;  /* 0x000000000a3272ca */ /* 0x000fe200000e0000 */
[----:B------:R-:W-:Y:S01]  /*173c0*/  IMAD.MOV.U32 R5, RZ, RZ, -0x7fffffe0 ;  /* 0x80000020ff057424 */ /* 0x000fe200078e00ff */
[----:B------:R-:W-:Y:S01]  /*173d0*/  R2UR UR14, R4 ;  /* 0x00000000040e72ca */ /* 0x000fe200000e0000 */
[C---:B------:R-:W-:Y:S01]  /*173e0*/  VIADD R4, R6.reuse, 0x82 ;  /* 0x0000008206047836 */ /* 0x040fe20000000000 */
[----:B------:R-:W-:Y:S01]  /*173f0*/  MOV R11, 0x80000020 ;  /* 0x80000020000b7802 */ /* 0x000fe20000000f00 */
[C---:B------:R-:W-:Y:S01]  /*17400*/  VIADD R10, R6.reuse, 0x280 ;  /* 0x00000280060a7836 */ /* 0x040fe20000000000 */
[----:B------:R-:W-:Y:S01]  /*17410*/  IADD3 R20, R6, 0x682, RZ ;  /* 0x0000068206147810 */ /* 0x000fe20007ffe0ff */
[----:B------:R-:W-:Y:S01]  /*17420*/  IMAD.MOV.U32 R21, RZ, RZ, -0x7fffffe0 ;  /* 0x80000020ff157424 */ /* 0x000fe200078e00ff */
[----:B------:R-:W-:Y:S01]  /*17430*/  P2R R106, PR, RZ, 0x2 ;  /* 0x00000002ff6a7803 */ /* 0x000fe20000000000 */
[----:B------:R-:W-:Y:S01]  /*17440*/  IMAD.MOV.U32 R13, RZ, RZ, -0x7fffffe0 ;  /* 0x80000020ff0d7424 */ /* 0x000fe200078e00ff */
[----:B------:R-:W-:Y:S01]  /*17450*/  P2R R104, PR, RZ, 0x1 ;  /* 0x00000001ff687803 */ /* 0x000fe20000000000 */
[----:B------:R-:W-:-:S02]  /*17460*/  IMAD.MOV.U32 R118, RZ, RZ, R119 ;  /* 0x000000ffff767224 */ /* 0x000fc400078e0077 */
[--C-:B------:R-:W-:Y:S02]  /*17470*/  IMAD.MOV.U32 R116, RZ, RZ, R119.reuse ;  /* 0x000000ffff747224 */ /* 0x100fe400078e0077 */
[--C-:B------:R-:W-:Y:S02]  /*17480*/  IMAD.MOV.U32 R114, RZ, RZ, R119.reuse ;  /* 0x000000ffff727224 */ /* 0x100fe400078e0077 */
[--C-:B------:R-:W-:Y:S02]  /*17490*/  IMAD.MOV.U32 R112, RZ, RZ, R119.reuse ;  /* 0x000000ffff707224 */ /* 0x100fe400078e0077 */
[--C-:B------:R-:W-:Y:S02]  /*174a0*/  IMAD.MOV.U32 R110, RZ, RZ, R119.reuse ;  /* 0x000000ffff6e7224 */ /* 0x100fe400078e0077 */
[----:B------:R-:W-:Y:S01]  /*174b0*/  IMAD.MOV.U32 R108, RZ, RZ, R119 ;  /* 0x000000ffff6c7224 */ /* 0x000fe200078e0077 */
[----:B------:R-:W-:Y:S02]  /*174c0*/  WARPGROUP.DEPBAR.LE gsb0, 0x0 ;  /* 0x00008000000079c5 */ /* 0x000fe40000010000 */
[----:B------:R-:W-:-:S06]  /*174d0*/  WARPGROUP.ARRIVE ;  /* 0x00000000000079c5 */ /* 0x000fcc0000000000 */
[----:B------:R-:W-:Y:S01]  /*174e0*/  QGMMA.64x32x32.F32.E4M3.E4M3 R72, gdesc[UR8], RZ, !UPT, gsb0 ;  /* 0x00600000084879f3 */ /* 0x000fe2000c0008ff */
[----:B------:R-:W-:Y:S01]  /*174f0*/  R2UR UR10, R8 ;  /* 0x00000000080a72ca */ /* 0x000fe200000e0000 */
[----:B------:R-:W-:Y:S01]  /*17500*/  UMOV UR8, UR28 ;  /* 0x0000001c00087c82 */ /* 0x000fe20008000000 */
[----:B------:R-:W-:Y:S01]  /*17510*/  R2UR UR11, R9 ;  /* 0x00000000090b72ca */ /* 0x000fe200000e0000 */
[----:B------:R-:W-:Y:S01]  /*17520*/  UMOV UR9, UR29 ;  /* 0x0000001d00097c82 */ /* 0x000fe20008000000 */
[----:B------:R-:W-:Y:S01]  /*17530*/  IMAD.MOV.U32 R9, RZ, RZ, -0x7fffffe0 ;  /* 0x80000020ff097424 */ /* 0x000fe200078e00ff */
[----:B------:R-:W-:Y:S01]  /*17540*/  IADD3 R8, R6, 0x182, RZ ;  /* 0x0000018206087810 */ /* 0x000fe20007ffe0ff */
[----:B------:R-:W-:Y:S02]  /*17550*/  WARPGROUP.DEPBAR.LE gsb0, 0x0 ;  /* 0x00008000000079c5 */ /* 0x000fe40000010000 */
[----:B------:R-:W-:-:S06]  /*17560*/  WARPGROUP.ARRIVE ;  /* 0x00000000000079c5 */ /* 0x000fcc0000000000 */
[----:B------:R-:W-:Y:S01]  /*17570*/  QGMMA.64x32x32.F32.E4M3.E4M3 R56, gdesc[UR4], RZ, !UPT, gsb0 ;  /* 0x00600000043879f3 */ /* 0x000fe2000c0008ff */
[----:B------:R-:W-:Y:S01]  /*17580*/  R2UR UR6, R4 ;  /* 0x00000000040672ca */ /* 0x000fe200000e0000 */
[----:B------:R-:W-:Y:S01]  /*17590*/  UMOV UR4, UR48 ;  /* 0x0000003000047c82 */ /* 0x000fe20008000000 */
[----:B------:R-:W-:Y:S01]  /*175a0*/  R2UR UR7, R5 ;  /* 0x00000000050772ca */ /* 0x000fe200000e0000 */
[----:B------:R-:W-:Y:S01]  /*175b0*/  UMOV UR5, UR49 ;  /* 0x0000003100057c82 */ /* 0x000fe20008000000 */
[----:B------:R-:W-:Y:S02]  /*175c0*/  VIADD R4, R6, 0x102 ;  /* 0x0000010206047836 */ /* 0x000fe40000000000 */
[----:B------:R-:W-:Y:S01]  /*175d0*/  IMAD.MOV.U32 R5, RZ, RZ, -0x7fffffe0 ;  /* 0x80000020ff057424 */ /* 0x000fe200078e00ff */
        /* <DEDUP_REMOVED lines=12> */
[----:B------:R-:W-:Y:S01]  /*176a0*/  UMOV UR12, UR48 ;  /* 0x00000030000c7c82 */ /* 0x000fe20008000000 */
[----:B------:R-:W-:Y:S01]  /*176b0*/  UMOV UR13, UR49 ;  /* 0x00000031000d7c82 */ /* 0x000fe20008000000 */
[----:B------:R-:W-:Y:S02]  /*176c0*/  WARPGROUP.DEPBAR.LE gsb0, 0x0 ;  /* 0x00008000000079c5 */ /* 0x000fe40000010000 */
[----:B------:R-:W-:-:S06]  /*176d0*/  WARPGROUP.ARRIVE ;  /* 0x00000000000079c5 */ /* 0x000fcc0000000000 */
[----:B------:R-:W-:Y:S01]  /*176e0*/  QGMMA.64x32x32.F32.E4M3.E4M3 R88, gdesc[UR48], R88, gsb0 ;  /* 0x00600000305879f3 */ /* 0x000fe20008000858 */
[----:B------:R-:W-:Y:S01]  /*176f0*/  R2UR UR50, R4 ;  /* 0x00000000043272ca */ /* 0x000fe200000e0000 */
[----:B------:R-:W-:Y:S01]  /*17700*/  VIADD R4, R6, 0x202 ;  /* 0x0000020206047836 */ /* 0x000fe20000000000 */
[----:B------:R-:W-:Y:S01]  /*17710*/  R2UR UR51, R5 ;  /* 0x00000000053372ca */ /* 0x000fe200000e0000 */
[----:B------:R-:W-:-:S03]  /*17720*/  IMAD.MOV.U32 R5, RZ, RZ, -0x7fffffe0 ;  /* 0x80000020ff057424 */ /* 0x000fc600078e00ff */
[----:B------:R-:W-:Y:S01]  /*17730*/  R2UR UR14, R4 ;  /* 0x00000000040e72ca */ /* 0x000fe200000e0000 */
[----:B------:R-:W-:Y:S01]  /*17740*/  VIADD R4, R6, 0x300 ;  /* 0x0000030006047836 */ /* 0x000fe20000000000 */
[----:B------:R-:W-:Y:S01]  /*17750*/  R2UR UR15, R5 ;  /* 0x00000000050f72ca */ /* 0x000fe200000e0000 */
[----:B------:R-:W-:Y:S01]  /*17760*/  IMAD.MOV.U32 R5, RZ, RZ, -0x7fffffe0 ;  /* 0x80000020ff057424 */ /* 0x000fe200078e00ff */
[----:B------:R-:W-:Y:S02]  /*17770*/  WARPGROUP.DEPBAR.LE gsb0, 0x0 ;  /* 0x00008000000079c5 */ /* 0x000fe40000010000 */
[----:B------:R-:W-:-:S06]  /*17780*/  WARPGROUP.ARRIVE ;  /* 0x00000000000079c5 */ /* 0x000fcc0000000000 */
[----:B------:R-:W-:Y:S01]  /*17790*/  QGMMA.64x32x32.F32.E4M3.E4M3 R72, gdesc[UR4], R72, gsb0 ;  /* 0x00600000044879f3 */ /* 0x000fe20008000848 */
[----:B------:R-:W-:Y:S01]  /*177a0*/  R2UR UR6, R10 ;  /* 0x000000000a0672ca */ /* 0x000fe200000e0000 */
[----:B------:R-:W-:Y:S01]  /*177b0*/  UIADD3 UR4, UR28, 0x200, URZ ;  /* 0x000002001c047890 */ /* 0x000fe2000fffe03f */
[----:B------:R-:W-:Y:S01]  /*177c0*/  R2UR UR7, R11 ;  /* 0x000000000b0772ca */ /* 0x000fe200000e0000 */
[----:B------:R-:W-:Y:S01]  /*177d0*/  UMOV UR5, 0x80000020 ;  /* 0x8000002000057882 */ /* 0x000fe20000000000 */
[----:B------:R-:W-:Y:S01]  /*177e0*/  VIADD R10, R6, 0x282 ;  /* 0x00000282060a7836 */ /* 0x000fe20000000000 */
[----:B------:R-:W-:Y:S01]  /*177f0*/  UMOV UR17, UR5 ;  /* 0x0000000500117c82 */ /* 0x000fe20008000000 */
[----:B------:R-:W-:Y:S02]  /*17800*/  IMAD.MOV.U32 R11, RZ, RZ, -0x7fffffe0 ;  /* 0x80000020ff0b7424 */ /* 0x000fe400078e00ff */
[----:B------:R-:W-:Y:S01]  /*17810*/  UMOV UR16, UR4 ;  /* 0x0000000400107c82 */ /* 0x000fe20008000000 */
[----:B------:R-:W-:-:S02]  /*17820*/  WARPGROUP.DEPBAR.LE gsb0, 0x0 ;  /* 0x00008000000079c5 */ /* 0x000fc40000010000 */
[----:B------:R-:W-:-:S06]  /*17830*/  WARPGROUP.ARRIVE ;  /* 0x00000000000079c5 */ /* 0x000fcc0000000000 */
[----:B------:R-:W-:Y:S03]  /*17840*/  QGMMA.64x32x32.F32.E4M3.E4M3 R56, gdesc[UR48], R56, gsb0 ;  /* 0x00600000303879f3 */ /* 0x000fe60008000838 */
[----:B------:R-:W-:Y:S02]  /*17850*/  WARPGROUP.DEPBAR.LE gsb0, 0x0 ;  /* 0x00008000000079c5 */ /* 0x000fe40000010000 */
[----:B------:R-:W-:-:S06]  /*17860*/  WARPGROUP.ARRIVE ;  /* 0x00000000000079c5 */ /* 0x000fcc0000000000 */
[----:B------:R-:W-:Y:S01]  /*17870*/  QGMMA.64x32x32.F32.E4M3.E4M3 R40, gdesc[UR8], R40, gsb0 ;  /* 0x00600000082879f3 */ /* 0x000fe20008000828 */
        /* <DEDUP_REMOVED lines=8> */
[----:B------:R-:W-:Y:S01]  /*17900*/  QGMMA.64x32x32.F32.E4M3.E4M3 R24, gdesc[UR12], R24, gsb0 ;  /* 0x006000000c1879f3 */ /* 0x000fe20008000818 */
[----:B------:R-:W-:Y:S01]  /*17910*/  R2UR UR14, R8 ;  /* 0x00000000080e72ca */ /* 0x000fe200000e0000 */
[----:B------:R-:W-:Y:S01]  /*17920*/  UMOV UR12, UR4 ;  /* 0x00000004000c7c82 */ /* 0x000fe20008000000 */
[----:B------:R-:W-:Y:S01]  /*17930*/  R2UR UR15, R9 ;  /* 0x00000000090f72ca */ /* 0x000fe200000e0000 */
[----:B------:R-:W-:Y:S01]  /*17940*/  UMOV UR13, UR5 ;  /* 0x00000005000d7c82 */ /* 0x000fe20008000000 */
[----:B------:R-:W-:Y:S01]  /*17950*/  VIADD R8, R6, 0x402 ;  /* 0x0000040206087836 */ /* 0x000fe20000000000 */
[----:B------:R-:W-:Y:S01]  /*17960*/  MOV R9, 0x80000020 ;  /* 0x8000002000097802 */ /* 0x000fe20000000f00 */
[----:B------:R-:W-:Y:S02]  /*17970*/  WARPGROUP.DEPBAR.LE gsb0, 0x0 ;  /* 0x00008000000079c5 */ /* 0x000fe40000010000 */
[----:B------:R-:W-:-:S06]  /*17980*/  WARPGROUP.ARRIVE ;  /* 0x00000000000079c5 */ /* 0x000fcc0000000000 */
[----:B------:R-:W-:Y:S01]  /*17990*/  QGMMA.64x32x32.F32.E4M3.E4M3 R88, gdesc[UR4], R88, gsb0 ;  /* 0x00600000045879f3 */ /* 0x000fe20008000858 */
[----:B------:R-:W-:Y:S02]  /*179a0*/  R2UR UR6, R4 ;  /* 0x00000000040672ca */ /* 0x000fe400000e0000 */
[----:B------:R-:W-:Y:S01]  /*179b0*/  R2UR UR7, R5 ;  /* 0x00000000050772ca */ /* 0x000fe200000e0000 */
[----:B------:R-:W-:Y:S01]  /*179c0*/  IMAD.MOV.U32 R5, RZ, RZ, -0x7fffffe0 ;  /* 0x80000020ff057424 */ /* 0x000fe200078e00ff */
[----:B------:R-:W-:-:S04]  /*179d0*/  IADD3 R4, R6, 0x480, RZ ;  /* 0x0000048006047810 */ /* 0x000fc80007ffe0ff */
[----:B------:R-:W-:Y:S01]  /*179e0*/  R2UR UR18, R4 ;  /* 0x00000000041272ca */ /* 0x000fe200000e0000 */
[----:B------:R-:W-:Y:S01]  /*179f0*/  VIADD R4, R6, 0x302 ;  /* 0x0000030206047836 */ /* 0x000fe20000000000 */
[----:B------:R-:W-:Y:S02]  /*17a00*/  R2UR UR19, R5 ;  /* 0x00000000051372ca */ /* 0x000fe400000e0000 */
[----:B------:R-:W-:Y:S01]  /*17a10*/  MOV R5, 0x80000020 ;  /* 0x8000002000057802 */ /* 0x000fe20000000f00 */
        /* <DEDUP_REMOVED lines=52> */
[----:B------:R-:W-:Y:S02]  /*17d60*/  MOV R11, 0x80000020 ;  /* 0x80000020000b7802 */ /* 0x000fe40000000f00 */
        /* <DEDUP_REMOVED lines=40> */
[----:B------:R-:W-:Y:S02]  /*17ff0*/  WARPGROUP.DEPBAR.LE gsb0, 0x0 ;  /* 0x00008000000079c5 */ /* 0x000fe40000010000 */
[----:B------:R-:W-:-:S06]  /*18000*/  WARPGROUP.ARRIVE ;  /* 0x00000000000079c5 */ /* 0x000fcc0000000000 */
[----:B------:R-:W-:Y:S03]  /*18010*/  QGMMA.64x32x32.F32.E4M3.E4M3 R56, gdesc[UR12], R56, gsb0 ;  /* 0x006000000c3879f3 */ /* 0x000fe60008000838 */
[----:B------:R-:W-:Y:S02]  /*18020*/  WARPGROUP.DEPBAR.LE gsb0, 0x0 ;  /* 0x00008000000079c5 */ /* 0x000fe40000010000 */
[----:B------:R-:W-:-:S06]  /*18030*/  WARPGROUP.ARRIVE ;  /* 0x00000000000079c5 */ /* 0x000fcc0000000000 */
[----:B------:R-:W-:Y:S01]  /*18040*/  QGMMA.64x32x32.F32.E4M3.E4M3 R40, gdesc[UR20], R40, gsb0 ;  /* 0x00600000142879f3 */ /* 0x000fe20008000828 */
[----:B------:R-:W-:Y:S01]  /*18050*/  R2UR UR23, R13 ;  /* 0x000000000d1772ca */ /* 0x000fe200000e0000 */
[----:B------:R-:W-:Y:S01]  /*18060*/  UMOV UR20, UR16 ;  /* 0x0000001000147c82 */ /* 0x000fe20008000000 */
[----:B------:R-:W-:Y:S01]  /*18070*/  UMOV UR21, UR17 ;  /* 0x0000001100157c82 */ /* 0x000fe20008000000 */
[----:B------:R-:W-:Y:S02]  /*18080*/  WARPGROUP.DEPBAR.LE gsb0, 0x0 ;  /* 0x00008000000079c5 */ /* 0x000fe40000010000 */
[----:B------:R-:W-:-:S06]  /*18090*/  WARPGROUP.ARRIVE ;  /* 0x00000000000079c5 */ /* 0x000fcc0000000000 */
[----:B------:R-:W-:Y:S03]  /*180a0*/  QGMMA.64x32x32.F32.E4M3.E4M3 R24, gdesc[UR24], R24, gsb0 ;  /* 0x00600000181879f3 */ /* 0x000fe60008000818 */
[----:B------:R-:W-:Y:S02]  /*180b0*/  WARPGROUP.DEPBAR.LE gsb0, 0x0 ;  /* 0x00008000000079c5 */ /* 0x000fe40000010000 */
[----:B------:R-:W-:-:S06]  /*180c0*/  WARPGROUP.ARRIVE ;  /* 0x00000000000079c5 */ /* 0x000fcc0000000000 */
[----:B------:R-:W-:Y:S01]  /*180d0*/  QGMMA.64x32x32.F32.E4M3.E4M3 R88, gdesc[UR16], R88, gsb0 ;  /* 0x00600000105879f3 */ /* 0x000fe20008000858 */
[----:B------:R-:W-:Y:S01]  /*180e0*/  R2UR UR18, R4 ;  /* 0x00000000041272ca */ /* 0x000fe200000e0000 */
[----:B--2---:R-:W-:Y:S01]  /*180f0*/  IMAD.IADD R4, R12, 0x1, R149 ;  /* 0x000000010c047824 */ /* 0x004fe200078e0295 */
[----:B------:R-:W-:Y:S01]  /*18100*/  R2UR UR19, R5 ;  /* 0x00000000051372ca */ /* 0x000fe200000e0000 */
[----:B------:R-:W-:Y:S02]  /*18110*/  VIADD R12, R6, 0x702 ;  /* 0x00000702060c7836 */ /* 0x000fe40000000000 */
[----:B------:R-:W-:-:S03]  /*18120*/  IMAD R4, R157, -0xa0, R4 ;  /* 0xffffff609d047824 */ /* 0x000fc600078e0204 */
[----:B------:R-:W-:Y:S02]  /*18130*/  R2UR UR22, R12 ;  /* 0x000000000c1672ca */ /* 0x000fe400000e0000 */
[C---:B------:R-:W-:Y:S02]  /*18140*/  ISETP.GT.AND P4, PT, R4.reuse, RZ, PT ;  /* 0x000000ff0400720c */ /* 0x040fe40003f84270 */
[C---:B------:R-:W-:Y:S02]  /*18150*/  ISETP.GT.AND P5, PT, R4.reuse, 0x1, PT ;  /* 0x000000010400780c */ /* 0x040fe40003fa4270 */
[C---:B------:R-:W-:Y:S02]  /*18160*/  ISETP.GT.AND P2, PT, R4.reuse, 0x8, PT ;  /* 0x000000080400780c */ /* 0x040fe40003f44270 */
[C---:B------:R-:W-:Y:S02]  /*18170*/  ISETP.GT.AND P3, PT, R4.reuse, 0x9, PT ;  /* 0x000000090400780c */ /* 0x040fe40003f64270 */
[----:B------:R-:W-:-:S02]  /*18180*/  ISETP.GT.AND P6, PT, R4, 0x80, PT ;  /* 0x000000800400780c */ /* 0x000fc40003fc4270 */
[C---:B------:R-:W-:Y:S02]  /*18190*/  ISETP.GT.AND P1, PT, R4.reuse, 0x81, PT ;  /* 0x000000810400780c */ /* 0x040fe40003f24270 */
[----:B------:R-:W-:-:S04]  /*181a0*/  ISETP.GT.AND P0, PT, R4, 0x88, PT ;  /* 0x000000880400780c */ /* 0x000fc80003f04270 */
[----:B------:R-:W-:Y:S01]  /*181b0*/  P2R R12, PR, RZ, 0x1 ;  /* 0x00000001ff0c7803 */ /* 0x000fe20000000000 */
[----:B------:R-:W-:Y:S02]  /*181c0*/  WARPGROUP.DEPBAR.LE gsb0, 0x0 ;  /* 0x00008000000079c5 */ /* 0x000fe40000010000 */
[----:B------:R-:W-:Y:S01]  /*181d0*/  WARPGROUP.ARRIVE ;  /* 0x00000000000079c5 */ /* 0x000fe20000000000 */
[----:B------:R-:W-:Y:S01]  /*181e0*/  FSEL R11, R88, -INF , P4 ;  /* 0xff800000580b7808 */ /* 0x000fe20002000000 */
[--C-:B------:R-:W-:Y:S01]  /*181f0*/  IMAD.MOV.U32 R88, RZ, RZ, R119.reuse ;  /* 0x000000ffff587224 */ /* 0x100fe200078e0077 */
[----:B------:R-:W-:Y:S02]  /*18200*/  FSEL R89, R89, -INF , P5 ;  /* 0xff80000059597808 */ /* 0x000fe40002800000 */
[----:B------:R-:W-:Y:S01]  /*18210*/  FSEL R105, R92, -INF , P2 ;  /* 0xff8000005c697808 */ /* 0x000fe20001000000 */
[----:B------:R-:W-:Y:S01]  /*18220*/  QGMMA.64x32x32.F32.E4M3.E4M3 R72, gdesc[UR16], R72, gsb0 ;  /* 0x00600000104879f3 */ /* 0x000fe20008000848 */
[----:B------:R-:W-:Y:S01]  /*18230*/  R2UR UR18, R8 ;  /* 0x00000000081272ca */ /* 0x000fe200000e0000 */
[----:B------:R-:W-:Y:S01]  /*18240*/  IMAD.MOV.U32 R92, RZ, RZ, R119 ;  /* 0x000000ffff5c7224 */ /* 0x000fe200078e0077 */
[----:B------:R-:W-:-:S02]  /*18250*/  R2UR UR19, R9 ;  /* 0x00000000091372ca */ /* 0x000fc400000e0000 */
[----:B------:R-:W-:Y:S02]  /*18260*/  FMNMX.FTZ R8, R11, R89, !PT ;  /* 0x000000590b087209 */ /* 0x000fe40007810000 */
[----:B------:R-:W-:Y:S01]  /*18270*/  FSEL R3, R90, -INF , P4 ;  /* 0xff8000005a037808 */ /* 0x000fe20002000000 */
[----:B------:R-:W-:Y:S01]  /*18280*/  IMAD.MOV.U32 R90, RZ, RZ, R119 ;  /* 0x000000ffff5a7224 */ /* 0x000fe200078e0077 */
[----:B------:R-:W-:Y:S02]  /*18290*/  ISETP.GT.AND P4, PT, R4, 0x10, PT ;  /* 0x000000100400780c */ /* 0x000fe40003f84270 */
[----:B------:R-:W-:Y:S02]  /*182a0*/  FSEL R93, R93, -INF , P3 ;  /* 0xff8000005d5d7808 */ /* 0x000fe40001800000 */
[----:B------:R-:W-:Y:S02]  /*182b0*/  FMNMX.FTZ R8, R105, R8, !PT ;  /* 0x0000000869087209 */ /* 0x000fe40007810000 */
[----:B------:R-:W-:-:S02]  /*182c0*/  FSEL R91, R91, -INF , P5 ;  /* 0xff8000005b5b7808 */ /* 0x000fc40002800000 */
[----:B------:R-:W-:Y:S02]  /*182d0*/  ISETP.GT.AND P5, PT, R4, 0x11, PT ;  /* 0x000000110400780c */ /* 0x000fe40003fa4270 */
[----:B------:R-:W-:Y:S01]  /*182e0*/  FSEL R107, R96, -INF , P4 ;  /* 0xff800000606b7808 */ /* 0x000fe20002000000 */
[--C-:B------:R-:W-:Y:S01]  /*182f0*/  IMAD.MOV.U32 R96, RZ, RZ, R119.reuse ;  /* 0x000000ffff607224 */ /* 0x100fe200078e0077 */
[----:B------:R-:W-:Y:S02]  /*18300*/  FMNMX.FTZ R8, R93, R8, !PT ;  /* 0x000000085d087209 */ /* 0x000fe40007810000 */
[----:B------:R-:W-:Y:S01]  /*18310*/  FSEL R5, R94, -INF , P2 ;  /* 0xff8000005e057808 */ /* 0x000fe20001000000 */
[----:B------:R-:W-:Y:S01]  /*18320*/  IMAD.MOV.U32 R94, RZ, RZ, R119 ;  /* 0x000000ffff5e7224 */ /* 0x000fe200078e0077 */
[----:B------:R-:W-:Y:S02]  /*18330*/  ISETP.GT.AND P2, PT, R4, 0x18, PT ;  /* 0x000000180400780c */ /* 0x000fe40003f44270 */
[----:B------:R-:W-:-:S02]  /*18340*/  FSEL R97, R97, -INF , P5 ;  /* 0xff80000061617808 */ /* 0x000fc40002800000 */
[----:B------:R-:W-:Y:S02]  /*18350*/  FMNMX.FTZ R8, R107, R8, !PT ;  /* 0x000000086b087209 */ /* 0x000fe40007810000 */
[----:B------:R-:W-:Y:S02]  /*18360*/  FSEL R95, R95, -INF , P3 ;  /* 0xff8000005f5f7808 */ /* 0x000fe40001800000 */
[----:B------:R-:W-:Y:S02]  /*18370*/  ISETP.GT.AND P3, PT, R4, 0x19, PT ;  /* 0x000000190400780c */ /* 0x000fe40003f64270 */
[----:B------:R-:W-:Y:S01]  /*18380*/  FSEL R109, R100, -INF , P2 ;  /* 0xff800000646d7808 */ /* 0x000fe20001000000 */
[----:B------:R-:W-:Y:S01]  /*18390*/  IMAD.MOV.U32 R100, RZ, RZ, R119 ;  /* 0x000000ffff647224 */ /* 0x000fe200078e0077 */
[----:B------:R-:W-:Y:S02]  /*183a0*/  FMNMX.FTZ R8, R97, R8, !PT ;  /* 0x0000000861087209 */ /* 0x000fe40007810000 */
[----:B------:R-:W-:-:S02]  /*183b0*/  FSEL R99, R99, -INF , P5 ;  /* 0xff80000063637808 */ /* 0x000fc40002800000 */
[----:B------:R-:W-:Y:S02]  /*183c0*/  FSEL R101, R101, -INF , P3 ;  /* 0xff80000065657808 */ /* 0x000fe40001800000 */
[----:B------:R-:W-:Y:S02]  /*183d0*/  ISETP.GT.AND P5, PT, R4, 0x20, PT ;  /* 0x000000200400780c */ /* 0x000fe40003fa4270 */
[----:B------:R-:W-:Y:S02]  /*183e0*/  FMNMX.FTZ R8, R109, R8, !PT ;  /* 0x000000086d087209 */ /* 0x000fe40007810000 */
[----:B------:R-:W-:Y:S01]  /*183f0*/  FSEL R7, R98, -INF , P4 ;  /* 0xff80000062077808 */ /* 0x000fe20002000000 */
[----:B------:R-:W-:Y:S01]  /*18400*/  IMAD.MOV.U32 R98, RZ, RZ, R119 ;  /* 0x000000ffff627224 */ /* 0x000fe200078e0077 */
[----:B------:R-:W-:Y:S02]  /*18410*/  ISETP.GT.AND P4, PT, R4, 0x21, PT ;  /* 0x000000210400780c */ /* 0x000fe40003f84270 */
[----:B------:R-:W-:-:S02]  /*18420*/  FMNMX.FTZ R8, R101, R8, !PT ;  /* 0x0000000865087209 */ /* 0x000fc40007810000 */
[----:B------:R-:W-:Y:S02]  /*18430*/  FSEL R103, R103, -INF , P3 ;  /* 0xff80000067677808 */ /* 0x000fe40001800000 */
[----:B------:R-:W-:Y:S02]  /*18440*/  ISETP.GT.AND P3, PT, R4, 0x28, PT ;  /* 0x000000280400780c */ /* 0x000fe40003f64270 */
[----:B------:R-:W-:Y:S01]  /*18450*/  FSEL R9, R102, -INF , P2 ;  /* 0xff80000066097808 */ /* 0x000fe20001000000 */
[----:B------:R-:W-:Y:S01]  /*18460*/  IMAD.MOV.U32 R102, RZ, RZ, R119 ;  /* 0x000000ffff667224 */ /* 0x000fe200078e0077 */
[----:B------:R-:W-:Y:S01]  /*18470*/  ISETP.GT.AND P2, PT, R4, 0x29, PT ;  /* 0x000000290400780c */ /* 0x000fe20003f44270 */
[----:B------:R-:W-:Y:S02]  /*18480*/  WARPGROUP.DEPBAR.LE gsb0, 0x0 ;  /* 0x00008000000079c5 */ /* 0x000fe40000010000 */
[----:B------:R-:W-:Y:S01]  /*18490*/  WARPGROUP.ARRIVE ;  /* 0x00000000000079c5 */ /* 0x000fe20000000000 */
[----:B------:R-:W-:-:S02]  /*184a0*/  FSEL R145, R72, -INF , P5 ;  /* 0xff80000048917808 */ /* 0x000fc40002800000 */
[----:B------:R-:W-:Y:S02]  /*184b0*/  FSEL R137, R73, -INF , P4 ;  /* 0xff80000049897808 */ /* 0x000fe40002000000 */
[----:B------:R-:W-:Y:S01]  /*184c0*/  FMNMX.FTZ R8, R145, R8, !PT ;  /* 0x0000000891087209 */ /* 0x000fe20007810000 */
[----:B------:R-:W-:Y:S01]  /*184d0*/  QGMMA.64x32x32.F32.E4M3.E4M3 R56, gdesc[UR16], R56, gsb0 ;  /* 0x00600000103879f3 */ /* 0x000fe20008000838 */
[----:B------:R-:W-:Y:S02]  /*184e0*/  R2UR UR18, R20 ;  /* 0x00000000141272ca */ /* 0x000fe400000e0000 */
[----:B------:R-:W-:Y:S02]  /*184f0*/  R2UR UR19, R21 ;  /* 0x00000000151372ca */ /* 0x000fe400000e0000 */
[----:B------:R-:W-:Y:S02]  /*18500*/  FSEL R127, R76, -INF , P3 ;  /* 0xff8000004c7f7808 */ /* 0x000fe40001800000 */
[----:B------:R-:W-:-:S02]  /*18510*/  FMNMX.FTZ R8, R137, R8, !PT ;  /* 0x0000000889087209 */ /* 0x000fc40007810000 */
[----:B------:R-:W-:Y:S02]  /*18520*/  FSEL R13, R74, -INF , P5 ;  /* 0xff8000004a0d7808 */ /* 0x000fe40002800000 */
[C---:B------:R-:W-:Y:S02]  /*18530*/  ISETP.GT.AND P5, PT, R4.reuse, 0x30, PT ;  /* 0x000000300400780c */ /* 0x040fe40003fa4270 */
        /* <DEDUP_REMOVED lines=20> */
[----:B------:R-:W-:Y:S02]  /*18680*/  FMNMX.FTZ R8, R139, R8, !PT ;  /* 0x000000088b087209 */ /* 0x000fe40007810000 */
[----:B------:R-:W-:-:S02]  /*18690*/  FSEL R73, R86, -INF , P3 ;  /* 0xff80000056497808 */ /* 0x000fc40001800000 */
[----:B------:R-:W-:Y:S02]  /*186a0*/  ISETP.GT.AND P3, PT, R4, 0x48, PT ;  /* 0x000000480400780c */ /* 0x000fe40003f64270 */
[----:B------:R-:W-:Y:S01]  /*186b0*/  FSEL R87, R87, -INF , P2 ;  /* 0xff80000057577808 */ /* 0x000fe20001000000 */
[----:B------:R-:W-:Y:S02]  /*186c0*/  WARPGROUP.DEPBAR.LE gsb0, 0x0 ;  /* 0x00008000000079c5 */ /* 0x000fe40000010000 */
[----:B------:R-:W-:Y:S01]  /*186d0*/  WARPGROUP.ARRIVE ;  /* 0x00000000000079c5 */ /* 0x000fe20000000000 */
[----:B------:R-:W-:Y:S02]  /*186e0*/  FSEL R131, R56, -INF , P5 ;  /* 0xff80000038837808 */ /* 0x000fe40002800000 */
[----:B------:R-:W-:Y:S02]  /*186f0*/  FSEL R117, R57, -INF , P4 ;  /* 0xff80000039757808 */ /* 0x000fe40002000000 */
[----:B------:R-:W-:Y:S01]  /*18700*/  FMNMX.FTZ R8, R131, R8, !PT ;  /* 0x0000000883087209 */ /* 0x000fe20007810000 */
[----:B------:R-:W-:Y:S01]  /*18710*/  QGMMA.64x32x32.F32.E4M3.E4M3 R40, gdesc[UR16], R40, gsb0 ;  /* 0x00600000102879f3 */ /* 0x000fe20008000828 */
        /* <DEDUP_REMOVED lines=25> */
[----:B------:R-:W-:Y:S02]  /*188b0*/  FMNMX.FTZ R8, R121, R8, !PT ;  /* 0x0000000879087209 */ /* 0x000fe40007810000 */
[----:B------:R-:W-:Y:S02]  /*188c0*/  FSEL R69, R70, -INF , P3 ;  /* 0xff80000046457808 */ /* 0x000fe40001800000 */
[C---:B------:R-:W-:Y:S02]  /*188d0*/  ISETP.GT.AND P3, PT, R4.reuse, 0x68, PT ;  /* 0x000000680400780c */ /* 0x040fe40003f64270 */
[----:B------:R-:W-:Y:S02]  /*188e0*/  FSEL R71, R71, -INF , P2 ;  /* 0xff80000047477808 */ /* 0x000fe40001000000 */
[----:B------:R-:W-:Y:S01]  /*188f0*/  ISETP.GT.AND P2, PT, R4, 0x69, PT ;  /* 0x000000690400780c */ /* 0x000fe20003f44270 */
[----:B------:R-:W-:Y:S02]  /*18900*/  WARPGROUP.DEPBAR.LE gsb0, 0x0 ;  /* 0x00008000000079c5 */ /* 0x000fe40000010000 */
[----:B------:R-:W-:Y:S01]  /*18910*/  WARPGROUP.ARRIVE ;  /* 0x00000000000079c5 */ /* 0x000fe20000000000 */
[----:B------:R-:W-:-:S02]  /*18920*/  FSEL R77, R40, -INF , P5 ;  /* 0xff800000284d7808 */ /* 0x000fc40002800000 */
[----:B------:R-:W-:Y:S02]  /*18930*/  FSEL R111, R41, -INF , P4 ;  /* 0xff800000296f7808 */ /* 0x000fe40002000000 */
[----:B------:R-:W-:Y:S01]  /*18940*/  FMNMX.FTZ R8, R77, R8, !PT ;  /* 0x000000084d087209 */ /* 0x000fe20007810000 */
[----:B------:R-:W-:Y:S01]  /*18950*/  QGMMA.64x32x32.F32.E4M3.E4M3 R24, gdesc[UR20], R24, gsb0 ;  /* 0x00600000141879f3 */ /* 0x000fe20008000818 */
        /* <DEDUP_REMOVED lines=19> */
[----:B------:R-:W-:Y:S02]  /*18a90*/  FMNMX.FTZ R8, R153, R8, !PT ;  /* 0x0000000899087209 */ /* 0x000fe40007810000 */
[----:B------:R-:W-:Y:S02]  /*18aa0*/  FSEL R55, R55, -INF , P2 ;  /* 0xff80000037377808 */ /* 0x000fe40001000000 */
[----:B------:R-:W-:-:S02]  /*18ab0*/  FMNMX.FTZ R8, R155, R8, !PT ;  /* 0x000000089b087209 */ /* 0x000fc40007810000 */
[----:B------:R-:W-:Y:S02]  /*18ac0*/  ISETP.GT.AND P2, PT, R4, 0x89, PT ;  /* 0x000000890400780c */ /* 0x000fe40003f44270 */
[----:B------:R-:W-:Y:S02]  /*18ad0*/  FSEL R53, R54, -INF , P3 ;  /* 0xff80000036357808 */ /* 0x000fe40001800000 */
[C---:B------:R-:W-:Y:S02]  /*18ae0*/  ISETP.GT.AND P3, PT, R4.reuse, 0x90, PT ;  /* 0x000000900400780c */ /* 0x040fe40003f64270 */
[----:B------:R-:W-:Y:S02]  /*18af0*/  FSEL R51, R51, -INF , P4 ;  /* 0xff80000033337808 */ /* 0x000fe40002000000 */
[----:B------:R-:W-:Y:S02]  /*18b00*/  ISETP.GT.AND P4, PT, R4, 0x91, PT ;  /* 0x000000910400780c */ /* 0x000fe40003f84270 */
[----:B------:R-:W-:-:S02]  /*18b10*/  FSEL R49, R50, -INF , P5 ;  /* 0xff80000032317808 */ /* 0x000fc40002800000 */
[----:B------:R-:W-:Y:S01]  /*18b20*/  ISETP.GT.AND P5, PT, R4, 0x98, PT ;  /* 0x000000980400780c */ /* 0x000fe20003fa4270 */
[----:B------:R-:W-:Y:S02]  /*18b30*/  WARPGROUP.DEPBAR.LE gsb0, 0x0 ;  /* 0x00008000000079c5 */ /* 0x000fe40000010000 */
[----:B------:R-:W-:Y:S02]  /*18b40*/  FSEL R159, R24, -INF , P6 ;  /* 0xff800000189f7808 */ /* 0x000fe40003000000 */
        /* <DEDUP_REMOVED lines=12> */
[----:B------:R-:W-:Y:S02]  /*18c10*/  ISETP.GT.AND P6, PT, R4, 0x99, PT ;  /* 0x000000990400780c */ /* 0x000fe40003fc4270 */
[----:B------:R-:W-:Y:S02]  /*18c20*/  FMNMX.FTZ R8, R169, R8, !PT ;  /* 0x00000008a9087209 */ /* 0x000fe40007810000 */
[----:B------:R-:W-:Y:S02]  /*18c30*/  FSEL R173, R37, -INF , P6 ;  /* 0xff80000025ad7808 */ /* 0x000fe40003000000 */
[----:B------:R-:W-:-:S02]  /*18c40*/  P2R R24, PR, RZ, 0x2 ;  /* 0x00000002ff187803 */ /* 0x000fc40000000000 */
[----:B------:R-:W-:Y:S02]  /*18c50*/  FMNMX.FTZ R8, R173, R8, !PT ;  /* 0x00000008ad087209 */ /* 0x000fe40007810000 */
[----:B------:R-:W-:Y:S02]  /*18c60*/  ISETP.GT.AND P1, PT, R4, 0x80, PT ;  /* 0x000000800400780c */ /* 0x000fe40003f24270 */
[----:B------:R-:W-:Y:S01]  /*18c70*/  FSEL R31, R31, -INF , P2 ;  /* 0xff8000001f1f7808 */ /* 0x000fe20001000000 */
[----:B------:R-:W0:Y:S01]  /*18c80*/  SHFL.BFLY PT, R25, R8, 0x2, 0x1f ;  /* 0x0c401f0008197f89 */ /* 0x000e2200000e0000 */
[----:B------:R-:W-:Y:S02]  /*18c90*/  FSEL R35, R35, -INF , P4 ;  /* 0xff80000023237808 */ /* 0x000fe40002000000 */
[----:B0-----:R-:W-:-:S05]  /*18ca0*/  FMNMX.FTZ R6, R8, R25, !PT ;  /* 0x0000001908067209 */ /* 0x001fca0007810000 */
[----:B------:R-:W0:Y:S02]  /*18cb0*/  SHFL.BFLY PT, R25, R6, 0x1, 0x1f ;  /* 0x0c201f0006197f89 */ /* 0x000e2400000e0000 */
[----:B0-----:R-:W-:Y:S02]  /*18cc0*/  FMNMX.FTZ R10, R6, R25, !PT ;  /* 0x00000019060a7209 */ /* 0x001fe40007810000 */
[----:B------:R-:W-:Y:S02]  /*18cd0*/  FSEL R25, R26, -INF , P1 ;  /* 0xff8000001a197808 */ /* 0x000fe40000800000 */
[----:B------:R-:W-:Y:S01]  /*18ce0*/  ISETP.NE.AND P1, PT, R24, RZ, PT ;  /* 0x000000ff1800720c */ /* 0x000fe20003f25270 */
[----:B------:R-:W-:-:S01]  /*18cf0*/  FFMA.FTZ R20, R2, R10, -8 ;  /* 0xc100000002147423 */ /* 0x000fc2000001000a */
[----:B------:R-:W-:Y:S02]  /*18d00*/  FMNMX.FTZ R24, R3, R91, !PT ;  /* 0x0000005b03187209 */ /* 0x000fe40007810000 */
[----:B------:R-:W-:-:S02]  /*18d10*/  FSETP.NEU.FTZ.AND P0, PT, R10, -INF , PT ;  /* 0xff8000000a00780b */ /* 0x000fc40003f1d000 */
[----:B------:R-:W-:Y:S02]  /*18d20*/  FMNMX.FTZ R24, R5, R24, !PT ;  /* 0x0000001805187209 */ /* 0x000fe40007810000 */
[----:B------:R-:W-:Y:S02]  /*18d30*/  FSEL R20, R20, RZ, P0 ;  /* 0x000000ff14147208 */ /* 0x000fe40000000000 */
[----:B------:R-:W-:Y:S02]  /*18d40*/  FMNMX.FTZ R26, R95, R24, !PT ;  /* 0x000000185f1a7209 */ /* 0x000fe40007810000 */
[----:B------:R-:W-:Y:S01]  /*18d50*/  ISETP.NE.AND P0, PT, R12, RZ, PT ;  /* 0x000000ff0c00720c */ /* 0x000fe20003f05270 */
[C-C-:B------:R-:W-:Y:S01]  /*18d60*/  FFMA.FTZ R115, R2.reuse, R115, -R20.reuse ;  /* 0x0000007302737223 */ /* 0x140fe20000010814 */
[----:B------:R-:W-:Y:S01]  /*18d70*/  FMNMX.FTZ R26, R7, R26, !PT ;  /* 0x0000001a071a7209 */ /* 0x000fe20007810000 */
[--C-:B------:R-:W-:Y:S01]  /*18d80*/  FFMA.FTZ R4, R2, R11, -R20.reuse ;  /* 0x0000000b02047223 */ /* 0x100fe20000010814 */
[----:B------:R-:W-:Y:S01]  /*18d90*/  FSEL R29, R30, -INF , P0 ;  /* 0xff8000001e1d7808 */ /* 0x000fe20000000000 */
[C-C-:B------:R-:W-:Y:S01]  /*18da0*/  FFMA.FTZ R11, R2.reuse, R81, -R20.reuse ;  /* 0x00000051020b7223 */ /* 0x140fe20000010814 */
[----:B------:R-:W-:Y:S01]  /*18db0*/  FMNMX.FTZ R26, R99, R26, !PT ;  /* 0x0000001a631a7209 */ /* 0x000fe20007810000 */
[C-C-:B------:R-:W-:Y:S01]  /*18dc0*/  FFMA.FTZ R12, R2.reuse, R109, -R20.reuse ;  /* 0x0000006d020c7223 */ /* 0x140fe20000010814 */
        /* <DEDUP_REMOVED lines=8> */
[----:B------:R-:W-:-:S01]  /*18e50*/  FFMA.FTZ R46, R2, R111, -R20 ;  /* 0x0000006f022e7223 */ /* 0x000fc20000010814 */
        /* <DEDUP_REMOVED lines=8> */
[----:B------:R-:W-:Y:S01]  /*18ee0*/  MUFU.EX2 R26, R127 ;  /* 0x0000007f001a7308 */ /* 0x000fe20000000800 */
[----:B------:R-:W-:Y:S01]  /*18ef0*/  FMNMX.FTZ R28, R15, R28, !PT ;  /* 0x0000001c0f1c7209 */ /* 0x000fe20007810000 */
[C-C-:B------:R-:W-:Y:S01]  /*18f00*/  FFMA.FTZ R81, R2.reuse, R123, -R20.reuse ;  /* 0x0000007b02517223 */ /* 0x140fe20000010814 */
[----:B------:R-:W-:-:S01]  /*18f10*/  FFMA.FTZ R145, R2, R145, -R20 ;  /* 0x0000009102917223 */ /* 0x000fc20000010814 */
[C-C-:B------:R-:W-:Y:S01]  /*18f20*/  FFMA.FTZ R97, R2.reuse, R137, -R20.reuse ;  /* 0x0000008902617223 */ /* 0x140fe20000010814 */
[----:B------:R-:W-:Y:S01]  /*18f30*/  FMNMX.FTZ R30, R79, R28, !PT ;  /* 0x0000001c4f1e7209 */ /* 0x000fe20007810000 */
[C-C-:B------:R-:W-:Y:S01]  /*18f40*/  FFMA.FTZ R101, R2.reuse, R141, -R20.reuse ;  /* 0x0000008d02657223 */ /* 0x140fe20000010814 */
[----:B------:R-:W-:-:S01]  /*18f50*/  FFMA.FTZ R135, R2, R135, -R20 ;  /* 0x0000008702877223 */ /* 0x000fc20000010814 */
[----:B------:R0:W-:Y:S01]  /*18f60*/  MUFU.EX2 R39, R46 ;  /* 0x0000002e00277308 */ /* 0x0001e20000000800 */
        /* <DEDUP_REMOVED lines=9> */
[C-C-:B0-----:R-:W-:Y:S01]  /*19000*/  FFMA.FTZ R46, R2.reuse, R153, -R20.reuse ;  /* 0x00000099022e7223 */ /* 0x141fe20000010814 */
[----:B------:R-:W-:-:S01]  /*19010*/  FFMA.FTZ R127, R2, R165, -R20 ;  /* 0x000000a5027f7223 */ /* 0x000fc20000010814 */
[----:B------:R-:W-:Y:S01]  /*19020*/  FFMA.FTZ R52, R2, R167, -R20 ;  /* 0x000000a702347223 */ /* 0x000fe20000010814 */
[----:B------:R-:W-:Y:S01]  /*19030*/  FMNMX.FTZ R32, R87, R30, !PT ;  /* 0x0000001e57207209 */ /* 0x000fe20007810000 */
[----:B------:R-:W-:Y:S01]  /*19040*/  MUFU.EX2 R4, R4 ;  /* 0x0000000400047308 */ /* 0x000fe20000000800 */
[----:B------:R-:W-:Y:S01]  /*19050*/  ISETP.NE.AND P1, PT, R106, RZ, PT ;  /* 0x000000ff6a00720c */ /* 0x000fe20003f25270 */
[----:B------:R-:W-:Y:S01]  /*19060*/  IMAD.MOV.U32 R106, RZ, RZ, R119 ;  /* 0x000000ffff6a7224 */ /* 0x000fe200078e0077 */
[----:B------:R-:W-:-:S02]  /*19070*/  FMNMX.FTZ R32, R57, R32, !PT ;  /* 0x0000002039207209 */ /* 0x000fc40007810000 */
[----:B------:R-:W-:Y:S01]  /*19080*/  ISETP.NE.AND P0, PT, R104, RZ, PT ;  /* 0x000000ff6800720c */ /* 0x000fe20003f05270 */
[----:B------:R-:W-:Y:S01]  /*19090*/  IMAD.MOV.U32 R104, RZ, RZ, R119 ;  /* 0x000000ffff687224 */ /* 0x000fe200078e0077 */
[----:B------:R-:W-:Y:S01]  /*190a0*/  FMNMX.FTZ R32, R59, R32, !PT ;  /* 0x000000203b207209 */ /* 0x000fe20007810000 */
[----:B------:R0:W-:Y:S03]  /*190b0*/  MUFU.EX2 R30, R129 ;  /* 0x00000081001e7308 */ /* 0x0001e60000000800 */
[----:B------:R-:W-:-:S04]  /*190c0*/  FMNMX.FTZ R32, R61, R32, !PT ;  /* 0x000000203d207209 */ /* 0x000fc80007810000 */
[----:B------:R-:W-:Y:S01]  /*190d0*/  FMNMX.FTZ R36, R63, R32, !PT ;  /* 0x000000203f247209 */ /* 0x000fe20007810000 */
[----:B------:R-:W-:Y:S01]  /*190e0*/  MUFU.EX2 R33, R33 ;  /* 0x0000002100217308 */ /* 0x000fe20000000800 */
[----:B0-----:R-:W-:-:S02]  /*190f0*/  FFMA.FTZ R129, R2, R171, -R20 ;  /* 0x000000ab02817223 */ /* 0x001fc40000010814 */
[----:B------:R-:W-:-:S04]  /*19100*/  FMNMX.FTZ R36, R65, R36, !PT ;  /* 0x0000002441247209 */ /* 0x000fc80007810000 */
        /* <DEDUP_REMOVED lines=11> */
[----:B------:R-:W1:Y:S01]  /*191c0*/  MUFU.EX2 R37, R37 ;  /* 0x0000002500257308 */ /* 0x000e620000000800 */
[----:B0-----:R-:W-:-:S01]  /*191d0*/  FFMA.FTZ R11, R2, R85, -R20 ;  /* 0x00000055020b7223 */ /* 0x001fc20000010814 */
[C-C-:B------:R-:W-:Y:S01]  /*191e0*/  FFMA.FTZ R85, R2.reuse, R121, -R20.reuse ;  /* 0x0000007902557223 */ /* 0x140fe20000010814 */
[----:B------:R-:W-:Y:S01]  /*191f0*/  FMNMX.FTZ R42, R49, R42, !PT ;  /* 0x0000002a312a7209 */ /* 0x000fe20007810000 */
[----:B------:R-:W-:-:S03]  /*19200*/  FFMA.FTZ R121, R2, R151, -R20 ;  /* 0x0000009702797223 */ /* 0x000fc60000010814 */
[----:B------:R-:W-:Y:S01]  /*19210*/  FMNMX.FTZ R42, R51, R42, !PT ;  /* 0x0000002a332a7209 */ /* 0x000fe20007810000 */
[----:B------:R0:W-:Y:S03]  /*19220*/  MUFU.EX2 R40, R115 ;  /* 0x0000007300287308 */ /* 0x0001e60000000800 */
[----:B------:R-:W-:-:S04]  /*19230*/  FMNMX.FTZ R42, R53, R42, !PT ;  /* 0x0000002a352a7209 */ /* 0x000fc80007810000 */
[----:B------:R-:W-:Y:S01]  /*19240*/  FMNMX.FTZ R44, R55, R42, !PT ;  /* 0x0000002a372c7209 */ /* 0x000fe20007810000 */
[----:B------:R-:W-:Y:S01]  /*19250*/  MUFU.EX2 R8, R8 ;  /* 0x0000000800087308 */ /* 0x000fe20000000800 */
[----:B0-----:R-:W-:Y:S01]  /*19260*/  FSEL R115, R34, -INF , P3 ;  /* 0xff80000022737808 */ /* 0x001fe20001800000 */
[--C-:B------:R-:W-:Y:S01]  /*19270*/  FFMA.FTZ R34, R2, R77, -R20.reuse ;  /* 0x0000004d02227223 */ /* 0x100fe20000010814 */
[----:B------:R-:W-:Y:S02]  /*19280*/  FMNMX.FTZ R44, R25, R44, !PT ;  /* 0x0000002c192c7209 */ /* 0x000fe40007810000 */
[----:B------:R-:W-:Y:S01]  /*19290*/  FSEL R77, R38, -INF , P5 ;  /* 0xff800000264d7808 */ /* 0x000fe20002800000 */
[----:B------:R-:W-:-:S01]  /*192a0*/  FFMA.FTZ R38, R2, R125, -R20 ;  /* 0x0000007d02267223 */ /* 0x000fc20000010814 */
[----:B------:R-:W-:Y:S01]  /*192b0*/  FMNMX.FTZ R44, R27, R44, !PT ;  /* 0x0000002c1b2c7209 */ /* 0x000fe20007810000 */
[----:B------:R0:W-:Y:S01]  /*192c0*/  MUFU.EX2 R42, R11 ;  /* 0x0000000b002a7308 */ /* 0x0001e20000000800 */
[----:B------:R-:W-:-:S01]  /*192d0*/  FFMA.FTZ R125, R2, R161, -R20 ;  /* 0x000000a1027d7223 */ /* 0x000fc20000010814 */
[----:B-1----:R-:W-:-:S02]  /*192e0*/  F2FP.SATFINITE.E4M3.F32.PACK_AB_MERGE_C R200, R37, R6, RZ ;  /* 0x0000000625c8723e */ /* 0x002fc400048070ff */
[----:B------:R-:W-:Y:S02]  /*192f0*/  FMNMX.FTZ R44, R29, R44, !PT ;  /* 0x0000002c1d2c7209 */ /* 0x000fe40007810000 */
[----:B------:R-:W-:Y:S02]  /*19300*/  F2FP.SATFINITE.E4M3.F32.PACK_AB_MERGE_C R200, R33, R4, R200 ;  /* 0x0000000421c8723e */ /* 0x000fe400048070c8 */
[----:B------:R-:W-:Y:S01]  /*19310*/  FMNMX.FTZ R44, R31, R44, !PT ;  /* 0x0000002c1f2c7209 */ /* 0x000fe20007810000 */
[----:B------:R-:W-:Y:S03]  /*19320*/  MUFU.EX2 R89, R89 ;  /* 0x0000005900597308 */ /* 0x000fe60000000800 */
[----:B------:R-:W-:-:S04]  /*19330*/  FMNMX.FTZ R44, R115, R44, !PT ;  /* 0x0000002c732c7209 */ /* 0x000fc80007810000 */
[----:B------:R-:W-:Y:S01]  /*19340*/  FMNMX.FTZ R44, R35, R44, !PT ;  /* 0x0000002c232c7209 */ /* 0x000fe20007810000 */
[----:B------:R-:W-:Y:S03]  /*19350*/  MUFU.EX2 R12, R12 ;  /* 0x0000000c000c7308 */ /* 0x000fe60000000800 */
[----:B------:R-:W-:-:S04]  /*19360*/  FMNMX.FTZ R44, R77, R44, !PT ;  /* 0x0000002c4d2c7209 */ /* 0x000fc80007810000 */
[----:B0-----:R-:W-:Y:S01]  /*19370*/  FMNMX.FTZ R11, R117, R44, !PT ;  /* 0x0000002c750b7209 */ /* 0x001fe20007810000 */
[----:B------:R-:W-:-:S01]  /*19380*/  FFMA.FTZ R44, R2, R147, -R20 ;  /* 0x00000093022c7223 */ /* 0x000fc20000010814 */
[----:B------:R-:W0:Y:S03]  /*19390*/  MUFU.EX2 R93, R93 ;  /* 0x0000005d005d7308 */ /* 0x000e260000000800 */
[----:B------:R-:W1:Y:S05]  /*193a0*/  SHFL.BFLY PT, R48, R11, 0x2, 0x1f ;  /* 0x0c401f000b307f89 */ /* 0x000e6a00000e0000 */
[----:B------:R-:W-:Y:S08]  /*193b0*/  MUFU.EX2 R24, R145 ;  /* 0x0000009100187308 */ /* 0x000ff00000000800 */
[----:B------:R-:W-:Y:S01]  /*193c0*/  MUFU.EX2 R97, R97 ;  /* 0x0000006100617308 */ /* 0x000fe20000000800 */
[----:B0-----:R-:W-:-:S04]  /*193d0*/  F2FP.SATFINITE.E4M3.F32.PACK_AB_MERGE_C R202, R93, R12, RZ ;  /* 0x0000000c5dca723e */ /* 0x001fc800048070ff */
[----:B------:R-:W-:-:S03]  /*193e0*/  F2FP.SATFINITE.E4M3.F32.PACK_AB_MERGE_C R202, R89, R8, R202 ;  /* 0x0000000859ca723e */ /* 0x000fc600048070ca */
[----:B------:R-:W0:Y:S01]  /*193f0*/  MUFU.EX2 R101, R101 ;  /* 0x0000006500657308 */ /* 0x000e220000000800 */
[----:B-1----:R-:W-:Y:S01]  /*19400*/  FMNMX.FTZ R54, R11, R48, !PT ;  /* 0x000000300b367209 */ /* 0x002fe20007810000 */
[----:B------:R-:W-:-:S04]  /*19410*/  FFMA.FTZ R48, R2, R159, -R20 ;  /* 0x0000009f02307223 */ /* 0x000fc80000010814 */
[----:B------:R-:W1:Y:S02]  /*19420*/  SHFL.BFLY PT, R11, R54, 0x1, 0x1f ;  /* 0x0c201f00360b7f89 */ /* 0x000e6400000e0000 */
[----:B------:R-:W-:Y:S08]  /*19430*/  MUFU.EX2 R28, R135 ;  /* 0x00000087001c7308 */ /* 0x000ff00000000800 */
[----:B------:R-:W-:Y:S01]  /*19440*/  MUFU.EX2 R105, R105 ;  /* 0x0000006900697308 */ /* 0x000fe20000000800 */
[----:B0-----:R-:W-:-:S04]  /*19450*/  F2FP.SATFINITE.E4M3.F32.PACK_AB_MERGE_C R204, R101, R26, RZ ;  /* 0x0000001a65cc723e */ /* 0x001fc800048070ff */
[----:B------:R-:W-:-:S03]  /*19460*/  F2FP.SATFINITE.E4M3.F32.PACK_AB_MERGE_C R204, R97, R24, R204 ;  /* 0x0000001861cc723e */ /* 0x000fc600048070cc */
[----:B------:R-:W0:Y:S01]  /*19470*/  MUFU.EX2 R107, R107 ;  /* 0x0000006b006b7308 */ /* 0x000e220000000800 */
[----:B-1----:R-:W-:Y:S01]  /*19480*/  FMNMX.FTZ R11, R54, R11, !PT ;  /* 0x0000000b360b7209 */ /* 0x002fe20007810000 */
[----:B------:R-:W-:-:S06]  /*19490*/  FFMA.FTZ R54, R2, R169, -R20 ;  /* 0x000000a902367223 */ /* 0x000fcc0000010814 */
[----:B------:R-:W-:Y:S01]  /*194a0*/  MUFU.EX2 R109, R109 ;  /* 0x0000006d006d7308 */ /* 0x000fe20000000800 */
[----:B------:R-:W-:Y:S01]  /*194b0*/  FSETP.NEU.FTZ.AND P2, PT, R11, -INF , PT ;  /* 0xff8000000b00780b */ /* 0x000fe20003f5d000 */
[----:B------:R-:W-:-:S05]  /*194c0*/  FFMA.FTZ R56, R2, R11, -8 ;  /* 0xc100000002387423 */ /* 0x000fca000001000b */
[----:B------:R-:W-:Y:S01]  /*194d0*/  FSEL R70, R56, RZ, P2 ;  /* 0x000000ff38467208 */ /* 0x000fe20001000000 */
[----:B------:R-:W-:Y:S01]  /*194e0*/  MUFU.EX2 R81, R81 ;  /* 0x0000005100517308 */ /* 0x000fe20000000800 */
[----:B0-----:R-:W-:Y:S02]  /*194f0*/  F2FP.SATFINITE.E4M3.F32.PACK_AB_MERGE_C R206, R107, R30, RZ ;  /* 0x0000001e6bce723e */ /* 0x001fe400048070ff */
[----:B------:R-:W-:Y:S01]  /*19500*/  ISETP.GE.AND P2, PT, R149, 0xa1, PT ;  /* 0x000000a19500780c */ /* 0x000fe20003f46270 */
[----:B------:R-:W-:-:S01]  /*19510*/  FFMA.FTZ R3, R2, R3, -R70 ;  /* 0x0000000302037223 */ /* 0x000fc20000010846 */
[C-C-:B------:R-:W-:Y:S01]  /*19520*/  FFMA.FTZ R20, R2.reuse, R91, -R70.reuse ;  /* 0x0000005b02147223 */ /* 0x140fe20000010846 */
[----:B------:R-:W-:-:S01]  /*19530*/  FFMA.FTZ R60, R2, R5, -R70 ;  /* 0x00000005023c7223 */ /* 0x000fc20000010846 */
[C-C-:B------:R-:W-:Y:S01]  /*19540*/  FFMA.FTZ R91, R2.reuse, R95, -R70.reuse ;  /* 0x0000005f025b7223 */ /* 0x140fe20000010846 */
[----:B------:R-:W-:-:S01]  /*19550*/  FFMA.FTZ R5, R2, R7, -R70 ;  /* 0x0000000702057223 */ /* 0x000fc20000010846 */
[C-C-:B------:R-:W-:Y:S01]  /*19560*/  FFMA.FTZ R56, R2.reuse, R99, -R70.reuse ;  /* 0x0000006302387223 */ /* 0x140fe20000010846 */
[----:B------:R-:W-:Y:S01]  /*19570*/  MUFU.EX2 R3, R3 ;  /* 0x0000000300037308 */ /* 0x000fe20000000800 */
[----:B------:R-:W-:-:S01]  /*19580*/  FFMA.FTZ R68, R2, R9, -R70 ;  /* 0x0000000902447223 */ /* 0x000fc20000010846 */
[C-C-:B------:R-:W-:Y:S01]  /*19590*/  FFMA.FTZ R7, R2.reuse, R13, -R70.reuse ;  /* 0x0000000d02077223 */ /* 0x140fe20000010846 */
[----:B------:R-:W-:-:S01]  /*195a0*/  FFMA.FTZ R9, R2, R21, -R70 ;  /* 0x0000001502097223 */ /* 0x000fc20000010846 */
[----:B------:R-:W-:Y:S01]  /*195b0*/  FFMA.FTZ R13, R2, R57, -R70 ;  /* 0x00000039020d7223 */ /* 0x000fe20000010846 */
[----:B------:R-:W-:-:S01]  /*195c0*/  FADD.FTZ R21, R4, R33 ;  /* 0x0000002104157221 */ /* 0x000fc20000010000 */
[C-C-:B------:R-:W-:Y:S01]  /*195d0*/  FFMA.FTZ R103, R2.reuse, R103, -R70.reuse ;  /* 0x0000006702677223 */ /* 0x140fe20000010846 */
[----:B------:R-:W-:-:S01]  /*195e0*/  FFMA.FTZ R58, R2, R75, -R70 ;  /* 0x0000004b023a7223 */ /* 0x000fc20000010846 */
[----:B------:R-:W0:Y:S01]  /*195f0*/  MUFU.EX2 R20, R20 ;  /* 0x0000001400147308 */ /* 0x000e220000000800 */
[----:B------:R-:W-:-:S01]  /*19600*/  FADD.FTZ R80, R6, R21 ;  /* 0x0000001506507221 */ /* 0x000fc20000010000 */
[C-C-:B------:R-:W-:Y:S01]  /*19610*/  FFMA.FTZ R64, R2.reuse, R59, -R70.reuse ;  /* 0x0000003b02407223 */ /* 0x140fe20000010846 */
[----:B------:R-:W-:-:S01]  /*19620*/  FFMA.FTZ R15, R2, R15, -R70 ;  /* 0x0000000f020f7223 */ /* 0x000fc20000010846 */
[C-C-:B------:R-:W-:Y:S01]  /*19630*/  FFMA.FTZ R79, R2.reuse, R79, -R70.reuse ;  /* 0x0000004f024f7223 */ /* 0x140fe20000010846 */
[----:B------:R-:W-:-:S01]  /*19640*/  FFMA.FTZ R41, R2, R41, -R70 ;  /* 0x0000002902297223 */ /* 0x000fc20000010846 */
[----:B------:R-:W-:-:S02]  /*19650*/  @!P1 VIADD R21, R0, 0x33440 ;  /* 0x0003344000159836 */ /* 0x000fc40000000000 */
[----:B------:R-:W-:-:S01]  /*19660*/  FFMA.FTZ R62, R2, R83, -R70 ;  /* 0x00000053023e7223 */ /* 0x000fc20000010846 */
[----:B------:R-:W1:Y:S01]  /*19670*/  MUFU.EX2 R60, R60 ;  /* 0x0000003c003c7308 */ /* 0x000e620000000800 */
[----:B------:R-:W-:-:S01]  /*19680*/  FFMA.FTZ R43, R2, R43, -R70 ;  /* 0x0000002b022b7223 */ /* 0x000fc20000010846 */
[C-C-:B------:R-:W-:Y:S01]  /*19690*/  FFMA.FTZ R73, R2.reuse, R73, -R70.reuse ;  /* 0x0000004902497223 */ /* 0x140fe20000010846 */
[----:B------:R-:W-:Y:S01]  /*196a0*/  @!P1 PRMT R21, RZ, 0x654, R21 ;  /* 0x00000654ff159816 */ /* 0x000fe20000000015 */
[C-C-:B------:R-:W-:Y:S01]  /*196b0*/  FFMA.FTZ R87, R2.reuse, R87, -R70.reuse ;  /* 0x0000005702577223 */ /* 0x140fe20000010846 */
[----:B------:R-:W-:-:S01]  /*196c0*/  FFMA.FTZ R47, R2, R47, -R70 ;  /* 0x0000002f022f7223 */ /* 0x000fc20000010846 */
[----:B------:R-:W-:Y:S01]  /*196d0*/  FFMA.FTZ R61, R2, R61, -R70 ;  /* 0x0000003d023d7223 */ /* 0x000fe20000010846 */
[----:B------:R2:W-:Y:S01]  /*196e0*/  @!P1 SYNCS.ARRIVE.TRANS64.RED.A1T0 RZ, [R21+URZ], RZ ;  /* 0x000000ff15ff99a7 */ /* 0x0005e2000810043f */
[----:B------:R-:W3:Y:S01]  /*196f0*/  MUFU.EX2 R91, R91 ;  /* 0x0000005b005b7308 */ /* 0x000ee20000000800 */
[----:B0-----:R-:W-:-:S01]  /*19700*/  FADD.FTZ R57, R3, R20 ;  /* 0x0000001403397221 */ /* 0x001fc20000010000 */
[C-C-:B------:R-:W-:Y:S01]  /*19710*/  FFMA.FTZ R63, R2.reuse, R63, -R70.reuse ;  /* 0x0000003f023f7223 */ /* 0x140fe20000010846 */
[----:B------:R-:W-:-:S01]  /*19720*/  FFMA.FTZ R66, R2, R67, -R70 ;  /* 0x0000004302427223 */ /* 0x000fc20000010846 */
[C-C-:B------:R-:W-:Y:S01]  /*19730*/  FFMA.FTZ R69, R2.reuse, R69, -R70.reuse ;  /* 0x0000004502457223 */ /* 0x140fe20000010846 */
[----:B------:R-:W-:-:S01]  /*19740*/  FFMA.FTZ R71, R2, R71, -R70 ;  /* 0x0000004702477223 */ /* 0x000fc20000010846 */
[----:B------:R-:W-:Y:S01]  /*19750*/  F2FP.SATFINITE.E4M3.F32.PACK_AB_MERGE_C R208, R81, R36, RZ ;  /* 0x0000002451d0723e */ /* 0x000fe200048070ff */
[----:B------:R-:W-:-:S01]  /*19760*/  FFMA.FTZ R45, R2, R45, -R70 ;  /* 0x0000002d022d7223 */ /* 0x000fc20000010846 */
[----:B------:R-:W0:Y:S01]  /*19770*/  MUFU.EX2 R5, R5 ;  /* 0x0000000500057308 */ /* 0x000e220000000800 */
[----:B-1----:R-:W-:-:S01]  /*19780*/  FADD.FTZ R82, R60, R57 ;  /* 0x000000393c527221 */ /* 0x002fc20000010000 */
[----:B------:R-:W-:Y:S01]  /*19790*/  FADD.FTZ R57, R37, R80 ;  /* 0x0000005025397221 */ /* 0x000fe20000010000 */
[----:B------:R-:W-:-:S01]  /*197a0*/  FFMA.FTZ R49, R2, R49, -R70 ;  /* 0x0000003102317223 */ /* 0x000fc20000010846 */
[C-C-:B------:R-:W-:Y:S01]  /*197b0*/  FFMA.FTZ R27, R2.reuse, R27, -R70.reuse ;  /* 0x0000001b021b7223 */ /* 0x140fe20000010846 */
[----:B------:R-:W-:-:S01]  /*197c0*/  FFMA.FTZ R51, R2, R51, -R70 ;  /* 0x0000003302337223 */ /* 0x000fc20000010846 */
[----:B------:R-:W-:Y:S01]  /*197d0*/  FADD.FTZ R80, R8, R57 ;  /* 0x0000003908507221 */ /* 0x000fe20000010000 */
[----:B------:R-:W-:-:S01]  /*197e0*/  FFMA.FTZ R53, R2, R53, -R70 ;  /* 0x0000003502357223 */ /* 0x000fc20000010846 */
[----:B------:R-:W1:Y:S01]  /*197f0*/  MUFU.EX2 R56, R56 ;  /* 0x0000003800387308 */ /* 0x000e620000000800 */
[----:B---3--:R-:W-:-:S01]  /*19800*/  FADD.FTZ R82, R91, R82 ;  /* 0x000000525b527221 */ /* 0x008fc20000010000 */
[----:B------:R-:W-:Y:S01]  /*19810*/  FADD.FTZ R59, R89, R80 ;  /* 0x00000050593b7221 */ /* 0x000fe20000010000 */
[----:B------:R-:W-:-:S01]  /*19820*/  FFMA.FTZ R55, R2, R55, -R70 ;  /* 0x0000003702377223 */ /* 0x000fc20000010846 */
[C-C-:B------:R-:W-:Y:S01]  /*19830*/  FFMA.FTZ R31, R2.reuse, R31, -R70.reuse ;  /* 0x0000001f021f7223 */ /* 0x140fe20000010846 */
[----:B------:R-:W-:-:S01]  /*19840*/  FFMA.FTZ R29, R2, R29, -R70 ;  /* 0x0000001d021d7223 */ /* 0x000fc20000010846 */
[----:B------:R-:W-:Y:S01]  /*19850*/  FADD.FTZ R80, R12, R59 ;  /* 0x0000003b0c507221 */ /* 0x000fe20000010000 */
[----:B------:R-:W-:-:S01]  /*19860*/  FFMA.FTZ R115, R2, R115, -R70 ;  /* 0x0000007302737223 */ /* 0x000fc20000010846 */
[----:B------:R-:W3:Y:S01]  /*19870*/  MUFU.EX2 R68, R68 ;  /* 0x0000004400447308 */ /* 0x000ee20000000800 */
[----:B0-----:R-:W-:-:S01]  /*19880*/  FADD.FTZ R57, R5, R82 ;  /* 0x0000005205397221 */ /* 0x001fc20000010000 */
[----:B------:R-:W-:Y:S01]  /*19890*/  F2FP.SATFINITE.E4M3.F32.PACK_AB_MERGE_C R201, R91, R60, RZ ;  /* 0x0000003c5bc9723e */ /* 0x000fe200048070ff */
[----:B------:R-:W-:-:S01]  /*198a0*/  FFMA.FTZ R35, R2, R35, -R70 ;  /* 0x0000002302237223 */ /* 0x000fc20000010846 */
[----:B------:R-:W-:Y:S01]  /*198b0*/  FFMA.FTZ R77, R2, R77, -R70 ;  /* 0x0000004d024d7223 */ /* 0x000fe20000010846 */
[----:B------:R-:W-:Y:S01]  /*198c0*/  F2FP.SATFINITE.E4M3.F32.PACK_AB_MERGE_C R206, R105, R28, R206 ;  /* 0x0000001c69ce723e */ /* 0x000fe200048070ce */
[----:B------:R-:W-:Y:S01]  /*198d0*/  IMAD.MOV.U32 R95, RZ, RZ, R119 ;  /* 0x000000ffff5f7224 */ /* 0x000fe200078e0077 */
[----:B------:R-:W-:Y:S01]  /*198e0*/  F2FP.SATFINITE.E4M3.F32.PACK_AB_MERGE_C R201, R20, R3, R201 ;  /* 0x0000000314c9723e */ /* 0x000fe200048070c9 */
[----:B------:R-:W0:Y:S01]  /*198f0*/  MUFU.EX2 R103, R103 ;  /* 0x0000006700677308 */ /* 0x000e220000000800 */
[----:B-1----:R-:W-:-:S01]  /*19900*/  FADD.FTZ R57, R56, R57 ;  /* 0x0000003938397221 */ /* 0x002fc20000010000 */
[----:B------:R-:W-:Y:S01]  /*19910*/  F2FP.SATFINITE.E4M3.F32.PACK_AB_MERGE_C R208, R109, R32, R208 ;  /* 0x000000206dd0723e */ /* 0x000fe200048070d0 */
[--C-:B------:R-:W-:Y:S01]  /*19920*/  IMAD.MOV.U32 R91, RZ, RZ, R119.reuse ;  /* 0x000000ffff5b7224 */ /* 0x100fe200078e0077 */
[-C--:B------:R-:W-:Y:S01]  /*19930*/  MOV R99, R119.reuse ;  /* 0x0000007700637202 */ /* 0x080fe20000000f00 */
[--C-:B------:R-:W-:Y:S01]  /*19940*/  IMAD.MOV.U32 R89, RZ, RZ, R119.reuse ;  /* 0x000000ffff597224 */ /* 0x100fe200078e0077 */
[----:B------:R-:W-:Y:S01]  /*19950*/  MOV R75, R119 ;  /* 0x00000077004b7202 */ /* 0x000fe20000000f00 */
[----:B------:R-:W-:Y:S01]  /*19960*/  IMAD.MOV.U32 R83, RZ, RZ, R119 ;  /* 0x000000ffff537224 */ /* 0x000fe200078e0077 */
[----:B------:R-:W1:Y:S01]  /*19970*/  MUFU.EX2 R7, R7 ;  /* 0x0000000700077308 */ /* 0x000e620000000800 */
[----:B---3--:R-:W-:-:S01]  /*19980*/  FADD.FTZ R82, R68, R57 ;  /* 0x0000003944527221 */ /* 0x008fc20000010000 */
[----:B------:R-:W-:-:S02]  /*19990*/  IMAD.MOV.U32 R67, RZ, RZ, R119 ;  /* 0x000000ffff437224 */ /* 0x000fc400078e0077 */
[--C-:B------:R-:W-:Y:S02]  /*199a0*/  IMAD.MOV.U32 R60, RZ, RZ, R119.reuse ;  /* 0x000000ffff3c7224 */ /* 0x100fe400078e0077 */
[----:B------:R-:W-:Y:S02]  /*199b0*/  IMAD.MOV.U32 R59, RZ, RZ, R119 ;  /* 0x000000ffff3b7224 */ /* 0x000fe400078e0077 */
[----:B------:R-:W3:Y:S01]  /*199c0*/  MUFU.EX2 R58, R58 ;  /* 0x0000003a003a7308 */ /* 0x000ee20000000800 */
[----:B0-----:R-:W-:-:S01]  /*199d0*/  FADD.FTZ R82, R103, R82 ;  /* 0x0000005267527221 */ /* 0x001fc20000010000 */
[----:B------:R-:W-:Y:S01]  /*199e0*/  F2FP.SATFINITE.E4M3.F32.PACK_AB_MERGE_C R68, R103, R68, RZ ;  /* 0x000000446744723e */ /* 0x000fe200048070ff */
[----:B------:R-:W-:-:S03]  /*199f0*/  IMAD.MOV.U32 R103, RZ, RZ, R119 ;  /* 0x000000ffff677224 */ /* 0x000fc600078e0077 */
[----:B------:R-:W-:Y:S01]  /*19a00*/  F2FP.SATFINITE.E4M3.F32.PACK_AB_MERGE_C R203, R56, R5, R68 ;  /* 0x0000000538cb723e */ /* 0x000fe20004807044 */
[--C-:B------:R-:W-:Y:S01]  /*19a10*/  IMAD.MOV.U32 R68, RZ, RZ, R119.reuse ;  /* 0x000000ffff447224 */ /* 0x100fe200078e0077 */
[----:B------:R0:W4:Y:S01]  /*19a20*/  MUFU.EX2 R72, R15 ;  /* 0x0000000f00487308 */ /* 0x0001220000000800 */
[----:B------:R-:W-:-:S07]  /*19a30*/  IMAD.MOV.U32 R56, RZ, RZ, R119 ;  /* 0x000000ffff387224 */ /* 0x000fce00078e0077 */
[----:B------:R5:W-:Y:S01]  /*19a40*/  MUFU.EX2 R0, R41 ;  /* 0x0000002900007308 */ /* 0x000be20000000800 */
[----:B0-----:R-:W-:-:S01]  /*19a50*/  FFMA.FTZ R15, R2, R65, -R70 ;  /* 0x00000041020f7223 */ /* 0x001fc20000010846 */
[----:B------:R-:W-:-:S06]  /*19a60*/  IMAD.MOV.U32 R65, RZ, RZ, R119 ;  /* 0x000000ffff417224 */ /* 0x000fcc00078e0077 */
[----:B------:R-:W0:Y:S01]  /*19a70*/  MUFU.EX2 R79, R79 ;  /* 0x0000004f004f7308 */ /* 0x000e220000000800 */
[----:B-----5:R-:W-:-:S01]  /*19a80*/  FADD.FTZ R41, R93, R80 ;  /* 0x000000505d297221 */ /* 0x020fc20000010000 */
[----:B------:R-:W-:-:S03]  /*19a90*/  MOV R93, R119 ;  /* 0x00000077005d7202 */ /* 0x000fc60000000f00 */
[----:B------:R-:W-:Y:S01]  /*19aa0*/  FADD.FTZ R80, R24, R41 ;  /* 0x0000002918507221 */ /* 0x000fe20000010000 */
[----:B-1----:R-:W-:-:S02]  /*19ab0*/  FADD.FTZ R41, R7, R82 ;  /* 0x0000005207297221 */ /* 0x002fc40000010000 */
[----:B------:R-:W1:Y:S02]  /*19ac0*/  MUFU.EX2 R9, R9 ;  /* 0x0000000900097308 */ /* 0x000e640000000800 */
[----:B---3--:R-:W-:-:S01]  /*19ad0*/  FADD.FTZ R57, R58, R41 ;  /* 0x000000293a397221 */ /* 0x008fc20000010000 */
[C-C-:B------:R-:W-:Y:S01]  /*19ae0*/  FFMA.FTZ R41, R2.reuse, R25, -R70.reuse ;  /* 0x0000001902297223 */ /* 0x140fe20000010846 */
[----:B------:R-:W-:-:S01]  /*19af0*/  FFMA.FTZ R70, R2, R117, -R70 ;  /* 0x0000007502467223 */ /* 0x000fc20000010846 */
[----:B------:R-:W-:Y:S01]  /*19b00*/  MOV R117, R119 ;  /* 0x0000007700757202 */ /* 0x000fe20000000f00 */
[----:B----4-:R-:W-:-:S01]  /*19b10*/  FADD.FTZ R84, R72, R57 ;  /* 0x0000003948547221 */ /* 0x010fc20000010000 */
[----:B------:R-:W-:Y:S01]  /*19b20*/  MOV R57, R119 ;  /* 0x0000007700397202 */ /* 0x000fe20000000f00 */
[----:B--2---:R2:W-:Y:S01]  /*19b30*/  MUFU.EX2 R21, R43 ;  /* 0x0000002b00157308 */ /* 0x0045e20000000800 */
[C---:B0-----:R-:W-:Y:S01]  /*19b40*/  F2FP.SATFINITE.E4M3.F32.PACK_AB_MERGE_C R72, R79.reuse, R72, RZ ;  /* 0x000000484f48723e */ /* 0x041fe200048070ff */
[----:B------:R-:W-:Y:S01]  /*19b50*/  FADD.FTZ R84, R79, R84 ;  /* 0x000000544f547221 */ /* 0x000fe20000010000 */
[----:B------:R-:W-:-:S02]  /*19b60*/  IMAD.MOV.U32 R79, RZ, RZ, R119 ;  /* 0x000000ffff4f7224 */ /* 0x000fc400078e0077 */
[----:B------:R-:W-:Y:S01]  /*19b70*/  F2FP.SATFINITE.E4M3.F32.PACK_AB_MERGE_C R205, R58, R7, R72 ;  /* 0x000000073acd723e */ /* 0x000fe20004807048 */
[----:B------:R-:W-:Y:S02]  /*19b80*/  IMAD.MOV.U32 R72, RZ, RZ, R119 ;  /* 0x000000ffff487224 */ /* 0x000fe400078e0077 */
[----:B------:R-:W0:Y:S01]  /*19b90*/  MUFU.EX2 R62, R62 ;  /* 0x0000003e003e7308 */ /* 0x000e220000000800 */
[----:B--2---:R-:W-:-:S01]  /*19ba0*/  FADD.FTZ R43, R97, R80 ;  /* 0x00000050612b7221 */ /* 0x004fc20000010000 */
[--C-:B------:R-:W-:Y:S02]  /*19bb0*/  IMAD.MOV.U32 R97, RZ, RZ, R119.reuse ;  /* 0x000000ffff617224 */ /* 0x100fe400078e0077 */
[----:B------:R-:W-:Y:S02]  /*19bc0*/  IMAD.MOV.U32 R58, RZ, RZ, R119 ;  /* 0x000000ffff3a7224 */ /* 0x000fe400078e0077 */
[----:B------:R-:W-:Y:S02]  /*19bd0*/  FADD.FTZ R82, R26, R43 ;  /* 0x0000002b1a527221 */ /* 0x000fe40000010000 */
[----:B------:R-:W2:Y:S02]  /*19be0*/  MUFU.EX2 R73, R73 ;  /* 0x0000004900497308 */ /* 0x000ea40000000800 */
[----:B------:R-:W-:-:S01]  /*19bf0*/  FADD.FTZ R43, R101, R82 ;  /* 0x00000052652b7221 */ /* 0x000fc20000010000 */
[----:B------:R-:W-:-:S03]  /*19c00*/  IMAD.MOV.U32 R101, RZ, RZ, R119 ;  /* 0x000000ffff657224 */ /* 0x000fc600078e0077 */
[----:B------:R-:W-:Y:S01]  /*19c10*/  FADD.FTZ R82, R28, R43 ;  /* 0x0000002b1c527221 */ /* 0x000fe20000010000 */
[----:B-1----:R-:W-:-:S01]  /*19c20*/  FADD.FTZ R43, R9, R84 ;  /* 0x00000054092b7221 */ /* 0x002fc20000010000 */
[----:B------:R-:W-:Y:S01]  /*19c30*/  IMAD.MOV.U32 R28, RZ, RZ, R119 ;  /* 0x000000ffff1c7224 */ /* 0x000fe200078e0077 */
[----:B------:R1:W3:Y:S02]  /*19c40*/  MUFU.EX2 R74, R87 ;  /* 0x00000057004a7308 */ /* 0x0002e40000000800 */
[----:B0-----:R-:W-:-:S06]  /*19c50*/  FADD.FTZ R84, R62, R43 ;  /* 0x0000002b3e547221 */ /* 0x001fcc0000010000 */
[----:B------:R-:W0:Y:S01]  /*19c60*/  MUFU.EX2 R13, R13 ;  /* 0x0000000d000d7308 */ /* 0x000e220000000800 */
[----:B--2---:R-:W-:-:S01]  /*19c70*/  FADD.FTZ R43, R73, R84 ;  /* 0x00000054492b7221 */ /* 0x004fc20000010000 */
[----:B-1----:R-:W-:-:S06]  /*19c80*/  MOV R87, R119 ;  /* 0x0000007700577202 */ /* 0x002fcc0000000f00 */
[----:B------:R1:W-:Y:S01]  /*19c90*/  MUFU.EX2 R80, R47 ;  /* 0x0000002f00507308 */ /* 0x0003e20000000800 */
[----:B---3--:R-:W-:-:S01]  /*19ca0*/  FADD.FTZ R6, R74, R43 ;  /* 0x0000002b4a067221 */ /* 0x008fc20000010000 */
[----:B------:R-:W-:Y:S01]  /*19cb0*/  F2FP.SATFINITE.E4M3.F32.PACK_AB_MERGE_C R73, R74, R73, RZ ;  /* 0x000000494a49723e */ /* 0x000fe200048070ff */
[----:B------:R-:W-:-:S03]  /*19cc0*/  IMAD.MOV.U32 R74, RZ, RZ, R119 ;  /* 0x000000ffff4a7224 */ /* 0x000fc600078e0077 */
[----:B------:R-:W-:Y:S01]  /*19cd0*/  F2FP.SATFINITE.E4M3.F32.PACK_AB_MERGE_C R207, R62, R9, R73 ;  /* 0x000000093ecf723e */ /* 0x000fe20004807049 */
[----:B------:R-:W-:Y:S01]  /*19ce0*/  IMAD.MOV.U32 R73, RZ, RZ, R119 ;  /* 0x000000ffff497224 */ /* 0x000fe200078e0077 */
[----:B------:R-:W2:Y:S01]  /*19cf0*/  MUFU.EX2 R64, R64 ;  /* 0x0000004000407308 */ /* 0x000ea20000000800 */
[----:B-1----:R-:W-:-:S01]  /*19d00*/  FADD.FTZ R47, R105, R82 ;  /* 0x00000052692f7221 */ /* 0x002fc20000010000 */
[----:B0-----:R-:W-:Y:S01]  /*19d10*/  FADD.FTZ R37, R13, R6 ;  /* 0x000000060d257221 */ /* 0x001fe20000010000 */
[----:B------:R-:W-:Y:S01]  /*19d20*/  MOV R105, R119 ;  /* 0x0000007700697202 */ /* 0x000fe20000000f00 */
[----:B------:R-:W-:Y:S02]  /*19d30*/  IMAD.MOV.U32 R62, RZ, RZ, R119 ;  /* 0x000000ffff3e7224 */ /* 0x000fe400078e0077 */
[----:B------:R-:W-:-:S02]  /*19d40*/  FADD.FTZ R86, R30, R47 ;  /* 0x0000002f1e567221 */ /* 0x000fc40000010000 */
[----:B------:R-:W0:Y:S02]  /*19d50*/  MUFU.EX2 R61, R61 ;  /* 0x0000003d003d7308 */ /* 0x000e240000000800 */
[----:B------:R-:W-:-:S01]  /*19d60*/  FADD.FTZ R47, R107, R86 ;  /* 0x000000566b2f7221 */ /* 0x000fc20000010000 */
[----:B------:R-:W-:-:S02]  /*19d70*/  IMAD.MOV.U32 R107, RZ, RZ, R119 ;  /* 0x000000ffff6b7224 */ /* 0x000fc400078e0077 */
[----:B------:R-:W-:Y:S02]  /*19d80*/  IMAD.MOV.U32 R86, RZ, RZ, R119 ;  /* 0x000000ffff567224 */ /* 0x000fe400078e0077 */
[----:B------:R-:W-:Y:S01]  /*19d90*/  FADD.FTZ R84, R32, R47 ;  /* 0x0000002f20547221 */ /* 0x000fe20000010000 */
[----:B------:R-:W-:Y:S01]  /*19da0*/  IMAD.MOV.U32 R47, RZ, RZ, R119 ;  /* 0x000000ffff2f7224 */ /* 0x000fe200078e0077 */
[----:B------:R1:W3:Y:S02]  /*19db0*/  MUFU.EX2 R76, R63 ;  /* 0x0000003f004c7308 */ /* 0x0002e40000000800 */
[----:B------:R-:W-:-:S01]  /*19dc0*/  FADD.FTZ R43, R109, R84 ;  /* 0x000000546d2b7221 */ /* 0x000fc20000010000 */
[----:B--2---:R-:W-:Y:S01]  /*19dd0*/  FADD.FTZ R12, R64, R37 ;  /* 0x00000025400c7221 */ /* 0x004fe20000010000 */
[----:B------:R-:W-:Y:S02]  /*19de0*/  IMAD.MOV.U32 R109, RZ, RZ, R119 ;  /* 0x000000ffff6d7224 */ /* 0x000fe400078e0077 */
[----:B------:R-:W-:Y:S01]  /*19df0*/  FADD.FTZ R26, R36, R43 ;  /* 0x0000002b241a7221 */ /* 0x000fe20000010000 */
[----:B------:R-:W-:Y:S01]  /*19e00*/  IMAD.MOV.U32 R84, RZ, RZ, R119 ;  /* 0x000000ffff547224 */ /* 0x000fe200078e0077 */
[----:B------:R-:W2:Y:S01]  /*19e10*/  MUFU.EX2 R15, R15 ;  /* 0x0000000f000f7308 */ /* 0x000ea20000000800 */
[----:B0-----:R-:W-:-:S01]  /*19e20*/  FADD.FTZ R37, R61, R12 ;  /* 0x0000000c3d257221 */ /* 0x001fc20000010000 */
[----:B------:R-:W-:Y:S01]  /*19e30*/  FADD.FTZ R81, R81, R26 ;  /* 0x0000001a51517221 */ /* 0x000fe20000010000 */
[----:B-1----:R-:W-:Y:S01]  /*19e40*/  MOV R63, R119 ;  /* 0x00000077003f7202 */ /* 0x002fe20000000f00 */
[----:B------:R-:W-:-:S02]  /*19e50*/  IMAD.MOV.U32 R36, RZ, RZ, R119 ;  /* 0x000000ffff247224 */ /* 0x000fc400078e0077 */
[----:B------:R-:W-:-:S01]  /*19e60*/  FADD.FTZ R26, R40, R81 ;  /* 0x00000051281a7221 */ /* 0x000fc20000010000 */
[----:B------:R-:W-:Y:S01]  /*19e70*/  MOV R81, R119 ;  /* 0x0000007700517202 */ /* 0x000fe20000000f00 */
[----:B------:R-:W0:Y:S01]  /*19e80*/  MUFU.EX2 R113, R113 ;  /* 0x0000007100717308 */ /* 0x000e220000000800 */
[----:B---3--:R-:W-:-:S01]  /*19e90*/  FADD.FTZ R12, R76, R37 ;  /* 0x000000254c0c7221 */ /* 0x008fc20000010000 */
[----:B------:R-:W-:Y:S01]  /*19ea0*/  F2FP.SATFINITE.E4M3.F32.PACK_AB_MERGE_C R61, R76, R61, RZ ;  /* 0x0000003d4c3d723e */ /* 0x000fe200048070ff */
[--C-:B------:R-:W-:Y:S02]  /*19eb0*/  IMAD.MOV.U32 R76, RZ, RZ, R119.reuse ;  /* 0x000000ffff4c7224 */ /* 0x100fe400078e0077 */
[----:B------:R-:W-:Y:S01]  /*19ec0*/  IMAD.MOV.U32 R32, RZ, RZ, R119 ;  /* 0x000000ffff207224 */ /* 0x000fe200078e0077 */
[----:B------:R-:W-:Y:S01]  /*19ed0*/  F2FP.SATFINITE.E4M3.F32.PACK_AB_MERGE_C R209, R64, R13, R61 ;  /* 0x0000000d40d1723e */ /* 0x000fe2000480703d */
[----:B------:R-:W-:Y:S01]  /*19ee0*/  IMAD.MOV.U32 R64, RZ, RZ, R119 ;  /* 0x000000ffff407224 */ /* 0x000fe200078e0077 */
[----:B------:R-:W1:Y:S01]  /*19ef0*/  MUFU.EX2 R66, R66 ;  /* 0x0000004200427308 */ /* 0x000e620000000800 */
[----:B--2---:R-:W-:-:S01]  /*19f00*/  FADD.FTZ R37, R15, R12 ;  /* 0x0000000c0f257221 */ /* 0x004fc20000010000 */
[----:B------:R-:W-:-:S06]  /*19f10*/  IMAD.MOV.U32 R61, RZ, RZ, R119 ;  /* 0x000000ffff3d7224 */ /* 0x000fcc00078e0077 */
[----:B------:R-:W2:Y:S01]  /*19f20*/  MUFU.EX2 R69, R69 ;  /* 0x0000004500457308 */ /* 0x000ea20000000800 */
[----:B0-----:R-:W-:-:S04]  /*19f30*/  FADD.FTZ R43, R113, R26 ;  /* 0x0000001a712b7221 */ /* 0x001fc80000010000 */
[----:B------:R-:W-:Y:S01]  /*19f40*/  FADD.FTZ R30, R42, R43 ;  /* 0x0000002b2a1e7221 */ /* 0x000fe20000010000 */
[----:B------:R-:W-:Y:S02]  /*19f50*/  IMAD.MOV.U32 R43, RZ, RZ, R119 ;  /* 0x000000ffff2b7224 */ /* 0x000fe400078e0077 */
[----:B------:R-:W0:Y:S01]  /*19f60*/  MUFU.EX2 R85, R85 ;  /* 0x0000005500557308 */ /* 0x000e220000000800 */
[----:B-1----:R-:W-:-:S01]  /*19f70*/  FADD.FTZ R26, R66, R37 ;  /* 0x00000025421a7221 */ /* 0x002fc20000010000 */
[----:B------:R-:W-:-:S06]  /*19f80*/  IMAD.MOV.U32 R37, RZ, RZ, R119 ;  /* 0x000000ffff257224 */ /* 0x000fcc00078e0077 */
[----:B------:R1:W3:Y:S01]  /*19f90*/  MUFU.EX2 R78, R71 ;  /* 0x00000047004e7308 */ /* 0x0002e20000000800 */
[----:B--2---:R-:W-:-:S01]  /*19fa0*/  FADD.FTZ R33, R69, R26 ;  /* 0x0000001a45217221 */ /* 0x004fc20000010000 */
[----:B------:R-:W-:-:S06]  /*19fb0*/  IMAD.MOV.U32 R26, RZ, RZ, R119 ;  /* 0x000000ffff1a7224 */ /* 0x000fcc00078e0077 */
[----:B------:R-:W2:Y:S01]  /*19fc0*/  MUFU.EX2 R34, R34 ;  /* 0x0000002200227308 */ /* 0x000ea20000000800 */
[C---:B0-----:R-:W-:Y:S01]  /*19fd0*/  F2FP.SATFINITE.E4M3.F32.PACK_AB_MERGE_C R210, R85.reuse, R42, RZ ;  /* 0x0000002a55d2723e */ /* 0x041fe200048070ff */
[----:B------:R-:W-:Y:S01]  /*19fe0*/  FADD.FTZ R85, R85, R30 ;  /* 0x0000001e55557221 */ /* 0x000fe20000010000 */
[--C-:B-1----:R-:W-:Y:S02]  /*19ff0*/  IMAD.MOV.U32 R71, RZ, RZ, R119.reuse ;  /* 0x000000ffff477224 */ /* 0x102fe400078e0077 */
[----:B------:R-:W-:Y:S01]  /*1a000*/  F2FP.SATFINITE.E4M3.F32.PACK_AB_MERGE_C R210, R113, R40, R210 ;  /* 0x0000002871d2723e */ /* 0x000fe200048070d2 */
[----:B------:R-:W-:Y:S02]  /*1a010*/  IMAD.MOV.U32 R113, RZ, RZ, R119 ;  /* 0x000000ffff717224 */ /* 0x000fe400078e0077 */
[----:B------:R-:W-:Y:S01]  /*1a020*/  MUFU.EX2 R38, R38 ;  /* 0x0000002600267308 */ /* 0x000fe20000000800 */
[----:B---3--:R-:W-:-:S01]  /*1a030*/  FADD.FTZ R33, R78, R33 ;  /* 0x000000214e217221 */ /* 0x008fc20000010000 */
[----:B------:R-:W-:Y:S01]  /*1a040*/  F2FP.SATFINITE.E4M3.F32.PACK_AB_MERGE_C R69, R78, R69, RZ ;  /* 0x000000454e45723e */ /* 0x000fe200048070ff */
[----:B------:R-:W-:-:S02]  /*1a050*/  IMAD.MOV.U32 R78, RZ, RZ, R119 ;  /* 0x000000ffff4e7224 */ /* 0x000fc400078e0077 */
[----:B------:R-:W-:Y:S01]  /*1a060*/  FADD.FTZ R8, R0, R33 ;  /* 0x0000002100087221 */ /* 0x000fe20000010000 */
[----:B------:R-:W-:Y:S01]  /*1a070*/  F2FP.SATFINITE.E4M3.F32.PACK_AB_MERGE_C R211, R66, R15, R69 ;  /* 0x0000000f42d3723e */ /* 0x000fe20004807045 */
[----:B------:R-:W-:Y:S01]  /*1a080*/  IMAD.MOV.U32 R66, RZ, RZ, R119 ;  /* 0x000000ffff427224 */ /* 0x000fe200078e0077 */
[----:B------:R-:W-:Y:S01]  /*1a090*/  MUFU.EX2 R45, R45 ;  /* 0x0000002d002d7308 */ /* 0x000fe20000000800 */
[----:B--2---:R-:W-:-:S01]  /*1a0a0*/  FADD.FTZ R4, R34, R85 ;  /* 0x0000005522047221 */ /* 0x004fc20000010000 */
[----:B------:R-:W-:Y:S01]  /*1a0b0*/  FADD.FTZ R8, R21, R8 ;  /* 0x0000000815087221 */ /* 0x000fe20000010000 */
[--C-:B------:R-:W-:Y:S01]  /*1a0c0*/  IMAD.MOV.U32 R85, RZ, RZ, R119.reuse ;  /* 0x000000ffff557224 */ /* 0x100fe200078e0077 */
[-C--:B------:R-:W-:Y:S01]  /*1a0d0*/  MOV R69, R119.reuse ;  /* 0x0000007700457202 */ /* 0x080fe20000000f00 */
[--C-:B------:R-:W-:Y:S01]  /*1a0e0*/  IMAD.MOV.U32 R42, RZ, RZ, R119.reuse ;  /* 0x000000ffff2a7224 */ /* 0x100fe200078e0077 */
[----:B------:R-:W-:Y:S01]  /*1a0f0*/  MOV R33, R119 ;  /* 0x0000007700217202 */ /* 0x000fe20000000f00 */
[--C-:B------:R-:W-:Y:S01]  /*1a100*/  IMAD.MOV.U32 R40, RZ, RZ, R119.reuse ;  /* 0x000000ffff287224 */ /* 0x100fe200078e0077 */
[----:B------:R-:W0:Y:S01]  /*1a110*/  MUFU.EX2 R111, R111 ;  /* 0x0000006f006f7308 */ /* 0x000e220000000800 */
[----:B------:R-:W-:-:S07]  /*1a120*/  IMAD.MOV.U32 R30, RZ, RZ, R119 ;  /* 0x000000ffff1e7224 */ /* 0x000fce00078e0077 */
[----:B------:R-:W1:Y:S08]  /*1a130*/  MUFU.EX2 R44, R44 ;  /* 0x0000002c002c7308 */ /* 0x000e700000000800 */
[----:B------:R2:W3:Y:S01]  /*1a140*/  MUFU.EX2 R25, R49 ;  /* 0x0000003100197308 */ /* 0x0004e20000000800 */
[----:B0-----:R-:W-:-:S04]  /*1a150*/  F2FP.SATFINITE.E4M3.F32.PACK_AB_MERGE_C R212, R111, R38, RZ ;  /* 0x000000266fd4723e */ /* 0x001fc800048070ff */
[----:B------:R-:W-:Y:S01]  /*1a160*/  F2FP.SATFINITE.E4M3.F32.PACK_AB_MERGE_C R212, R39, R34, R212 ;  /* 0x0000002227d4723e */ /* 0x000fe200048070d4 */
[--C-:B------:R-:W-:Y:S02]  /*1a170*/  IMAD.MOV.U32 R34, RZ, RZ, R119.reuse ;  /* 0x000000ffff227224 */ /* 0x100fe400078e0077 */
[----:B------:R0:W-:Y:S01]  /*1a180*/  MUFU.EX2 R12, R27 ;  /* 0x0000001b000c7308 */ /* 0x0001e20000000800 */
[----:B--2---:R-:W-:-:S07]  /*1a190*/  IMAD.MOV.U32 R49, RZ, RZ, R119 ;  /* 0x000000ffff317224 */ /* 0x004fce00078e0077 */
[----:B------:R-:W-:Y:S01]  /*1a1a0*/  MUFU.EX2 R121, R121 ;  /* 0x0000007900797308 */ /* 0x000fe20000000800 */
[----:B0-----:R-:W-:-:S01]  /*1a1b0*/  FADD.FTZ R27, R39, R4 ;  /* 0x00000004271b7221 */ /* 0x001fc20000010000 */
[----:B------:R-:W-:-:S03]  /*1a1c0*/  MOV R39, R119 ;  /* 0x0000007700277202 */ /* 0x000fc60000000f00 */
[----:B------:R-:W-:Y:S01]  /*1a1d0*/  FADD.FTZ R24, R38, R27 ;  /* 0x0000001b26187221 */ /* 0x000fe20000010000 */
[----:B------:R-:W-:-:S01]  /*1a1e0*/  FADD.FTZ R27, R45, R8 ;  /* 0x000000082d1b7221 */ /* 0x000fc20000010000 */
[----:B------:R-:W-:Y:S01]  /*1a1f0*/  F2FP.SATFINITE.E4M3.F32.PACK_AB_MERGE_C R45, R80, R45, RZ ;  /* 0x0000002d502d723e */ /* 0x000fe200048070ff */
[----:B------:R0:W2:Y:S01]  /*1a200*/  MUFU.EX2 R82, R51 ;  /* 0x0000003300527308 */ /* 0x0000a20000000800 */
[----:B------:R-:W-:-:S01]  /*1a210*/  FADD.FTZ R111, R111, R24 ;  /* 0x000000186f6f7221 */ /* 0x000fc20000010000 */
[----:B------:R-:W-:Y:S01]  /*1a220*/  FADD.FTZ R80, R80, R27 ;  /* 0x0000001b50507221 */ /* 0x000fe20000010000 */
[----:B------:R-:W-:Y:S01]  /*1a230*/  F2FP.SATFINITE.E4M3.F32.PACK_AB_MERGE_C R213, R21, R0, R45 ;  /* 0x0000000015d5723e */ /* 0x000fe2000480702d */
[----:B------:R-:W-:Y:S02]  /*1a240*/  IMAD.MOV.U32 R38, RZ, RZ, R119 ;  /* 0x000000ffff267224 */ /* 0x000fe400078e0077 */
[----:B-1----:R-:W-:-:S01]  /*1a250*/  FADD.FTZ R8, R44, R111 ;  /* 0x0000006f2c087221 */ /* 0x002fc20000010000 */
[----:B---3--:R-:W-:Y:S01]  /*1a260*/  FADD.FTZ R27, R25, R80 ;  /* 0x00000050191b7221 */ /* 0x008fe20000010000 */
[-C--:B------:R-:W-:Y:S01]  /*1a270*/  MOV R111, R119.reuse ;  /* 0x00000077006f7202 */ /* 0x080fe20000000f00 */
[----:B------:R-:W-:Y:S01]  /*1a280*/  MUFU.EX2 R46, R46 ;  /* 0x0000002e002e7308 */ /* 0x000fe20000000800 */
[----:B------:R-:W-:Y:S01]  /*1a290*/  IMAD.MOV.U32 R80, RZ, RZ, R119 ;  /* 0x000000ffff507224 */ /* 0x000fe200078e0077 */
[----:B0-----:R-:W-:-:S02]  /*1a2a0*/  MOV R51, R119 ;  /* 0x0000007700337202 */ /* 0x001fc40000000f00 */
[----:B------:R-:W-:-:S04]  /*1a2b0*/  MOV R45, R119 ;  /* 0x00000077002d7202 */ /* 0x000fc80000000f00 */
[----:B------:R-:W0:Y:S01]  /*1a2c0*/  MUFU.EX2 R123, R123 ;  /* 0x0000007b007b7308 */ /* 0x000e220000000800 */
[----:B--2---:R-:W-:-:S07]  /*1a2d0*/  FADD.FTZ R24, R82, R27 ;  /* 0x0000001b52187221 */ /* 0x004fce0000010000 */
[----:B------:R-:W1:Y:S08]  /*1a2e0*/  MUFU.EX2 R53, R53 ;  /* 0x0000003500357308 */ /* 0x000e700000000800 */
[----:B------:R2:W3:Y:S01]  /*1a2f0*/  MUFU.EX2 R6, R55 ;  /* 0x0000003700067308 */ /* 0x0004e20000000800 */
[----:B0-----:R-:W-:-:S04]  /*1a300*/  F2FP.SATFINITE.E4M3.F32.PACK_AB_MERGE_C R214, R123, R46, RZ ;  /* 0x0000002e7bd6723e */ /* 0x001fc800048070ff */
[----:B------:R-:W-:Y:S01]  /*1a310*/  F2FP.SATFINITE.E4M3.F32.PACK_AB_MERGE_C R214, R121, R44, R214 ;  /* 0x0000002c79d6723e */ /* 0x000fe200048070d6 */
[----:B------:R-:W-:Y:S02]  /*1a320*/  IMAD.MOV.U32 R44, RZ, RZ, R119 ;  /* 0x000000ffff2c7224 */ /* 0x000fe400078e0077 */
[----:B------:R-:W-:Y:S01]  /*1a330*/  MUFU.EX2 R50, R50 ;  /* 0x0000003200327308 */ /* 0x000fe20000000800 */
[----:B-1----:R-:W-:-:S01]  /*1a340*/  FADD.FTZ R27, R53, R24 ;  /* 0x00000018351b7221 */ /* 0x002fc20000010000 */
[----:B--2---:R-:W-:-:S06]  /*1a350*/  IMAD.MOV.U32 R55, RZ, RZ, R119 ;  /* 0x000000ffff377224 */ /* 0x004fcc00078e0077 */
[----:B------:R-:W0:Y:S01]  /*1a360*/  MUFU.EX2 R127, R127 ;  /* 0x0000007f007f7308 */ /* 0x000e220000000800 */
[C---:B---3--:R-:W-:Y:S01]  /*1a370*/  F2FP.SATFINITE.E4M3.F32.PACK_AB_MERGE_C R53, R6.reuse, R53, RZ ;  /* 0x000000350635723e */ /* 0x048fe200048070ff */
[----:B------:R-:W-:Y:S01]  /*1a380*/  FADD.FTZ R6, R6, R27 ;  /* 0x0000001b06067221 */ /* 0x000fe20000010000 */
[----:B------:R-:W-:Y:S02]  /*1a390*/  MOV R27, R119 ;  /* 0x00000077001b7202 */ /* 0x000fe40000000f00 */
[----:B------:R-:W-:Y:S01]  /*1a3a0*/  F2FP.SATFINITE.E4M3.F32.PACK_AB_MERGE_C R215, R82, R25, R53 ;  /* 0x0000001952d7723e */ /* 0x000fe20004807035 */
[--C-:B------:R-:W-:Y:S02]  /*1a3b0*/  IMAD.MOV.U32 R82, RZ, RZ, R119.reuse ;  /* 0x000000ffff527224 */ /* 0x100fe400078e0077 */
[----:B------:R-:W-:Y:S01]  /*1a3c0*/  MUFU.EX2 R48, R48 ;  /* 0x0000003000307308 */ /* 0x000fe20000000800 */
[--C-:B------:R-:W-:Y:S02]  /*1a3d0*/  IMAD.MOV.U32 R53, RZ, RZ, R119.reuse ;  /* 0x000000ffff357224 */ /* 0x100fe400078e0077 */
[----:B------:R-:W-:-:S05]  /*1a3e0*/  IMAD.MOV.U32 R25, RZ, RZ, R119 ;  /* 0x000000ffff197224 */ /* 0x000fca00078e0077 */
[----:B------:R-:W1:Y:S01]  /*1a3f0*/  MUFU.EX2 R41, R41 ;  /* 0x0000002900297308 */ /* 0x000e620000000800 */
[----:B0-----:R-:W-:-:S07]  /*1a400*/  F2FP.SATFINITE.E4M3.F32.PACK_AB_MERGE_C R24, R127, R50, RZ ;  /* 0x000000327f18723e */ /* 0x001fce00048070ff */
[----:B------:R-:W0:Y:S08]  /*1a410*/  MUFU.EX2 R125, R125 ;  /* 0x0000007d007d7308 */ /* 0x000e300000000800 */
[----:B------:R2:W-:Y:S01]  /*1a420*/  MUFU.EX2 R4, R31 ;  /* 0x0000001f00047308 */ /* 0x0005e20000000800 */
[----:B-1----:R-:W-:-:S04]  /*1a430*/  FADD.FTZ R3, R41, R6 ;  /* 0x0000000629037221 */ /* 0x002fc80000010000 */
[----:B------:R-:W-:-:S03]  /*1a440*/  FADD.FTZ R6, R12, R3 ;  /* 0x000000030c067221 */ /* 0x000fc60000010000 */
[----:B------:R-:W1:Y:S01]  /*1a450*/  MUFU.EX2 R29, R29 ;  /* 0x0000001d001d7308 */ /* 0x000e620000000800 */
[----:B--2---:R-:W-:-:S01]  /*1a460*/  FADD.FTZ R31, R121, R8 ;  /* 0x00000008791f7221 */ /* 0x004fc20000010000 */
[----:B0-----:R-:W-:Y:S01]  /*1a470*/  F2FP.SATFINITE.E4M3.F32.PACK_AB_MERGE_C R216, R125, R48, R24 ;  /* 0x000000307dd8723e */ /* 0x001fe20004807018 */
[----:B------:R-:W-:Y:S02]  /*1a480*/  IMAD.MOV.U32 R24, RZ, RZ, R119 ;  /* 0x000000ffff187224 */ /* 0x000fe400078e0077 */
[----:B------:R-:W-:Y:S01]  /*1a490*/  FADD.FTZ R46, R46, R31 ;  /* 0x0000001f2e2e7221 */ /* 0x000fe20000010000 */
[----:B------:R-:W-:Y:S02]  /*1a4a0*/  IMAD.MOV.U32 R31, RZ, RZ, R119 ;  /* 0x000000ffff1f7224 */ /* 0x000fe400078e0077 */
[----:B------:R-:W-:Y:S01]  /*1a4b0*/  MUFU.EX2 R54, R54 ;  /* 0x0000003600367308 */ /* 0x000fe20000000800 */
[----:B------:R-:W-:-:S01]  /*1a4c0*/  FADD.FTZ R123, R123, R46 ;  /* 0x0000002e7b7b7221 */ /* 0x000fc20000010000 */
[----:B------:R-:W-:-:S03]  /*1a4d0*/  IMAD.MOV.U32 R46, RZ, RZ, R119 ;  /* 0x000000ffff2e7224 */ /* 0x000fc600078e0077 */
[----:B------:R-:W-:Y:S01]  /*1a4e0*/  FADD.FTZ R20, R48, R123 ;  /* 0x0000007b30147221 */ /* 0x000fe20000010000 */
[----:B------:R-:W-:Y:S02]  /*1a4f0*/  IMAD.MOV.U32 R48, RZ, RZ, R119 ;  /* 0x000000ffff307224 */ /* 0x000fe400078e0077 */
[----:B------:R-:W0:Y:S01]  /*1a500*/  MUFU.EX2 R131, R131 ;  /* 0x0000008300837308 */ /* 0x000e220000000800 */
[----:B------:R-:W-:-:S01]  /*1a510*/  FADD.FTZ R125, R125, R20 ;  /* 0x000000147d7d7221 */ /* 0x000fc20000010000 */
[----:B-1----:R-:W-:Y:S01]  /*1a520*/  FADD.FTZ R3, R29, R6 ;  /* 0x000000061d037221 */ /* 0x002fe20000010000 */
[----:B------:R-:W-:Y:S02]  /*1a530*/  F2FP.SATFINITE.E4M3.F32.PACK_AB_MERGE_C R29, R4, R29, RZ ;  /* 0x0000001d041d723e */ /* 0x000fe400048070ff */
[----:B------:R-:W-:Y:S01]  /*1a540*/  FADD.FTZ R50, R50, R125 ;  /* 0x0000007d32327221 */ /* 0x000fe20000010000 */
[----:B------:R-:W-:-:S01]  /*1a550*/  FADD.FTZ R4, R4, R3 ;  /* 0x0000000304047221 */ /* 0x000fc20000010000 */
[----:B------:R-:W-:Y:S01]  /*1a560*/  F2FP.SATFINITE.E4M3.F32.PACK_AB_MERGE_C R217, R12, R41, R29 ;  /* 0x000000290cd9723e */ /* 0x000fe2000480701d */
[----:B------:R-:W1:Y:S01]  /*1a570*/  MUFU.EX2 R52, R52 ;  /* 0x0000003400347308 */ /* 0x000e620000000800 */
[----:B------:R-:W-:-:S01]  /*1a580*/  FADD.FTZ R127, R127, R50 ;  /* 0x000000327f7f7221 */ /* 0x000fc20000010000 */
[----:B------:R-:W-:-:S02]  /*1a590*/  IMAD.MOV.U32 R50, RZ, RZ, R119 ;  /* 0x000000ffff327224 */ /* 0x000fc400078e0077 */
[--C-:B------:R-:W-:Y:S02]  /*1a5a0*/  IMAD.MOV.U32 R41, RZ, RZ, R119.reuse ;  /* 0x000000ffff297224 */ /* 0x100fe400078e0077 */
[----:B------:R-:W-:Y:S02]  /*1a5b0*/  IMAD.MOV.U32 R29, RZ, RZ, R119 ;  /* 0x000000ffff1d7224 */ /* 0x000fe400078e0077 */
[----:B------:R-:W2:Y:S01]  /*1a5c0*/  MUFU.EX2 R115, R115 ;  /* 0x0000007300737308 */ /* 0x000ea20000000800 */
[----:B0-----:R-:W-:-:S07]  /*1a5d0*/  F2FP.SATFINITE.E4M3.F32.PACK_AB_MERGE_C R5, R131, R54, RZ ;  /* 0x000000368305723e */ /* 0x001fce00048070ff */
[----:B------:R-:W0:Y:S01]  /*1a5e0*/  MUFU.EX2 R129, R129 ;  /* 0x0000008100817308 */ /* 0x000e220000000800 */
[----:B-1----:R-:W-:-:S07]  /*1a5f0*/  FADD.FTZ R6, R52, R127 ;  /* 0x0000007f34067221 */ /* 0x002fce0000010000 */
[----:B------:R1:W3:Y:S01]  /*1a600*/  MUFU.EX2 R8, R35 ;  /* 0x0000002300087308 */ /* 0x0002e20000000800 */
[----:B--2---:R-:W-:-:S07]  /*1a610*/  FADD.FTZ R3, R115, R4 ;  /* 0x0000000473037221 */ /* 0x004fce0000010000 */
[----:B------:R-:W2:Y:S01]  /*1a620*/  MUFU.EX2 R77, R77 ;  /* 0x0000004d004d7308 */ /* 0x000ea20000000800 */
[C---:B0-----:R-:W-:Y:S01]  /*1a630*/  F2FP.SATFINITE.E4M3.F32.PACK_AB_MERGE_C R218, R129.reuse, R52, R5 ;  /* 0x0000003481da723e */ /* 0x041fe20004807005 */
[----:B------:R-:W-:Y:S01]  /*1a640*/  FADD.FTZ R129, R129, R6 ;  /* 0x0000000681817221 */ /* 0x000fe20000010000 */
[--C-:B------:R-:W-:Y:S02]  /*1a650*/  IMAD.MOV.U32 R52, RZ, RZ, R119.reuse ;  /* 0x000000ffff347224 */ /* 0x100fe400078e0077 */
[----:B-1----:R-:W-:Y:S02]  /*1a660*/  IMAD.MOV.U32 R35, RZ, RZ, R119 ;  /* 0x000000ffff237224 */ /* 0x002fe400078e0077 */
[----:B------:R-:W-:-:S01]  /*1a670*/  FADD.FTZ R54, R54, R129 ;  /* 0x0000008136367221 */ /* 0x000fc20000010000 */
[----:B------:R-:W0:Y:S01]  /*1a680*/  MUFU.EX2 R70, R70 ;  /* 0x0000004600467308 */ /* 0x000e220000000800 */
[----:B---3--:R-:W-:-:S04]  /*1a690*/  FADD.FTZ R0, R8, R3 ;  /* 0x0000000308007221 */ /* 0x008fc80000010000 */
[----:B--2---:R-:W-:Y:S01]  /*1a6a0*/  FADD.FTZ R3, R77, R0 ;  /* 0x000000004d037221 */ /* 0x004fe20000010000 */
[----:B------:R-:W-:-:S01]  /*1a6b0*/  FADD.FTZ R0, R131, R54 ;  /* 0x0000003683007221 */ /* 0x000fc20000010000 */
[----:B------:R-:W-:Y:S01]  /*1a6c0*/  IMAD.MOV.U32 R54, RZ, RZ, R119 ;  /* 0x000000ffff367224 */ /* 0x000fe200078e0077 */
[C---:B0-----:R-:W-:Y:S01]  /*1a6d0*/  F2FP.SATFINITE.E4M3.F32.PACK_AB_MERGE_C R4, R70.reuse, R77, RZ ;  /* 0x0000004d4604723e */ /* 0x041fe200048070ff */
[----:B------:R-:W-:Y:S01]  /*1a6e0*/  FADD.FTZ R3, R70, R3 ;  /* 0x0000000346037221 */ /* 0x000fe20000010000 */
[--C-:B------:R-:W-:Y:S02]  /*1a6f0*/  IMAD.MOV.U32 R77, RZ, RZ, R119.reuse ;  /* 0x000000ffff4d7224 */ /* 0x100fe400078e0077 */
[----:B------:R-:W-:Y:S01]  /*1a700*/  F2FP.SATFINITE.E4M3.F32.PACK_AB_MERGE_C R219, R8, R115, R4 ;  /* 0x0000007308db723e */ /* 0x000fe20004807004 */
[--C-:B------:R-:W-:Y:S02]  /*1a710*/  IMAD.MOV.U32 R115, RZ, RZ, R119.reuse ;  /* 0x000000ffff737224 */ /* 0x100fe400078e0077 */
[----:B------:R-:W-:Y:S01]  /*1a720*/  IMAD.MOV.U32 R70, RZ, RZ, R119 ;  /* 0x000000ffff467224 */ /* 0x000fe200078e0077 */
[----:B------:R-:W-:Y:S06]  /*1a730*/  @!P2 BRA `(.L_x_576) ;  /* 0x0000003400dca947 */ /* 0x000fec0003800000 */
[----:B------:R-:W-:Y:S01]  /*1a740*/  VIADD R4, R157, 0xfffffffe ;  /* 0xfffffffe9d047836 */ /* 0x000fe20000000000 */
[----:B------:R-:W-:Y:S01]  /*1a750*/  MOV R6, R10 ;  /* 0x0000000a00067202 */ /* 0x000fe20000000f00 */
[----:B------:R-:W-:Y:S01]  /*1a760*/  IMAD.MOV.U32 R5, RZ, RZ, R11 ;  /* 0x000000ffff057224 */ /* 0x000fe200078e000b */
[----:B------:R-:W-:Y:S01]  /*1a770*/  CS2R R118, SRZ ;  /* 0x0000000000767805 */ /* 0x000fe2000001ff00 */
[----:B------:R-:W-:Y:S01]  /*1a780*/  IMAD.MOV.U32 R7, RZ, RZ, R227 ;  /* 0x000000ffff077224 */ /* 0x000fe200078e00e3 */
[----:B------:R-:W-:Y:S01]  /*1a790*/  CS2R R116, SRZ ;  /* 0x0000000000747805 */ /* 0x000fe2000001ff00 */
[----:B------:R-:W-:Y:S01]  /*1a7a0*/  IMAD.MOV.U32 R8, RZ, RZ, R148 ;  /* 0x000000ffff087224 */ /* 0x000fe200078e0094 */
        /* <DEDUP_REMOVED lines=45> */
[----:B------:R-:W-:-:S07]  /*1aa80*/  CS2R R24, SRZ ;  /* 0x0000000000187805 */ /* 0x000fce000001ff00 */
.L_x_587:
[----:B------:R-:W-:Y:S01]  /*1aa90*/  ISETP.NE.AND P1, PT, R8, 0x1, PT ;  /* 0x000000010800780c */ /* 0x000fe20003f25270 */
[----:B------:R-:W-:Y:S05]  /*1aaa0*/  YIELD ;  /* 0x0000000000007946 */ /* 0x000fea0003800000 */
[----:B------:R-:W-:Y:S02]  /*1aab0*/  SEL R10, RZ, 0x1, P1 ;  /* 0x00000001ff0a7807 */ /* 0x000fe40000800000 */
[----:B------:R-:W-:Y:S02]  /*1aac0*/  ISETP.NE.AND P1, PT, R231, RZ, PT ;  /* 0x000000ffe700720c */ /* 0x000fe40003f25270 */
[----:B------:R-:W-:-:S11]  /*1aad0*/  LOP3.LUT R227, R7, R10, RZ, 0x3c, !PT ;  /* 0x0000000a07e37212 */ /* 0x000fd600078e3cff */
[----:B------:R-:W-:Y:S05]  /*1aae0*/  @P1 BRA `(.L_x_577) ;  /* 0x00000000003c1947 */ /* 0x000fea0003800000 */
[----:B------:R-:W-:Y:S05]  /*1aaf0*/  @!P0 BRA `(.L_x_578) ;  /* 0x0000000000048947 */ /* 0x000fea0003800000 */
[----:B------:R-:W-:Y:S01]  /*1ab00*/  BPT.TRAP 0x1 ;  /* 0x000000040000795c */ /* 0x000fe20000300000 */
.L_x_578:
[----:B------:R-:W-:Y:S01]  /*1ab10*/  VIADD R9, R8, 0x1 ;  /* 0x0000000108097836 */ /* 0x000fe20000000000 */
[----:B------:R-:W-:-:S04]  /*1ab20*/  SHF.L.U32 R10, R227, 0x1f, RZ ;  /* 0x0000001fe30a7819 */ /* 0x000fc800000006ff */
[----:B------:R-:W-:-:S04]  /*1ab30*/  ISETP.NE.AND P2, PT, R9, 0x2, PT ;  /* 0x000000020900780c */ /* 0x000fc80003f45270 */
[----:B------:R-:W-:-:S05]  /*1ab40*/  SEL R9, R9, RZ, P2 ;  /* 0x000000ff09097207 */ /* 0x000fca0001000000 */
[----:B------:R-:W-:-:S04]  /*1ab50*/  IMAD R9, R9, 0x8, R18 ;  /* 0x0000000809097824 */ /* 0x000fc800078e0212 */
[----:B------:R0:W1:Y:S01]  /*1ab60*/  SYNCS.PHASECHK.TRANS64.TRYWAIT P2, [R9+URZ+0x33430], R10 ;  /* 0x0334300a090075a7 */ /* 0x000062000804017f */
[----:B------:R-:W-:Y:S05]  /*1ab70*/  @!P0 BRA `(.L_x_579) ;  /* 0x0000000000048947 */ /* 0x000fea0003800000 */
[----:B------:R-:W-:Y:S01]  /*1ab80*/  BPT.TRAP 0x1 ;  /* 0x000000040000795c */ /* 0x000fe20000300000 */
.L_x_579:
[----:B------:R-:W-:Y:S04]  /*1ab90*/  BSSY B0, `(.L_x_577) ;  /* 0x0000004000007945 */ /* 0x000fe80003800000 */
[----:B-1----:R-:W-:Y:S05]  /*1aba0*/  @P2 BRA `(.L_x_580) ;  /* 0x0000000000082947 */ /* 0x002fea0003800000 */
[----:B------:R-:W1:Y:S02]  /*1abb0*/  SYNCS.PHASECHK.TRANS64.TRYWAIT P2, [R9+URZ+0x33430], R10 ;  /* 0x0334300a090075a7 */ /* 0x000e64000804017f */
[----:B-1----:R-:W-:Y:S05]  /*1abc0*/  @!P2 BRA `(.L_x_581) ;  /* 0x000000e0001ca947 */ /* 0x002fea0003800000 */
.L_x_580:
[----:B------:R-:W-:Y:S05]  /*1abd0*/  BSYNC B0 ;  /* 0x0000000000007941 */ /* 0x000fea0003800000 */
.L_x_577:
[----:B01----:R-:W0:Y:S01]  /*1abe0*/  S2R R9, SR_TID.X ;  /* 0x0000000000097919 */ /* 0x003e220000002100 */
[----:B------:R-:W-:Y:S05]  /*1abf0*/  WARPSYNC.ALL ;  /* 0x0000000000007948 */ /* 0x000fea0003800000 */
[----:B------:R-:W-:Y:S01]  /*1ac00*/  IMAD.MOV.U32 R11, RZ, RZ, -0x7fffffe0 ;  /* 0x80000020ff0b7424 */ /* 0x000fe200078e00ff */
[----:B------:R-:W-:Y:S01]  /*1ac10*/  UMOV UR20, UR28 ;  /* 0x0000001c00147c82 */ /* 0x000fe20008000000 */
[----:B------:R-:W-:Y:S01]  /*1ac20*/  UMOV UR21, UR29 ;  /* 0x0000001d00157c82 */ /* 0x000fe20008000000 */
[----:B------:R-:W-:Y:S01]  /*1ac30*/  IMAD.MOV.U32 R13, RZ, RZ, -0x7fffffe0 ;  /* 0x80000020ff0d7424 */ /* 0x000fe200078e00ff */
[----:B------:R-:W-:Y:S01]  /*1ac40*/  UMOV UR24, UR28 ;  /* 0x0000001c00187c82 */ /* 0x000fe20008000000 */
[----:B------:R-:W-:Y:S01]  /*1ac50*/  R2UR UR23, R11 ;  /* 0x000000000b1772ca */ /* 0x000fe200000e0000 */
[----:B------:R-:W-:Y:S01]  /*1ac60*/  UMOV UR25, UR29 ;  /* 0x0000001d00197c82 */ /* 0x000fe20008000000 */
[----:B------:R-:W-:Y:S01]  /*1ac70*/  IMAD.MOV.U32 R21, RZ, RZ, -0x7fffffe0 ;  /* 0x80000020ff157424 */ /* 0x000fe200078e00ff */
[C---:B------:R-:W-:Y:S01]  /*1ac80*/  R2UR UR27, R13.reuse ;  /* 0x000000000d1b72ca */ /* 0x040fe200000e0000 */
[----:B------:R-:W-:Y:S01]  /*1ac90*/  UMOV UR32, UR28 ;  /* 0x0000001c00207c82 */ /* 0x000fe20008000000 */
[----:B------:R-:W-:Y:S01]  /*1aca0*/  R2UR UR35, R13 ;  /* 0x000000000d2372ca */ /* 0x000fe200000e0000 */
[----:B------:R-:W-:Y:S01]  /*1acb0*/  UMOV UR33, UR29 ;  /* 0x0000001d00217c82 */ /* 0x000fe20008000000 */
[C---:B------:R-:W-:Y:S01]  /*1acc0*/  R2UR UR31, R21.reuse ;  /* 0x00000000151f72ca */ /* 0x040fe200000e0000 */
[----:B------:R-:W-:Y:S01]  /*1acd0*/  IMAD.MOV.U32 R121, RZ, RZ, -0x7fffffe0 ;  /* 0x80000020ff797424 */ /* 0x000fe200078e00ff */
[----:B------:R-:W-:Y:S01]  /*1ace0*/  UMOV UR44, UR28 ;  /* 0x0000001c002c7c82 */ /* 0x000fe20008000000 */
[----:B------:R-:W-:Y:S01]  /*1acf0*/  UMOV UR45, UR29 ;  /* 0x0000001d002d7c82 */ /* 0x000fe20008000000 */
[----:B------:R-:W-:Y:S01]  /*1ad00*/  R2UR UR51, R21 ;  /* 0x00000000153372ca */ /* 0x000fe200000e0000 */
[----:B------:R-:W-:Y:S01]  /*1ad10*/  IMAD.MOV.U32 R13, RZ, RZ, -0x7fffffe0 ;  /* 0x80000020ff0d7424 */ /* 0x000fe200078e00ff */
[----:B------:R-:W-:Y:S01]  /*1ad20*/  R2UR UR47, R121 ;  /* 0x00000000792f72ca */ /* 0x000fe200000e0000 */
[----:B------:R-:W-:Y:S01]  /*1ad30*/  IMAD.MOV.U32 R11, RZ, RZ, -0x7fffffe0 ;  /* 0x80000020ff0b7424 */ /* 0x000fe200078e00ff */
[----:B------:R-:W-:-:S02]  /*1ad40*/  MOV R21, 0x80000020 ;  /* 0x8000002000157802 */ /* 0x000fc40000000f00 */
[----:B0-----:R-:W-:Y:S01]  /*1ad50*/  SHF.R.U32.HI R10, RZ, 0x7, R9 ;  /* 0x00000007ff0a7819 */ /* 0x001fe20000011609 */
[----:B------:R-:W-:-:S03]  /*1ad60*/  VIADD R9, R8, 0x1 ;  /* 0x0000000108097836 */ /* 0x000fc60000000000 */
[----:B------:R-:W-:-:S05]  /*1ad70*/  IADD3 R15, R10, 0x8, RZ ;  /* 0x000000080a0f7810 */ /* 0x000fca0007ffe0ff */
[----:B------:R0:W-:Y:S01]  /*1ad80*/  BAR.SYNC.DEFER_BLOCKING R15, 0x100 ;  /* 0x0004000f0000751d */ /* 0x0001e20000010000 */
[----:B------:R-:W-:-:S04]  /*1ad90*/  ISETP.NE.AND P2, PT, R9, 0x2, PT ;  /* 0x000000020900780c */ /* 0x000fc80003f45270 */
[----:B------:R-:W-:-:S05]  /*1ada0*/  SEL R9, R9, RZ, P2 ;  /* 0x000000ff09097207 */ /* 0x000fca0001000000 */
[----:B------:R-:W-:-:S04]  /*1adb0*/  IMAD R10, R9, 0x780, R14 ;  /* 0x00000780090a7824 */ /* 0x000fc800078e020e */
[C---:B------:R-:W-:Y:S01]  /*1adc0*/  VIADD R12, R10.reuse, 0x80 ;  /* 0x000000800a0c7836 */ /* 0x040fe20000000000 */
[C---:B------:R-:W-:Y:S01]  /*1add0*/  R2UR UR22, R10.reuse ;  /* 0x000000000a1672ca */ /* 0x040fe200000e0000 */
[C---:B------:R-:W-:Y:S01]  /*1ade0*/  VIADD R20, R10.reuse, 0x100 ;  /* 0x000001000a147836 */ /* 0x040fe20000000000 */
[----:B------:R-:W-:Y:S02]  /*1adf0*/  IADD3 R120, R10, 0x200, RZ ;  /* 0x000002000a787810 */ /* 0x000fe40007ffe0ff */
[----:B------:R-:W-:Y:S01]  /*1ae00*/  R2UR UR26, R12 ;  /* 0x000000000c1a72ca */ /* 0x000fe200000e0000 */
[----:B------:R-:W-:Y:S01]  /*1ae10*/  VIADD R12, R10, 0x180 ;  /* 0x000001800a0c7836 */ /* 0x000fe20000000000 */
[----:B------:R-:W-:Y:S01]  /*1ae20*/  R2UR UR30, R20 ;  /* 0x00000000141e72ca */ /* 0x000fe200000e0000 */
[----:B------:R-:W-:Y:S01]  /*1ae30*/  VIADD R20, R10, 0x2 ;  /* 0x000000020a147836 */ /* 0x000fe20000000000 */
[----:B------:R-:W-:Y:S01]  /*1ae40*/  R2UR UR46, R120 ;  /* 0x00000000782e72ca */ /* 0x000fe200000e0000 */
[----:B------:R-:W-:Y:S01]  /*1ae50*/  WARPGROUP.ARRIVE ;  /* 0x00000000000079c5 */ /* 0x000fe20000000000 */
[----:B------:R-:W-:Y:S01]  /*1ae60*/  R2UR UR34, R12 ;  /* 0x000000000c2272ca */ /* 0x000fe200000e0000 */
[----:B------:R-:W-:Y:S01]  /*1ae70*/  VIADD R12, R10, 0x102 ;  /* 0x000001020a0c7836 */ /* 0x000fe20000000000 */
[----:B------:R-:W-:Y:S01]  /*1ae80*/  R2UR UR50, R20 ;  /* 0x00000000143272ca */ /* 0x000fe200000e0000 */
[----:B------:R-:W-:-:S02]  /*1ae90*/  VIADD R20, R10, 0x82 ;  /* 0x000000820a147836 */ /* 0x000fc40000000000 */
[----:B------:R-:W-:Y:S01]  /*1aea0*/  QGMMA.64x32x32.F32.E4M3.E4M3 R184, gdesc[UR20], RZ, !UPT, gsb0 ;  /* 0x0060000014b879f3 */ /* 0x000fe2000c0008ff */
[----:B------:R-:W-:Y:S01]  /*1aeb0*/  R2UR UR23, R21 ;  /* 0x00000000151772ca */ /* 0x000fe200000e0000 */
[----:B------:R-:W-:Y:S01]  /*1aec0*/  UMOV UR20, UR48 ;  /* 0x0000003000147c82 */ /* 0x000fe20008000000 */
[----:B------:R-:W-:Y:S01]  /*1aed0*/  R2UR UR22, R20 ;  /* 0x00000000141672ca */ /* 0x000fe200000e0000 */
[----:B------:R-:W-:Y:S01]  /*1aee0*/  UMOV UR21, UR49 ;  /* 0x0000003100157c82 */ /* 0x000fe20008000000 */
        /* <DEDUP_REMOVED lines=11> */
[----:B------:R-:W-:Y:S03]  /*1afa0*/  QGMMA.64x32x32.F32.E4M3.E4M3 R152, gdesc[UR28], RZ, !UPT, gsb0 ;  /* 0x006000001c9879f3 */ /* 0x000fe6000c0008ff */
        /* <DEDUP_REMOVED lines=17> */
[----:B------:R-:W-:-:S04]  /*1b0c0*/  IADD3 R12, R10, 0x280, RZ ;  /* 0x000002800a0c7810 */ /* 0x000fc80007ffe0ff */
[----:B------:R-:W-:Y:S01]  /*1b0d0*/  R2UR UR6, R12 ;  /* 0x000000000c0672ca */ /* 0x000fe200000e0000 */
[----:B------:R-:W-:Y:S01]  /*1b0e0*/  VIADD R12, R10, 0x300 ;  /* 0x000003000a0c7836 */ /* 0x000fe20000000000 */
[----:B------:R-:W-:Y:S01]  /*1b0f0*/  R2UR UR7, R13 ;  /* 0x000000000d0772ca */ /* 0x000fe200000e0000 */
[----:B------:R-:W-:Y:S01]  /*1b100*/  IMAD.MOV.U32 R13, RZ, RZ, -0x7fffffe0 ;  /* 0x80000020ff0d7424 */ /* 0x000fe200078e00ff */
        /* <DEDUP_REMOVED lines=38> */
[----:B------:R-:W-:-:S03]  /*1b370*/  IMAD.MOV.U32 R13, RZ, RZ, -0x7fffffe0 ;  /* 0x80000020ff0d7424 */ /* 0x000fc600078e00ff */
[----:B------:R-:W-:Y:S02]  /*1b380*/  R2UR UR10, R12 ;  /* 0x000000000c0a72ca */ /* 0x000fe400000e0000 */
[----:B------:R-:W-:Y:S01]  /*1b390*/  R2UR UR11, R13 ;  /* 0x000000000d0b72ca */ /* 0x000fe200000e0000 */
[----:B------:R-:W-:Y:S01]  /*1b3a0*/  IMAD.MOV.U32 R13, RZ, RZ, -0x7fffffe0 ;  /* 0x80000020ff0d7424 */ /* 0x000fe200078e00ff */
[----:B------:R-:W-:Y:S01]  /*1b3b0*/  IADD3 R12, R10, 0x302, RZ ;  /* 0x000003020a0c7810 */ /* 0x000fe20007ffe0ff */
        /* <DEDUP_REMOVED lines=106> */
[C---:B------:R-:W-:Y:S01]  /*1ba60*/  IADD3 R12, R10.reuse, 0x682, RZ ;  /* 0x000006820a0c7810 */ /* 0x040fe20007ffe0ff */
[----:B------:R-:W-:Y:S01]  /*1ba70*/  VIADD R10, R10, 0x702 ;  /* 0x000007020a0a7836 */ /* 0x000fe20000000000 */
[----:B------:R-:W-:Y:S02]  /*1ba80*/  WARPGROUP.DEPBAR.LE gsb0, 0x0 ;  /* 0x00008000000079c5 */ /* 0x000fe40000010000 */
[----:B------:R-:W-:-:S06]  /*1ba90*/  WARPGROUP.ARRIVE ;  /* 0x00000000000079c5 */ /* 0x000fcc0000000000 */
[----:B------:R-:W-:Y:S01]  /*1baa0*/  QGMMA.64x32x32.F32.E4M3.E4M3 R136, gdesc[UR32], R136, gsb0 ;  /* 0x00600000208879f3 */ /* 0x000fe20008000888 */
[----:B------:R-:W-:Y:S01]  /*1bab0*/  R2UR UR34, R12 ;  /* 0x000000000c2272ca */ /* 0x000fe200000e0000 */
[----:B------:R-:W-:Y:S01]  /*1bac0*/  UMOV UR32, UR16 ;  /* 0x0000001000207c82 */ /* 0x000fe20008000000 */
[----:B------:R-:W-:Y:S01]  /*1bad0*/  R2UR UR35, R13 ;  /* 0x000000000d2372ca */ /* 0x000fe200000e0000 */
[----:B------:R-:W-:Y:S01]  /*1bae0*/  UMOV UR33, UR17 ;  /* 0x0000001100217c82 */ /* 0x000fe20008000000 */
        /* <DEDUP_REMOVED lines=23> */
[----:B0-----:R-:W-:Y:S05]  /*1bc60*/  @P1 BRA `(.L_x_582) ;  /* 0x0000000000281947 */ /* 0x001fea0003800000 */
[----:B------:R-:W-:Y:S05]  /*1bc70*/  @!P0 BRA `(.L_x_583) ;  /* 0x0000000000048947 */ /* 0x000fea0003800000 */
[----:B------:R-:W-:Y:S01]  /*1bc80*/  BPT.TRAP 0x1 ;  /* 0x000000040000795c */ /* 0x000fe20000300000 */
.L_x_583:
[----:B------:R-:W-:Y:S01]  /*1bc90*/  SHF.L.U32 R7, R7, 0x1f, RZ ;  /* 0x0000001f07077819 */ /* 0x000fe200000006ff */
[----:B------:R-:W-:-:S04]  /*1bca0*/  IMAD R10, R8, 0x8, R18 ;  /* 0x00000008080a7824 */ /* 0x000fc800078e0212 */
[----:B------:R0:W1:Y:S01]  /*1bcb0*/  SYNCS.PHASECHK.TRANS64.TRYWAIT P1, [R10+URZ+0x33450], R7 ;  /* 0x033450070a0075a7 */ /* 0x000062000802017f */
[----:B------:R-:W-:Y:S05]  /*1bcc0*/  @!P0 BRA `(.L_x_584) ;  /* 0x0000000000048947 */ /* 0x000fea0003800000 */
[----:B------:R-:W-:Y:S01]  /*1bcd0*/  BPT.TRAP 0x1 ;  /* 0x000000040000795c */ /* 0x000fe20000300000 */
.L_x_584:
[----:B-1----:R-:W-:Y:S05]  /*1bce0*/  @P1 BRA `(.L_x_582) ;  /* 0x0000000000081947 */ /* 0x002fea0003800000 */
[----:B------:R-:W1:Y:S02]  /*1bcf0*/  SYNCS.PHASECHK.TRANS64.TRYWAIT P1, [R10+URZ+0x33450], R7 ;  /* 0x033450070a0075a7 */ /* 0x000e64000802017f */
[----:B-1----:R-:W-:Y:S05]  /*1bd00*/  @!P1 BRA `(.L_x_585) ;  /* 0x000000cc00e09947 */ /* 0x002fea0003800000 */
.L_x_582:
[----:B01----:R-:W-:Y:S01]  /*1bd10*/  VIADD R7, R18, 0x200 ;  /* 0x0000020012077836 */ /* 0x003fe20000000000 */
[----:B------:R-:W-:Y:S01]  /*1bd20*/  MOV R11, 0xc0000010 ;  /* 0xc0000010000b7802 */ /* 0x000fe20000000f00 */
[----:B------:R-:W-:Y:S05]  /*1bd30*/  WARPSYNC.ALL ;  /* 0x0000000000007948 */ /* 0x000fea0003800000 */
[----:B------:R-:W-:Y:S01]  /*1bd40*/  SHF.R.U32.HI R7, RZ, 0x4, R7 ;  /* 0x00000004ff077819 */ /* 0x000fe20000011607 */
[----:B------:R-:W-:Y:S01]  /*1bd50*/  WARPGROUP.ARRIVE ;  /* 0x00000000000079c5 */ /* 0x000fe20000000000 */
[----:B------:R-:W-:Y:S01]  /*1bd60*/  R2UR UR7, R11 ;  /* 0x000000000b0772ca */ /* 0x000fe200000e0000 */
[----:B------:R-:W-:Y:S01]  /*1bd70*/  IMAD.MOV.U32 R13, RZ, RZ, -0x3ffffff0 ;  /* 0xc0000010ff0d7424 */ /* 0x000fe200078e00ff */
[----:B------:R-:W-:-:S04]  /*1bd80*/  LOP3.LUT R7, R7, 0x3fff, RZ, 0xc0, !PT ;  /* 0x00003fff07077812 */ /* 0x000fc800078ec0ff */
[----:B------:R-:W-:-:S05]  /*1bd90*/  LOP3.LUT R7, R7, 0x10000, RZ, 0xfc, !PT ;  /* 0x0001000007077812 */ /* 0x000fca00078efcff */
[----:B------:R-:W-:Y:S01]  /*1bda0*/  IMAD R10, R8, 0x780, R7 ;  /* 0x00000780080a7824 */ /* 0x000fe200078e0207 */
[----:B------:R-:W-:-:S03]  /*1bdb0*/  FMNMX.FTZ R7, R184, R6, !PT ;  /* 0x00000006b8077209 */ /* 0x000fc60007810000 */
[C---:B------:R-:W-:Y:S01]  /*1bdc0*/  VIADD R12, R10.reuse, 0x180 ;  /* 0x000001800a0c7836 */ /* 0x040fe20000000000 */
[----:B------:R-:W-:Y:S02]  /*1bdd0*/  R2UR UR6, R10 ;  /* 0x000000000a0672ca */ /* 0x000fe400000e0000 */
[----:B------:R-:W-:-:S04]  /*1bde0*/  FMNMX.FTZ R7, R185, R7, !PT ;  /* 0x00000007b9077209 */ /* 0x000fc80007810000 */
[----:B------:R-:W-:-:S04]  /*1bdf0*/  FMNMX.FTZ R7, R188, R7, !PT ;  /* 0x00000007bc077209 */ /* 0x000fc80007810000 */
[----:B------:R-:W-:-:S03]  /*1be00*/  FMNMX.FTZ R7, R189, R7, !PT ;  /* 0x00000007bd077209 */ /* 0x000fc60007810000 */
[----:B------:R-:W-:Y:S01]  /*1be10*/  QGMMA.64x192x32.F32.E4M3.E4M3 R24, R200, gdesc[UR4], R24, gsb0 ;  /* 0x02e00004c8187df3 */ /* 0x000fe20008000818 */
[----:B------:R-:W-:Y:S01]  /*1be20*/  R2UR UR6, R12 ;  /* 0x000000000c0672ca */ /* 0x000fe200000e0000 */
[----:B------:R-:W-:Y:S01]  /*1be30*/  VIADD R12, R10, 0x300 ;  /* 0x000003000a0c7836 */ /* 0x000fe20000000000 */
[----:B------:R-:W-:Y:S01]  /*1be40*/  R2UR UR7, R13 ;  /* 0x000000000d0772ca */ /* 0x000fe200000e0000 */
[----:B------:R-:W-:Y:S01]  /*1be50*/  IMAD.MOV.U32 R13, RZ, RZ, -0x3ffffff0 ;  /* 0xc0000010ff0d7424 */ /* 0x000fe200078e00ff */
[----:B------:R-:W-:-:S04]  /*1be60*/  FMNMX.FTZ R7, R192, R7, !PT ;  /* 0x00000007c0077209 */ /* 0x000fc80007810000 */
        /* <DEDUP_REMOVED lines=34> */
[----:B------:R-:W-:-:S05]  /*1c090*/  FMNMX.FTZ R7, R133, R7, !PT ;  /* 0x0000000785077209 */ /* 0x000fca0007810000 */
[----:B------:R-:W0:Y:S02]  /*1c0a0*/  SHFL.BFLY PT, R11, R7, 0x2, 0x1f ;  /* 0x0c401f00070b7f89 */ /* 0x000e2400000e0000 */
[----:B0-----:R-:W-:Y:S01]  /*1c0b0*/  FMNMX.FTZ R7, R7, R11, !PT ;  /* 0x0000000b07077209 */ /* 0x001fe20007810000 */
[----:B------:R-:W-:Y:S01]  /*1c0c0*/  IMAD.MOV.U32 R11, RZ, RZ, -0x3ffffff0 ;  /* 0xc0000010ff0b7424 */ /* 0x000fe200078e00ff */
[----:B------:R-:W-:Y:S02]  /*1c0d0*/  WARPGROUP.DEPBAR.LE gsb0, 0x0 ;  /* 0x00008000000079c5 */ /* 0x000fe40000010000 */
[----:B------:R-:W-:-:S06]  /*1c0e0*/  WARPGROUP.ARRIVE ;  /* 0x00000000000079c5 */ /* 0x000fcc0000000000 */
[----:B------:R-:W0:Y:S01]  /*1c0f0*/  S2R R203, SR_TID.X ;  /* 0x0000000000cb7919 */ /* 0x000e220000002100 */
[----:B------:R-:W-:Y:S01]  /*1c100*/  QGMMA.64x192x32.F32.E4M3.E4M3 R24, R204, gdesc[UR4], R24, gsb0 ;  /* 0x02e00004cc187df3 */ /* 0x000fe20008000818 */
[----:B------:R-:W-:Y:S01]  /*1c110*/  R2UR UR6, R12 ;  /* 0x000000000c0672ca */ /* 0x000fe200000e0000 */
[C---:B------:R-:W-:Y:S01]  /*1c120*/  VIADD R12, R10.reuse, 0x480 ;  /* 0x000004800a0c7836 */ /* 0x040fe20000000000 */
[----:B------:R-:W-:Y:S01]  /*1c130*/  R2UR UR7, R13 ;  /* 0x000000000d0772ca */ /* 0x000fe200000e0000 */
[----:B------:R-:W-:Y:S01]  /*1c140*/  VIADD R10, R10, 0x600 ;  /* 0x000006000a0a7836 */ /* 0x000fe20000000000 */
[----:B------:R-:W-:Y:S02]  /*1c150*/  MOV R13, 0xc0000010 ;  /* 0xc0000010000d7802 */ /* 0x000fe40000000f00 */
[----:B0-----:R-:W-:Y:S02]  /*1c160*/  LOP3.LUT R202, R203, 0x7f, RZ, 0xc0, !PT ;  /* 0x0000007fcbca7812 */ /* 0x001fe400078ec0ff */
[----:B------:R-:W0:Y:S02]  /*1c170*/  S2R R203, SR_TID.X ;  /* 0x0000000000cb7919 */ /* 0x000e240000002100 */
[----:B------:R-:W-:-:S02]  /*1c180*/  ISETP.NE.AND P1, PT, R202, RZ, PT ;  /* 0x000000ffca00720c */ /* 0x000fc40003f25270 */
[----:B0-----:R-:W-:Y:S01]  /*1c190*/  SHF.R.U32.HI R203, RZ, 0x7, R203 ;  /* 0x00000007ffcb7819 */ /* 0x001fe200000116cb */
[----:B------:R-:W-:Y:S02]  /*1c1a0*/  WARPGROUP.DEPBAR.LE gsb0, 0x0 ;  /* 0x00008000000079c5 */ /* 0x000fe40000010000 */
[----:B------:R-:W-:-:S06]  /*1c1b0*/  WARPGROUP.ARRIVE ;  /* 0x00000000000079c5 */ /* 0x000fcc0000000000 */
[----:B------:R-:W-:Y:S01]  /*1c1c0*/  QGMMA.64x192x32.F32.E4M3.E4M3 R24, R208, gdesc[UR4], R24, gsb0 ;  /* 0x02e00004d0187df3 */ /* 0x000fe20008000818 */
[----:B------:R-:W-:Y:S02]  /*1c1d0*/  R2UR UR6, R12 ;  /* 0x000000000c0672ca */ /* 0x000fe400000e0000 */
[----:B------:R-:W-:Y:S02]  /*1c1e0*/  FMNMX.FTZ R12, R186, R5, !PT ;  /* 0x00000005ba0c7209 */ /* 0x000fe40007810000 */
[----:B------:R-:W-:Y:S02]  /*1c1f0*/  R2UR UR7, R13 ;  /* 0x000000000d0772ca */ /* 0x000fe400000e0000 */
        /* <DEDUP_REMOVED lines=41> */
[----:B------:R-:W-:Y:S02]  /*1c490*/  WARPGROUP.DEPBAR.LE gsb0, 0x0 ;  /* 0x00008000000079c5 */ /* 0x000fe40000010000 */
[----:B------:R-:W-:-:S06]  /*1c4a0*/  WARPGROUP.ARRIVE ;  /* 0x00000000000079c5 */ /* 0x000fcc0000000000 */
[----:B------:R-:W-:Y:S01]  /*1c4b0*/  QGMMA.64x192x32.F32.E4M3.E4M3 R24, R212, gdesc[UR4], R24, gsb0 ;  /* 0x02e00004d4187df3 */ /* 0x000fe20008000818 */
[----:B------:R-:W-:Y:S02]  /*1c4c0*/  R2UR UR6, R10 ;  /* 0x000000000a0672ca */ /* 0x000fe400000e0000 */
[----:B------:R-:W0:Y:S01]  /*1c4d0*/  SHFL.BFLY PT, R10, R7, 0x1, 0x1f ;  /* 0x0c201f00070a7f89 */ /* 0x000e2200000e0000 */
[----:B------:R-:W-:-:S03]  /*1c4e0*/  R2UR UR7, R11 ;  /* 0x000000000b0772ca */ /* 0x000fc600000e0000 */
[----:B------:R-:W1:Y:S01]  /*1c4f0*/  SHFL.BFLY PT, R11, R13, 0x1, 0x1f ;  /* 0x0c201f000d0b7f89 */ /* 0x000e6200000e0000 */
[----:B0-----:R-:W-:Y:S02]  /*1c500*/  FMNMX.FTZ R10, R7, R10, !PT ;  /* 0x0000000a070a7209 */ /* 0x001fe40007810000 */
[----:B-1----:R-:W-:-:S03]  /*1c510*/  FMNMX.FTZ R11, R13, R11, !PT ;  /* 0x0000000b0d0b7209 */ /* 0x002fc60007810000 */
[----:B------:R-:W-:-:S04]  /*1c520*/  FADD.FTZ R15, -R10, R6 ;  /* 0x000000060a0f7221 */ /* 0x000fc80000010100 */
[----:B------:R-:W-:Y:S01]  /*1c530*/  FMUL.FTZ R20, R2, R15 ;  /* 0x0000000f02147220 */ /* 0x000fe20000410000 */
[----:B------:R-:W-:-:S03]  /*1c540*/  FADD.FTZ R15, -R11, R5 ;  /* 0x000000050b0f7221 */ /* 0x000fc60000010100 */
[----:B------:R-:W-:Y:S01]  /*1c550*/  MUFU.EX2 R5, R20 ;  /* 0x0000001400057308 */ /* 0x000fe20000000800 */
[C---:B------:R-:W-:Y:S01]  /*1c560*/  FMUL.FTZ R6, R2.reuse, R15 ;  /* 0x0000000f02067220 */ /* 0x040fe20000410000 */
[----:B------:R-:W-:-:S04]  /*1c570*/  FFMA.FTZ R15, R2, R10, -8 ;  /* 0xc1000000020f7423 */ /* 0x000fc8000001000a */
[C-C-:B------:R-:W-:Y:S01]  /*1c580*/  FFMA.FTZ R12, R2.reuse, R184, -R15.reuse ;  /* 0x000000b8020c7223 */ /* 0x140fe2000001080f */
[----:B------:R-:W-:-:S01]  /*1c590*/  FFMA.FTZ R7, R2, R185, -R15 ;  /* 0x000000b902077223 */ /* 0x000fc2000001080f */
        /* <DEDUP_REMOVED lines=38> */
[C---:B------:R-:W-:Y:S01]  /*1c800*/  FFMA.FTZ R133, R2.reuse, R11, -8 ;  /* 0xc100000002857423 */ /* 0x040fe2000001000b */
[----:B------:R0:W-:Y:S03]  /*1c810*/  MUFU.EX2 R20, R189 ;  /* 0x000000bd00147308 */ /* 0x0001e60000000800 */
[----:B------:R-:W-:-:S01]  /*1c820*/  FFMA.FTZ R192, R2, R195, -R133 ;  /* 0x000000c302c07223 */ /* 0x000fc20000010885 */
[C-C-:B------:R-:W-:Y:S01]  /*1c830*/  FFMA.FTZ R193, R2.reuse, R198, -R133.reuse ;  /* 0x000000c602c17223 */ /* 0x140fe20000010885 */
[----:B------:R-:W-:-:S01]  /*1c840*/  FFMA.FTZ R170, R2, R170, -R133 ;  /* 0x000000aa02aa7223 */ /* 0x000fc20000010885 */
[C-C-:B------:R-:W-:Y:S01]  /*1c850*/  FFMA.FTZ R171, R2.reuse, R171, -R133.reuse ;  /* 0x000000ab02ab7223 */ /* 0x140fe20000010885 */
[----:B------:R-:W-:-:S01]  /*1c860*/  FFMA.FTZ R174, R2, R174, -R133 ;  /* 0x000000ae02ae7223 */ /* 0x000fc20000010885 */
[----:B------:R-:W-:Y:S01]  /*1c870*/  MUFU.EX2 R6, R6 ;  /* 0x0000000600067308 */ /* 0x000fe20000000800 */
[----:B0-----:R-:W-:-:S01]  /*1c880*/  FFMA.FTZ R189, R2, R186, -R133 ;  /* 0x000000ba02bd7223 */ /* 0x001fc20000010885 */
[C-C-:B------:R-:W-:Y:S01]  /*1c890*/  FFMA.FTZ R186, R2.reuse, R187, -R133.reuse ;  /* 0x000000bb02ba7223 */ /* 0x140fe20000010885 */
[----:B------:R-:W-:-:S01]  /*1c8a0*/  FFMA.FTZ R187, R2, R190, -R133 ;  /* 0x000000be02bb7223 */ /* 0x000fc20000010885 */
[C-C-:B------:R-:W-:Y:S01]  /*1c8b0*/  FFMA.FTZ R190, R2.reuse, R191, -R133.reuse ;  /* 0x000000bf02be7223 */ /* 0x140fe20000010885 */
[----:B------:R-:W-:-:S01]  /*1c8c0*/  FFMA.FTZ R191, R2, R194, -R133 ;  /* 0x000000c202bf7223 */ /* 0x000fc20000010885 */
[C-C-:B------:R-:W-:Y:S01]  /*1c8d0*/  FFMA.FTZ R194, R2.reuse, R199, -R133.reuse ;  /* 0x000000c702c27223 */ /* 0x140fe20000010885 */
[----:B------:R-:W-:-:S01]  /*1c8e0*/  FFMA.FTZ R175, R2, R175, -R133 ;  /* 0x000000af02af7223 */ /* 0x000fc20000010885 */
[----:B------:R-:W0:Y:S01]  /*1c8f0*/  MUFU.EX2 R12, R12 ;  /* 0x0000000c000c7308 */ /* 0x000e220000000800 */
[----:B------:R-:W-:-:S01]  /*1c900*/  FFMA.FTZ R178, R2, R178, -R133 ;  /* 0x000000b202b27223 */ /* 0x000fc20000010885 */
[C-C-:B------:R-:W-:Y:S01]  /*1c910*/  FFMA.FTZ R179, R2.reuse, R179, -R133.reuse ;  /* 0x000000b302b37223 */ /* 0x140fe20000010885 */
[----:B------:R-:W-:-:S01]  /*1c920*/  FFMA.FTZ R182, R2, R182, -R133 ;  /* 0x000000b602b67223 */ /* 0x000fc20000010885 */
[C-C-:B------:R-:W-:Y:S01]  /*1c930*/  FFMA.FTZ R183, R2.reuse, R183, -R133.reuse ;  /* 0x000000b702b77223 */ /* 0x140fe20000010885 */
[----:B------:R-:W-:-:S01]  /*1c940*/  FFMA.FTZ R154, R2, R154, -R133 ;  /* 0x0000009a029a7223 */ /* 0x000fc20000010885 */
[C-C-:B------:R-:W-:Y:S01]  /*1c950*/  FFMA.FTZ R155, R2.reuse, R155, -R133.reuse ;  /* 0x0000009b029b7223 */ /* 0x140fe20000010885 */
[----:B------:R-:W-:-:S01]  /*1c960*/  FFMA.FTZ R158, R2, R158, -R133 ;  /* 0x0000009e029e7223 */ /* 0x000fc20000010885 */
[----:B------:R-:W1:Y:S01]  /*1c970*/  MUFU.EX2 R189, R189 ;  /* 0x000000bd00bd7308 */ /* 0x000e620000000800 */
[----:B------:R-:W-:-:S01]  /*1c980*/  FFMA.FTZ R159, R2, R159, -R133 ;  /* 0x0000009f029f7223 */ /* 0x000fc20000010885 */
[C-C-:B------:R-:W-:Y:S01]  /*1c990*/  FFMA.FTZ R162, R2.reuse, R162, -R133.reuse ;  /* 0x000000a202a27223 */ /* 0x140fe20000010885 */
[----:B------:R-:W-:-:S01]  /*1c9a0*/  FFMA.FTZ R163, R2, R163, -R133 ;  /* 0x000000a302a37223 */ /* 0x000fc20000010885 */
[C-C-:B------:R-:W-:Y:S01]  /*1c9b0*/  FFMA.FTZ R166, R2.reuse, R166, -R133.reuse ;  /* 0x000000a602a67223 */ /* 0x140fe20000010885 */
[----:B------:R-:W-:-:S01]  /*1c9c0*/  FFMA.FTZ R167, R2, R167, -R133 ;  /* 0x000000a702a77223 */ /* 0x000fc20000010885 */
[C-C-:B------:R-:W-:Y:S01]  /*1c9d0*/  FFMA.FTZ R138, R2.reuse, R138, -R133.reuse ;  /* 0x0000008a028a7223 */ /* 0x140fe20000010885 */
[----:B------:R-:W-:-:S01]  /*1c9e0*/  FFMA.FTZ R139, R2, R139, -R133 ;  /* 0x0000008b028b7223 */ /* 0x000fc20000010885 */
[----:B------:R-:W2:Y:S01]  /*1c9f0*/  MUFU.EX2 R7, R7 ;  /* 0x0000000700077308 */ /* 0x000ea20000000800 */
[----:B0-----:R-:W-:-:S01]  /*1ca00*/  FFMA.FTZ R0, R5, R0, R12 ;  /* 0x0000000005007223 */ /* 0x001fc2000001000c */
[C-C-:B------:R-:W-:Y:S01]  /*1ca10*/  FFMA.FTZ R142, R2.reuse, R142, -R133.reuse ;  /* 0x0000008e028e7223 */ /* 0x140fe20000010885 */
[----:B------:R-:W-:-:S01]  /*1ca20*/  FFMA.FTZ R143, R2, R143, -R133 ;  /* 0x0000008f028f7223 */ /* 0x000fc20000010885 */
[C-C-:B------:R-:W-:Y:S01]  /*1ca30*/  FFMA.FTZ R146, R2.reuse, R146, -R133.reuse ;  /* 0x0000009202927223 */ /* 0x140fe20000010885 */
[----:B------:R-:W-:-:S01]  /*1ca40*/  FFMA.FTZ R147, R2, R147, -R133 ;  /* 0x0000009302937223 */ /* 0x000fc20000010885 */
[C-C-:B------:R-:W-:Y:S01]  /*1ca50*/  FFMA.FTZ R150, R2.reuse, R150, -R133.reuse ;  /* 0x0000009602967223 */ /* 0x140fe20000010885 */
[----:B------:R-:W-:-:S01]  /*1ca60*/  FFMA.FTZ R151, R2, R151, -R133 ;  /* 0x0000009702977223 */ /* 0x000fc20000010885 */
[----:B------:R-:W0:Y:S01]  /*1ca70*/  MUFU.EX2 R186, R186 ;  /* 0x000000ba00ba7308 */ /* 0x000e220000000800 */
[----:B-1----:R-:W-:-:S01]  /*1ca80*/  FFMA.FTZ R3, R6, R3, R189 ;  /* 0x0000000306037223 */ /* 0x002fc200000100bd */
[C-C-:B------:R-:W-:Y:S01]  /*1ca90*/  FFMA.FTZ R122, R2.reuse, R122, -R133.reuse ;  /* 0x0000007a027a7223 */ /* 0x140fe20000010885 */
[----:B------:R-:W-:-:S01]  /*1caa0*/  FFMA.FTZ R123, R2, R123, -R133 ;  /* 0x0000007b027b7223 */ /* 0x000fc20000010885 */
[C-C-:B------:R-:W-:Y:S01]  /*1cab0*/  FFMA.FTZ R126, R2.reuse, R126, -R133.reuse ;  /* 0x0000007e027e7223 */ /* 0x140fe20000010885 */
[----:B------:R-:W-:-:S01]  /*1cac0*/  FFMA.FTZ R127, R2, R127, -R133 ;  /* 0x0000007f027f7223 */ /* 0x000fc20000010885 */
[C-C-:B------:R-:W-:Y:S01]  /*1cad0*/  FFMA.FTZ R130, R2.reuse, R130, -R133.reuse ;  /* 0x0000008202827223 */ /* 0x140fe20000010885 */
[----:B------:R-:W-:-:S01]  /*1cae0*/  FFMA.FTZ R131, R2, R131, -R133 ;  /* 0x0000008302837223 */ /* 0x000fc20000010885 */
[----:B------:R-:W1:Y:S01]  /*1caf0*/  MUFU.EX2 R13, R13 ;  /* 0x0000000d000d7308 */ /* 0x000e620000000800 */
[----:B--2---:R-:W-:-:S01]  /*1cb00*/  FADD.FTZ R0, R7, R0 ;  /* 0x0000000007007221 */ /* 0x004fc20000010000 */
[C-C-:B------:R-:W-:Y:S01]  /*1cb10*/  FFMA.FTZ R134, R2.reuse, R134, -R133.reuse ;  /* 0x0000008602867223 */ /* 0x140fe20000010885 */
[----:B------:R-:W-:-:S05]  /*1cb20*/  FFMA.FTZ R133, R2, R135, -R133 ;  /* 0x0000008702857223 */ /* 0x000fca0000010885 */
[----:B------:R-:W2:Y:S01]  /*1cb30*/  MUFU.EX2 R187, R187 ;  /* 0x000000bb00bb7308 */ /* 0x000ea20000000800 */
[----:B0-----:R-:W-:-:S07]  /*1cb40*/  FADD.FTZ R196, R186, R3 ;  /* 0x00000003bac47221 */ /* 0x001fce0000010000 */
[----:B------:R-:W0:Y:S01]  /*1cb50*/  MUFU.EX2 R190, R190 ;  /* 0x000000be00be7308 */ /* 0x000e220000000800 */
[----:B-1----:R-:W-:-:S04]  /*1cb60*/  FADD.FTZ R3, R13, R0 ;  /* 0x000000000d037221 */ /* 0x002fc80000010000 */
[----:B------:R-:W-:-:S03]  /*1cb70*/  FADD.FTZ R0, R20, R3 ;  /* 0x0000000314007221 */ /* 0x000fc60000010000 */
        /* <DEDUP_REMOVED lines=11> */
[----:B-1----:R-:W-:-:S01]  /*1cc30*/  FADD.FTZ R196, R192, R195 ;  /* 0x000000c3c0c47221 */ /* 0x002fc20000010000 */
[----:B------:R-:W-:Y:S02]  /*1cc40*/  WARPGROUP.DEPBAR.LE gsb0, 0x0 ;  /* 0x00008000000079c5 */ /* 0x000fe40000010000 */
[----:B------:R-:W-:-:S04]  /*1cc50*/  WARPGROUP.ARRIVE ;  /* 0x00000000000079c5 */ /* 0x000fc80000000000 */
[----:B------:R-:W1:Y:S01]  /*1cc60*/  MUFU.EX2 R188, R188 ;  /* 0x000000bc00bc7308 */ /* 0x000e620000000800 */
[----:B--2---:R-:W-:-:S01]  /*1cc70*/  FADD.FTZ R3, R185, R0 ;  /* 0x00000000b9037221 */ /* 0x004fc20000010000 */
[----:B------:R-:W-:Y:S01]  /*1cc80*/  QGMMA.64x192x32.F32.E4M3.E4M3 R24, R216, gdesc[UR4], R24, gsb0 ;  /* 0x02e00004d8187df3 */ /* 0x000fe20008000818 */
[----:B0-----:R-:W-:-:S05]  /*1cc90*/  FADD.FTZ R195, R193, R196 ;  /* 0x000000c4c1c37221 */ /* 0x001fca0000010000 */
[----:B------:R-:W0:Y:S08]  /*1cca0*/  MUFU.EX2 R194, R194 ;  /* 0x000000c200c27308 */ /* 0x000e300000000800 */
        /* <DEDUP_REMOVED lines=50> */
[----:B------:R-:W-:-:S06]  /*1cfd0*/  WARPGROUP.DEPBAR.LE gsb0, 0x0 ;  /* 0x00008000000079c5 */ /* 0x000fcc0000010000 */
        /* <DEDUP_REMOVED lines=31> */
[----:B0-----:R-:W-:-:S01]  /*1d1d0*/  FADD.FTZ R3, R141, R0 ;  /* 0x000000008d037221 */ /* 0x001fc20000010000 */
[----:B------:R-:W-:-:S06]  /*1d1e0*/  IADD3 R0, -R203, 0xb, RZ ;  /* 0x0000000bcb007810 */ /* 0x000fcc0007ffe1ff */
        /* <DEDUP_REMOVED lines=12> */
[----:B------:R-:W-:-:S04]  /*1d2b0*/  @!P1 IMAD R3, R9, 0x8, R18 ;  /* 0x0000000809039824 */ /* 0x000fc800078e0212 */
[----:B------:R-:W-:Y:S02]  /*1d2c0*/  @!P1 VIADD R3, R3, 0x33440 ;  /* 0x0003344003039836 */ /* 0x000fe40000000000 */
[----:B------:R-:W0:Y:S01]  /*1d2d0*/  MUFU.EX2 R151, R151 ;  /* 0x0000009700977308 */ /* 0x000e220000000800 */
[----:B--2---:R-:W-:-:S02]  /*1d2e0*/  FADD.FTZ R198, R150, R195 ;  /* 0x000000c396c67221 */ /* 0x004fc40000010000 */
[----:B------:R-:W-:Y:S01]  /*1d2f0*/  @!P1 PRMT R3, RZ, 0x654, R3 ;  /* 0x00000654ff039816 */ /* 0x000fe20000000003 */
[----:B------:R2:W-:Y:S06]  /*1d300*/  BAR.ARV R0, 0x100 ;  /* 0x000400000000751d */ /* 0x0005ec0000002000 */
[----:B------:R-:W3:Y:S01]  /*1d310*/  MUFU.EX2 R120, R120 ;  /* 0x0000007800787308 */ /* 0x000ee20000000800 */
[----:B-1----:R-:W-:-:S01]  /*1d320*/  FADD.FTZ R195, R149, R196 ;  /* 0x000000c495c37221 */ /* 0x002fc20000010000 */
[----:B------:R1:W-:Y:S01]  /*1d330*/  @!P1 SYNCS.ARRIVE.TRANS64.RED.A1T0 RZ, [R3+URZ], RZ ;  /* 0x000000ff03ff99a7 */ /* 0x0003e2000810043f */
[----:B0-----:R-:W-:-:S05]  /*1d340*/  FADD.FTZ R197, R151, R198 ;  /* 0x000000c697c57221 */ /* 0x001fca0000010000 */
[----:B------:R-:W0:Y:S08]  /*1d350*/  MUFU.EX2 R122, R122 ;  /* 0x0000007a007a7308 */ /* 0x000e300000000800 */
[----:B------:R-:W4:Y:S01]  /*1d360*/  MUFU.EX2 R121, R121 ;  /* 0x0000007900797308 */ /* 0x000f220000000800 */
[----:B---3--:R-:W-:-:S07]  /*1d370*/  FADD.FTZ R198, R120, R195 ;  /* 0x000000c378c67221 */ /* 0x008fce0000010000 */
[----:B------:R-:W3:Y:S01]  /*1d380*/  MUFU.EX2 R123, R123 ;  /* 0x0000007b007b7308 */ /* 0x000ee20000000800 */
[----:B0-----:R-:W-:-:S07]  /*1d390*/  FADD.FTZ R196, R122, R197 ;  /* 0x000000c57ac47221 */ /* 0x001fce0000010000 */
[----:B------:R-:W2:Y:S01]  /*1d3a0*/  MUFU.EX2 R124, R124 ;  /* 0x0000007c007c7308 */ /* 0x000ea20000000800 */
[----:B----4-:R-:W-:-:S07]  /*1d3b0*/  FADD.FTZ R195, R121, R198 ;  /* 0x000000c679c37221 */ /* 0x010fce0000010000 */
[----:B------:R-:W0:Y:S01]  /*1d3c0*/  MUFU.EX2 R126, R126 ;  /* 0x0000007e007e7308 */ /* 0x000e220000000800 */
[----:B---3--:R-:W-:-:S07]  /*1d3d0*/  FADD.FTZ R197, R123, R196 ;  /* 0x000000c47bc57221 */ /* 0x008fce0000010000 */
        /* <DEDUP_REMOVED lines=20> */
[----:B0-----:R-:W-:-:S03]  /*1d520*/  FADD.FTZ R0, R15, R0 ;  /* 0x000000000f007221 */ /* 0x001fc60000010000 */
[----:B-1----:R-:W-:Y:S01]  /*1d530*/  FADD.FTZ R3, R133, R196 ;  /* 0x000000c485037221 */ /* 0x002fe20000010000 */
[----:B------:R-:W-:Y:S06]  /*1d540*/  @!P0 BRA `(.L_x_586) ;  /* 0x0000000000048947 */ /* 0x000fec0003800000 */
[----:B------:R-:W-:Y:S01]  /*1d550*/  BPT.TRAP 0x1 ;  /* 0x000000040000795c */ /* 0x000fe20000300000 */
.L_x_586:
[----:B------:R-:W-:Y:S01]  /*1d560*/  F2FP.SATFINITE.E4M3.F32.PACK_AB_MERGE_C R13, R20, R13, RZ ;  /* 0x0000000d140d723e */ /* 0x000fe200048070ff */
[-C--:B------:R-:W-:Y:S01]  /*1d570*/  FMUL.FTZ R24, R24, R5.reuse ;  /* 0x0000000518187220 */ /* 0x080fe20000410000 */
[----:B------:R-:W-:Y:S01]  /*1d580*/  ISETP.GT.AND P1, PT, R4, RZ, PT ;  /* 0x000000ff0400720c */ /* 0x000fe20003f24270 */
[-C--:B------:R-:W-:Y:S01]  /*1d590*/  FMUL.FTZ R25, R25, R5.reuse ;  /* 0x0000000519197220 */ /* 0x080fe20000410000 */
[----:B------:R-:W-:Y:S01]  /*1d5a0*/  F2FP.SATFINITE.E4M3.F32.PACK_AB_MERGE_C R200, R7, R12, R13 ;  /* 0x0000000c07c8723e */ /* 0x000fe2000480700d */
[----:B------:R-:W-:Y:S01]  /*1d5b0*/  IMAD R7, R8, 0x8, R18 ;  /* 0x0000000808077824 */ /* 0x000fe200078e0212 */
[----:B------:R-:W-:Y:S01]  /*1d5c0*/  MOV R8, UR42 ;  /* 0x0000002a00087c02 */ /* 0x000fe20008000f00 */
[----:B------:R-:W-:Y:S01]  /*1d5d0*/  FMUL.FTZ R28, R28, R5 ;  /* 0x000000051c1c7220 */ /* 0x000fe20000410000 */
[----:B------:R-:W-:Y:S01]  /*1d5e0*/  F2FP.SATFINITE.E4M3.F32.PACK_AB_MERGE_C R187, R190, R187, RZ ;  /* 0x000000bbbebb723e */ /* 0x000fe200048070ff */
[----:B------:R-:W-:Y:S01]  /*1d5f0*/  VIADD R7, R7, 0x33460 ;  /* 0x0003346007077836 */ /* 0x000fe20000000000 */
[----:B------:R-:W-:Y:S01]  /*1d600*/  F2FP.SATFINITE.E4M3.F32.PACK_AB_MERGE_C R185, R188, R185, RZ ;  /* 0x000000b9bcb9723e */ /* 0x000fe200048070ff */
[----:B------:R-:W-:Y:S01]  /*1d610*/  FMUL.FTZ R29, R29, R5 ;  /* 0x000000051d1d7220 */ /* 0x000fe20000410000 */
[----:B------:R-:W-:Y:S01]  /*1d620*/  F2FP.SATFINITE.E4M3.F32.PACK_AB_MERGE_C R193, R194, R193, RZ ;  /* 0x000000c1c2c1723e */ /* 0x000fe200048070ff */
[-C--:B------:R-:W-:Y:S01]  /*1d630*/  FMUL.FTZ R32, R32, R5.reuse ;  /* 0x0000000520207220 */ /* 0x080fe20000410000 */
        /* <DEDUP_REMOVED lines=110> */
[----:B------:R-:W-:Y:S01]  /*1dd20*/  VIADD R4, R4, 0xffffffff ;  /* 0xffffffff04047836 */ /* 0x000fe20000000000 */
[----:B------:R-:W-:Y:S01]  /*1dd30*/  F2FP.SATFINITE.E4M3.F32.PACK_AB_MERGE_C R202, R184, R21, R185 ;  /* 0x00000015b8ca723e */ /* 0x000fe200048070b9 */
[----:B------:R-:W-:Y:S01]  /*1dd40*/  IMAD.MOV.U32 R5, RZ, RZ, R11 ;  /* 0x000000ffff057224 */ /* 0x000fe200078e000b */
[----:B------:R-:W-:Y:S01]  /*1dd50*/  F2FP.SATFINITE.E4M3.F32.PACK_AB_MERGE_C R203, R192, R191, R193 ;  /* 0x000000bfc0cb723e */ /* 0x000fe200048070c1 */
[----:B------:R-:W-:Y:S01]  /*1dd60*/  IMAD.MOV.U32 R6, RZ, RZ, R10 ;  /* 0x000000ffff067224 */ /* 0x000fe200078e000a */
[----:B------:R-:W-:Y:S01]  /*1dd70*/  F2FP.SATFINITE.E4M3.F32.PACK_AB_MERGE_C R204, R169, R168, R172 ;  /* 0x000000a8a9cc723e */ /* 0x000fe200048070ac */
[----:B0-----:R-:W-:Y:S01]  /*1dd80*/  IMAD.MOV.U32 R7, RZ, RZ, R227 ;  /* 0x000000ffff077224 */ /* 0x001fe200078e00e3 */
        /* <DEDUP_REMOVED lines=15> */
[----:B------:R-:W-:Y:S01]  /*1de80*/  MOV R8, R9 ;  /* 0x0000000900087202 */ /* 0x000fe20000000f00 */
[----:B------:R-:W-:Y:S06]  /*1de90*/  @P1 BRA `(.L_x_587) ;  /* 0xffffffc800fc1947 */ /* 0x000fec000383ffff */
[----:B------:R-:W-:-:S07]  /*1dea0*/  IMAD.MOV.U32 R148, RZ, RZ, R9 ;  /* 0x000000ffff947224 */ /* 0x000fce00078e0009 */
.L_x_576:
[----:B------:R-:W-:Y:S05]  /*1deb0*/  WARPSYNC.ALL ;  /* 0x0000000000007948 */ /* 0x000fea0003800000 */
[----:B------:R-:W-:Y:S06]  /*1dec0*/  BAR.ARV 0x8, 0x120 ;  /* 0x0204800000007b1d */ /* 0x000fec0000002000 */
[----:B------:R-:W-:Y:S05]  /*1ded0*/  @!P0 BRA `(.L_x_588) ;  /* 0x0000000000048947 */ /* 0x000fea0003800000 */
[----:B------:R-:W-:Y:S01]  /*1dee0*/  BPT.TRAP 0x1 ;  /* 0x000000040000795c */ /* 0x000fe20000300000 */
.L_x_588:
[----:B------:R-:W-:Y:S01]  /*1def0*/  IMAD R15, R148, 0x8, R18 ;  /* 0x00000008940f7824 */ /* 0x000fe200078e0212 */
[----:B------:R-:W-:-:S04]  /*1df00*/  SHF.L.U32 R4, R227, 0x1f, RZ ;  /* 0x0000001fe3047819 */ /* 0x000fc800000006ff */
[----:B------:R0:W1:Y:S01]  /*1df10*/  SYNCS.PHASECHK.TRANS64.TRYWAIT P1, [R15+URZ+0x33450], R4 ;  /* 0x033450040f0075a7 */ /* 0x000062000802017f */
[----:B------:R-:W-:Y:S05]  /*1df20*/  @!P0 BRA `(.L_x_589) ;  /* 0x0000000000048947 */ /* 0x000fea0003800000 */
[----:B------:R-:W-:Y:S01]  /*1df30*/  BPT.TRAP 0x1 ;  /* 0x000000040000795c */ /* 0x000fe20000300000 */
.L_x_589:
[----:B------:R-:W-:-:S05]  /*1df40*/  VIADD R18, R18, 0x200 ;  /* 0x0000020012127836 */ /* 0x000fca0000000000 */
[----:B------:R-:W-:-:S04]  /*1df50*/  SHF.R.U32.HI R18, RZ, 0x4, R18 ;  /* 0x00000004ff127819 */ /* 0x000fc80000011612 */
[----:B------:R-:W-:-:S04]  /*1df60*/  LOP3.LUT R18, R18, 0x3fff, RZ, 0xc0, !PT ;  /* 0x00003fff12127812 */ /* 0x000fc800078ec0ff */
[----:B------:R-:W-:Y:S01]  /*1df70*/  LOP3.LUT R5, R18, 0x10000, RZ, 0xfc, !PT ;  /* 0x0001000012057812 */ /* 0x000fe200078efcff */
[----:B-1----:R-:W-:Y:S06]  /*1df80*/  @P1 BRA `(.L_x_590) ;  /* 0x0000000000081947 */ /* 0x002fec0003800000 */
[----:B------:R-:W1:Y:S02]  /*1df90*/  SYNCS.PHASECHK.TRANS64.TRYWAIT P1, [R15+URZ+0x33450], R4 ;  /* 0x033450040f0075a7 */ /* 0x000e64000802017f */
[----:B-1----:R-:W-:Y:S05]  /*1dfa0*/  @!P1 BRA `(.L_x_591) ;  /* 0x000000ac004c9947 */ /* 0x002fea0003800000 */
.L_x_590:
[----:B01----:R-:W-:Y:S01]  /*1dfb0*/  IMAD R4, R148, 0x780, R5 ;  /* 0x0000078094047824 */ /* 0x003fe200078e0205 */
[----:B------:R-:W2:Y:S01]  /*1dfc0*/  LDL R18, [R1+0x10] ;  /* 0x0000100001127983 */ /* 0x000ea20000100800 */
[----:B------:R-:W-:Y:S01]  /*1dfd0*/  IMAD.MOV.U32 R5, RZ, RZ, -0x3ffffff0 ;  /* 0xc0000010ff057424 */ /* 0x000fe200078e00ff */
[----:B------:R-:W-:Y:S05]  /*1dfe0*/  WARPSYNC.ALL ;  /* 0x0000000000007948 */ /* 0x000fea0003800000 */
[C---:B------:R-:W-:Y:S01]  /*1dff0*/  R2UR UR6, R4.reuse ;  /* 0x00000000040672ca */ /* 0x040fe200000e0000 */
[----:B------:R-:W3:Y:S01]  /*1e000*/  LDL.LU R14, [R1+0x4] ;  /* 0x00000400010e7983 */ /* 0x000ee20000300800 */
[----:B------:R-:W-:Y:S01]  /*1e010*/  R2UR UR7, R5 ;  /* 0x00000000050772ca */ /* 0x000fe200000e0000 */
[----:B------:R-:W-:Y:S01]  /*1e020*/  WARPGROUP.ARRIVE ;  /* 0x00000000000079c5 */ /* 0x000fe20000000000 */
[----:B------:R-:W-:Y:S01]  /*1e030*/  VIADD R6, R4, 0x180 ;  /* 0x0000018004067836 */ /* 0x000fe20000000000 */
[----:B------:R-:W-:Y:S01]  /*1e040*/  MOV R7, 0xc0000010 ;  /* 0xc000001000077802 */ /* 0x000fe20000000f00 */
[----:B------:R-:W-:-:S02]  /*1e050*/  ULDC.64 UR4, c[0x0][0x9a0] ;  /* 0x0002680000047ab9 */ /* 0x000fc40000000a00 */
[----:B------:R-:W-:-:S04]  /*1e060*/  ISETP.NE.U32.AND P1, PT, RZ, UR4, PT ;  /* 0x00000004ff007c0c */ /* 0x000fc8000bf25070 */
[----:B------:R-:W-:-:S03]  /*1e070*/  ISETP.NE.AND.EX P1, PT, RZ, UR5, PT, P1 ;  /* 0x00000005ff007c0c */ /* 0x000fc6000bf25310 */
[----:B------:R-:W-:Y:S01]  /*1e080*/  QGMMA.64x192x32.F32.E4M3.E4M3 R24, R200, gdesc[UR4], R24, gsb0 ;  /* 0x02e00004c8187df3 */ /* 0x000fe20008000818 */
[----:B------:R-:W-:Y:S01]  /*1e090*/  R2UR UR6, R6 ;  /* 0x00000000060672ca */ /* 0x000fe200000e0000 */
[----:B------:R-:W-:Y:S01]  /*1e0a0*/  VIADD R6, R4, 0x300 ;  /* 0x0000030004067836 */ /* 0x000fe20000000000 */
[----:B------:R-:W-:Y:S01]  /*1e0b0*/  R2UR UR7, R7 ;  /* 0x00000000070772ca */ /* 0x000fe200000e0000 */
[----:B------:R-:W-:-:S06]  /*1e0c0*/  IMAD.MOV.U32 R7, RZ, RZ, -0x3ffffff0 ;  /* 0xc0000010ff077424 */ /* 0x000fcc00078e00ff */
[----:B------:R-:W0:Y:S08]  /*1e0d0*/  @P1 LDC.64 R8, c[0x0][0x9c8] ;  /* 0x00027200ff081b82 */ /* 0x000e300000000a00 */
[----:B------:R-:W1:Y:S01]  /*1e0e0*/  @P1 LDC.64 R12, c[0x0][0x9d0] ;  /* 0x00027400ff0c1b82 */ /* 0x000e620000000a00 */
[----:B------:R-:W-:Y:S02]  /*1e0f0*/  WARPGROUP.DEPBAR.LE gsb0, 0x0 ;  /* 0x00008000000079c5 */ /* 0x000fe40000010000 */
[----:B------:R-:W-:-:S06]  /*1e100*/  WARPGROUP.ARRIVE ;  /* 0x00000000000079c5 */ /* 0x000fcc0000000000 */
[----:B------:R-:W-:Y:S01]  /*1e110*/  QGMMA.64x192x32.F32.E4M3.E4M3 R24, R204, gdesc[UR4], R24, gsb0 ;  /* 0x02e00004cc187df3 */ /* 0x000fe20008000818 */
[----:B------:R-:W-:Y:S02]  /*1e120*/  R2UR UR6, R6 ;  /* 0x00000000060672ca */ /* 0x000fe400000e0000 */
[----:B------:R-:W-:Y:S01]  /*1e130*/  R2UR UR7, R7 ;  /* 0x00000000070772ca */ /* 0x000fe200000e0000 */
[----:B0-----:R-:W-:-:S04]  /*1e140*/  @P1 IMAD.WIDE.U32 R6, R236, R8, RZ ;  /* 0x00000008ec061225 */ /* 0x001fc800078e00ff */
[----:B--2---:R-:W-:-:S04]  /*1e150*/  @P1 IMAD R5, R18, R8, RZ ;  /* 0x0000000812051224 */ /* 0x004fc800078e02ff */
[----:B------:R-:W-:Y:S01]  /*1e160*/  @P1 IMAD R9, R236, R9, R5 ;  /* 0x00000009ec091224 */ /* 0x000fe200078e0205 */
[----:B---3--:R-:W-:-:S03]  /*1e170*/  @P1 SHF.R.S32.HI R5, RZ, 0x1f, R14 ;  /* 0x0000001fff051819 */ /* 0x008fc6000001140e */
[----:B------:R-:W-:Y:S02]  /*1e180*/  @P1 IMAD.IADD R7, R7, 0x1, R9 ;  /* 0x0000000107071824 */ /* 0x000fe400078e0209 */
[-C--:B-1----:R-:W-:Y:S02]  /*1e190*/  @P1 IMAD R8, R5, R12.reuse, RZ ;  /* 0x0000000c05081224 */ /* 0x082fe400078e02ff */
[----:B------:R-:W-:-:S04]  /*1e1a0*/  @P1 IMAD.WIDE.U32 R6, R14, R12, R6 ;  /* 0x0000000c0e061225 */ /* 0x000fc800078e0006 */
[----:B------:R-:W-:Y:S01]  /*1e1b0*/  @P1 IMAD R5, R14, R13, R8 ;  /* 0x0000000d0e051224 */ /* 0x000fe200078e0208 */
[----:B------:R-:W-:Y:S01]  /*1e1c0*/  @P1 LEA R8, P2, R6, UR4, 0x2 ;  /* 0x0000000406081c11 */ /* 0x000fe2000f8410ff */
[----:B------:R-:W-:Y:S02]  /*1e1d0*/  IMAD.MOV.U32 R12, RZ, RZ, 0x3f800000 ;  /* 0x3f800000ff0c7424 */ /* 0x000fe400078e00ff */
[----:B------:R-:W-:-:S05]  /*1e1e0*/  @P1 IMAD.IADD R5, R7, 0x1, R5 ;  /* 0x0000000107051824 */ /* 0x000fca00078e0205 */
[----:B------:R-:W-:-:S05]  /*1e1f0*/  @P1 LEA.HI.X R9, R6, UR5, R5, 0x2, P2 ;  /* 0x0000000506091c11 */ /* 0x000fca00090f1405 */
[----:B------:R0:W2:Y:S01]  /*1e200*/  @P1 LDG.E R12, desc[UR54][R8.64] ;  /* 0x00000036080c1981 */ /* 0x0000a2000c1e1900 */
[----:B------:R-:W-:Y:S02]  /*1e210*/  WARPGROUP.DEPBAR.LE gsb0, 0x0 ;  /* 0x00008000000079c5 */ /* 0x000fe40000010000 */
[----:B------:R-:W-:-:S06]  /*1e220*/  WARPGROUP.ARRIVE ;  /* 0x00000000000079c5 */ /* 0x000fcc0000000000 */
[----:B------:R-:W-:Y:S01]  /*1e230*/  QGMMA.64x192x32.F32.E4M3.E4M3 R24, R208, gdesc[UR4], R24, gsb0 ;  /* 0x02e00004d0187df3 */ /* 0x000fe20008000818 */
[----:B------:R-:W-:Y:S01]  /*1e240*/  IMAD.MOV.U32 R7, RZ, RZ, -0x3ffffff0 ;  /* 0xc0000010ff077424 */ /* 0x000fe200078e00ff */
[----:B------:R-:W-:-:S04]  /*1e250*/  IADD3 R6, R4, 0x480, RZ ;  /* 0x0000048004067810 */ /* 0x000fc80007ffe0ff */
[----:B------:R-:W-:Y:S02]  /*1e260*/  R2UR UR6, R6 ;  /* 0x00000000060672ca */ /* 0x000fe400000e0000 */
[----:B------:R-:W-:Y:S01]  /*1e270*/  R2UR UR7, R7 ;  /* 0x00000000070772ca */ /* 0x000fe200000e0000 */
[----:B------:R-:W-:Y:S02]  /*1e280*/  VIADD R4, R4, 0x600 ;  /* 0x0000060004047836 */ /* 0x000fe40000000000 */
[----:B------:R-:W-:Y:S01]  /*1e290*/  IMAD.MOV.U32 R5, RZ, RZ, -0x3ffffff0 ;  /* 0xc0000010ff057424 */ /* 0x000fe200078e00ff */
[----:B------:R-:W1:Y:S01]  /*1e2a0*/  SHFL.BFLY PT, R6, R3, 0x2, 0x1f ;  /* 0x0c401f0003067f89 */ /* 0x000e6200000e0000 */
[----:B------:R-:W-:Y:S02]  /*1e2b0*/  WARPGROUP.DEPBAR.LE gsb0, 0x0 ;  /* 0x00008000000079c5 */ /* 0x000fe40000010000 */
[----:B------:R-:W-:-:S06]  /*1e2c0*/  WARPGROUP.ARRIVE ;  /* 0x00000000000079c5 */ /* 0x000fcc0000000000 */
[----:B------:R-:W-:Y:S01]  /*1e2d0*/  QGMMA.64x192x32.F32.E4M3.E4M3 R24, R212, gdesc[UR4], R24, gsb0 ;  /* 0x02e00004d4187df3 */ /* 0x000fe20008000818 */
[----:B------:R-:W-:Y:S02]  /*1e2e0*/  R2UR UR6, R4 ;  /* 0x00000000040672ca */ /* 0x000fe400000e0000 */
[----:B------:R-:W-:Y:S02]  /*1e2f0*/  R2UR UR7, R5 ;  /* 0x00000000050772ca */ /* 0x000fe400000e0000 */
[----:B------:R-:W3:Y:S01]  /*1e300*/  SHFL.BFLY PT, R5, R0, 0x2, 0x1f ;  /* 0x0c401f0000057f89 */ /* 0x000ee200000e0000 */
[----:B-1----:R-:W-:-:S05]  /*1e310*/  FADD.FTZ R6, R6, R3 ;  /* 0x0000000306067221 */ /* 0x002fca0000010000 */
[----:B------:R-:W0:Y:S01]  /*1e320*/  SHFL.BFLY PT, R7, R6, 0x1, 0x1f ;  /* 0x0c201f0006077f89 */ /* 0x000e2200000e0000 */
[----:B---3--:R-:W-:-:S05]  /*1e330*/  FADD.FTZ R5, R5, R0 ;  /* 0x0000000005057221 */ /* 0x008fca0000010000 */
[----:B------:R-:W1:Y:S01]  /*1e340*/  SHFL.BFLY PT, R4, R5, 0x1, 0x1f ;  /* 0x0c201f0005047f89 */ /* 0x000e6200000e0000 */
[----:B0-----:R-:W-:-:S01]  /*1e350*/  FADD.FTZ R9, R6, R7 ;  /* 0x0000000706097221 */ /* 0x001fc20000010000 */
[----:B------:R-:W-:-:S03]  /*1e360*/  IMAD.MOV.U32 R7, RZ, RZ, RZ ;  /* 0x000000ffff077224 */ /* 0x000fc600078e00ff */
[----:B------:R-:W-:Y:S01]  /*1e370*/  FMUL.FTZ R14, R9, 0.00390625 ;  /* 0x3b800000090e7820 */ /* 0x000fe20000410000 */
[----:B-1----:R-:W-:-:S05]  /*1e380*/  FADD.FTZ R8, R5, R4 ;  /* 0x0000000405087221 */ /* 0x002fca0000010000 */
[C---:B------:R-:W-:Y:S01]  /*1e390*/  FSETP.NE.FTZ.AND P1, PT, R8.reuse, RZ, PT ;  /* 0x000000ff0800720b */ /* 0x040fe20003f35000 */
[----:B------:R-:W-:Y:S01]  /*1e3a0*/  FMUL.FTZ R13, R8, 0.00390625 ;  /* 0x3b800000080d7820 */ /* 0x000fe20000410000 */
[----:B------:R-:W-:-:S04]  /*1e3b0*/  FSETP.NE.FTZ.AND P3, PT, R14, RZ, PT ;  /* 0x000000ff0e00720b */ /* 0x000fc80003f75000 */
[----:B------:R-:W-:-:S07]  /*1e3c0*/  FSETP.NE.FTZ.AND P2, PT, R13, RZ, PT ;  /* 0x000000ff0d00720b */ /* 0x000fce0003f55000 */
        /* <DEDUP_REMOVED lines=9> */
[----:B------:R-:W-:Y:S01]  /*1e460*/  @P2 FMUL.FTZ R3, R2, 0.69314718246459960938 ;  /* 0x3f31721802032820 */ /* 0x000fe20000410000 */
[----:B0-----:R-:W-:Y:S01]  /*1e470*/  @P2 FMUL.FTZ R0, R0, 0.69314718246459960938 ;  /* 0x3f31721800002820 */ /* 0x001fe20000410000 */
[----:B------:R-:W-:Y:S01]  /*1e480*/  @P3 FMUL.FTZ R21, R2, 0.69314718246459960938 ;  /* 0x3f31721802153820 */ /* 0x000fe20000410000 */
[----:B------:R-:W-:Y:S01]  /*1e490*/  MOV R120, 0xff800000 ;  /* 0xff80000000787802 */ /* 0x000fe20000000f00 */
[----:B------:R-:W-:-:S02]  /*1e4a0*/  IMAD.MOV.U32 R121, RZ, RZ, -0x800000 ;  /* 0xff800000ff797424 */ /* 0x000fc400078e00ff */
[----:B------:R-:W-:Y:S01]  /*1e4b0*/  @P2 FFMA.FTZ R120, R3, R10, R0 ;  /* 0x0000000a03782223 */ /* 0x000fe20000010000 */
[----:B-1----:R-:W-:Y:S01]  /*1e4c0*/  @P3 FMUL.FTZ R4, R4, 0.69314718246459960938 ;  /* 0x3f31721804043820 */ /* 0x002fe20000410000 */
[----:B--2---:R-:W-:-:S03]  /*1e4d0*/  FMUL.FTZ R3, R7, R12 ;  /* 0x0000000c07037220 */ /* 0x004fc60000410000 */
[----:B------:R-:W-:Y:S01]  /*1e4e0*/  @P3 FFMA.FTZ R121, R21, R11, R4 ;  /* 0x0000000b15793223 */ /* 0x000fe20000010004 */
[----:B---3--:R-:W-:Y:S01]  /*1e4f0*/  FMUL.FTZ R0, R5, R12 ;  /* 0x0000000c05007220 */ /* 0x008fe20000410000 */
[----:B------:R-:W-:Y:S02]  /*1e500*/  WARPGROUP.DEPBAR.LE gsb0, 0x0 ;  /* 0x00008000000079c5 */ /* 0x000fe40000010000 */
[----:B------:R-:W-:Y:S05]  /*1e510*/  @!P0 BRA `(.L_x_592) ;  /* 0x0000000000048947 */ /* 0x000fea0003800000 */
[----:B------:R-:W-:Y:S01]  /*1e520*/  BPT.TRAP 0x1 ;  /* 0x000000040000795c */ /* 0x000fe20000300000 */
.L_x_592:
[----:B------:R-:W-:Y:S02]  /*1e530*/  VIADD R2, R15, 0x33460 ;  /* 0x000334600f027836 */ /* 0x000fe40000000000 */
[-C--:B------:R-:W-:Y:S01]  /*1e540*/  FMUL.FTZ R21, R32, R3.reuse ;  /* 0x0000000320157220 */ /* 0x080fe20000410000 */
[----:B------:R-:W-:Y:S02]  /*1e550*/  IMAD.U32 R7, RZ, RZ, UR42 ;  /* 0x0000002aff077e24 */ /* 0x000fe4000f8e00ff */
[-C--:B------:R-:W-:Y:S01]  /*1e560*/  FMUL.FTZ R5, R24, R3.reuse ;  /* 0x0000000318057220 */ /* 0x080fe20000410000 */
[----:B------:R-:W-:Y:S02]  /*1e570*/  VIADD R148, R148, 0x1 ;  /* 0x0000000194947836 */ /* 0x000fe40000000000 */
[-C--:B------:R-:W-:Y:S01]  /*1e580*/  FMUL.FTZ R4, R25, R3.reuse ;  /* 0x0000000319047220 */ /* 0x080fe20000410000 */
[-C--:B------:R-:W-:Y:S01]  /*1e590*/  FMUL.FTZ R122, R36, R3.reuse ;  /* 0x00000003247a7220 */ /* 0x080fe20000410000 */
[----:B------:R-:W-:Y:S01]  /*1e5a0*/  PRMT R2, R7, 0x654, R2 ;  /* 0x0000065407027816 */ /* 0x000fe20000000002 */
[-C--:B------:R-:W-:Y:S01]  /*1e5b0*/  FMUL.FTZ R32, R45, R3.reuse ;  /* 0x000000032d207220 */ /* 0x080fe20000410000 */
[----:B------:R-:W-:Y:S01]  /*1e5c0*/  ISETP.NE.AND P1, PT, R148, 0x2, PT ;  /* 0x000000029400780c */ /* 0x000fe20003f25270 */
        /* <DEDUP_REMOVED lines=14> */
[----:B0-----:R-:W-:Y:S01]  /*1e6b0*/  SEL R2, RZ, 0x1, P1 ;  /* 0x00000001ff027807 */ /* 0x001fe20000800000 */
        /* <DEDUP_REMOVED lines=78> */
[----:B------:R-:W-:Y:S01]  /*1eba0*/  FMUL.FTZ R119, R119, R0 ;  /* 0x0000000077777220 */ /* 0x000fe20000410000 */
[----:B------:R-:W-:Y:S01]  /*1ebb0*/  LOP3.LUT R227, R227, R2, RZ, 0x3c, !PT ;  /* 0x00000002e3e37212 */ /* 0x000fe200078e3cff */
[----:B------:R-:W-:Y:S01]  /*1ebc0*/  UIADD3 UR43, UR43, 0x1, URZ ;  /* 0x000000012b2b7890 */ /* 0x000fe2000fffe03f */
[----:B------:R-:W-:-:S11]  /*1ebd0*/  SEL R148, R148, RZ, P1 ;  /* 0x000000ff94947207 */ /* 0x000fd60000800000 */
.L_x_530:
[----:B------:R-:W-:Y:S05]  /*1ebe0*/  WARPSYNC.ALL ;  /* 0x0000000000007948 */ /* 0x000fea0003800000 */
[----:B------:R-:W0:Y:S08]  /*1ebf0*/  S2UR UR42, SR_CgaCtaId ;  /* 0x00000000002a79c3 */ /* 0x000e300000008800 */
[----:B------:R-:W-:Y:S06]  /*1ec00*/  BAR.SYNC.DEFER_BLOCKING 0x5, 0x180 ;  /* 0x0146000000007b1d */ /* 0x000fec0000010000 */
[----:B------:R-:W-:Y:S01]  /*1ec10*/  UMOV UR4, 0x400 ;  /* 0x0000040000047882 */ /* 0x000fe20000000000 */
[----:B------:R-:W-:Y:S01]  /*1ec20*/  BSSY B0, `(.L_x_593) ;  /* 0x00002df000007945 */ /* 0x000fe20003800000 */
[----:B0-----:R-:W-:-:S06]  /*1ec30*/  ULEA UR4, UR42, UR4, 0x18 ;  /* 0x000000042a047291 */ /* 0x001fcc000f8ec03f */
[----:B------:R-:W-:-:S05]  /*1ec40*/  IMAD.U32 R18, RZ, RZ, UR4 ;  /* 0x00000004ff127e24 */ /* 0x000fca000f8e00ff */
[----:B------:R0:W1:Y:S01]  /*1ec50*/  LDS.128 R124, [R18+0x334d0] ;  /* 0x0334d000127c7984 */ /* 0x0000620000000c00 */
[----:B------:R-:W-:Y:S06]  /*1ec60*/  BAR.ARV 0x4, 0x180 ;  /* 0x0106000000007b1d */ /* 0x000fec0000002000 */
[----:B------:R-:W-:Y:S05]  /*1ec70*/  @P0 BRA `(.L_x_594) ;  /* 0x0000002000a80947 */ /* 0x000fea0003800000 */
[----:B------:R-:W2:Y:S01]  /*1ec80*/  LDL R94, [R1+0x48] ;  /* 0x00004800015e7983 */ /* 0x000ea20000100800 */
[----:B------:R-:W-:Y:S01]  /*1ec90*/  ULDC.64 UR4, c[0x4][0x38] ;  /* 0x01000e0000047ab9 */ /* 0x000fe20000000a00 */
[----:B------:R-:W3:Y:S02]  /*1eca0*/  S2R R90, SR_TID.X ;  /* 0x00000000005a7919 */ /* 0x000ee40000002100 */
[----:B---3--:R-:W-:-:S04]  /*1ecb0*/  SHF.L.U32 R0, R90, 0x2, RZ ;  /* 0x000000025a007819 */ /* 0x008fc800000006ff */
[----:B------:R-:W-:-:S04]  /*1ecc0*/  LOP3.LUT R0, R0, 0xc, RZ, 0xc0, !PT ;  /* 0x0000000c00007812 */ /* 0x000fc800078ec0ff */
[----:B------:R-:W-:-:S05]  /*1ecd0*/  IADD3 R2, P0, R0, UR4, RZ ;  /* 0x0000000400027c10 */ /* 0x000fca000ff1e0ff */
[----:B------:R-:W-:-:S05]  /*1ece0*/  IMAD.X R3, RZ, RZ, UR5, P0 ;  /* 0x00000005ff037e24 */ /* 0x000fca00080e06ff */
[----:B------:R3:W4:Y:S01]  /*1ecf0*/  LDG.E.CONSTANT R0, desc[UR54][R2.64] ;  /* 0x0000003602007981 */ /* 0x000722000c1e9900 */
[----:B------:R-:W-:Y:S01]  /*1ed00*/  F2FP.BF16.F32.PACK_AB R48, R53, R48 ;  /* 0x000000303530723e */ /* 0x000fe200000010ff */
[----:B------:R-:W-:Y:S01]  /*1ed10*/  UMOV UR4, 0xffffffff ;  /* 0xffffffff00047882 */ /* 0x000fe20000000000 */
[----:B------:R-:W-:Y:S02]  /*1ed20*/  F2FP.BF16.F32.PACK_AB R49, R52, R49 ;  /* 0x000000313431723e */ /* 0x000fe400000010ff */
[----:B------:R-:W-:Y:S02]  /*1ed30*/  F2FP.BF16.F32.PACK_AB R122, R122, R21 ;  /* 0x000000157a7a723e */ /* 0x000fe400000010ff */
[----:B------:R-:W-:Y:S02]  /*1ed40*/  F2FP.BF16.F32.PACK_AB R129, R129, R20 ;  /* 0x000000148181723e */ /* 0x000fe400000010ff */
[----:B------:R-:W-:Y:S01]  /*1ed50*/  F2FP.BF16.F32.PACK_AB R87, R93, R96 ;  /* 0x000000605d57723e */ /* 0x000fe200000010ff */
[----:B---3--:R-:W3:Y:S01]  /*1ed60*/  S2R R3, SR_SWINHI ;  /* 0x0000000000037919 */ /* 0x008ee20000002f00 */
[----:B------:R-:W-:-:S02]  /*1ed70*/  F2FP.BF16.F32.PACK_AB R93, R39, R62 ;  /* 0x0000003e275d723e */ /* 0x000fc400000010ff */
[----:B------:R-:W-:Y:S02]  /*1ed80*/  F2FP.BF16.F32.PACK_AB R62, R35, R38 ;  /* 0x00000026233e723e */ /* 0x000fe400000010ff */
[----:B------:R-:W-:Y:S02]  /*1ed90*/  LOP3.LUT P0, R2, R90, 0x3, RZ, 0xc0, !PT ;  /* 0x000000035a027812 */ /* 0x000fe4000780c0ff */
[----:B------:R-:W-:Y:S02]  /*1eda0*/  F2FP.BF16.F32.PACK_AB R24, R24, R5 ;  /* 0x000000051818723e */ /* 0x000fe400000010ff */
[----:B------:R-:W-:Y:S02]  /*1edb0*/  F2FP.BF16.F32.PACK_AB R25, R25, R4 ;  /* 0x000000041919723e */ /* 0x000fe400000010ff */
[----:B------:R-:W-:Y:S02]  /*1edc0*/  ISETP.EQ.OR P0, PT, R2, 0x3, !P0 ;  /* 0x000000030200780c */ /* 0x000fe40004702670 */
[----:B------:R-:W-:-:S02]  /*1edd0*/  F2FP.BF16.F32.PACK_AB R4, R27, R128 ;  /* 0x000000801b04723e */ /* 0x000fc400000010ff */
[----:B------:R-:W-:Y:S02]  /*1ede0*/  F2FP.BF16.F32.PACK_AB R46, R29, R8 ;  /* 0x000000081d2e723e */ /* 0x000fe400000010ff */
[----:B------:R-:W-:Y:S02]  /*1edf0*/  F2FP.BF16.F32.PACK_AB R66, R50, R105 ;  /* 0x000000693242723e */ /* 0x000fe400000010ff */
[----:B------:R-:W-:Y:S02]  /*1ee00*/  F2FP.BF16.F32.PACK_AB R27, R37, R10 ;  /* 0x0000000a251b723e */ /* 0x000fe400000010ff */
[----:B------:R-:W-:Y:S02]  /*1ee10*/  F2FP.BF16.F32.PACK_AB R50, R33, R6 ;  /* 0x000000062132723e */ /* 0x000fe400000010ff */
[----:B------:R-:W-:Y:S02]  /*1ee20*/  F2FP.BF16.F32.PACK_AB R44, R44, R13 ;  /* 0x0000000d2c2c723e */ /* 0x000fe400000010ff */
[----:B------:R-:W-:-:S02]  /*1ee30*/  SEL R13, R24, R25, P0 ;  /* 0x00000019180d7207 */ /* 0x000fc40000000000 */
[----:B------:R-:W-:Y:S02]  /*1ee40*/  SEL R2, R25, R24, P0 ;  /* 0x0000001819027207 */ /* 0x000fe40000000000 */
[----:B------:R-:W-:Y:S02]  /*1ee50*/  F2FP.BF16.F32.PACK_AB R12, R41, R12 ;  /* 0x0000000c290c723e */ /* 0x000fe400000010ff */
[----:B------:R-:W-:Y:S02]  /*1ee60*/  F2FP.BF16.F32.PACK_AB R10, R42, R113 ;  /* 0x000000712a0a723e */ /* 0x000fe400000010ff */
[----:B------:R-:W-:Y:S02]  /*1ee70*/  MOV R52, R18 ;  /* 0x0000001200347202 */ /* 0x000fe40000000f00 */
[----:B---3--:R-:W-:Y:S02]  /*1ee80*/  MOV R53, R3 ;  /* 0x0000000300357202 */ /* 0x008fe40000000f00 */
[----:B------:R-:W-:-:S02]  /*1ee90*/  F2FP.BF16.F32.PACK_AB R51, R31, R112 ;  /* 0x000000701f33723e */ /* 0x000fc400000010ff */
[----:B------:R-:W-:Y:S02]  /*1eea0*/  F2FP.BF16.F32.PACK_AB R41, R28, R7 ;  /* 0x000000071c29723e */ /* 0x000fe400000010ff */
[----:B------:R-:W-:Y:S02]  /*1eeb0*/  F2FP.BF16.F32.PACK_AB R119, R119, R34 ;  /* 0x000000227777723e */ /* 0x000fe400000010ff */
[----:B------:R-:W-:Y:S02]  /*1eec0*/  F2FP.BF16.F32.PACK_AB R42, R32, R9 ;  /* 0x00000009202a723e */ /* 0x000fe400000010ff */
[----:B------:R-:W-:Y:S02]  /*1eed0*/  F2FP.BF16.F32.PACK_AB R31, R36, R15 ;  /* 0x0000000f241f723e */ /* 0x000fe400000010ff */
[----:B------:R-:W-:Y:S02]  /*1eee0*/  F2FP.BF16.F32.PACK_AB R11, R40, R11 ;  /* 0x0000000b280b723e */ /* 0x000fe400000010ff */
        /* <DEDUP_REMOVED lines=24> */
[----:B------:R-:W-:Y:S01]  /*1f070*/  F2FP.BF16.F32.PACK_AB R89, R89, R88 ;  /* 0x000000585959723e */ /* 0x000fe200000010ff */
[----:B--2---:R-:W-:-:S03]  /*1f080*/  IMAD.WIDE R20, R94, 0x2, R52 ;  /* 0x000000025e147825 */ /* 0x004fc600078e0234 */
[C---:B------:R-:W-:Y:S02]  /*1f090*/  IADD3 R39, P3, R20.reuse, 0x8060, RZ ;  /* 0x0000806014277810 */ /* 0x040fe40007f7e0ff */
[C---:B------:R-:W-:Y:S02]  /*1f0a0*/  IADD3 R35, P1, R20.reuse, 0x8020, RZ ;  /* 0x0000802014237810 */ /* 0x040fe40007f3e0ff */
[----:B------:R-:W-:Y:S02]  /*1f0b0*/  LOP3.LUT R38, R39, 0x380, RZ, 0xc0, !PT ;  /* 0x0000038027267812 */ /* 0x000fe400078ec0ff */
[----:B------:R-:W-:Y:S02]  /*1f0c0*/  IADD3 R29, P4, R20, 0x4060, RZ ;  /* 0x00004060141d7810 */ /* 0x000fe40007f9e0ff */
[----:B------:R-:W-:Y:S02]  /*1f0d0*/  SHF.R.U64 R38, R38, 0x3, RZ ;  /* 0x0000000326267819 */ /* 0x000fe400000012ff */
[----:B------:R-:W-:-:S02]  /*1f0e0*/  IADD3 R37, P2, R20, 0x8040, RZ ;  /* 0x0000804014257810 */ /* 0x000fc40007f5e0ff */
[----:B------:R-:W-:Y:S01]  /*1f0f0*/  LOP3.LUT R38, R38, R39, RZ, 0x3c, !PT ;  /* 0x0000002726267212 */ /* 0x000fe200078e3cff */
[----:B------:R-:W-:Y:S01]  /*1f100*/  IMAD.X R39, RZ, RZ, R21, P3 ;  /* 0x000000ffff277224 */ /* 0x000fe200018e0615 */
[C---:B------:R-:W-:Y:S02]  /*1f110*/  IADD3 R33, P5, R20.reuse, 0x8000, RZ ;  /* 0x0000800014217810 */ /* 0x040fe40007fbe0ff */
[----:B------:R-:W-:Y:S02]  /*1f120*/  IADD3 R25, P3, R20, 0x4040, RZ ;  /* 0x0000404014197810 */ /* 0x000fe40007f7e0ff */
[----:B------:R-:W-:Y:S02]  /*1f130*/  LOP3.LUT R34, R35, 0x380, RZ, 0xc0, !PT ;  /* 0x0000038023227812 */ /* 0x000fe400078ec0ff */
[----:B------:R-:W-:Y:S02]  /*1f140*/  LOP3.LUT R28, R29, 0x380, RZ, 0xc0, !PT ;  /* 0x000003801d1c7812 */ /* 0x000fe400078ec0ff */
[----:B------:R-:W-:-:S02]  /*1f150*/  LOP3.LUT R36, R37, 0x380, RZ, 0xc0, !PT ;  /* 0x0000038025247812 */ /* 0x000fc400078ec0ff */
[----:B------:R-:W-:Y:S02]  /*1f160*/  LOP3.LUT R32, R33, 0x380, RZ, 0xc0, !PT ;  /* 0x0000038021207812 */ /* 0x000fe400078ec0ff */
[----:B------:R-:W-:Y:S02]  /*1f170*/  LOP3.LUT R24, R25, 0x380, RZ, 0xc0, !PT ;  /* 0x0000038019187812 */ /* 0x000fe400078ec0ff */
[----:B------:R-:W-:Y:S02]  /*1f180*/  SHF.R.U64 R34, R34, 0x3, RZ ;  /* 0x0000000322227819 */ /* 0x000fe400000012ff */
[----:B------:R-:W-:Y:S02]  /*1f190*/  SHF.R.U64 R28, R28, 0x3, RZ ;  /* 0x000000031c1c7819 */ /* 0x000fe400000012ff */
[----:B------:R-:W-:Y:S02]  /*1f1a0*/  SHF.R.U64 R36, R36, 0x3, RZ ;  /* 0x0000000324247819 */ /* 0x000fe400000012ff */
[----:B------:R-:W-:-:S02]  /*1f1b0*/  SHF.R.U64 R32, R32, 0x3, RZ ;  /* 0x0000000320207819 */ /* 0x000fc400000012ff */
[----:B------:R-:W-:Y:S02]  /*1f1c0*/  SHF.R.U64 R24, R24, 0x3, RZ ;  /* 0x0000000318187819 */ /* 0x000fe400000012ff */
[----:B------:R-:W-:Y:S01]  /*1f1d0*/  LOP3.LUT R34, R34, R35, RZ, 0x3c, !PT ;  /* 0x0000002322227212 */ /* 0x000fe200078e3cff */
[--C-:B------:R-:W-:Y:S01]  /*1f1e0*/  IMAD.X R35, RZ, RZ, R21.reuse, P1 ;  /* 0x000000ffff237224 */ /* 0x100fe200008e0615 */
[----:B------:R-:W-:Y:S02]  /*1f1f0*/  LOP3.LUT R28, R28, R29, RZ, 0x3c, !PT ;  /* 0x0000001d1c1c7212 */ /* 0x000fe400078e3cff */
[----:B------:R-:W-:Y:S01]  /*1f200*/  LOP3.LUT R36, R36, R37, RZ, 0x3c, !PT ;  /* 0x0000002524247212 */ /* 0x000fe200078e3cff */
[--C-:B------:R-:W-:Y:S01]  /*1f210*/  IMAD.X R37, RZ, RZ, R21.reuse, P2 ;  /* 0x000000ffff257224 */ /* 0x100fe200010e0615 */
[----:B------:R-:W-:Y:S01]  /*1f220*/  LOP3.LUT R32, R32, R33, RZ, 0x3c, !PT ;  /* 0x0000002120207212 */ /* 0x000fe200078e3cff */
[----:B------:R-:W-:Y:S01]  /*1f230*/  IMAD.X R33, RZ, RZ, R21, P5 ;  /* 0x000000ffff217224 */ /* 0x000fe200028e0615 */
[----:B------:R-:W-:-:S02]  /*1f240*/  IADD3.X R29, RZ, R21, RZ, P4, !PT ;  /* 0x00000015ff1d7210 */ /* 0x000fc400027fe4ff */
[----:B------:R-:W-:Y:S02]  /*1f250*/  IADD3 R83, P1, R20, 0x4000, RZ ;  /* 0x0000400014537810 */ /* 0x000fe40007f3e0ff */
[----:B------:R-:W-:Y:S01]  /*1f260*/  LOP3.LUT R24, R24, R25, RZ, 0x3c, !PT ;  /* 0x0000001918187212 */ /* 0x000fe200078e3cff */
[----:B------:R-:W-:Y:S01]  /*1f270*/  IMAD.X R25, RZ, RZ, R21, P3 ;  /* 0x000000ffff197224 */ /* 0x000fe200018e0615 */
[C---:B------:R-:W-:Y:S02]  /*1f280*/  IADD3 R85, P4, R20.reuse, 0x40, RZ ;  /* 0x0000004014557810 */ /* 0x040fe40007f9e0ff */
[C---:B------:R-:W-:Y:S02]  /*1f290*/  IADD3 R15, P2, R20.reuse, 0x4020, RZ ;  /* 0x00004020140f7810 */ /* 0x040fe40007f5e0ff */
[C---:B------:R-:W-:Y:S02]  /*1f2a0*/  IADD3 R9, P5, R20.reuse, 0x60, RZ ;  /* 0x0000006014097810 */ /* 0x040fe40007fbe0ff */
[----:B------:R-:W-:-:S02]  /*1f2b0*/  IADD3 R7, P3, R20, 0x20, RZ ;  /* 0x0000002014077810 */ /* 0x000fc40007f7e0ff */
[----:B------:R-:W-:Y:S02]  /*1f2c0*/  LOP3.LUT R82, R83, 0x380, RZ, 0xc0, !PT ;  /* 0x0000038053527812 */ /* 0x000fe400078ec0ff */
[----:B------:R-:W-:Y:S02]  /*1f2d0*/  LOP3.LUT R84, R85, 0x380, RZ, 0xc0, !PT ;  /* 0x0000038055547812 */ /* 0x000fe400078ec0ff */
[----:B------:R-:W-:Y:S02]  /*1f2e0*/  LOP3.LUT R14, R15, 0x380, RZ, 0xc0, !PT ;  /* 0x000003800f0e7812 */ /* 0x000fe400078ec0ff */
[----:B------:R-:W-:Y:S02]  /*1f2f0*/  LOP3.LUT R8, R9, 0x380, RZ, 0xc0, !PT ;  /* 0x0000038009087812 */ /* 0x000fe400078ec0ff */
[----:B------:R-:W-:Y:S02]  /*1f300*/  LOP3.LUT R6, R7, 0x380, RZ, 0xc0, !PT ;  /* 0x0000038007067812 */ /* 0x000fe400078ec0ff */
[----:B------:R-:W-:-:S02]  /*1f310*/  LOP3.LUT R3, R20, 0x380, RZ, 0xc0, !PT ;  /* 0x0000038014037812 */ /* 0x000fc400078ec0ff */
[----:B------:R-:W-:Y:S02]  /*1f320*/  SHF.R.U64 R82, R82, 0x3, RZ ;  /* 0x0000000352527819 */ /* 0x000fe400000012ff */
[----:B------:R-:W-:Y:S02]  /*1f330*/  SHF.R.U64 R84, R84, 0x3, RZ ;  /* 0x0000000354547819 */ /* 0x000fe400000012ff */
[----:B------:R-:W-:Y:S02]  /*1f340*/  SHF.R.U64 R14, R14, 0x3, RZ ;  /* 0x000000030e0e7819 */ /* 0x000fe400000012ff */
[----:B------:R-:W-:Y:S02]  /*1f350*/  SHF.R.U64 R8, R8, 0x3, RZ ;  /* 0x0000000308087819 */ /* 0x000fe400000012ff */
[----:B------:R-:W-:Y:S02]  /*1f360*/  SHF.R.U64 R6, R6, 0x3, RZ ;  /* 0x0000000306067819 */ /* 0x000fe400000012ff */
[----:B------:R-:W-:-:S02]  /*1f370*/  SHF.R.U64 R3, R3, 0x3, RZ ;  /* 0x0000000303037819 */ /* 0x000fc400000012ff */
        /* <DEDUP_REMOVED lines=8> */
[----:B------:R-:W-:Y:S02]  /*1f400*/  LOP3.LUT R6, R6, R7, RZ, 0x3c, !PT ;  /* 0x0000000706067212 */ /* 0x000fe400078e3cff */
[----:B------:R-:W-:-:S02]  /*1f410*/  LOP3.LUT R20, R3, R20, RZ, 0x3c, !PT ;  /* 0x0000001403147212 */ /* 0x000fc400078e3cff */
[----:B------:R-:W-:Y:S02]  /*1f420*/  IADD3.X R7, RZ, R21, RZ, P3, !PT ;  /* 0x00000015ff077210 */ /* 0x000fe40001ffe4ff */
[----:B------:R-:W-:Y:S02]  /*1f430*/  MOV R82, R82 ;  /* 0x0000005200527202 */ /* 0x000fe40000000f00 */
[----:B------:R-:W-:Y:S02]  /*1f440*/  MOV R84, R84 ;  /* 0x0000005400547202 */ /* 0x000fe40000000f00 */
[----:B------:R-:W-:Y:S02]  /*1f450*/  MOV R75, R20 ;  /* 0x00000014004b7202 */ /* 0x000fe40000000f00 */
[----:B------:R-:W-:Y:S02]  /*1f460*/  MOV R73, R38 ;  /* 0x0000002600497202 */ /* 0x000fe40000000f00 */
[----:B------:R-:W-:-:S02]  /*1f470*/  MOV R71, R36 ;  /* 0x0000002400477202 */ /* 0x000fc40000000f00 */
[----:B------:R-:W-:Y:S02]  /*1f480*/  MOV R69, R34 ;  /* 0x0000002200457202 */ /* 0x000fe40000000f00 */
[----:B------:R-:W-:Y:S02]  /*1f490*/  MOV R67, R32 ;  /* 0x0000002000437202 */ /* 0x000fe40000000f00 */
[----:B------:R-:W-:Y:S02]  /*1f4a0*/  MOV R77, R28 ;  /* 0x0000001c004d7202 */ /* 0x000fe40000000f00 */
[----:B------:R-:W-:Y:S02]  /*1f4b0*/  MOV R79, R24 ;  /* 0x00000018004f7202 */ /* 0x000fe40000000f00 */
[----:B------:R-:W-:Y:S02]  /*1f4c0*/  MOV R81, R14 ;  /* 0x0000000e00517202 */ /* 0x000fe40000000f00 */
[----:B------:R-:W-:-:S02]  /*1f4d0*/  MOV R83, R8 ;  /* 0x0000000800537202 */ /* 0x000fc40000000f00 */
[----:B------:R-:W-:Y:S02]  /*1f4e0*/  MOV R85, R6 ;  /* 0x0000000600557202 */ /* 0x000fe40000000f00 */
[----:B----4-:R-:W-:Y:S01]  /*1f4f0*/  LOP3.LUT R3, R0, 0x2, RZ, 0x3c, !PT ;  /* 0x0000000200037812 */ /* 0x010fe200078e3cff */
[----:B------:R-:W-:Y:S06]  /*1f500*/  BRA.DIV UR4, `(.L_x_595) ;  /* 0x0000009a04087947 */ /* 0x000fec000b800000 */
[----:B------:R-:W-:Y:S01]  /*1f510*/  SEL R9, R129, R42, P0 ;  /* 0x0000002a81097207 */ /* 0x000fe20000000000 */
[----:B------:R-:W-:Y:S01]  /*1f520*/  SHFL.IDX PT, R6, R13, R0, 0x1c1f ;  /* 0x001c1f000d067589 */ /* 0x000fe200000e0000 */
[----:B------:R-:W-:Y:S02]  /*1f530*/  SEL R20, R42, R129, P0 ;  /* 0x000000812a147207 */ /* 0x000fe40000000000 */
[----:B------:R-:W-:Y:S02]  /*1f540*/  SEL R21, R31, R46, P0 ;  /* 0x0000002e1f157207 */ /* 0x000fe40000000000 */
[----:B------:R-:W-:Y:S02]  /*1f550*/  SEL R24, R46, R31, P0 ;  /* 0x0000001f2e187207 */ /* 0x000fe40000000000 */
[----:B------:R-:W-:Y:S02]  /*1f560*/  SEL R29, R44, R45, P0 ;  /* 0x0000002d2c1d7207 */ /* 0x000fe40000000000 */
[----:B------:R-:W-:-:S02]  /*1f570*/  SEL R36, R45, R44, P0 ;  /* 0x0000002c2d247207 */ /* 0x000fc40000000000 */
[----:B------:R-:W-:Y:S02]  /*1f580*/  SEL R31, R48, R49, P0 ;  /* 0x00000031301f7207 */ /* 0x000fe40000000000 */
[----:B------:R-:W-:Y:S01]  /*1f590*/  SEL R42, R49, R48, P0 ;  /* 0x00000030312a7207 */ /* 0x000fe20000000000 */
[----:B------:R-:W-:Y:S01]  /*1f5a0*/  SHFL.IDX PT, R29, R29, R0, 0x1c1f ;  /* 0x001c1f001d1d7589 */ /* 0x000fe200000e0000 */
[----:B------:R-:W-:Y:S02]  /*1f5b0*/  SEL R7, R122, R27, P0 ;  /* 0x0000001b7a077207 */ /* 0x000fe40000000000 */
[----:B------:R-:W-:Y:S01]  /*1f5c0*/  SEL R8, R27, R122, P0 ;  /* 0x0000007a1b087207 */ /* 0x000fe20000000000 */
[----:B------:R-:W-:Y:S01]  /*1f5d0*/  SHFL.IDX PT, R31, R31, R0, 0x1c1f ;  /* 0x001c1f001f1f7589 */ /* 0x000fe200000e0000 */
        /* <DEDUP_REMOVED lines=32> */
[----:B------:R-:W2:Y:S01]  /*1f7e0*/  SHFL.IDX PT, R5, R2, R3, 0x1c1f ;  /* 0x001c1f0302057589 */ /* 0x000ea200000e0000 */
[----:B------:R-:W-:Y:S02]  /*1f7f0*/  SEL R64, R55, R26, P0 ;  /* 0x0000001a37407207 */ /* 0x000fe40000000000 */
[----:B------:R-:W-:Y:S01]  /*1f800*/  SEL R51, R30, R63, P0 ;  /* 0x0000003f1e337207 */ /* 0x000fe20000000000 */
[----:B------:R-:W-:Y:S01]  /*1f810*/  SHFL.IDX PT, R26, R9, R0, 0x1c1f ;  /* 0x001c1f00091a7589 */ /* 0x000fe200000e0000 */
[----:B------:R-:W-:Y:S02]  /*1f820*/  SEL R68, R63, R30, P0 ;  /* 0x0000001e3f447207 */ /* 0x000fe40000000000 */
        /* <DEDUP_REMOVED lines=10> */
[----:B------:R0:W-:Y:S01]  /*1f8d0*/  SHFL.IDX PT, R58, R48, R3, 0x1c1f ;  /* 0x001c1f03303a7589 */ /* 0x0001e200000e0000 */
[----:B------:R-:W-:-:S02]  /*1f8e0*/  SEL R70, R87, R70, P0 ;  /* 0x0000004657467207 */ /* 0x000fc40000000000 */
[----:B------:R-:W-:Y:S01]  /*1f8f0*/  SEL R78, R93, R78, P0 ;  /* 0x0000004e5d4e7207 */ /* 0x000fe20000000000 */
[----:B------:R1:W4:Y:S01]  /*1f900*/  SHFL.IDX PT, R27, R32, R3, 0x1c1f ;  /* 0x001c1f03201b7589 */ /* 0x00032200000e0000 */
[----:B------:R-:W-:Y:S02]  /*1f910*/  SEL R65, R62, R119, P0 ;  /* 0x000000773e417207 */ /* 0x000fe40000000000 */
[----:B------:R-:W-:Y:S01]  /*1f920*/  SEL R80, R119, R62, P0 ;  /* 0x0000003e77507207 */ /* 0x000fe20000000000 */
[----:B------:R-:W-:Y:S01]  /*1f930*/  SHFL.IDX PT, R30, R21, R0, 0x1c1f ;  /* 0x001c1f00151e7589 */ /* 0x000fe200000e0000 */
[----:B--2---:R-:W-:Y:S02]  /*1f940*/  SEL R4, R6, R5, P0 ;  /* 0x0000000506047207 */ /* 0x004fe40000000000 */
[----:B0-----:R-:W-:Y:S01]  /*1f950*/  SEL R48, R33, R44, P0 ;  /* 0x0000002c21307207 */ /* 0x001fe20000000000 */
[----:B------:R-:W-:Y:S01]  /*1f960*/  SHFL.IDX PT, R62, R39, R0, 0x1c1f ;  /* 0x001c1f00273e7589 */ /* 0x000fe200000e0000 */
[----:B---3--:R-:W-:-:S02]  /*1f970*/  SEL R8, R10, R7, P0 ;  /* 0x000000070a087207 */ /* 0x008fc40000000000 */
[----:B------:R-:W-:Y:S01]  /*1f980*/  SEL R6, R5, R6, P0 ;  /* 0x0000000605067207 */ /* 0x000fe20000000000 */
[----:B------:R0:W-:Y:S01]  /*1f990*/  SHFL.IDX PT, R39, R50, R3, 0x1c1f ;  /* 0x001c1f0332277589 */ /* 0x0001e200000e0000 */
[----:B------:R-:W-:Y:S02]  /*1f9a0*/  SEL R10, R7, R10, P0 ;  /* 0x0000000a070a7207 */ /* 0x000fe40000000000 */
[----:B-1----:R-:W-:Y:S01]  /*1f9b0*/  SEL R32, R34, R25, P0 ;  /* 0x0000001922207207 */ /* 0x002fe20000000000 */
[----:B------:R-:W-:Y:S01]  /*1f9c0*/  SHFL.IDX PT, R41, R41, R0, 0x1c1f ;  /* 0x001c1f0029297589 */ /* 0x000fe200000e0000 */
[----:B----4-:R-:W-:Y:S02]  /*1f9d0*/  SEL R12, R29, R40, P0 ;  /* 0x000000281d0c7207 */ /* 0x010fe40000000000 */
[----:B------:R-:W-:Y:S01]  /*1f9e0*/  SEL R14, R40, R29, P0 ;  /* 0x0000001d280e7207 */ /* 0x000fe20000000000 */
[----:B------:R-:W-:Y:S01]  /*1f9f0*/  SHFL.IDX PT, R43, R43, R0, 0x1c1f ;  /* 0x001c1f002b2b7589 */ /* 0x000fe200000e0000 */
[----:B------:R-:W-:-:S02]  /*1fa00*/  SEL R40, R31, R42, P0 ;  /* 0x0000002a1f287207 */ /* 0x000fc40000000000 */
[----:B0-----:R-:W-:Y:S01]  /*1fa10*/  SEL R50, R44, R33, P0 ;  /* 0x000000212c327207 */ /* 0x001fe20000000000 */
[----:B------:R-:W-:Y:S01]  /*1fa20*/  SHFL.IDX PT, R49, R49, R0, 0x1c1f ;  /* 0x001c1f0031317589 */ /* 0x000fe200000e0000 */
[----:B------:R-:W-:Y:S02]  /*1fa30*/  SEL R44, R35, R46, P0 ;  /* 0x0000002e232c7207 */ /* 0x000fe40000000000 */
[----:B------:R-:W-:Y:S01]  /*1fa40*/  SEL R36, R38, R27, P0 ;  /* 0x0000001b26247207 */ /* 0x000fe20000000000 */
[----:B------:R-:W-:Y:S01]  /*1fa50*/  SHFL.IDX PT, R51, R51, R0, 0x1c1f ;  /* 0x001c1f0033337589 */ /* 0x000fe200000e0000 */
[----:B------:R-:W-:Y:S02]  /*1fa60*/  SEL R46, R46, R35, P0 ;  /* 0x000000232e2e7207 */ /* 0x000fe40000000000 */
[----:B------:R-:W-:Y:S01]  /*1fa70*/  SEL R34, R25, R34, P0 ;  /* 0x0000002219227207 */ /* 0x000fe20000000000 */
[----:B------:R-:W0:Y:S01]  /*1fa80*/  SHFL.IDX PT, R54, R54, R3, 0x1c1f ;  /* 0x001c1f0336367589 */ /* 0x000e2200000e0000 */
[----:B------:R-:W-:-:S02]  /*1fa90*/  SEL R38, R27, R38, P0 ;  /* 0x000000261b267207 */ /* 0x000fc40000000000 */
[----:B------:R-:W-:Y:S01]  /*1faa0*/  SEL R42, R42, R31, P0 ;  /* 0x0000001f2a2a7207 */ /* 0x000fe20000000000 */
[----:B------:R1:W2:Y:S04]  /*1fab0*/  SHFL.IDX PT, R2, R56, R3, 0x1c1f ;  /* 0x001c1f0338027589 */ /* 0x0002a800000e0000 */
[----:B------:R-:W3:Y:S04]  /*1fac0*/  SHFL.IDX PT, R66, R66, R3, 0x1c1f ;  /* 0x001c1f0342427589 */ /* 0x000ee800000e0000 */
[----:B------:R-:W4:Y:S01]  /*1fad0*/  SHFL.IDX PT, R68, R68, R3, 0x1c1f ;  /* 0x001c1f0344447589 */ /* 0x000f2200000e0000 */
[----:B-1----:R-:W-:-:S03]  /*1fae0*/  SEL R56, R37, R58, P0 ;  /* 0x0000003a25387207 */ /* 0x002fc60000000000 */
[----:B------:R-:W-:Y:S01]  /*1faf0*/  SHFL.IDX PT, R45, R45, R0, 0x1c1f ;  /* 0x001c1f002d2d7589 */ /* 0x000fe200000e0000 */
[----:B------:R-:W-:-:S03]  /*1fb00*/  SEL R58, R58, R37, P0 ;  /* 0x000000253a3a7207 */ /* 0x000fc60000000000 */
[----:B------:R-:W-:Y:S04]  /*1fb10*/  SHFL.IDX PT, R47, R47, R0, 0x1c1f ;  /* 0x001c1f002f2f7589 */ /* 0x000fe800000e0000 */
[----:B------:R-:W-:Y:S01]  /*1fb20*/  SHFL.IDX PT, R57, R57, R0, 0x1c1f ;  /* 0x001c1f0039397589 */ /* 0x000fe200000e0000 */
[----:B0-----:R-:W-:Y:S02]  /*1fb30*/  SEL R5, R41, R54, P0 ;  /* 0x0000003629057207 */ /* 0x001fe40000000000 */
[----:B------:R-:W-:Y:S01]  /*1fb40*/  SEL R7, R54, R41, P0 ;  /* 0x0000002936077207 */ /* 0x000fe20000000000 */
[----:B------:R-:W-:Y:S01]  /*1fb50*/  SHFL.IDX PT, R59, R59, R0, 0x1c1f ;  /* 0x001c1f003b3b7589 */ /* 0x000fe200000e0000 */
[----:B--2---:R-:W-:-:S03]  /*1fb60*/  SEL R11, R2, R43, P0 ;  /* 0x0000002b020b7207 */ /* 0x004fc60000000000 */
[----:B------:R0:W1:Y:S01]  /*1fb70*/  SHFL.IDX PT, R21, R24, R3, 0x1c1f ;  /* 0x001c1f0318157589 */ /* 0x00006200000e0000 */
[----:B---3--:R-:W-:Y:S02]  /*1fb80*/  SEL R33, R49, R66, P0 ;  /* 0x0000004231217207 */ /* 0x008fe40000000000 */
[----:B------:R-:W-:Y:S01]  /*1fb90*/  SEL R35, R66, R49, P0 ;  /* 0x0000003142237207 */ /* 0x000fe20000000000 */
[----:B------:R2:W3:Y:S01]  /*1fba0*/  SHFL.IDX PT, R20, R60, R3, 0x1c1f ;  /* 0x001c1f033c147589 */ /* 0x0004e200000e0000 */
[----:B----4-:R-:W-:-:S03]  /*1fbb0*/  SEL R37, R51, R68, P0 ;  /* 0x0000004433257207 */ /* 0x010fc60000000000 */
[----:B------:R-:W4:Y:S01]  /*1fbc0*/  SHFL.IDX PT, R64, R64, R3, 0x1c1f ;  /* 0x001c1f0340407589 */ /* 0x000f2200000e0000 */
[----:B0-----:R-:W-:-:S03]  /*1fbd0*/  SEL R24, R26, R9, P0 ;  /* 0x000000091a187207 */ /* 0x001fc60000000000 */
[----:B------:R-:W0:Y:S01]  /*1fbe0*/  SHFL.IDX PT, R72, R72, R3, 0x1c1f ;  /* 0x001c1f0348487589 */ /* 0x000e2200000e0000 */
[----:B------:R-:W-:Y:S02]  /*1fbf0*/  SEL R26, R9, R26, P0 ;  /* 0x0000001a091a7207 */ /* 0x000fe40000000000 */
[----:B--2---:R-:W-:Y:S01]  /*1fc00*/  SEL R60, R62, R39, P0 ;  /* 0x000000273e3c7207 */ /* 0x004fe20000000000 */
[----:B------:R-:W2:Y:S01]  /*1fc10*/  SHFL.IDX PT, R74, R74, R3, 0x1c1f ;  /* 0x001c1f034a4a7589 */ /* 0x000ea200000e0000 */
[----:B------:R-:W-:Y:S02]  /*1fc20*/  SEL R62, R39, R62, P0 ;  /* 0x0000003e273e7207 */ /* 0x000fe40000000000 */
[----:B------:R-:W-:Y:S01]  /*1fc30*/  SEL R9, R43, R2, P0 ;  /* 0x000000022b097207 */ /* 0x000fe20000000000 */
[----:B------:R-:W-:Y:S01]  /*1fc40*/  SHFL.IDX PT, R55, R55, R0, 0x1c1f ;  /* 0x001c1f0037377589 */ /* 0x000fe200000e0000 */
[----:B------:R-:W-:-:S03]  /*1fc50*/  SEL R39, R68, R51, P0 ;  /* 0x0000003344277207 */ /* 0x000fc60000000000 */
[----:B------:R-:W-:Y:S01]  /*1fc60*/  SHFL.IDX PT, R61, R61, R0, 0x1c1f ;  /* 0x001c1f003d3d7589 */ /* 0x000fe200000e0000 */
[----:B-1----:R-:W-:Y:S02]  /*1fc70*/  SEL R28, R30, R21, P0 ;  /* 0x000000151e1c7207 */ /* 0x002fe40000000000 */
[----:B------:R-:W-:Y:S01]  /*1fc80*/  SEL R30, R21, R30, P0 ;  /* 0x0000001e151e7207 */ /* 0x000fe20000000000 */
[----:B------:R-:W-:Y:S01]  /*1fc90*/  SHFL.IDX PT, R63, R63, R0, 0x1c1f ;  /* 0x001c1f003f3f7589 */ /* 0x000fe200000e0000 */
[----:B---3--:R-:W-:Y:S02]  /*1fca0*/  SEL R25, R45, R20, P0 ;  /* 0x000000142d197207 */ /* 0x008fe40000000000 */
[----:B------:R-:W-:Y:S01]  /*1fcb0*/  SEL R27, R20, R45, P0 ;  /* 0x0000002d141b7207 */ /* 0x000fe20000000000 */
[----:B------:R-:W1:Y:S01]  /*1fcc0*/  SHFL.IDX PT, R70, R70, R3, 0x1c1f ;  /* 0x001c1f0346467589 */ /* 0x000e6200000e0000 */
[----:B----4-:R-:W-:Y:S02]  /*1fcd0*/  SEL R29, R47, R64, P0 ;  /* 0x000000402f1d7207 */ /* 0x010fe40000000000 */
[----:B------:R-:W-:Y:S01]  /*1fce0*/  SEL R31, R64, R47, P0 ;  /* 0x0000002f401f7207 */ /* 0x000fe20000000000 */
[----:B------:R-:W3:Y:S01]  /*1fcf0*/  SHFL.IDX PT, R76, R76, R3, 0x1c1f ;  /* 0x001c1f034c4c7589 */ /* 0x000ee200000e0000 */
[----:B0-----:R-:W-:-:S02]  /*1fd00*/  SEL R41, R57, R72, P0 ;  /* 0x0000004839297207 */ /* 0x001fc40000000000 */
[----:B------:R-:W-:Y:S01]  /*1fd10*/  SEL R43, R72, R57, P0 ;  /* 0x00000039482b7207 */ /* 0x000fe20000000000 */
[----:B------:R-:W0:Y:S01]  /*1fd20*/  SHFL.IDX PT, R78, R78, R3, 0x1c1f ;  /* 0x001c1f034e4e7589 */ /* 0x000e2200000e0000 */
[----:B--2---:R-:W-:Y:S02]  /*1fd30*/  SEL R49, R59, R74, P0 ;  /* 0x0000004a3b317207 */ /* 0x004fe40000000000 */
[----:B------:R-:W-:Y:S01]  /*1fd40*/  SEL R51, R74, R59, P0 ;  /* 0x0000003b4a337207 */ /* 0x000fe20000000000 */
[----:B------:R-:W2:Y:S04]  /*1fd50*/  SHFL.IDX PT, R80, R80, R3, 0x1c1f ;  /* 0x001c1f0350507589 */ /* 0x000ea800000e0000 */
[----:B------:R4:W2:Y:S01]  /*1fd60*/  SHFL.IDX PT, R65, R65, R0, 0x1c1f ;  /* 0x001c1f0041417589 */ /* 0x0008a200000e0000 */
[----:B-1----:R-:W-:-:S02]  /*1fd70*/  SEL R13, R55, R70, P0 ;  /* 0x00000046370d7207 */ /* 0x002fc40000000000 */
[----:B------:R-:W-:Y:S01]  /*1fd80*/  SEL R15, R70, R55, P0 ;  /* 0x00000037460f7207 */ /* 0x000fe20000000000 */
[----:B----4-:R-:W-:Y:S01]  /*1fd90*/  IMAD.MOV.U32 R0, RZ, RZ, RZ ;  /* 0x000000ffff007224 */ /* 0x010fe200078e00ff */
[----:B---3--:R-:W-:Y:S02]  /*1fda0*/  SEL R45, R61, R76, P0 ;  /* 0x0000004c3d2d7207 */ /* 0x008fe40000000000 */
[----:B------:R-:W-:Y:S02]  /*1fdb0*/  SEL R47, R76, R61, P0 ;  /* 0x0000003d4c2f7207 */ /* 0x000fe40000000000 */
[----:B0-----:R-:W-:Y:S02]  /*1fdc0*/  SEL R57, R63, R78, P0 ;  /* 0x0000004e3f397207 */ /* 0x001fe40000000000 */
[----:B------:R-:W-:-:S07]  /*1fdd0*/  SEL R59, R78, R63, P0 ;  /* 0x0000003f4e3b7207 */ /* 0x000fce0000000000 */
.L_x_828:
[----:B------:R-:W3:Y:S04]  /*1fde0*/  LDL.LU R2, [R1+0x8] ;  /* 0x0000080001027983 */ /* 0x000ee80000300800 */
[----:B------:R-:W4:Y:S01]  /*1fdf0*/  LDL.LU R54, [R1+0xc] ;  /* 0x00000c0001367983 */ /* 0x000f220000300800 */
[----:B------:R-:W-:Y:S05]  /*1fe00*/  WARPSYNC.ALL ;  /* 0x0000000000007948 */ /* 0x000fea0003800000 */
[----:B------:R-:W-:Y:S01]  /*1fe10*/  BAR.SYNC.DEFER_BLOCKING 0x1, 0x100 ;  /* 0x0044000000007b1d */ /* 0x000fe20000010000 */
[----:B--2---:R-:W-:-:S02]  /*1fe20*/  SEL R61, R65, R80, P0 ;  /* 0x00000050413d7207 */ /* 0x004fc40000000000 */
[----:B------:R-:W-:-:S03]  /*1fe30*/  SEL R63, R80, R65, P0 ;  /* 0x00000041503f7207 */ /* 0x000fc60000000000 */
[----:B------:R-:W-:Y:S02]  /*1fe40*/  ULDC.64 UR4, c[0x0][0xbd8] ;  /* 0x0002f60000047ab9 */ /* 0x000fe40000000a00 */
[----:B------:R-:W-:-:S04]  /*1fe50*/  ISETP.NE.U32.AND P1, PT, RZ, UR4, PT ;  /* 0x00000004ff007c0c */ /* 0x000fc8000bf25070 */
[----:B------:R-:W-:Y:S01]  /*1fe60*/  ISETP.NE.AND.EX P1, PT, RZ, UR5, PT, P1 ;  /* 0x00000005ff007c0c */ /* 0x000fe2000bf25310 */
[----:B------:R-:W-:Y:S04]  /*1fe70*/  STSM.16.M88.4 [R75], R4 ;  /* 0x000000044b007844 */ /* 0x000fe80000000200 */
[----:B------:R0:W-:Y:S04]  /*1fe80*/  STSM.16.M88.4 [R85], R8 ;  /* 0x0000000855007844 */ /* 0x0001e80000000200 */
[----:B------:R-:W-:Y:S04]  /*1fe90*/  STSM.16.M88.4 [R84], R24 ;  /* 0x0000001854007844 */ /* 0x000fe80000000200 */
        /* <DEDUP_REMOVED lines=8> */
[----:B------:R1:W-:Y:S01]  /*1ff20*/  STSM.16.M88.4 [R73], R60 ;  /* 0x0000003c49007844 */ /* 0x0003e20000000200 */
[----:B------:R-:W-:-:S04]  /*1ff30*/  IMAD R3, R232, 0x40, R230 ;  /* 0x00000040e8037824 */ /* 0x000fc800078e02e6 */
[----:B------:R-:W-:Y:S01]  /*1ff40*/  IMAD.WIDE R52, R3, 0x2, R52 ;  /* 0x0000000203347825 */ /* 0x000fe200078e0234 */
[----:B------:R-:W-:Y:S01]  /*1ff50*/  BAR.SYNC.DEFER_BLOCKING 0x1, 0x100 ;  /* 0x0044000000007b1d */ /* 0x000fe20000010000 */
[----:B---3--:R-:W-:-:S04]  /*1ff60*/  IADD3 R20, P2, R2, UR4, RZ ;  /* 0x0000000402147c10 */ /* 0x008fc8000ff5e0ff */
[----:B----4-:R-:W-:Y:S01]  /*1ff70*/  IADD3.X R21, R54, UR5, RZ, P2, !PT ;  /* 0x0000000536157c10 */ /* 0x010fe200097fe4ff */
[----:B------:R-:W-:Y:S02]  /*1ff80*/  ULDC.64 UR4, c[0x0][0xbe0] ;  /* 0x0002f80000047ab9 */ /* 0x000fe40000000a00 */
[----:B------:R-:W-:Y:S02]  /*1ff90*/  ISETP.NE.U32.AND P0, PT, RZ, UR4, PT ;  /* 0x00000004ff007c0c */ /* 0x000fe4000bf05070 */
[----:B------:R2:W5:Y:S01]  /*1ffa0*/  @P1 LDG.E R0, desc[UR54][R20.64] ;  /* 0x0000003614001981 */ /* 0x000562000c1e1900 */
[----:B0-----:R-:W-:Y:S02]  /*1ffb0*/  IADD3 R9, P2, R52, 0x1000, RZ ;  /* 0x0000100034097810 */ /* 0x001fe40007f5e0ff */
[----:B------:R-:W-:-:S13]  /*1ffc0*/  ISETP.NE.AND.EX P0, PT, RZ, UR5, PT, P0 ;  /* 0x00000005ff007c0c */ /* 0x000fda000bf05300 */
[----:B------:R-:W-:Y:S01]  /*1ffd0*/  @P0 IADD3 R2, P3, R2, UR4, RZ ;  /* 0x0000000402020c10 */ /* 0x000fe2000ff7e0ff */
[----:B------:R-:W-:Y:S02]  /*1ffe0*/  ULDC UR4, c[0x0][0xa88] ;  /* 0x0002a20000047ab9 */ /* 0x000fe40000000800 */
[----:B-1----:R-:W-:Y:S01]  /*1fff0*/  IMAD.U32 R60, RZ, RZ, UR4 ;  /* 0x00000004ff3c7e24 */ /* 0x002fe2000f8e00ff */
[----:B------:R-:W-:-:S05]  /*20000*/  @P0 IADD3.X R3, R54, UR5, RZ, P3, !PT ;  /* 0x0000000536030c10 */ /* 0x000fca0009ffe4ff */
[----:B------:R2:W5:Y:S01]  /*20010*/  @P0 LDG.E R60, desc[UR54][R2.64] ;  /* 0x00000036023c0981 */ /* 0x000562000c1e1900 */
[----:B------:R-:W-:Y:S05]  /*20020*/  @P0 BRA `(.L_x_596) ;  /* 0x0000000000100947 */ /* 0x000fea0003800000 */
[----:B------:R-:W-:Y:S05]  /*20030*/  @!P1 BRA `(.L_x_596) ;  /* 0x00000000000c9947 */ /* 0x000fea0003800000 */
[----:B--2---:R-:W2:Y:S04]  /*20040*/  LDG.E R3, desc[UR54][R20.64] ;  /* 0x0000003614037981 */ /* 0x004ea8000c1e1900 */
[----:B-----5:R-:W2:Y:S02]  /*20050*/  LDG.E R60, desc[UR54][R20.64+0x4] ;  /* 0x00000436143c7981 */ /* 0x020ea4000c1e1900 */
[----:B--2---:R-:W-:-:S07]  /*20060*/  IMAD.IADD R60, R60, 0x1, -R3 ;  /* 0x000000013c3c7824 */ /* 0x004fce00078e0a03 */
.L_x_596:
[----:B------:R-:W3:Y:S01]  /*20070*/  LDL.LU R10, [R1+0x10] ;  /* 0x00001000010a7983 */ /* 0x000ee20000300800 */
[----:B------:R-:W-:Y:S01]  /*20080*/  SHF.R.S32.HI R62, RZ, 0x1f, R237 ;  /* 0x0000001fff3e7819 */ /* 0x000fe200000114ed */
[----:B------:R-:W-:Y:S02]  /*20090*/  ULDC.64 UR4, c[0x0][0xb70] ;  /* 0x0002dc0000047ab9 */ /* 0x000fe40000000a00 */
[----:B------:R-:W4:Y:S04]  /*200a0*/  LDL R6, [R1+0x44] ;  /* 0x0000440001067983 */ /* 0x000f280000100800 */
[----:B------:R-:W4:Y:S01]  /*200b0*/  LDL.LU R64, [R1+0x18] ;  /* 0x0000180001407983 */ /* 0x000f220000300800 */
[--C-:B--2--5:R-:W-:Y:S01]  /*200c0*/  SHF.R.S32.HI R3, RZ, 0x1f, R0.reuse ;  /* 0x0000001fff037819 */ /* 0x124fe20000011400 */
[----:B------:R-:W-:Y:S01]  /*200d0*/  IMAD R4, R62, UR4, RZ ;  /* 0x000000043e047c24 */ /* 0x000fe2000f8e02ff */
[----:B------:R-:W-:Y:S01]  /*200e0*/  SEL R65, R236, RZ, !P1 ;  /* 0x000000ffec417207 */ /* 0x000fe20004800000 */
[----:B------:R-:W-:Y:S01]  /*200f0*/  IMAD.MOV.U32 R2, RZ, RZ, R0 ;  /* 0x000000ffff027224 */ /* 0x000fe200078e0000 */
[----:B------:R-:W-:Y:S01]  /*20100*/  LOP3.LUT R8, R9, 0x380, RZ, 0xc0, !PT ;  /* 0x0000038009087812 */ /* 0x000fe200078ec0ff */
[C---:B------:R-:W-:Y:S01]  /*20110*/  IMAD R7, R237.reuse, UR5, R4 ;  /* 0x00000005ed077c24 */ /* 0x040fe2000f8e0204 */
[----:B------:R-:W-:Y:S01]  /*20120*/  IADD3 R33, P0, R52, 0x5000, RZ ;  /* 0x0000500034217810 */ /* 0x000fe20007f1e0ff */
[----:B------:R-:W-:Y:S01]  /*20130*/  IMAD.WIDE.U32 R4, R237, UR4, R2 ;  /* 0x00000004ed047c25 */ /* 0x000fe2000f8e0002 */
[----:B------:R-:W-:Y:S01]  /*20140*/  ULDC.64 UR4, c[0x0][0xb78] ;  /* 0x0002de0000047ab9 */ /* 0x000fe20000000a00 */
[----:B------:R-:W-:-:S02]  /*20150*/  SHF.R.U64 R8, R8, 0x3, RZ ;  /* 0x0000000308087819 */ /* 0x000fc400000012ff */
[----:B------:R-:W-:Y:S02]  /*20160*/  IADD3 R13, P3, R52, 0x2000, RZ ;  /* 0x00002000340d7810 */ /* 0x000fe40007f7e0ff */
[----:B------:R-:W-:Y:S02]  /*20170*/  IADD3 R5, R5, R7, RZ ;  /* 0x0000000705057210 */ /* 0x000fe40007ffe0ff */
[----:B------:R-:W-:Y:S01]  /*20180*/  LOP3.LUT R8, R8, R9, RZ, 0x3c, !PT ;  /* 0x0000000908087212 */ /* 0x000fe200078e3cff */
[----:B------:R-:W-:Y:S01]  /*20190*/  IMAD.X R9, RZ, RZ, R53, P2 ;  /* 0x000000ffff097224 */ /* 0x000fe200010e0635 */
[C---:B------:R-:W-:Y:S01]  /*201a0*/  IADD3 R25, P4, R52.reuse, 0x3000, RZ ;  /* 0x0000300034197810 */ /* 0x040fe20007f9e0ff */
[----:B------:R-:W-:Y:S01]  /*201b0*/  IMAD.WIDE.U32 R4, R65, UR4, R4 ;  /* 0x0000000441047c25 */ /* 0x000fe2000f8e0004 */
[C---:B------:R-:W-:Y:S02]  /*201c0*/  IADD3 R29, P5, R52.reuse, 0x4000, RZ ;  /* 0x00004000341d7810 */ /* 0x040fe40007fbe0ff */
[----:B------:R-:W-:-:S02]  /*201d0*/  IADD3 R41, P2, R52, 0x7000, RZ ;  /* 0x0000700034297810 */ /* 0x000fc40007f5e0ff */
[----:B------:R-:W-:Y:S02]  /*201e0*/  LOP3.LUT R32, R33, 0x380, RZ, 0xc0, !PT ;  /* 0x0000038021207812 */ /* 0x000fe400078ec0ff */
[----:B------:R-:W-:Y:S02]  /*201f0*/  LOP3.LUT R12, R13, 0x380, RZ, 0xc0, !PT ;  /* 0x000003800d0c7812 */ /* 0x000fe400078ec0ff */
[----:B------:R-:W-:Y:S02]  /*20200*/  LOP3.LUT R24, R25, 0x380, RZ, 0xc0, !PT ;  /* 0x0000038019187812 */ /* 0x000fe400078ec0ff */
[----:B------:R-:W-:Y:S02]  /*20210*/  LOP3.LUT R28, R29, 0x380, RZ, 0xc0, !PT ;  /* 0x000003801d1c7812 */ /* 0x000fe400078ec0ff */
[----:B------:R-:W-:Y:S02]  /*20220*/  LOP3.LUT R40, R41, 0x380, RZ, 0xc0, !PT ;  /* 0x0000038029287812 */ /* 0x000fe400078ec0ff */
[----:B------:R-:W-:-:S02]  /*20230*/  SHF.R.U64 R32, R32, 0x3, RZ ;  /* 0x0000000320207819 */ /* 0x000fc400000012ff */
[----:B------:R-:W-:Y:S02]  /*20240*/  SHF.R.U64 R12, R12, 0x3, RZ ;  /* 0x000000030c0c7819 */ /* 0x000fe400000012ff */
        /* <DEDUP_REMOVED lines=9> */
[----:B------:R-:W-:-:S02]  /*202e0*/  LOP3.LUT R28, R28, R29, RZ, 0x3c, !PT ;  /* 0x0000001d1c1c7212 */ /* 0x000fc400078e3cff */
[----:B------:R-:W-:Y:S01]  /*202f0*/  LOP3.LUT R40, R40, R41, RZ, 0x3c, !PT ;  /* 0x0000002928287212 */ /* 0x000fe200078e3cff */
[----:B------:R-:W-:Y:S01]  /*20300*/  IMAD.X R41, RZ, RZ, R53, P2 ;  /* 0x000000ffff297224 */ /* 0x000fe200010e0635 */
[----:B------:R-:W-:Y:S02]  /*20310*/  IADD3.X R29, RZ, R53, RZ, P5, !PT ;  /* 0x00000035ff1d7210 */ /* 0x000fe40002ffe4ff */
[C---:B------:R-:W-:Y:S02]  /*20320*/  IADD3 R45, P3, R52.reuse, 0x8000, RZ ;  /* 0x00008000342d7810 */ /* 0x040fe40007f7e0ff */
[C---:B------:R-:W-:Y:S02]  /*20330*/  IADD3 R49, P4, R52.reuse, 0x9000, RZ ;  /* 0x0000900034317810 */ /* 0x040fe40007f9e0ff */
[----:B------:R-:W-:Y:S02]  /*20340*/  IADD3 R55, P5, R52, 0xa000, RZ ;  /* 0x0000a00034377810 */ /* 0x000fe40007fbe0ff */
[----:B------:R-:W-:-:S02]  /*20350*/  LOP3.LUT R44, R45, 0x380, RZ, 0xc0, !PT ;  /* 0x000003802d2c7812 */ /* 0x000fc400078ec0ff */
[----:B------:R-:W-:Y:S02]  /*20360*/  LOP3.LUT R48, R49, 0x380, RZ, 0xc0, !PT ;  /* 0x0000038031307812 */ /* 0x000fe400078ec0ff */
[----:B------:R-:W-:Y:S02]  /*20370*/  LOP3.LUT R54, R55, 0x380, RZ, 0xc0, !PT ;  /* 0x0000038037367812 */ /* 0x000fe400078ec0ff */
[----:B------:R-:W-:Y:S02]  /*20380*/  SHF.R.U64 R44, R44, 0x3, RZ ;  /* 0x000000032c2c7819 */ /* 0x000fe400000012ff */
[----:B------:R-:W-:Y:S02]  /*20390*/  SHF.R.U64 R48, R48, 0x3, RZ ;  /* 0x0000000330307819 */ /* 0x000fe400000012ff */
[----:B------:R-:W-:Y:S02]  /*203a0*/  SHF.R.U64 R54, R54, 0x3, RZ ;  /* 0x0000000336367819 */ /* 0x000fe400000012ff */
[----:B------:R-:W-:-:S02]  /*203b0*/  LOP3.LUT R44, R44, R45, RZ, 0x3c, !PT ;  /* 0x0000002d2c2c7212 */ /* 0x000fc400078e3cff */
[----:B------:R-:W-:Y:S01]  /*203c0*/  LOP3.LUT R48, R48, R49, RZ, 0x3c, !PT ;  /* 0x0000003130307212 */ /* 0x000fe200078e3cff */
[--C-:B------:R-:W-:Y:S01]  /*203d0*/  IMAD.X R49, RZ, RZ, R53.reuse, P4 ;  /* 0x000000ffff317224 */ /* 0x100fe200020e0635 */
[----:B------:R-:W-:Y:S01]  /*203e0*/  LOP3.LUT R54, R54, R55, RZ, 0x3c, !PT ;  /* 0x0000003736367212 */ /* 0x000fe200078e3cff */
[----:B------:R-:W-:Y:S01]  /*203f0*/  IMAD.X R55, RZ, RZ, R53, P5 ;  /* 0x000000ffff377224 */ /* 0x000fe200028e0635 */
[----:B------:R-:W-:Y:S02]  /*20400*/  IADD3.X R45, RZ, R53, RZ, P3, !PT ;  /* 0x00000035ff2d7210 */ /* 0x000fe40001ffe4ff */
[----:B------:R-:W-:Y:S02]  /*20410*/  SHF.R.S32.HI R231, RZ, 0x1f, R230 ;  /* 0x0000001fffe77819 */ /* 0x000fe400000114e6 */
[----:B------:R-:W-:Y:S01]  /*20420*/  SHF.R.S32.HI R233, RZ, 0x1f, R232 ;  /* 0x0000001fffe97819 */ /* 0x000fe200000114e8 */
[----:B------:R-:W-:Y:S01]  /*20430*/  BSSY B1, `(.L_x_597) ;  /* 0x0000066000017945 */ /* 0x000fe20003800000 */
[----:B---3--:R-:W-:-:S02]  /*20440*/  SEL R63, R10, RZ, !P1 ;  /* 0x000000ff0a3f7207 */ /* 0x008fc40004800000 */
[----:B------:R-:W0:Y:S03]  /*20450*/  S2R R10, SR_TID.X ;  /* 0x00000000000a7919 */ /* 0x000e260000002100 */
[----:B------:R-:W-:Y:S02]  /*20460*/  IMAD R2, R63, UR4, RZ ;  /* 0x000000043f027c24 */ /* 0x000fe4000f8e02ff */
[----:B----4-:R-:W-:Y:S02]  /*20470*/  IMAD R11, R64, 0x80, R6 ;  /* 0x00000080400b7824 */ /* 0x010fe400078e0206 */
[----:B------:R-:W-:Y:S01]  /*20480*/  IMAD R6, R65, UR5, R2 ;  /* 0x0000000541067c24 */ /* 0x000fe2000f8e0202 */
[----:B------:R-:W-:Y:S02]  /*20490*/  ULDC.64 UR4, c[0x0][0xb40] ;  /* 0x0002d00000047ab9 */ /* 0x000fe40000000a00 */
[----:B------:R-:W-:-:S02]  /*204a0*/  SHF.R.S32.HI R7, RZ, 0x1f, R11 ;  /* 0x0000001fff077819 */ /* 0x000fc4000001140b */
[----:B------:R-:W-:-:S04]  /*204b0*/  IADD3 R2, P1, R11, R4, RZ ;  /* 0x000000040b027210 */ /* 0x000fc80007f3e0ff */
[----:B------:R-:W-:Y:S01]  /*204c0*/  IADD3.X R7, R7, R5, R6, P1, !PT ;  /* 0x0000000507077210 */ /* 0x000fe20000ffe406 */
[----:B------:R-:W-:Y:S01]  /*204d0*/  VIADD R5, R11, 0x8 ;  /* 0x000000080b057836 */ /* 0x000fe20000000000 */
[----:B------:R-:W-:-:S04]  /*204e0*/  LEA R20, P1, R2, UR4, 0x2 ;  /* 0x0000000402147c11 */ /* 0x000fc8000f8210ff */
[----:B------:R-:W-:Y:S01]  /*204f0*/  LEA.HI.X R21, R2, UR5, R7, 0x2, P1 ;  /* 0x0000000502157c11 */ /* 0x000fe200088f1407 */
[----:B------:R-:W-:Y:S01]  /*20500*/  ULDC.64 UR4, c[0x0][0xaa0] ;  /* 0x0002a80000047ab9 */ /* 0x000fe20000000a00 */
[C---:B------:R-:W-:Y:S02]  /*20510*/  IADD3 R37, P1, R52.reuse, 0x6000, RZ ;  /* 0x0000600034257810 */ /* 0x040fe40007f3e0ff */
[C---:B------:R-:W-:Y:S02]  /*20520*/  LOP3.LUT R2, R52.reuse, 0x380, RZ, 0xc0, !PT ;  /* 0x0000038034027812 */ /* 0x040fe400078ec0ff */
[----:B------:R-:W-:Y:S02]  /*20530*/  LOP3.LUT R36, R37, 0x380, RZ, 0xc0, !PT ;  /* 0x0000038025247812 */ /* 0x000fe400078ec0ff */
[----:B------:R-:W-:Y:S01]  /*20540*/  IADD3 R7, P2, R52, 0xb000, RZ ;  /* 0x0000b00034077810 */ /* 0x000fe20007f5e0ff */
[----:B0-----:R-:W-:Y:S01]  /*20550*/  VIADD R14, R10, 0xffffff80 ;  /* 0xffffff800a0e7836 */ /* 0x001fe20000000000 */
[----:B------:R-:W-:-:S03]  /*20560*/  SHF.R.U64 R36, R36, 0x3, RZ ;  /* 0x0000000324247819 */ /* 0x000fc600000012ff */
[--C-:B------:R-:W-:Y:S01]  /*20570*/  IMAD.X R57, RZ, RZ, R53.reuse, P2 ;  /* 0x000000ffff397224 */ /* 0x100fe200010e0635 */
[----:B------:R-:W-:Y:S02]  /*20580*/  SHF.R.S32.HI R10, RZ, 0x1f, R14 ;  /* 0x0000001fff0a7819 */ /* 0x000fe4000001140e */
[----:B------:R-:W-:Y:S01]  /*20590*/  LOP3.LUT R36, R36, R37, RZ, 0x3c, !PT ;  /* 0x0000002524247212 */ /* 0x000fe200078e3cff */
[----:B------:R-:W-:Y:S01]  /*205a0*/  IMAD.X R37, RZ, RZ, R53, P1 ;  /* 0x000000ffff257224 */ /* 0x000fe200008e0635 */
[----:B------:R-:W-:-:S04]  /*205b0*/  LEA.HI R10, R10, R14, RZ, 0x7 ;  /* 0x0000000e0a0a7211 */ /* 0x000fc800078f38ff */
[----:B------:R-:W-:-:S05]  /*205c0*/  LOP3.LUT R10, R10, 0xffffff80, RZ, 0xc0, !PT ;  /* 0xffffff800a0a7812 */ /* 0x000fca00078ec0ff */
[----:B------:R-:W-:-:S05]  /*205d0*/  IMAD.IADD R10, R14, 0x1, -R10 ;  /* 0x000000010e0a7824 */ /* 0x000fca00078e0a0a */
[----:B------:R-:W-:-:S04]  /*205e0*/  LOP3.LUT P0, RZ, R10, 0x3, RZ, 0xc0, !PT ;  /* 0x000000030aff7812 */ /* 0x000fc8000780c0ff */
[-C--:B------:R-:W-:Y:S02]  /*205f0*/  ISETP.GE.OR P1, PT, R11, R60.reuse, P0 ;  /* 0x0000003c0b00720c */ /* 0x080fe40000726670 */
[----:B------:R-:W-:Y:S02]  /*20600*/  ISETP.GE.OR P0, PT, R5, R60, P0 ;  /* 0x0000003c0500720c */ /* 0x000fe40000706670 */
[----:B------:R-:W-:Y:S02]  /*20610*/  SHF.R.U64 R5, R2, 0x3, RZ ;  /* 0x0000000302057819 */ /* 0x000fe400000012ff */
[----:B------:R-:W-:Y:S02]  /*20620*/  LOP3.LUT R2, R7, 0x380, RZ, 0xc0, !PT ;  /* 0x0000038007027812 */ /* 0x000fe400078ec0ff */
[----:B------:R-:W-:Y:S01]  /*20630*/  LOP3.LUT R4, R5, R52, RZ, 0x3c, !PT ;  /* 0x0000003405047212 */ /* 0x000fe200078e3cff */
[----:B------:R-:W-:Y:S01]  /*20640*/  IMAD.MOV.U32 R5, RZ, RZ, R53 ;  /* 0x000000ffff057224 */ /* 0x000fe200078e0035 */
[----:B------:R-:W-:-:S03]  /*20650*/  SHF.R.U64 R2, R2, 0x3, RZ ;  /* 0x0000000302027819 */ /* 0x000fc600000012ff */
[----:B------:R-:W-:Y:S01]  /*20660*/  @!P1 STG.E desc[UR54][R20.64], R120 ;  /* 0x0000007814009986 */ /* 0x000fe2000c101936 */
[----:B------:R-:W-:-:S03]  /*20670*/  LOP3.LUT R56, R2, R7, RZ, 0x3c, !PT ;  /* 0x0000000702387212 */ /* 0x000fc600078e3cff */
[----:B------:R0:W-:Y:S04]  /*20680*/  @!P0 STG.E desc[UR54][R20.64+0x20], R121 ;  /* 0x0000207914008986 */ /* 0x0001e8000c101936 */
[----:B------:R-:W5:Y:S04]  /*20690*/  LD.E.128 R4, desc[UR54][R4.64] ;  /* 0x0000003604047980 */ /* 0x000f68000c101d00 */
        /* <DEDUP_REMOVED lines=10> */
[----:B------:R-:W5:Y:S01]  /*20740*/  LD.E.128 R56, desc[UR54][R56.64] ;  /* 0x0000003638387980 */ /* 0x000f62000c101d00 */
[----:B0-----:R-:W-:-:S02]  /*20750*/  IMAD R21, R3, UR4, RZ ;  /* 0x0000000403157c24 */ /* 0x001fc4000f8e02ff */
[C---:B------:R-:W-:Y:S01]  /*20760*/  IMAD.WIDE.U32 R2, R0.reuse, UR4, R230 ;  /* 0x0000000400027c25 */ /* 0x040fe2000f8e00e6 */
[----:B------:R-:W-:Y:S01]  /*20770*/  @!PT LDS RZ, [RZ] ;  /* 0x00000000fffff984 */ /* 0x000fe20000000800 */
[----:B------:R-:W-:Y:S01]  /*20780*/  @!PT LDS RZ, [RZ] ;  /* 0x00000000fffff984 */ /* 0x000fe20000000800 */
[----:B------:R-:W-:Y:S01]  /*20790*/  @!PT LDS RZ, [RZ] ;  /* 0x00000000fffff984 */ /* 0x000fe20000000800 */
[----:B------:R-:W-:Y:S01]  /*207a0*/  @!PT LDS RZ, [RZ] ;  /* 0x00000000fffff984 */ /* 0x000fe20000000800 */
[----:B------:R0:W-:Y:S06]  /*207b0*/  MEMBAR.ALL.CTA ;  /* 0x0000000000007992 */ /* 0x0001ec0000008000 */
[----:B0-----:R-:W0:Y:S01]  /*207c0*/  FENCE.VIEW.ASYNC.S ;  /* 0x00000000000073c6 */ /* 0x001e220000000000 */
[----:B------:R-:W-:Y:S01]  /*207d0*/  IMAD R21, R0, UR5, R21 ;  /* 0x0000000500157c24 */ /* 0x000fe2000f8e0215 */
[----:B------:R-:W-:Y:S01]  /*207e0*/  ULDC.64 UR4, c[0x0][0xae0] ;  /* 0x0002b80000047ab9 */ /* 0x000fe20000000a00 */
[----:B------:R-:W-:Y:S01]  /*207f0*/  IMAD R67, R64, -0x80, R60 ;  /* 0xffffff8040437824 */ /* 0x000fe200078e023c */
[----:B------:R-:W-:Y:S01]  /*20800*/  IADD3 R0, R232, 0x20, RZ ;  /* 0x00000020e8007810 */ /* 0x000fe20007ffe0ff */
[----:B------:R-:W-:-:S02]  /*20810*/  IMAD.IADD R3, R3, 0x1, R21 ;  /* 0x0000000103037824 */ /* 0x000fc400078e0215 */
[----:B------:R-:W-:Y:S01]  /*20820*/  IMAD R62, R62, UR4, RZ ;  /* 0x000000043e3e7c24 */ /* 0x000fe2000f8e02ff */
[CC--:B------:R-:W-:Y:S01]  /*20830*/  ISETP.GE.AND P3, PT, R232.reuse, R67.reuse, PT ;  /* 0x00000043e800720c */ /* 0x0c0fe20003f66270 */
[----:B------:R-:W-:Y:S01]  /*20840*/  VIADD R20, R232, 0x40 ;  /* 0x00000040e8147836 */ /* 0x000fe20000000000 */
[-C--:B------:R-:W-:Y:S01]  /*20850*/  ISETP.GE.AND P0, PT, R0, R67.reuse, PT ;  /* 0x000000430000720c */ /* 0x080fe20003f06270 */
[C---:B------:R-:W-:Y:S02]  /*20860*/  IMAD R61, R237.reuse, UR5, R62 ;  /* 0x00000005ed3d7c24 */ /* 0x040fe4000f8e023e */
[----:B------:R-:W-:Y:S01]  /*20870*/  IMAD.WIDE.U32 R2, R237, UR4, R2 ;  /* 0x00000004ed027c25 */ /* 0x000fe2000f8e0002 */
[----:B------:R-:W-:Y:S01]  /*20880*/  ULDC.64 UR4, c[0x0][0xae8] ;  /* 0x0002ba0000047ab9 */ /* 0x000fe20000000a00 */
[----:B------:R-:W-:Y:S02]  /*20890*/  ISETP.GE.AND P1, PT, R20, R67, PT ;  /* 0x000000431400720c */ /* 0x000fe40003f26270 */
[----:B------:R-:W-:-:S02]  /*208a0*/  VIADD R0, R18, 0x33420 ;  /* 0x0003342012007836 */ /* 0x000fc40000000000 */
[----:B------:R-:W-:Y:S02]  /*208b0*/  IMAD.IADD R3, R3, 0x1, R61 ;  /* 0x0000000103037824 */ /* 0x000fe400078e023d */
[----:B------:R-:W-:Y:S01]  /*208c0*/  IMAD R20, R63, UR4, RZ ;  /* 0x000000043f147c24 */ /* 0x000fe2000f8e02ff */
[----:B------:R-:W-:Y:S01]  /*208d0*/  PRMT R0, RZ, 0x654, R0 ;  /* 0x00000654ff007816 */ /* 0x000fe20000000000 */
[----:B------:R-:W-:Y:S02]  /*208e0*/  VIADD R21, R232, 0x60 ;  /* 0x00000060e8157836 */ /* 0x000fe40000000000 */
[C---:B------:R-:W-:Y:S01]  /*208f0*/  IMAD R63, R65.reuse, UR5, R20 ;  /* 0x00000005413f7c24 */ /* 0x040fe2000f8e0214 */
[----:B0-----:R0:W-:Y:S01]  /*20900*/  SYNCS.ARRIVE.TRANS64.RED.A1T0 RZ, [R0+URZ], RZ ;  /* 0x000000ff00ff79a7 */ /* 0x0011e2000810043f */
[----:B------:R-:W-:Y:S01]  /*20910*/  IMAD.WIDE.U32 R60, R65, UR4, R2 ;  /* 0x00000004413c7c25 */ /* 0x000fe2000f8e0002 */
[----:B------:R-:W-:-:S03]  /*20920*/  ISETP.GE.AND P2, PT, R21, R67, PT ;  /* 0x000000431500720c */ /* 0x000fc60003f46270 */
[----:B------:R-:W-:-:S04]  /*20930*/  IMAD.WIDE R20, R64, 0x80, R232 ;  /* 0x0000008040147825 */ /* 0x000fc800078e02e8 */
[----:B------:R-:W-:Y:S01]  /*20940*/  IMAD.IADD R65, R61, 0x1, R63 ;  /* 0x000000013d417824 */ /* 0x000fe200078e023f */
[----:B0-----:R-:W-:Y:S06]  /*20950*/  @P3 BRA `(.L_x_598) ;  /* 0x00000000004c3947 */ /* 0x001fec0003800000 */
[----:B------:R-:W-:Y:S01]  /*20960*/  ULDC.64 UR4, c[0x0][0xad8] ;  /* 0x0002b60000047ab9 */ /* 0x000fe20000000a00 */
[----:B------:R-:W-:Y:S01]  /*20970*/  MOV R2, R60 ;  /* 0x0000003c00027202 */ /* 0x000fe20000000f00 */
[----:B------:R-:W-:Y:S01]  /*20980*/  IMAD R63, R21, UR4, RZ ;  /* 0x00000004153f7c24 */ /* 0x000fe2000f8e02ff */
[----:B------:R-:W-:Y:S01]  /*20990*/  ULDC.64 UR6, c[0x0][0xa80] ;  /* 0x0002a00000067ab9 */ /* 0x000fe20000000a00 */
[----:B------:R-:W-:Y:S02]  /*209a0*/  IMAD.MOV.U32 R3, RZ, RZ, R65 ;  /* 0x000000ffff037224 */ /* 0x000fe400078e0041 */
[C---:B------:R-:W-:Y:S02]  /*209b0*/  IMAD R63, R20.reuse, UR5, R63 ;  /* 0x00000005143f7c24 */ /* 0x040fe4000f8e023f */
[----:B------:R-:W-:Y:S01]  /*209c0*/  IMAD.WIDE.U32 R2, R20, UR4, R2 ;  /* 0x0000000414027c25 */ /* 0x000fe2000f8e0002 */
[----:B------:R-:W-:Y:S02]  /*209d0*/  ULDC UR4, c[0x0][0xa8c] ;  /* 0x0002a30000047ab9 */ /* 0x000fe40000000800 */
[----:B------:R-:W-:Y:S01]  /*209e0*/  ISETP.GE.AND P4, PT, R230, UR4, PT ;  /* 0x00000004e6007c0c */ /* 0x000fe2000bf86270 */
[----:B------:R-:W-:Y:S01]  /*209f0*/  IMAD.IADD R3, R3, 0x1, R63 ;  /* 0x0000000103037824 */ /* 0x000fe200078e023f */
[----:B------:R-:W-:Y:S01]  /*20a00*/  LEA R62, P5, R2, UR6, 0x1 ;  /* 0x00000006023e7c11 */ /* 0x000fe2000f8a08ff */
[----:B------:R-:W-:-:S02]  /*20a10*/  VIADD R0, R230, 0x40 ;  /* 0x00000040e6007836 */ /* 0x000fc40000000000 */
[----:B------:R-:W-:Y:S01]  /*20a20*/  VIADD R64, R230, 0x80 ;  /* 0x00000080e6407836 */ /* 0x000fe20000000000 */
[----:B------:R-:W-:Y:S02]  /*20a30*/  LEA.HI.X R63, R2, UR7, R3, 0x1, P5 ;  /* 0x00000007023f7c11 */ /* 0x000fe4000a8f0c03 */
[----:B------:R-:W-:Y:S02]  /*20a40*/  ISETP.GE.AND P3, PT, R0, UR4, PT ;  /* 0x0000000400007c0c */ /* 0x000fe4000bf66270 */
[----:B------:R-:W-:-:S03]  /*20a50*/  ISETP.GE.AND P5, PT, R64, UR4, PT ;  /* 0x0000000440007c0c */ /* 0x000fc6000bfa6270 */
[----:B-----5:R0:W-:Y:S08]  /*20a60*/  @!P4 STG.E.128 desc[UR54][R62.64], R4 ;  /* 0x000000043e00c986 */ /* 0x0201f0000c101d36 */
[----:B------:R0:W-:Y:S04]  /*20a70*/  @!P3 STG.E.128 desc[UR54][R62.64+0x80], R28 ;  /* 0x0000801c3e00b986 */ /* 0x0001e8000c101d36 */
[----:B------:R0:W-:Y:S02]  /*20a80*/  @!P5 STG.E.128 desc[UR54][R62.64+0x100], R44 ;  /* 0x0001002c3e00d986 */ /* 0x0001e4000c101d36 */
.L_x_598:
[----:B------:R-:W-:Y:S05]  /*20a90*/  BSYNC B1 ;  /* 0x0000000000017941 */ /* 0x000fea0003800000 */
.L_x_597:
[----:B------:R-:W-:Y:S04]  /*20aa0*/  BSSY B1, `(.L_x_599) ;  /* 0x0000017000017945 */ /* 0x000fe80003800000 */
[----:B------:R-:W-:Y:S05]  /*20ab0*/  @P0 BRA `(.L_x_600) ;  /* 0x0000000000540947 */ /* 0x000fea0003800000 */
[----:B0----5:R-:W-:Y:S01]  /*20ac0*/  IADD3 R5, P0, R20, 0x20, RZ ;  /* 0x0000002014057810 */ /* 0x021fe20007f1e0ff */
[----:B------:R-:W-:Y:S01]  /*20ad0*/  ULDC UR4, c[0x0][0xa8c] ;  /* 0x0002a30000047ab9 */ /* 0x000fe20000000800 */
[C---:B------:R-:W-:Y:S01]  /*20ae0*/  IADD3 R2, R230.reuse, 0x40, RZ ;  /* 0x00000040e6027810 */ /* 0x040fe20007ffe0ff */
        /* <DEDUP_REMOVED lines=18> */
.L_x_600:
[----:B------:R-:W-:Y:S05]  /*20c10*/  BSYNC B1 ;  /* 0x0000000000017941 */ /* 0x000fea0003800000 */
.L_x_599:
[----:B------:R-:W-:Y:S04]  /*20c20*/  BSSY B1, `(.L_x_601) ;  /* 0x0000017000017945 */ /* 0x000fe80003800000 */
[----:B------:R-:W-:Y:S05]  /*20c30*/  @P1 BRA `(.L_x_602) ;  /* 0x0000000000541947 */ /* 0x000fea0003800000 */
[----:B01---5:R-:W-:Y:S01]  /*20c40*/  IADD3 R5, P0, R20, 0x40, RZ ;  /* 0x0000004014057810 */ /* 0x023fe20007f1e0ff */
        /* <DEDUP_REMOVED lines=20> */
.L_x_602:
[----:B------:R-:W-:Y:S05]  /*20d90*/  BSYNC B1 ;  /* 0x0000000000017941 */ /* 0x000fea0003800000 */
.L_x_601:
[----:B------:R-:W-:Y:S05]  /*20da0*/  @P2 BRA `(.L_x_603) ;  /* 0x0000000c00182947 */ /* 0x000fea0003800000 */
[----:B012--5:R-:W-:Y:S01]  /*20db0*/  IADD3 R5, P0, R20, 0x60, RZ ;  /* 0x0000006014057810 */ /* 0x027fe20007f1e0ff */
[----:B------:R-:W-:Y:S01]  /*20dc0*/  ULDC.64 UR4, c[0x0][0xad8] ;  /* 0x0002b60000047ab9 */ /* 0x000fe20000000a00 */
[----:B------:R-:W-:Y:S01]  /*20dd0*/  MOV R2, R60 ;  /* 0x0000003c00027202 */ /* 0x000fe20000000f00 */
[----:B------:R-:W-:Y:S01]  /*20de0*/  IMAD.MOV.U32 R3, RZ, RZ, R65 ;  /* 0x000000ffff037224 */ /* 0x000fe200078e0041 */
[----:B------:R-:W-:Y:S01]  /*20df0*/  ULDC.64 UR6, c[0x0][0xa80] ;  /* 0x0002a00000067ab9 */ /* 0x000fe20000000a00 */
[----:B------:R-:W-:Y:S02]  /*20e00*/  IMAD.X R20, RZ, RZ, R21, P0 ;  /* 0x000000ffff147224 */ /* 0x000fe400000e0615 */
[----:B------:R-:W-:Y:S02]  /*20e10*/  VIADD R0, R230, 0x40 ;  /* 0x00000040e6007836 */ /* 0x000fe40000000000 */
[----:B------:R-:W-:Y:S02]  /*20e20*/  IMAD R20, R20, UR4, RZ ;  /* 0x0000000414147c24 */ /* 0x000fe4000f8e02ff */
[----:B------:R-:W-:Y:S01]  /*20e30*/  IMAD.WIDE.U32 R2, R5, UR4, R2 ;  /* 0x0000000405027c25 */ /* 0x000fe2000f8e0002 */
[----:B------:R-:W-:-:S02]  /*20e40*/  ULDC UR4, c[0x0][0xa8c] ;  /* 0x0002a30000047ab9 */ /* 0x000fc40000000800 */
[----:B------:R-:W-:Y:S01]  /*20e50*/  ISETP.GE.AND P1, PT, R230, UR4, PT ;  /* 0x00000004e6007c0c */ /* 0x000fe2000bf26270 */
[----:B------:R-:W-:Y:S01]  /*20e60*/  IMAD R5, R5, UR5, R20 ;  /* 0x0000000505057c24 */ /* 0x000fe2000f8e0214 */
[----:B------:R-:W-:Y:S01]  /*20e70*/  ISETP.GE.AND P2, PT, R0, UR4, PT ;  /* 0x0000000400007c0c */ /* 0x000fe2000bf46270 */
[----:B------:R-:W-:Y:S01]  /*20e80*/  VIADD R0, R230, 0x80 ;  /* 0x00000080e6007836 */ /* 0x000fe20000000000 */
[----:B------:R-:W-:Y:S01]  /*20e90*/  LEA R4, P0, R2, UR6, 0x1 ;  /* 0x0000000602047c11 */ /* 0x000fe2000f8008ff */
[----:B------:R-:W-:-:S05]  /*20ea0*/  IMAD.IADD R3, R3, 0x1, R5 ;  /* 0x0000000103037824 */ /* 0x000fca00078e0205 */
[----:B------:R-:W-:Y:S02]  /*20eb0*/  LEA.HI.X R5, R2, UR7, R3, 0x1, P0 ;  /* 0x0000000702057c11 */ /* 0x000fe400080f0c03 */
[----:B------:R-:W-:-:S03]  /*20ec0*/  ISETP.GE.AND P0, PT, R0, UR4, PT ;  /* 0x0000000400007c0c */ /* 0x000fc6000bf06270 */
[----:B------:R3:W-:Y:S04]  /*20ed0*/  @!P1 STG.E.128 desc[UR54][R4.64], R24 ;  /* 0x0000001804009986 */ /* 0x0007e8000c101d36 */
[----:B------:R3:W-:Y:S06]  /*20ee0*/  @!P2 STG.E.128 desc[UR54][R4.64+0x80], R40 ;  /* 0x000080280400a986 */ /* 0x0007ec000c101d36 */
[----:B------:R-:W-:Y:S05]  /*20ef0*/  @P0 BRA `(.L_x_603) ;  /* 0x0000000800c40947 */ /* 0x000fea0003800000 */
[----:B------:R4:W-:Y:S01]  /*20f00*/  STG.E.128 desc[UR54][R4.64+0x100], R56 ;  /* 0x0001003804007986 */ /* 0x0009e2000c101d36 */
[----:B------:R-:W-:Y:S05]  /*20f10*/  BRA `(.L_x_603) ;  /* 0x0000000800bc7947 */ /* 0x000fea0003800000 */
.L_x_594:
[----:B------:R-:W2:Y:S01]  /*20f20*/  LDL.LU R4, [R1+0x8] ;  /* 0x0000080001047983 */ /* 0x000ea20000300800 */
[----:B------:R-:W-:-:S03]  /*20f30*/  ULDC.64 UR4, c[0x0][0xbd8] ;  /* 0x0002f60000047ab9 */ /* 0x000fc60000000a00 */
[----:B------:R-:W3:Y:S01]  /*20f40*/  LDL.LU R0, [R1+0xc] ;  /* 0x00000c0001007983 */ /* 0x000ee20000300800 */
[----:B------:R-:W-:Y:S01]  /*20f50*/  ISETP.NE.U32.AND P0, PT, RZ, UR4, PT ;  /* 0x00000004ff007c0c */ /* 0x000fe2000bf05070 */
[----:B------:R-:W-:-:S03]  /*20f60*/  IMAD.MOV.U32 R7, RZ, RZ, RZ ;  /* 0x000000ffff077224 */ /* 0x000fc600078e00ff */
[----:B------:R-:W-:Y:S02]  /*20f70*/  ISETP.NE.AND.EX P0, PT, RZ, UR5, PT, P0 ;  /* 0x00000005ff007c0c */ /* 0x000fe4000bf05300 */
[----:B--2---:R-:W-:-:S04]  /*20f80*/  IADD3 R2, P1, R4, UR4, RZ ;  /* 0x0000000404027c10 */ /* 0x004fc8000ff3e0ff */
[----:B---3--:R-:W-:Y:S01]  /*20f90*/  IADD3.X R3, R0, UR5, RZ, P1, !PT ;  /* 0x0000000500037c10 */ /* 0x008fe20008ffe4ff */
[----:B------:R-:W-:Y:S02]  /*20fa0*/  ULDC.64 UR4, c[0x0][0xbe0] ;  /* 0x0002f80000047ab9 */ /* 0x000fe40000000a00 */
[----:B------:R-:W-:-:S04]  /*20fb0*/  ISETP.NE.U32.AND P1, PT, RZ, UR4, PT ;  /* 0x00000004ff007c0c */ /* 0x000fc8000bf25070 */
[----:B------:R2:W5:Y:S01]  /*20fc0*/  @P0 LDG.E R7, desc[UR54][R2.64] ;  /* 0x0000003602070981 */ /* 0x000562000c1e1900 */
[----:B------:R-:W-:Y:S01]  /*20fd0*/  ISETP.NE.AND.EX P1, PT, RZ, UR5, PT, P1 ;  /* 0x00000005ff007c0c */ /* 0x000fe2000bf25310 */
[----:B------:R-:W3:-:S12]  /*20fe0*/  S2R R6, SR_TID.X ;  /* 0x0000000000067919 */ /* 0x000ed80000002100 */
[----:B------:R-:W-:Y:S01]  /*20ff0*/  @P1 IADD3 R4, P2, R4, UR4, RZ ;  /* 0x0000000404041c10 */ /* 0x000fe2000ff5e0ff */
[----:B------:R-:W-:-:S03]  /*21000*/  ULDC UR4, c[0x0][0xa88] ;  /* 0x0002a20000047ab9 */ /* 0x000fc60000000800 */
[----:B------:R-:W-:Y:S01]  /*21010*/  @P1 IADD3.X R5, R0, UR5, RZ, P2, !PT ;  /* 0x0000000500051c10 */ /* 0x000fe200097fe4ff */
[----:B------:R-:W-:-:S06]  /*21020*/  IMAD.U32 R0, RZ, RZ, UR4 ;  /* 0x00000004ff007e24 */ /* 0x000fcc000f8e00ff */
[----:B------:R2:W5:Y:S01]  /*21030*/  @P1 LDG.E R0, desc[UR54][R4.64] ;  /* 0x0000003604001981 */ /* 0x000562000c1e1900 */
[----:B---3--:R-:W-:-:S04]  /*21040*/  IADD3 R6, R6, -0x80, RZ ;  /* 0xffffff8006067810 */ /* 0x008fc80007ffe0ff */
[----:B------:R-:W-:Y:S01]  /*21050*/  ISETP.GE.AND P2, PT, R6, 0x80, PT ;  /* 0x000000800600780c */ /* 0x000fe20003f46270 */
[----:B--2---:R-:W-:-:S12]  /*21060*/  @P1 BRA `(.L_x_604) ;  /* 0x0000000000101947 */ /* 0x004fd80003800000 */
[----:B------:R-:W-:Y:S05]  /*21070*/  @!P0 BRA `(.L_x_604) ;  /* 0x00000000000c8947 */ /* 0x000fea0003800000 */
[----:B------:R-:W2:Y:S04]  /*21080*/  LDG.E R5, desc[UR54][R2.64] ;  /* 0x0000003602057981 */ /* 0x000ea8000c1e1900 */
[----:B-----5:R-:W2:Y:S02]  /*21090*/  LDG.E R0, desc[UR54][R2.64+0x4] ;  /* 0x0000043602007981 */ /* 0x020ea4000c1e1900 */
[----:B--2---:R-:W-:-:S07]  /*210a0*/  IMAD.IADD R0, R0, 0x1, -R5 ;  /* 0x0000000100007824 */ /* 0x004fce00078e0a05 */
.L_x_604:
[----:B------:R-:W2:Y:S04]  /*210b0*/  LDL.LU R2, [R1+0x10] ;  /* 0x0000100001027983 */ /* 0x000ea80000300800 */
[----:B------:R3:W5:Y:S01]  /*210c0*/  LDL R10, [R1+0x18] ;  /* 0x00001800010a7983 */ /* 0x0007620000100800 */
[----:B------:R-:W-:Y:S01]  /*210d0*/  BSSY B1, `(.L_x_605) ;  /* 0x000001d000017945 */ /* 0x000fe20003800000 */
[----:B------:R-:W-:Y:S02]  /*210e0*/  SHF.R.S32.HI R8, RZ, 0x1f, R237 ;  /* 0x0000001fff087819 */ /* 0x000fe400000114ed */
[----:B------:R-:W-:Y:S02]  /*210f0*/  SHF.R.S32.HI R231, RZ, 0x1f, R230 ;  /* 0x0000001fffe77819 */ /* 0x000fe400000114e6 */
[----:B------:R-:W-:-:S02]  /*21100*/  SEL R13, R236, RZ, !P0 ;  /* 0x000000ffec0d7207 */ /* 0x000fc40004000000 */
[----:B-----5:R-:W-:Y:S02]  /*21110*/  SHF.R.S32.HI R6, RZ, 0x1f, R7 ;  /* 0x0000001fff067819 */ /* 0x020fe40000011407 */
[----:B--2---:R-:W-:Y:S01]  /*21120*/  SEL R9, R2, RZ, !P0 ;  /* 0x000000ff02097207 */ /* 0x004fe20004000000 */
[----:B---3--:R-:W-:Y:S06]  /*21130*/  @P2 BRA `(.L_x_606) ;  /* 0x0000000000582947 */ /* 0x008fec0003800000 */
[----:B------:R-:W2:Y:S02]  /*21140*/  S2R R2, SR_TID.X ;  /* 0x0000000000027919 */ /* 0x000ea40000002100 */
[----:B--2---:R-:W-:-:S04]  /*21150*/  IMAD R2, R10, 0x80, R2 ;  /* 0x000000800a027824 */ /* 0x004fc800078e0202 */
[----:B------:R-:W-:-:S05]  /*21160*/  VIADD R3, R2, 0xffffff80 ;  /* 0xffffff8002037836 */ /* 0x000fca0000000000 */
[----:B------:R-:W-:-:S13]  /*21170*/  ISETP.GE.AND P0, PT, R3, R0, PT ;  /* 0x000000000300720c */ /* 0x000fda0003f06270 */
[----:B------:R-:W-:Y:S05]  /*21180*/  @P0 BRA `(.L_x_606) ;  /* 0x0000000000440947 */ /* 0x000fea0003800000 */
[C---:B------:R-:W-:Y:S01]  /*21190*/  IADD3 R2, P0, R3.reuse, R7, RZ ;  /* 0x0000000703027210 */ /* 0x040fe20007f1e0ff */
[----:B------:R-:W-:Y:S02]  /*211a0*/  ULDC.64 UR4, c[0x0][0xb70] ;  /* 0x0002dc0000047ab9 */ /* 0x000fe40000000a00 */
[----:B------:R-:W-:Y:S01]  /*211b0*/  IMAD R4, R8, UR4, RZ ;  /* 0x0000000408047c24 */ /* 0x000fe2000f8e02ff */
[----:B------:R-:W-:-:S03]  /*211c0*/  LEA.HI.X.SX32 R3, R3, R6, 0x1, P0 ;  /* 0x0000000603037211 */ /* 0x000fc600000f0eff */
[C---:B------:R-:W-:Y:S02]  /*211d0*/  IMAD R5, R237.reuse, UR5, R4 ;  /* 0x00000005ed057c24 */ /* 0x040fe4000f8e0204 */
[----:B------:R-:W-:Y:S01]  /*211e0*/  IMAD.WIDE.U32 R2, R237, UR4, R2 ;  /* 0x00000004ed027c25 */ /* 0x000fe2000f8e0002 */
[----:B------:R-:W-:-:S03]  /*211f0*/  ULDC.64 UR4, c[0x0][0xb78] ;  /* 0x0002de0000047ab9 */ /* 0x000fc60000000a00 */
[----:B------:R-:W-:Y:S02]  /*21200*/  IMAD R4, R9, UR4, RZ ;  /* 0x0000000409047c24 */ /* 0x000fe4000f8e02ff */
[----:B------:R-:W-:Y:S02]  /*21210*/  IMAD.IADD R3, R3, 0x1, R5 ;  /* 0x0000000103037824 */ /* 0x000fe400078e0205 */
[C---:B------:R-:W-:Y:S02]  /*21220*/  IMAD R5, R13.reuse, UR5, R4 ;  /* 0x000000050d057c24 */ /* 0x040fe4000f8e0204 */
[----:B------:R-:W-:Y:S01]  /*21230*/  IMAD.WIDE.U32 R2, R13, UR4, R2 ;  /* 0x000000040d027c25 */ /* 0x000fe2000f8e0002 */
[----:B------:R-:W-:-:S04]  /*21240*/  ULDC.64 UR4, c[0x0][0xb40] ;  /* 0x0002d00000047ab9 */ /* 0x000fc80000000a00 */
[----:B------:R-:W-:Y:S02]  /*21250*/  IADD3 R3, R3, R5, RZ ;  /* 0x0000000503037210 */ /* 0x000fe40007ffe0ff */
[----:B------:R-:W-:-:S04]  /*21260*/  LEA R4, P0, R2, UR4, 0x2 ;  /* 0x0000000402047c11 */ /* 0x000fc8000f8010ff */
[----:B------:R-:W-:Y:S01]  /*21270*/  LEA.HI.X R5, R2, UR5, R3, 0x2, P0 ;  /* 0x0000000502057c11 */ /* 0x000fe200080f1403 */
[----:B------:R-:W-:-:S05]  /*21280*/  IMAD.MOV.U32 R3, RZ, RZ, -0x800000 ;  /* 0xff800000ff037424 */ /* 0x000fca00078e00ff */
[----:B------:R2:W-:Y:S03]  /*21290*/  STG.E desc[UR54][R4.64], R3 ;  /* 0x0000000304007986 */ /* 0x0005e6000c101936 */
.L_x_606:
[----:B------:R-:W-:Y:S05]  /*212a0*/  BSYNC B1 ;  /* 0x0000000000017941 */ /* 0x000fea0003800000 */
.L_x_605:
[----:B------:R-:W-:Y:S01]  /*212b0*/  ULDC.64 UR4, c[0x0][0xaa0] ;  /* 0x0002a80000047ab9 */ /* 0x000fe20000000a00 */
[----:B------:R-:W-:Y:S01]  /*212c0*/  IMAD R11, R10, -0x80, R0 ;  /* 0xffffff800a0b7824 */ /* 0x000fe200078e0200 */
[----:B------:R-:W-:Y:S01]  /*212d0*/  BSSY B1, `(.L_x_607) ;  /* 0x000002c000017945 */ /* 0x000fe20003800000 */
[----:B--2---:R-:W-:Y:S02]  /*212e0*/  IMAD R4, R6, UR4, RZ ;  /* 0x0000000406047c24 */ /* 0x004fe4000f8e02ff */
[----:B------:R-:W-:Y:S01]  /*212f0*/  IMAD.WIDE.U32 R2, R7, UR4, R230 ;  /* 0x0000000407027c25 */ /* 0x000fe2000f8e00e6 */
[----:B------:R-:W-:-:S03]  /*21300*/  ISETP.GE.AND P1, PT, R232, R11, PT ;  /* 0x0000000be800720c */ /* 0x000fc60003f26270 */
[----:B------:R-:W-:Y:S01]  /*21310*/  IMAD R7, R7, UR5, R4 ;  /* 0x0000000507077c24 */ /* 0x000fe2000f8e0204 */
[----:B------:R-:W-:Y:S01]  /*21320*/  ULDC.64 UR4, c[0x0][0xae0] ;  /* 0x0002b80000047ab9 */ /* 0x000fe20000000a00 */
[----:B------:R-:W-:Y:S02]  /*21330*/  VIADD R0, R232, 0x40 ;  /* 0x00000040e8007836 */ /* 0x000fe40000000000 */
[----:B------:R-:W-:Y:S01]  /*21340*/  IMAD.IADD R3, R3, 0x1, R7 ;  /* 0x0000000103037824 */ /* 0x000fe200078e0207 */
[----:B------:R-:W-:Y:S01]  /*21350*/  SHF.R.S32.HI R7, RZ, 0x1f, R232 ;  /* 0x0000001fff077819 */ /* 0x000fe200000114e8 */
[----:B------:R-:W-:Y:S01]  /*21360*/  IMAD R4, R8, UR4, RZ ;  /* 0x0000000408047c24 */ /* 0x000fe2000f8e02ff */
[----:B------:R-:W-:Y:S01]  /*21370*/  ISETP.GE.AND P0, PT, R0, R11, PT ;  /* 0x0000000b0000720c */ /* 0x000fe20003f06270 */
[----:B------:R-:W-:-:S04]  /*21380*/  IMAD.WIDE.U32 R2, R237, UR4, R2 ;  /* 0x00000004ed027c25 */ /* 0x000fc8000f8e0002 */
[----:B------:R-:W-:Y:S01]  /*21390*/  IMAD R5, R237, UR5, R4 ;  /* 0x00000005ed057c24 */ /* 0x000fe2000f8e0204 */
[----:B------:R-:W-:Y:S01]  /*213a0*/  ULDC.64 UR4, c[0x0][0xae8] ;  /* 0x0002ba0000047ab9 */ /* 0x000fe20000000a00 */
[----:B------:R-:W-:Y:S02]  /*213b0*/  VIADD R6, R232, 0x20 ;  /* 0x00000020e8067836 */ /* 0x000fe40000000000 */
[----:B------:R-:W-:Y:S02]  /*213c0*/  IMAD.IADD R3, R3, 0x1, R5 ;  /* 0x0000000103037824 */ /* 0x000fe400078e0205 */
[----:B------:R-:W-:Y:S01]  /*213d0*/  IMAD R0, R9, UR4, RZ ;  /* 0x0000000409007c24 */ /* 0x000fe2000f8e02ff */
[----:B------:R-:W-:Y:S01]  /*213e0*/  ISETP.GE.AND P2, PT, R6, R11, PT ;  /* 0x0000000b0600720c */ /* 0x000fe20003f46270 */
[----:B------:R-:W-:Y:S01]  /*213f0*/  IMAD.WIDE.U32 R4, R13, UR4, R2 ;  /* 0x000000040d047c25 */ /* 0x000fe2000f8e0002 */
[----:B------:R-:W-:-:S03]  /*21400*/  MOV R6, R232 ;  /* 0x000000e800067202 */ /* 0x000fc60000000f00 */
[----:B------:R-:W-:Y:S02]  /*21410*/  IMAD R9, R13, UR5, R0 ;  /* 0x000000050d097c24 */ /* 0x000fe4000f8e0200 */
[----:B------:R-:W-:-:S04]  /*21420*/  IMAD.WIDE R6, R10, 0x80, R6 ;  /* 0x000000800a067825 */ /* 0x000fc800078e0206 */
[----:B------:R-:W-:Y:S02]  /*21430*/  VIADD R0, R232, 0x60 ;  /* 0x00000060e8007836 */ /* 0x000fe40000000000 */
[----:B------:R-:W-:Y:S01]  /*21440*/  IMAD.IADD R13, R5, 0x1, R9 ;  /* 0x00000001050d7824 */ /* 0x000fe200078e0209 */
[----:B------:R-:W-:Y:S06]  /*21450*/  @P1 BRA `(.L_x_608) ;  /* 0x00000000004c1947 */ /* 0x000fec0003800000 */
[C---:B------:R-:W-:Y:S01]  /*21460*/  VIADD R2, R230.reuse, 0x40 ;  /* 0x00000040e6027836 */ /* 0x040fe20000000000 */
[----:B------:R-:W-:Y:S01]  /*21470*/  ULDC UR4, c[0x0][0xa8c] ;  /* 0x0002a30000047ab9 */ /* 0x000fe20000000800 */
[----:B------:R-:W-:Y:S01]  /*21480*/  ULDC.64 UR6, c[0x0][0xad8] ;  /* 0x0002b60000067ab9 */ /* 0x000fe20000000a00 */
[----:B------:R-:W-:Y:S01]  /*21490*/  MOV R3, R13 ;  /* 0x0000000d00037202 */ /* 0x000fe20000000f00 */
[----:B------:R-:W-:Y:S01]  /*214a0*/  VIADD R8, R230, 0x80 ;  /* 0x00000080e6087836 */ /* 0x000fe20000000000 */
[----:B------:R-:W-:Y:S01]  /*214b0*/  ISETP.GE.AND P4, PT, R2, UR4, PT ;  /* 0x0000000402007c0c */ /* 0x000fe2000bf86270 */
[----:B------:R-:W-:Y:S01]  /*214c0*/  IMAD R9, R7, UR6, RZ ;  /* 0x0000000607097c24 */ /* 0x000fe2000f8e02ff */
[----:B------:R-:W-:Y:S01]  /*214d0*/  ISETP.GE.AND P3, PT, R230, UR4, PT ;  /* 0x00000004e6007c0c */ /* 0x000fe2000bf66270 */
[----:B------:R-:W-:Y:S01]  /*214e0*/  IMAD.MOV.U32 R2, RZ, RZ, R4 ;  /* 0x000000ffff027224 */ /* 0x000fe200078e0004 */
[----:B------:R-:W-:Y:S01]  /*214f0*/  ISETP.GE.AND P5, PT, R8, UR4, PT ;  /* 0x0000000408007c0c */ /* 0x000fe2000bfa6270 */
        /* <DEDUP_REMOVED lines=9> */
.L_x_608:
[----:B------:R-:W-:Y:S05]  /*21590*/  BSYNC B1 ;  /* 0x0000000000017941 */ /* 0x000fea0003800000 */
.L_x_607:
[----:B------:R-:W-:Y:S01]  /*215a0*/  BSSY B1, `(.L_x_609) ;  /* 0x0000018000017945 */ /* 0x000fe20003800000 */
[----:B------:R-:W-:-:S03]  /*215b0*/  ISETP.GE.AND P1, PT, R0, R11, PT ;  /* 0x0000000b0000720c */ /* 0x000fc60003f26270 */
[----:B------:R-:W-:Y:S10]  /*215c0*/  @P2 BRA `(.L_x_610) ;  /* 0x0000000000542947 */ /* 0x000ff40003800000 */
[----:B--2---:R-:W-:Y:S01]  /*215d0*/  IADD3 R9, P2, R6, 0x20, RZ ;  /* 0x0000002006097810 */ /* 0x004fe20007f5e0ff */
[----:B------:R-:W-:Y:S01]  /*215e0*/  VIADD R2, R230, 0x40 ;  /* 0x00000040e6027836 */ /* 0x000fe20000000000 */
[----:B------:R-:W-:Y:S01]  /*215f0*/  ULDC UR4, c[0x0][0xa8c] ;  /* 0x0002a30000047ab9 */ /* 0x000fe20000000800 */
[----:B------:R-:W-:Y:S01]  /*21600*/  ULDC.64 UR6, c[0x0][0xad8] ;  /* 0x0002b60000067ab9 */ /* 0x000fe20000000a00 */
[----:B------:R-:W-:Y:S01]  /*21610*/  MOV R3, R13 ;  /* 0x0000000d00037202 */ /* 0x000fe20000000f00 */
[----:B------:R-:W-:Y:S01]  /*21620*/  IMAD.X R0, RZ, RZ, R7, P2 ;  /* 0x000000ffff007224 */ /* 0x000fe200010e0607 */
[----:B------:R-:W-:Y:S01]  /*21630*/  ISETP.GE.AND P4, PT, R2, UR4, PT ;  /* 0x0000000402007c0c */ /* 0x000fe2000bf86270 */
[----:B------:R-:W-:Y:S01]  /*21640*/  IMAD.MOV.U32 R2, RZ, RZ, R4 ;  /* 0x000000ffff027224 */ /* 0x000fe200078e0004 */
[C---:B------:R-:W-:Y:S01]  /*21650*/  ISETP.GE.AND P3, PT, R230.reuse, UR4, PT ;  /* 0x00000004e6007c0c */ /* 0x040fe2000bf66270 */
[----:B------:R-:W-:Y:S02]  /*21660*/  VIADD R8, R230, 0x80 ;  /* 0x00000080e6087836 */ /* 0x000fe40000000000 */
[----:B------:R-:W-:-:S02]  /*21670*/  IMAD R0, R0, UR6, RZ ;  /* 0x0000000600007c24 */ /* 0x000fc4000f8e02ff */
        /* <DEDUP_REMOVED lines=10> */
.L_x_610:
[----:B------:R-:W-:Y:S05]  /*21720*/  BSYNC B1 ;  /* 0x0000000000017941 */ /* 0x000fea0003800000 */
.L_x_609:
[----:B------:R-:W-:Y:S04]  /*21730*/  BSSY B1, `(.L_x_611) ;  /* 0x0000017000017945 */ /* 0x000fe80003800000 */
[----:B------:R-:W-:Y:S05]  /*21740*/  @P0 BRA `(.L_x_612) ;  /* 0x0000000000540947 */ /* 0x000fea0003800000 */
[----:B--23--:R-:W-:Y:S01]  /*21750*/  IADD3 R9, P0, R6, 0x40, RZ ;  /* 0x0000004006097810 */ /* 0x00cfe20007f1e0ff */
        /* <DEDUP_REMOVED lines=20> */
.L_x_612:
[----:B------:R-:W-:Y:S05]  /*218a0*/  BSYNC B1 ;  /* 0x0000000000017941 */ /* 0x000fea0003800000 */
.L_x_611:
[----:B------:R-:W-:Y:S05]  /*218b0*/  @P1 BRA `(.L_x_603) ;  /* 0x0000000000541947 */ /* 0x000fea0003800000 */
[----:B------:R-:W-:Y:S01]  /*218c0*/  IADD3 R5, P0, R6, 0x60, RZ ;  /* 0x0000006006057810 */ /* 0x000fe20007f1e0ff */
[C---:B------:R-:W-:Y:S01]  /*218d0*/  VIADD R0, R230.reuse, 0x40 ;  /* 0x00000040e6007836 */ /* 0x040fe20000000000 */
[----:B------:R-:W-:Y:S01]  /*218e0*/  ULDC.64 UR6, c[0x0][0xad8] ;  /* 0x0002b60000067ab9 */ /* 0x000fe20000000a00 */
[----:B------:R-:W-:Y:S01]  /*218f0*/  ULDC UR4, c[0x0][0xa8c] ;  /* 0x0002a30000047ab9 */ /* 0x000fe20000000800 */
[----:B------:R-:W-:Y:S01]  /*21900*/  IMAD.MOV.U32 R2, RZ, RZ, R4 ;  /* 0x000000ffff027224 */ /* 0x000fe200078e0004 */
[----:B------:R-:W-:Y:S01]  /*21910*/  ISETP.GE.AND P1, PT, R230, UR4, PT ;  /* 0x00000004e6007c0c */ /* 0x000fe2000bf26270 */
[----:B------:R-:W-:Y:S01]  /*21920*/  IMAD.X R6, RZ, RZ, R7, P0 ;  /* 0x000000ffff067224 */ /* 0x000fe200000e0607 */
[----:B------:R-:W-:Y:S01]  /*21930*/  ISETP.GE.AND P2, PT, R0, UR4, PT ;  /* 0x0000000400007c0c */ /* 0x000fe2000bf46270 */
[----:B------:R-:W-:Y:S01]  /*21940*/  IMAD.MOV.U32 R3, RZ, RZ, R13 ;  /* 0x000000ffff037224 */ /* 0x000fe200078e000d */
[----:B------:R-:W-:Y:S01]  /*21950*/  IADD3 R0, R230, 0x80, RZ ;  /* 0x00000080e6007810 */ /* 0x000fe20007ffe0ff */
        /* <DEDUP_REMOVED lines=11> */
.L_x_603:
[----:B------:R-:W-:Y:S05]  /*21a10*/  BSYNC B0 ;  /* 0x0000000000007941 */ /* 0x000fea0003800000 */
.L_x_593:
[----:B------:R-:W-:Y:S02]  /*21a20*/  ULDC UR4, c[0x0][0xc14] ;  /* 0x0003050000047ab9 */ /* 0x000fe40000000800 */
[----:B-1----:R-:W-:-:S13]  /*21a30*/  ISETP.GE.AND P0, PT, R127, UR4, PT ;  /* 0x000000047f007c0c */ /* 0x002fda000bf06270 */
[----:B------:R-:W-:Y:S05]  /*21a40*/  @!P0 BRA `(.L_x_613) ;  /* 0xfffffdf800248947 */ /* 0x000fea000383ffff */
[----:B------:R-:W-:Y:S05]  /*21a50*/  BRA `(.L_x_420) ;  /* 0x0000006800647947 */ /* 0x000fea0003800000 */
.L_x_418:
[----:B------:R-:W-:-:S08]  /*21a60*/  NOP ;  /* 0x0000000000007918 */ /* 0x000fd00000000000 */
[----:B------:R-:W0:-:S00]  /*21a70*/  USETMAXREG.DEALLOC.CTAPOOL 0x18 ;  /* 0x00000018000079c8 */ /* 0x000e0000080e0500 */
[----:B0-----:R-:W2:Y:S01]  /*21a80*/  LDL.LU R2, [R1] ;  /* 0x0000000001027983 */ /* 0x001ea20000300800 */
[----:B------:R-:W-:-:S06]  /*21a90*/  LOP3.LUT R0, R0, 0x3, RZ, 0xc0, !PT ;  /* 0x0000000300007812 */ /* 0x000fcc00078ec0ff */
[----:B------:R-:W0:Y:S02]  /*21aa0*/  SHFL.IDX PT, R0, R0, RZ, 0x1f ;  /* 0x00001fff00007589 */ /* 0x000e2400000e0000 */
[----:B0-----:R-:W-:Y:S01]  /*21ab0*/  ISETP.NE.AND P0, PT, R0, RZ, PT ;  /* 0x000000ff0000720c */ /* 0x001fe20003f05270 */
[----:B------:R-:W-:Y:S01]  /*21ac0*/  IMAD.MOV.U32 R0, RZ, RZ, RZ ;  /* 0x000000ffff007224 */ /* 0x000fe200078e00ff */
[----:B--2---:R-:W-:-:S11]  /*21ad0*/  LOP3.LUT R2, R2, 0xfffffffd, RZ, 0xc0, !PT ;  /* 0xfffffffd02027812 */ /* 0x004fd600078ec0ff */
[----:B------:R-:W-:-:S05]  /*21ae0*/  @P0 LOP3.LUT R2, R2, 0x2, RZ, 0xfc, !PT ;  /* 0x0000000202020812 */ /* 0x000fca00078efcff */
[----:B------:R0:W-:Y:S01]  /*21af0*/  STL [R1], R2 ;  /* 0x0000000201007387 */ /* 0x0001e20000100800 */
[----:B------:R-:W-:Y:S05]  /*21b00*/  @!P0 BRA `(.L_x_614) ;  /* 0x00000000001c8947 */ /* 0x000fea0003800000 */
[----:B------:R-:W1:Y:S08]  /*21b10*/  S2UR UR5, SR_CgaCtaId ;  /* 0x00000000000579c3 */ /* 0x000e700000008800 */
[----:B------:R-:W-:Y:S06]  /*21b20*/  BAR.SYNC.DEFER_BLOCKING 0x5, 0x180 ;  /* 0x0146000000007b1d */ /* 0x000fec0000010000 */
[----:B------:R-:W-:-:S02]  /*21b30*/  UMOV UR4, 0x400 ;  /* 0x0000040000047882 */ /* 0x000fc40000000000 */
[----:B-1----:R-:W-:-:S09]  /*21b40*/  ULEA UR4, UR5, UR4, 0x18 ;  /* 0x0000000405047291 */ /* 0x002fd2000f8ec03f */
[----:B------:R-:W1:Y:S01]  /*21b50*/  LDS.128 R16, [UR4+0x334d0] ;  /* 0x0334d004ff107984 */ /* 0x000e620008000c00 */
[----:B------:R-:W-:Y:S06]  /*21b60*/  BAR.ARV 0x4, 0x180 ;  /* 0x0106000000007b1d */ /* 0x000fec0000002000 */
[----:B------:R-:W-:Y:S05]  /*21b70*/  BRA `(.L_x_615) ;  /* 0x0000000400fc7947 */ /* 0x000fea0003800000 */
.L_x_614:
[----:B0-----:R-:W0:Y:S01]  /*21b80*/  S2R R2, SR_TID.X ;  /* 0x0000000000027919 */ /* 0x001e220000002100 */
[----:B------:R-:W-:Y:S01]  /*21b90*/  ULDC UR4, c[0x0][0xc14] ;  /* 0x0003050000047ab9 */ /* 0x000fe20000000800 */
[----:B------:R-:W1:Y:S01]  /*21ba0*/  S2UR UR6, SR_CTAID.X ;  /* 0x00000000000679c3 */ /* 0x000e620000002500 */
[----:B------:R-:W-:Y:S01]  /*21bb0*/  ULDC UR5, c[0x0][0xc10] ;  /* 0x0003040000057ab9 */ /* 0x000fe20000000800 */
        /* <DEDUP_REMOVED lines=8> */
[C---:B------:R-:W-:Y:S01]  /*21c40*/  ISETP.GE.U32.AND P2, PT, R5.reuse, 0x2, PT ;  /* 0x000000020500780c */ /* 0x040fe20003f46070 */
[----:B------:R-:W-:Y:S01]  /*21c50*/  IMAD.MOV.U32 R16, RZ, RZ, RZ ;  /* 0x000000ffff107224 */ /* 0x000fe200078e00ff */
        /* <DEDUP_REMOVED lines=13> */
[----:B0-----:R-:W-:-:S04]  /*21d30*/  SEL R2, R2, RZ, P4 ;  /* 0x000000ff02027207 */ /* 0x001fc80002000000 */
[----:B------:R-:W-:-:S05]  /*21d40*/  IADD3 R6, R3, R2, RZ ;  /* 0x0000000203067210 */ /* 0x000fca0007ffe0ff */
[----:B------:R-:W0:Y:S02]  /*21d50*/  SHFL.UP PT, R2, R6, 0x10, RZ ;  /* 0x0600000006027989 */ /* 0x000e2400000e00ff */
[----:B0-----:R-:W-:-:S05]  /*21d60*/  SEL R7, R2, RZ, P5 ;  /* 0x000000ff02077207 */ /* 0x001fca0002800000 */
[----:B------:R-:W-:-:S05]  /*21d70*/  IMAD.IADD R2, R6, 0x1, R7 ;  /* 0x0000000106027824 */ /* 0x000fca00078e0207 */
[----:B------:R-:W0:Y:S02]  /*21d80*/  SHFL.IDX PT, R4, R2, 0x1f, 0x1f ;  /* 0x03e01f0002047f89 */ /* 0x000e2400000e0000 */
[----:B0-----:R-:W-:-:S04]  /*21d90*/  IMAD R4, R4, UR5, RZ ;  /* 0x0000000504047c24 */ /* 0x001fc8000f8e02ff */
[----:B------:R-:W-:Y:S01]  /*21da0*/  IMAD.MOV.U32 R7, RZ, RZ, R4 ;  /* 0x000000ffff077224 */ /* 0x000fe200078e0004 */
[----:B-1----:R-:W-:-:S13]  /*21db0*/  ISETP.GT.AND P6, PT, R4, UR6, PT ;  /* 0x0000000604007c0c */ /* 0x002fda000bfc4270 */
[----:B------:R-:W-:Y:S05]  /*21dc0*/  @P6 BRA `(.L_x_616) ;  /* 0x0000000000a06947 */ /* 0x000fea0003800000 */
[----:B------:R-:W0:Y:S01]  /*21dd0*/  LDC R6, c[0x0][0xc14] ;  /* 0x00030500ff067b82 */ /* 0x000e220000000800 */
[----:B------:R-:W-:Y:S01]  /*21de0*/  IMAD.MOV.U32 R4, RZ, RZ, R7 ;  /* 0x000000ffff047224 */ /* 0x000fe200078e0007 */
[----:B------:R-:W-:Y:S01]  /*21df0*/  UMOV UR4, URZ ;  /* 0x0000003f00047c82 */ /* 0x000fe20008000000 */
[----:B------:R-:W-:Y:S01]  /*21e00*/  ULDC UR7, c[0x0][0xc14] ;  /* 0x0003050000077ab9 */ /* 0x000fe20000000800 */
[----:B------:R-:W-:-:S05]  /*21e10*/  ULDC UR5, c[0x0][0xc10] ;  /* 0x0003040000057ab9 */ /* 0x000fca0000000800 */
.L_x_620:
[----:B------:R-:W-:Y:S01]  /*21e20*/  UIADD3 UR4, UR4, 0x1f, URZ ;  /* 0x0000001f04047890 */ /* 0x000fe2000fffe03f */
[----:B------:R-:W-:-:S05]  /*21e30*/  IMAD.U32 R19, RZ, RZ, UR7 ;  /* 0x00000007ff137e24 */ /* 0x000fca000f8e00ff */
[----:B0-----:R-:W-:-:S13]  /*21e40*/  ISETP.LE.AND P6, PT, R6, UR4, PT ;  /* 0x0000000406007c0c */ /* 0x001fda000bfc3270 */
[----:B------:R-:W-:Y:S05]  /*21e50*/  @P6 BRA `(.L_x_617) ;  /* 0x0000000400206947 */ /* 0x000fea0003800000 */
[----:B------:R-:W-:Y:S01]  /*21e60*/  IADD3 R7, R5, UR4, RZ ;  /* 0x0000000405077c10 */ /* 0x000fe2000fffe0ff */
[----:B------:R-:W-:Y:S01]  /*21e70*/  BSSY B0, `(.L_x_618) ;  /* 0x0000007000007945 */ /* 0x000fe20003800000 */
[----:B------:R-:W-:Y:S02]  /*21e80*/  IMAD.MOV.U32 R0, RZ, RZ, RZ ;  /* 0x000000ffff007224 */ /* 0x000fe400078e00ff */
[----:B------:R-:W-:-:S13]  /*21e90*/  ISETP.GE.OR P6, PT, R7, R6, !P0 ;  /* 0x000000060700720c */ /* 0x000fda00047c6670 */
[----:B------:R-:W-:Y:S05]  /*21ea0*/  @P6 BRA `(.L_x_619) ;  /* 0x00000000000c6947 */ /* 0x000fea0003800000 */
[----:B------:R-:W0:Y:S02]  /*21eb0*/  LDC.64 R2, c[0x0][0xc58] ;  /* 0x00031600ff027b82 */ /* 0x000e240000000a00 */
[----:B0-----:R-:W-:-:S05]  /*21ec0*/  IMAD.WIDE R2, R7, 0x4, R2 ;  /* 0x0000000407027825 */ /* 0x001fca00078e0202 */
[----:B------:R0:W5:Y:S02]  /*21ed0*/  LDG.E R0, desc[UR54][R2.64] ;  /* 0x0000003602007981 */ /* 0x000164000c1e1900 */
.L_x_619:
[----:B------:R-:W-:Y:S05]  /*21ee0*/  BSYNC B0 ;  /* 0x0000000000007941 */ /* 0x000fea0003800000 */
.L_x_618:
        /* <DEDUP_REMOVED lines=15> */
[----:B------:R-:W0:Y:S02]  /*21fe0*/  SHFL.IDX PT, R3, R9, 0x1f, 0x1f ;  /* 0x03e01f0009037f89 */ /* 0x000e2400000e0000 */
[----:B0-----:R-:W-:-:S04]  /*21ff0*/  IMAD R3, R3, UR5, RZ ;  /* 0x0000000503037c24 */ /* 0x001fc8000f8e02ff */
[----:B------:R-:W-:-:S05]  /*22000*/  IMAD.IADD R4, R3, 0x1, R4 ;  /* 0x0000000103047824 */ /* 0x000fca00078e0204 */
[----:B------:R-:W-:-:S13]  /*22010*/  ISETP.GT.AND P6, PT, R4, UR6, PT ;  /* 0x0000000604007c0c */ /* 0x000fda000bfc4270 */
[----:B------:R-:W-:Y:S05]  /*22020*/  @!P6 BRA `(.L_x_620) ;  /* 0xfffffffc007ce947 */ /* 0x000fea000383ffff */
[----:B------:R-:W-:Y:S02]  /*22030*/  IMAD.MOV.U32 R2, RZ, RZ, R9 ;  /* 0x000000ffff027224 */ /* 0x000fe400078e0009 */
[----:B------:R-:W-:-:S07]  /*22040*/  IMAD.MOV.U32 R7, RZ, RZ, R3 ;  /* 0x000000ffff077224 */ /* 0x000fce00078e0003 */
.L_x_616:
[----:B------:R-:W-:-:S04]  /*22050*/  IMAD.IADD R7, R4, 0x1, -R7 ;  /* 0x0000000104077824 */ /* 0x000fc800078e0a07 */
[----:B------:R-:W-:-:S05]  /*22060*/  IMAD R3, R2, UR5, R7 ;  /* 0x0000000502037c24 */ /* 0x000fca000f8e0207 */
[----:B------:R-:W-:-:S13]  /*22070*/  ISETP.GT.AND P0, PT, R3, UR6, PT ;  /* 0x0000000603007c0c */ /* 0x000fda000bf04270 */
[----:B------:R-:W-:-:S04]  /*22080*/  VOTE.ANY R6, PT, !P0 ;  /* 0x0000000000067806 */ /* 0x000fc800040e0100 */
[----:B------:R-:W0:Y:S01]  /*22090*/  POPC R19, R6 ;  /* 0x0000000600137309 */ /* 0x000e220000000000 */
[----:B------:R-:W-:Y:S01]  /*220a0*/  ISETP.NE.AND P0, PT, R6, RZ, PT ;  /* 0x000000ff0600720c */ /* 0x000fe20003f05270 */
[----:B0-----:R-:W0:Y:S02]  /*220b0*/  SHFL.IDX PT, R0, R0, R19, 0x1f ;  /* 0x00001f1300007589 */ /* 0x001e2400000e0000 */
[----:B0-----:R-:W-:-:S04]  /*220c0*/  IABS R4, R0 ;  /* 0x0000000000047213 */ /* 0x001fc80000000000 */
[----:B------:R-:W0:Y:S08]  /*220d0*/  I2F.RP R8, R4 ;  /* 0x0000000400087306 */ /* 0x000e300000209400 */
[----:B0-----:R-:W0:Y:S02]  /*220e0*/  MUFU.RCP R8, R8 ;  /* 0x0000000800087308 */ /* 0x001e240000001000 */
[----:B0-----:R-:W-:-:S06]  /*220f0*/  VIADD R3, R8, 0xffffffe ;  /* 0x0ffffffe08037836 */ /* 0x001fcc0000000000 */
[----:B------:R-:W0:Y:S02]  /*22100*/  F2I.FTZ.U32.TRUNC.NTZ R3, R3 ;  /* 0x0000000300037305 */ /* 0x000e24000021f000 */
[----:B0-----:R-:W-:Y:S01]  /*22110*/  IADD3 R11, RZ, -R3, RZ ;  /* 0x80000003ff0b7210 */ /* 0x001fe20007ffe0ff */
[----:B------:R-:W-:Y:S06]  /*22120*/  @!P0 BRA `(.L_x_621) ;  /* 0x0000000000088947 */ /* 0x000fec0003800000 */
[----:B------:R-:W-:-:S05]  /*22130*/  VIADD R9, R19, 0xffffffff ;  /* 0xffffffff13097836 */ /* 0x000fca0000000000 */
[----:B------:R0:W1:Y:S02]  /*22140*/  SHFL.IDX PT, R16, R2, R9, 0x1f ;  /* 0x00001f0902107589 */ /* 0x00006400000e0000 */
.L_x_621:
[----:B-1----:R-:W-:Y:S01]  /*22150*/  IMAD R16, R16, UR5, R7 ;  /* 0x0000000510107c24 */ /* 0x002fe2000f8e0207 */
[----:B------:R-:W-:Y:S01]  /*22160*/  IABS R6, R0 ;  /* 0x0000000000067213 */ /* 0x000fe20000000000 */
[----:B------:R-:W-:Y:S02]  /*22170*/  IMAD R7, R11, R4, RZ ;  /* 0x000000040b077224 */ /* 0x000fe400078e02ff */
[----:B0-----:R-:W-:Y:S02]  /*22180*/  IMAD.MOV.U32 R2, RZ, RZ, RZ ;  /* 0x000000ffff027224 */ /* 0x001fe400078e00ff */
[----:B------:R-:W-:Y:S02]  /*22190*/  IMAD.MOV R6, RZ, RZ, -R6 ;  /* 0x000000ffff067224 */ /* 0x000fe400078e0a06 */
[----:B------:R-:W-:Y:S01]  /*221a0*/  IMAD.HI.U32 R2, R3, R7, R2 ;  /* 0x0000000703027227 */ /* 0x000fe200078e0002 */
[----:B------:R-:W-:-:S03]  /*221b0*/  IADD3 R7, -R16, UR6, RZ ;  /* 0x0000000610077c10 */ /* 0x000fc6000fffe1ff */
[----:B------:R-:W-:Y:S01]  /*221c0*/  VIADD R19, R19, UR4 ;  /* 0x0000000413137c36 */ /* 0x000fe20008000000 */
        /* <DEDUP_REMOVED lines=10> */
[----:B------:R-:W-:-:S06]  /*22270*/  @P0 IADD3 R2, R2, 0x1, RZ ;  /* 0x0000000102020810 */ /* 0x000fcc0007ffe0ff */
[----:B------:R-:W-:Y:S01]  /*22280*/  @!P2 IMAD.MOV R2, RZ, RZ, -R2 ;  /* 0x000000ffff02a224 */ /* 0x000fe200078e0a02 */
[----:B------:R-:W-:-:S05]  /*22290*/  @!P1 LOP3.LUT R2, RZ, R0, RZ, 0x33, !PT ;  /* 0x00000000ff029212 */ /* 0x000fca00078e33ff */
[--C-:B------:R-:W-:Y:S02]  /*222a0*/  IMAD.MOV R17, RZ, RZ, -R2.reuse ;  /* 0x000000ffff117224 */ /* 0x100fe400078e0a02 */
[----:B------:R-:W-:Y:S02]  /*222b0*/  IMAD.MOV.U32 R18, RZ, RZ, R2 ;  /* 0x000000ffff127224 */ /* 0x000fe400078e0002 */
[----:B------:R-:W-:Y:S01]  /*222c0*/  IMAD R17, R0, R17, R7 ;  /* 0x0000001100117224 */ /* 0x000fe200078e0207 */
[----:B------:R-:W-:Y:S06]  /*222d0*/  BRA `(.L_x_622) ;  /* 0x00000000000c7947 */ /* 0x000fec0003800000 */
.L_x_617:
[----:B------:R-:W-:Y:S01]  /*222e0*/  IMAD.MOV.U32 R17, RZ, RZ, RZ ;  /* 0x000000ffff117224 */ /* 0x000fe200078e00ff */
[----:B------:R-:W-:Y:S01]  /*222f0*/  MOV R16, UR6 ;  /* 0x0000000600107c02 */ /* 0x000fe20008000f00 */
[----:B------:R-:W-:-:S07]  /*22300*/  IMAD.MOV.U32 R18, RZ, RZ, RZ ;  /* 0x000000ffff127224 */ /* 0x000fce00078e00ff */
.L_x_622:
[----:B------:R-:W-:-:S13]  /*22310*/  ISETP.NE.AND P0, PT, R5, RZ, PT ;  /* 0x000000ff0500720c */ /* 0x000fda0003f05270 */
[----:B------:R-:W0:Y:S01]  /*22320*/  @!P0 S2R R3, SR_CgaCtaId ;  /* 0x0000000000038919 */ /* 0x000e220000008800 */
[----:B------:R-:W-:-:S04]  /*22330*/  @!P0 MOV R0, 0x400 ;  /* 0x0000040000008802 */ /* 0x000fc80000000f00 */
[----:B0-----:R-:W-:-:S05]  /*22340*/  @!P0 LEA R0, R3, R0, 0x18 ;  /* 0x0000000003008211 */ /* 0x001fca00078ec0ff */
[----:B------:R0:W-:Y:S01]  /*22350*/  @!P0 STS.128 [R0+0x334d0], R16 ;  /* 0x0334d01000008388 */ /* 0x0001e20000000c00 */
[----:B------:R-:W-:Y:S06]  /*22360*/  BAR.ARV 0x5, 0x180 ;  /* 0x0146000000007b1d */ /* 0x000fec0000002000 */
.L_x_615:
[----:B0-----:R-:W-:Y:S01]  /*22370*/  IMAD.MOV.U32 R0, RZ, RZ, 0x1 ;  /* 0x00000001ff007424 */ /* 0x001fe200078e00ff */
[----:B------:R0:W-:Y:S01]  /*22380*/  STL [R1+0x4], RZ ;  /* 0x000004ff01007387 */ /* 0x0001e20000100800 */
[----:B------:R-:W-:Y:S02]  /*22390*/  ULDC UR4, c[0x0][0xc14] ;  /* 0x0003050000047ab9 */ /* 0x000fe40000000800 */
[----:B-1----:R-:W-:Y:S01]  /*223a0*/  ISETP.GE.AND P0, PT, R19, UR4, PT ;  /* 0x0000000413007c0c */ /* 0x002fe2000bf06270 */
[----:B------:R0:W-:Y:S04]  /*223b0*/  STL [R1+0xc], R0 ;  /* 0x00000c0001007387 */ /* 0x0001e80000100800 */
[----:B------:R0:W-:Y:S08]  /*223c0*/  STL [R1+0x40], RZ ;  /* 0x000040ff01007387 */ /* 0x0001f00000100800 */
[----:B0-----:R-:W-:Y:S05]  /*223d0*/  @P0 BRA `(.L_x_623) ;  /* 0x0000005c00000947 */ /* 0x001fea0003800000 */
[----:B------:R-:W0:Y:S01]  /*223e0*/  S2R R0, SR_TID.X ;  /* 0x0000000000007919 */ /* 0x000e220000002100 */
[----:B------:R-:W-:Y:S01]  /*223f0*/  BSSY B7, `(.L_x_623) ;  /* 0x00005be000077945 */ /* 0x000fe20003800000 */
[----:B------:R-:W-:Y:S01]  /*22400*/  ULDC UR38, c[0x0][0xc] ;  /* 0x0000030000267ab9 */ /* 0x000fe20000000800 */
[----:B------:R-:W-:Y:S01]  /*22410*/  ULOP3.LUT UR37, UR36, 0x1, URZ, 0xfc, !UPT ;  /* 0x0000000124257892 */ /* 0x000fe2000f8efc3f */
[----:B------:R-:W1:Y:S01]  /*22420*/  S2R R6, SR_TID.X ;  /* 0x0000000000067919 */ /* 0x000e620000002100 */
[----:B------:R-:W-:Y:S01]  /*22430*/  ULOP3.LUT UR39, UR36, 0x2, URZ, 0xfc, !UPT ;  /* 0x0000000224277892 */ /* 0x000fe2000f8efc3f */
[----:B------:R-:W-:Y:S01]  /*22440*/  ULDC.64 UR40, c[0x0][0x198] ;  /* 0x0000660000287ab9 */ /* 0x000fe20000000a00 */
[----:B0-----:R-:W-:Y:S01]  /*22450*/  LOP3.LUT R0, R0, 0x7f, RZ, 0xc0, !PT ;  /* 0x0000007f00007812 */ /* 0x001fe200078ec0ff */
[----:B-1----:R-:W-:-:S04]  /*22460*/  IMAD.SHL.U32 R4, R6, 0x20, RZ ;  /* 0x0000002006047824 */ /* 0x002fc800078e00ff */
[----:B------:R-:W-:Y:S02]  /*22470*/  IMAD.SHL.U32 R0, R0, 0x10, RZ ;  /* 0x0000001000007824 */ /* 0x000fe400078e00ff */
[----:B------:R-:W-:-:S03]  /*22480*/  IMAD.SHL.U32 R7, R6, 0x4, RZ ;  /* 0x0000000406077824 */ /* 0x000fc600078e00ff */
[----:B------:R-:W-:Y:S02]  /*22490*/  LOP3.LUT R3, R0, 0x600, RZ, 0xc0, !PT ;  /* 0x0000060000037812 */ /* 0x000fe400078ec0ff */
[----:B------:R-:W-:Y:S02]  /*224a0*/  SHF.L.U32 R0, R6, 0x6, RZ ;  /* 0x0000000606007819 */ /* 0x000fe400000006ff */
[----:B------:R-:W-:Y:S02]  /*224b0*/  LOP3.LUT R5, R3, 0x60, R4, 0xf8, !PT ;  /* 0x0000006003057812 */ /* 0x000fe400078ef804 */
[----:B------:R-:W-:Y:S02]  /*224c0*/  SHF.R.U32.HI R3, RZ, 0x1, R6 ;  /* 0x00000001ff037819 */ /* 0x000fe40000011606 */
[----:B------:R-:W-:Y:S02]  /*224d0*/  LOP3.LUT R2, R0, 0x180, RZ, 0xc0, !PT ;  /* 0x0000018000027812 */ /* 0x000fe400078ec0ff */
[----:B------:R-:W-:-:S02]  /*224e0*/  LOP3.LUT R5, R5, 0x100, R4, 0xf8, !PT ;  /* 0x0000010005057812 */ /* 0x000fc400078ef804 */
        /* <DEDUP_REMOVED lines=8> */
[----:B------:R-:W-:Y:S04]  /*22570*/  STL [R1+0x20], R2 ;  /* 0x0000200201007387 */ /* 0x000fe80000100800 */
[----:B------:R0:W-:Y:S04]  /*22580*/  STL [R1+0x1c], R0 ;  /* 0x00001c0001007387 */ /* 0x0001e80000100800 */
[----:B------:R1:W-:Y:S01]  /*22590*/  STL [R1+0x40], RZ ;  /* 0x000040ff01007387 */ /* 0x0003e20000100800 */
[----:B0-----:R-:W-:-:S05]  /*225a0*/  IMAD.MOV.U32 R0, RZ, RZ, 0x1 ;  /* 0x00000001ff007424 */ /* 0x001fca00078e00ff */
[----:B------:R1:W-:Y:S04]  /*225b0*/  STL [R1+0x10], R0 ;  /* 0x0000100001007387 */ /* 0x0003e80000100800 */
[----:B------:R1:W-:Y:S04]  /*225c0*/  STL [R1+0x8], RZ ;  /* 0x000008ff01007387 */ /* 0x0003e80000100800 */
[----:B------:R1:W-:Y:S04]  /*225d0*/  STL [R1+0x4], RZ ;  /* 0x000004ff01007387 */ /* 0x0003e80000100800 */
[----:B------:R1:W-:Y:S02]  /*225e0*/  STL [R1+0xc], R0 ;  /* 0x00000c0001007387 */ /* 0x0003e40000100800 */
.L_x_732:
[----:B0-----:R-:W0:Y:S02]  /*225f0*/  LDC.64 R2, c[0x0][0xc60] ;  /* 0x00031800ff027b82 */ /* 0x001e240000000a00 */
[----:B0-----:R-:W-:-:S05]  /*22600*/  IMAD.WIDE R2, R19, 0x4, R2 ;  /* 0x0000000413027825 */ /* 0x001fca00078e0202 */
[----:B------:R-:W2:Y:S01]  /*22610*/  LDG.E R11, desc[UR54][R2.64] ;  /* 0x00000036020b7981 */ /* 0x000ea2000c1e1900 */
[----:B------:R-:W-:Y:S05]  /*22620*/  YIELD ;  /* 0x0000000000007946 */ /* 0x000fea0003800000 */
[----:B------:R-:W-:Y:S01]  /*22630*/  ULDC.64 UR4, c[0x0][0xa28] ;  /* 0x00028a0000047ab9 */ /* 0x000fe20000000a00 */
[----:B------:R-:W-:Y:S01]  /*22640*/  ULDC.64 UR6, c[0x0][0xa00] ;  /* 0x0002800000067ab9 */ /* 0x000fe20000000a00 */
[----:B------:R-:W-:Y:S01]  /*22650*/  ISETP.NE.U32.AND P0, PT, RZ, UR4, PT ;  /* 0x00000004ff007c0c */ /* 0x000fe2000bf05070 */
[----:B-1----:R-:W-:Y:S01]  /*22660*/  IMAD.MOV.U32 R0, RZ, RZ, RZ ;  /* 0x000000ffff007224 */ /* 0x002fe200078e00ff */
[----:B------:R-:W-:-:S02]  /*22670*/  ISETP.NE.U32.AND P1, PT, RZ, UR6, PT ;  /* 0x00000006ff007c0c */ /* 0x000fc4000bf25070 */
[----:B------:R-:W-:Y:S02]  /*22680*/  ISETP.NE.AND.EX P0, PT, RZ, UR5, PT, P0 ;  /* 0x00000005ff007c0c */ /* 0x000fe4000bf05300 */
[----:B------:R-:W-:Y:S02]  /*22690*/  ISETP.NE.AND.EX P1, PT, RZ, UR7, PT, P1 ;  /* 0x00000007ff007c0c */ /* 0x000fe4000bf25310 */
[----:B------:R-:W-:Y:S02]  /*226a0*/  MOV R5, RZ ;  /* 0x000000ff00057202 */ /* 0x000fe40000000f00 */
[----:B--2---:R-:W-:Y:S01]  /*226b0*/  SHF.R.S32.HI R4, RZ, 0x1f, R11 ;  /* 0x0000001fff047819 */ /* 0x004fe2000001140b */
[----:B------:R-:W-:Y:S06]  /*226c0*/  STL [R1+0x18], R11 ;  /* 0x0000180b01007387 */ /* 0x000fec0000100800 */
[----:B------:R-:W-:-:S04]  /*226d0*/  @P0 LEA R2, P2, R11, UR4, 0x2 ;  /* 0x000000040b020c11 */ /* 0x000fc8000f8410ff */
[----:B------:R-:W-:Y:S01]  /*226e0*/  @P0 LEA.HI.X R3, R11, UR5, R4, 0x2, P2 ;  /* 0x000000050b030c11 */ /* 0x000fe200090f1404 */
[----:B------:R-:W-:-:S04]  /*226f0*/  ULDC.64 UR4, c[0x0][0xa08] ;  /* 0x0002820000047ab9 */ /* 0x000fc80000000a00 */
[----:B------:R0:W5:Y:S02]  /*22700*/  @P0 LDG.E R0, desc[UR54][R2.64] ;  /* 0x0000003602000981 */ /* 0x000164000c1e1900 */
[----:B0-----:R-:W-:-:S04]  /*22710*/  @P1 LEA R2, P0, R11, UR6, 0x2 ;  /* 0x000000060b021c11 */ /* 0x001fc8000f8010ff */
[----:B------:R-:W-:Y:S01]  /*22720*/  @P1 LEA.HI.X R3, R11, UR7, R4, 0x2, P0 ;  /* 0x000000070b031c11 */ /* 0x000fe200080f1404 */
[----:B------:R-:W-:-:S04]  /*22730*/  ULDC.64 UR6, c[0x0][0xa10] ;  /* 0x0002840000067ab9 */ /* 0x000fc80000000a00 */
[----:B------:R-:W2:Y:S01]  /*22740*/  @P1 LDG.E R5, desc[UR54][R2.64] ;  /* 0x0000003602051981 */ /* 0x000ea2000c1e1900 */
[----:B------:R-:W-:Y:S01]  /*22750*/  ISETP.NE.U32.AND P1, PT, RZ, UR6, PT ;  /* 0x00000006ff007c0c */ /* 0x000fe2000bf25070 */
[----:B------:R-:W-:Y:S01]  /*22760*/  IMAD.MOV.U32 R10, RZ, RZ, RZ ;  /* 0x000000ffff0a7224 */ /* 0x000fe200078e00ff */
[C---:B------:R-:W-:Y:S02]  /*22770*/  SHF.L.U64.HI R6, R11.reuse, 0x2, R4 ;  /* 0x000000020b067819 */ /* 0x040fe40000010204 */
[----:B------:R-:W-:Y:S01]  /*22780*/  ISETP.NE.AND.EX P1, PT, RZ, UR7, PT, P1 ;  /* 0x00000007ff007c0c */ /* 0x000fe2000bf25310 */
[----:B------:R-:W-:Y:S01]  /*22790*/  IMAD.MOV.U32 R7, RZ, RZ, RZ ;  /* 0x000000ffff077224 */ /* 0x000fe200078e00ff */
[----:B--2---:R0:W-:Y:S02]  /*227a0*/  STL [R1+0x3c], R5 ;  /* 0x00003c0501007387 */ /* 0x0041e40000100800 */
[----:B0-----:R-:W-:-:S05]  /*227b0*/  IMAD.SHL.U32 R5, R11, 0x4, RZ ;  /* 0x000000040b057824 */ /* 0x001fca00078e00ff */
[C---:B------:R-:W-:Y:S01]  /*227c0*/  IADD3 R2, P0, R5.reuse, UR6, RZ ;  /* 0x0000000605027c10 */ /* 0x040fe2000ff1e0ff */
[----:B------:R0:W-:Y:S03]  /*227d0*/  STL [R1+0x28], R5 ;  /* 0x0000280501007387 */ /* 0x0001e60000100800 */
[----:B------:R-:W-:Y:S01]  /*227e0*/  IADD3.X R3, R6, UR7, RZ, P0, !PT ;  /* 0x0000000706037c10 */ /* 0x000fe200087fe4ff */
[----:B------:R-:W-:Y:S01]  /*227f0*/  ULDC.64 UR6, c[0x0][0xa20] ;  /* 0x0002880000067ab9 */ /* 0x000fe20000000a00 */
[----:B------:R-:W-:Y:S01]  /*22800*/  ISETP.NE.U32.AND P0, PT, RZ, UR4, PT ;  /* 0x00000004ff007c0c */ /* 0x000fe2000bf05070 */
[----:B------:R1:W-:Y:S03]  /*22810*/  STL [R1+0x2c], R6 ;  /* 0x00002c0601007387 */ /* 0x0003e60000100800 */
[----:B------:R-:W-:Y:S01]  /*22820*/  ISETP.NE.AND.EX P0, PT, RZ, UR5, PT, P0 ;  /* 0x00000005ff007c0c */ /* 0x000fe2000bf05300 */
[----:B------:R-:W5:Y:S04]  /*22830*/  @P1 LDG.E R10, desc[UR54][R2.64] ;  /* 0x00000036020a1981 */ /* 0x000f68000c1e1900 */
[----:B------:R-:W5:Y:S04]  /*22840*/  @P1 LDG.E R9, desc[UR54][R2.64] ;  /* 0x0000003602091981 */ /* 0x000f68000c1e1900 */
[----:B------:R2:W5:Y:S02]  /*22850*/  @P1 LDG.E R8, desc[UR54][R2.64+0x4] ;  /* 0x0000043602081981 */ /* 0x000564000c1e1900 */
[----:B--2---:R-:W-:-:S04]  /*22860*/  IADD3 R2, P2, R5, UR4, RZ ;  /* 0x0000000405027c10 */ /* 0x004fc8000ff5e0ff */
[----:B------:R-:W-:Y:S01]  /*22870*/  IADD3.X R3, R6, UR5, RZ, P2, !PT ;  /* 0x0000000506037c10 */ /* 0x000fe200097fe4ff */
[----:B------:R-:W-:-:S04]  /*22880*/  ULDC.64 UR4, c[0x0][0x3f8] ;  /* 0x0000fe0000047ab9 */ /* 0x000fc80000000a00 */
[----:B------:R-:W5:Y:S01]  /*22890*/  @P0 LDG.E R7, desc[UR54][R2.64] ;  /* 0x0000003602070981 */ /* 0x000f62000c1e1900 */
[----:B------:R-:W-:Y:S01]  /*228a0*/  ISETP.NE.U32.AND P2, PT, RZ, UR6, PT ;  /* 0x00000006ff007c0c */ /* 0x000fe2000bf45070 */
[----:B------:R-:W-:-:S03]  /*228b0*/  UISETP.NE.U32.AND UP0, UPT, UR4, URZ, UPT ;  /* 0x0000003f0400728c */ /* 0x000fc6000bf05070 */
[----:B------:R-:W-:Y:S01]  /*228c0*/  ISETP.NE.AND.EX P2, PT, RZ, UR7, PT, P2 ;  /* 0x00000007ff007c0c */ /* 0x000fe2000bf45320 */
[----:B------:R-:W-:Y:S01]  /*228d0*/  UISETP.NE.AND.EX UP0, UPT, UR5, URZ, UPT, UP0 ;  /* 0x0000003f0500728c */ /* 0x000fe2000bf05300 */
[----:B------:R-:W-:Y:S02]  /*228e0*/  ULDC UR4, c[0x0][0x404] ;  /* 0x0001010000047ab9 */ /* 0x000fe40000000800 */
[----:B------:R-:W-:Y:S01]  /*228f0*/  ULDC UR5, c[0x0][0x2e0] ;  /* 0x0000b80000057ab9 */ /* 0x000fe20000000800 */
[----:B------:R-:W-:-:S04]  /*22900*/  USEL UR4, UR4, 0x1, UP0 ;  /* 0x0000000104047887 */ /* 0x000fc80008000000 */
[----:B------:R-:W-:-:S04]  /*22910*/  UIMAD UR4, UR4, UR5, URZ ;  /* 0x00000005040472a4 */ /* 0x000fc8000f8e023f */
[----:B------:R-:W-:-:S04]  /*22920*/  @P2 IADD3 R4, P3, R5, UR6, RZ ;  /* 0x0000000605042c10 */ /* 0x000fc8000ff7e0ff */
[----:B0-----:R-:W-:Y:S01]  /*22930*/  @P2 IADD3.X R5, R6, UR7, RZ, P3, !PT ;  /* 0x0000000706052c10 */ /* 0x001fe20009ffe4ff */
[----:B-1----:R-:W-:Y:S01]  /*22940*/  IMAD.U32 R6, RZ, RZ, UR4 ;  /* 0x00000004ff067e24 */ /* 0x002fe2000f8e00ff */
[----:B------:R-:W-:-:S05]  /*22950*/  ULDC UR4, c[0x0][0x338] ;  /* 0x0000ce0000047ab9 */ /* 0x000fca0000000800 */
[----:B------:R0:W5:Y:S02]  /*22960*/  @P2 LDG.E R6, desc[UR54][R4.64] ;  /* 0x0000003604062981 */ /* 0x000164000c1e1900 */
[----:B0-----:R-:W-:Y:S01]  /*22970*/  MOV R4, UR4 ;  /* 0x0000000400047c02 */ /* 0x001fe20008000f00 */
[----:B------:R-:W-:Y:S06]  /*22980*/  @P2 BRA `(.L_x_624) ;  /* 0x0000000000102947 */ /* 0x000fec0003800000 */
[----:B------:R-:W-:Y:S05]  /*22990*/  @!P0 BRA `(.L_x_624) ;  /* 0x00000000000c8947 */ /* 0x000fea0003800000 */
[----:B-----5:R-:W2:Y:S04]  /*229a0*/  LDG.E R6, desc[UR54][R2.64] ;  /* 0x0000003602067981 */ /* 0x020ea8000c1e1900 */
[----:B------:R-:W2:Y:S02]  /*229b0*/  LDG.E R2, desc[UR54][R2.64+0x4] ;  /* 0x0000043602027981 */ /* 0x000ea4000c1e1900 */
[----:B--2---:R-:W-:-:S07]  /*229c0*/  IMAD.IADD R6, R2, 0x1, -R6 ;  /* 0x0000000102067824 */ /* 0x004fce00078e0a06 */
.L_x_624:
[----:B-----5:R-:W-:Y:S01]  /*229d0*/  @P1 IMAD.IADD R4, R8, 0x1, -R9 ;  /* 0x0000000108041824 */ /* 0x020fe200078e0a09 */
[----:B------:R-:W-:Y:S01]  /*229e0*/  BSSY B0, `(.L_x_625) ;  /* 0x0000175000007945 */ /* 0x000fe20003800000 */
[--C-:B------:R-:W-:Y:S02]  /*229f0*/  IMAD.IADD R6, R6, 0x1, -R0.reuse ;  /* 0x0000000106067824 */ /* 0x100fe400078e0a00 */
[----:B------:R-:W-:Y:S02]  /*22a00*/  IMAD.IADD R0, R7, 0x1, R0 ;  /* 0x0000000107007824 */ /* 0x000fe400078e0200 */
[----:B------:R-:W-:-:S05]  /*22a10*/  IMAD.IADD R2, R6, 0x1, R4 ;  /* 0x0000000106027824 */ /* 0x000fca00078e0204 */
[----:B------:R0:W-:Y:S02]  /*22a20*/  STL [R1+0x30], R2 ;  /* 0x0000300201007387 */ /* 0x0001e40000100800 */
[----:B0-----:R-:W-:-:S05]  /*22a30*/  IADD3 R2, R2, 0x9f, RZ ;  /* 0x0000009f02027810 */ /* 0x001fca0007ffe0ff */
[----:B------:R-:W-:-:S05]  /*22a40*/  IMAD.HI R2, R2, 0x66666667, RZ ;  /* 0x6666666702027827 */ /* 0x000fca00078e02ff */
[----:B------:R-:W-:-:S04]  /*22a50*/  SHF.R.U32.HI R3, RZ, 0x1f, R2 ;  /* 0x0000001fff037819 */ /* 0x000fc80000011602 */
[----:B------:R-:W-:-:S05]  /*22a60*/  LEA.HI.SX32 R5, R2, R3, 0x1a ;  /* 0x0000000302057211 */ /* 0x000fca00078fd2ff */
[--C-:B------:R-:W-:Y:S01]  /*22a70*/  IMAD R2, R5, 0xa0, -R6.reuse ;  /* 0x000000a005027824 */ /* 0x100fe200078e0a06 */
[----:B------:R0:W-:Y:S01]  /*22a80*/  STL [R1+0x34], R5 ;  /* 0x0000340501007387 */ /* 0x0001e20000100800 */
[----:B------:R-:W-:-:S03]  /*22a90*/  IMAD.MOV R6, RZ, RZ, -R6 ;  /* 0x000000ffff067224 */ /* 0x000fc600078e0a06 */
[----:B------:R-:W-:Y:S01]  /*22aa0*/  VIMNMX R4, R2, R4, PT ;  /* 0x0000000402047248 */ /* 0x000fe20003fe0100 */
[----:B------:R1:W-:Y:S01]  /*22ab0*/  STL [R1+0x14], R0 ;  /* 0x0000140001007387 */ /* 0x0003e20000100800 */
[----:B------:R-:W-:-:S04]  /*22ac0*/  VIMNMX R2, RZ, R6, !PT ;  /* 0x00000006ff027248 */ /* 0x000fc80007fe0100 */
[----:B------:R-:W-:Y:S01]  /*22ad0*/  ISETP.GT.AND P0, PT, R4, R2, PT ;  /* 0x000000020400720c */ /* 0x000fe20003f04270 */
[----:B------:R-:W-:-:S05]  /*22ae0*/  IMAD.WIDE.U32 R2, R2, -0x33333333, RZ ;  /* 0xcccccccd02027825 */ /* 0x000fca00078e00ff */
[----:B------:R-:W-:-:S07]  /*22af0*/  SHF.R.U32.HI R3, RZ, 0x7, R3 ;  /* 0x00000007ff037819 */ /* 0x000fce0000011603 */
[----:B------:R-:W-:-:S04]  /*22b00*/  @P0 VIADD R4, R4, 0x9f ;  /* 0x0000009f04040836 */ /* 0x000fc80000000000 */
[----:B------:R-:W-:-:S04]  /*22b10*/  @P0 IMAD.HI R2, R4, 0x66666667, RZ ;  /* 0x6666666704020827 */ /* 0x000fc800078e02ff */
[----:B------:R-:W-:Y:S01]  /*22b20*/  IMAD.MOV.U32 R4, RZ, RZ, R3 ;  /* 0x000000ffff047224 */ /* 0x000fe200078e0003 */
[----:B0-----:R-:W-:-:S04]  /*22b30*/  @P0 SHF.R.U32.HI R5, RZ, 0x1f, R2 ;  /* 0x0000001fff050819 */ /* 0x001fc80000011602 */
[----:B------:R-:W-:Y:S02]  /*22b40*/  @P0 LEA.HI.SX32 R4, R2, R5, 0x1a ;  /* 0x0000000502040211 */ /* 0x000fe400078fd2ff */
[----:B------:R-:W-:Y:S02]  /*22b50*/  PLOP3.LUT P0, PT, PT, PT, PT, 0x80, 0x0 ;  /* 0x000000000000781c */ /* 0x000fe40003f0f070 */
[----:B------:R-:W-:-:S13]  /*22b60*/  ISETP.GT.AND P2, PT, R4, R3, PT ;  /* 0x000000030400720c */ /* 0x000fda0003f44270 */
[----:B-1----:R-:W-:Y:S05]  /*22b70*/  @!P2 BRA `(.L_x_626) ;  /* 0x00000014006ca947 */ /* 0x002fea0003800000 */
[----:B------:R-:W0:Y:S01]  /*22b80*/  LDC R0, c[0x0][0x428] ;  /* 0x00010a00ff007b82 */ /* 0x000e220000000800 */
[----:B------:R-:W-:Y:S01]  /*22b90*/  UMOV UR4, 0xffffffff ;  /* 0xffffffff00047882 */ /* 0x000fe20000000000 */
[----:B------:R-:W-:Y:S02]  /*22ba0*/  MOV R2, R18 ;  /* 0x0000001200027202 */ /* 0x000fe40000000f00 */
[----:B0-----:R-:W-:-:S13]  /*22bb0*/  ISETP.NE.AND P0, PT, R0, 0x1, PT ;  /* 0x000000010000780c */ /* 0x001fda0003f05270 */
[----:B------:R-:W0:Y:S08]  /*22bc0*/  @P0 LDC R0, c[0x0][0x42c] ;  /* 0x00010b00ff000b82 */ /* 0x000e300000000800 */
[----:B------:R-:W1:Y:S01]  /*22bd0*/  @P0 LDC R5, c[0x0][0x430] ;  /* 0x00010c00ff050b82 */ /* 0x000e620000000800 */
[----:B0-----:R-:W-:-:S05]  /*22be0*/  @P0 IMAD.HI.U32 R0, R18, R0, RZ ;  /* 0x0000000012000227 */ /* 0x001fca00078e00ff */
[----:B-1----:R-:W-:Y:S02]  /*22bf0*/  @P0 SHF.R.U32.HI R2, RZ, R5, R0 ;  /* 0x00000005ff020219 */ /* 0x002fe40000011600 */
[----:B------:R-:W-:Y:S01]  /*22c00*/  SEL R0, R11, RZ, !P1 ;  /* 0x000000ff0b007207 */ /* 0x000fe20004800000 */
[----:B------:R-:W-:Y:S06]  /*22c10*/  BRA.DIV UR4, `(.L_x_627) ;  /* 0x0000007a04407947 */ /* 0x000fec000b800000 */
[----:B------:R-:W0:Y:S02]  /*22c20*/  S2R R5, SR_TID.X ;  /* 0x0000000000057919 */ /* 0x000e240000002100 */
[----:B0-----:R-:W-:-:S04]  /*22c30*/  SHF.R.U32.HI R5, RZ, 0x5, R5 ;  /* 0x00000005ff057819 */ /* 0x001fc80000011605 */
[----:B------:R-:W-:-:S05]  /*22c40*/  LOP3.LUT R5, R5, 0x3, RZ, 0xc0, !PT ;  /* 0x0000000305057812 */ /* 0x000fca00078ec0ff */
[----:B------:R0:W1:Y:S02]  /*22c50*/  SHFL.IDX PT, R14, R5, RZ, 0x1f ;  /* 0x00001fff050e7589 */ /* 0x00006400000e0000 */
.L_x_831:
[----:B-1----:R-:W-:Y:S02]  /*22c60*/  ISETP.NE.AND P0, PT, R14, RZ, PT ;  /* 0x000000ff0e00720c */ /* 0x002fe40003f05270 */
[----:B------:R-:W-:-:S11]  /*22c70*/  PLOP3.LUT P6, PT, PT, PT, PT, 0x8, 0x0 ;  /* 0x000000000000781c */ /* 0x000fd60003fce170 */
[----:B------:R-:W-:Y:S05]  /*22c80*/  @P0 BRA `(.L_x_628) ;  /* 0x00000000000c0947 */ /* 0x000fea0003800000 */
[----:B------:R-:W-:-:S03]  /*22c90*/  UMOV UR4, 0xffffffff ;  /* 0xffffffff00047882 */ /* 0x000fc60000000000 */
[----:B------:R-:W-:Y:S05]  /*22ca0*/  BRA.DIV UR4, `(.L_x_629) ;  /* 0x0000007a04507947 */ /* 0x000fea000b800000 */
[----:B------:R-:W-:-:S13]  /*22cb0*/  ELECT P6, URZ, PT ;  /* 0x00000000003f782f */ /* 0x000fda00038c0000 */
.L_x_628:
[----:B0-----:R-:W2:Y:S01]  /*22cc0*/  LDL R5, [R1+0x40] ;  /* 0x0000400001057983 */ /* 0x001ea20000100800 */
[----:B------:R-:W-:Y:S01]  /*22cd0*/  BSSY B1, `(.L_x_630) ;  /* 0x000000b000017945 */ /* 0x000fe20003800000 */
[----:B------:R-:W0:Y:S01]  /*22ce0*/  S2R R11, SR_CgaCtaId ;  /* 0x00000000000b7919 */ /* 0x000e220000008800 */
        /* <DEDUP_REMOVED lines=9> */
.L_x_834:
[----:B------:R-:W-:Y:S05]  /*22d80*/  BSYNC B1 ;  /* 0x0000000000017941 */ /* 0x000fea0003800000 */
.L_x_630:
[----:B------:R-:W-:Y:S04]  /*22d90*/  BSSY B1, `(.L_x_632) ;  /* 0x000008e000017945 */ /* 0x000fe80003800000 */
[----:B------:R-:W-:Y:S05]  /*22da0*/  @!P6 BRA `(.L_x_633) ;  /* 0x000000080030e947 */ /* 0x000fea0003800000 */
[----:B------:R-:W2:Y:S04]  /*22db0*/  LDL R7, [R1+0x8] ;  /* 0x0000080001077983 */ /* 0x000ea80000100800 */
[----:B------:R-:W3:Y:S01]  /*22dc0*/  LDL R8, [R1+0x10] ;  /* 0x0000100001087983 */ /* 0x000ee20000100800 */
[----:B------:R-:W1:Y:S01]  /*22dd0*/  S2R R6, SR_TID.X ;  /* 0x0000000000067919 */ /* 0x000e620000002100 */
[----:B------:R-:W-:Y:S01]  /*22de0*/  BSSY B2, `(.L_x_634) ;  /* 0x0000007000027945 */ /* 0x000fe20003800000 */
[----:B-1----:R-:W-:-:S04]  /*22df0*/  LOP3.LUT R6, R6, 0x7f, RZ, 0xc0, !PT ;  /* 0x0000007f06067812 */ /* 0x002fc800078ec0ff */
[----:B------:R-:W-:Y:S01]  /*22e00*/  ISETP.NE.AND P1, PT, R6, RZ, PT ;  /* 0x000000ff0600720c */ /* 0x000fe20003f25270 */
[----:B--2---:R-:W-:Y:S01]  /*22e10*/  IMAD R7, R7, 0x8, R11 ;  /* 0x0000000807077824 */ /* 0x004fe200078e020b */
[----:B---3--:R-:W-:-:S04]  /*22e20*/  SHF.L.U32 R12, R8, 0x1f, RZ ;  /* 0x0000001f080c7819 */ /* 0x008fc800000006ff */
[----:B------:R-:W1:Y:S02]  /*22e30*/  SYNCS.PHASECHK.TRANS64.TRYWAIT P0, [R7+URZ+0x334a0], R12 ;  /* 0x0334a00c070075a7 */ /* 0x000e64000800017f */
[----:B-1----:R-:W-:Y:S05]  /*22e40*/  @!P0 BRA `(.L_x_635) ;  /* 0x00000078001c8947 */ /* 0x002fea0003800000 */
.L_x_835:
[----:B------:R-:W-:Y:S05]  /*22e50*/  BSYNC B2 ;  /* 0x0000000000027941 */ /* 0x000fea0003800000 */
.L_x_634:
[----:B------:R-:W-:Y:S04]  /*22e60*/  BSSY B2, `(.L_x_636) ;  /* 0x0000009000027945 */ /* 0x000fe80003800000 */
[----:B------:R-:W-:Y:S05]  /*22e70*/  @P1 BRA `(.L_x_637) ;  /* 0x00000000001c1947 */ /* 0x000fea0003800000 */
[----:B0-----:R-:W0:Y:S02]  /*22e80*/  S2R R5, SR_TID.X ;  /* 0x0000000000057919 */ /* 0x001e240000002100 */
[----:B0-----:R-:W-:Y:S01]  /*22e90*/  LOP3.LUT R6, R5, 0x1f, RZ, 0xc0, !PT ;  /* 0x0000001f05067812 */ /* 0x001fe200078ec0ff */
[----:B------:R-:W-:-:S03]  /*22ea0*/  IMAD.MOV.U32 R5, RZ, RZ, 0x7800 ;  /* 0x00007800ff057424 */ /* 0x000fc600078e00ff */
[----:B------:R-:W-:Y:S01]  /*22eb0*/  ISETP.NE.AND P0, PT, R6, RZ, PT ;  /* 0x000000ff0600720c */ /* 0x000fe20003f05270 */
[----:B------:R2:W-:-:S12]  /*22ec0*/  SYNCS.ARRIVE.TRANS64 RZ, [R7+URZ+0x33490], R5 ;  /* 0x0334900507ff79a7 */ /* 0x0005d8000800003f */
[----:B--2---:R-:W-:Y:S05]  /*22ed0*/  @!P0 BRA `(.L_x_637) ;  /* 0x0000000000048947 */ /* 0x004fea0003800000 */
[----:B------:R-:W-:Y:S01]  /*22ee0*/  BPT.TRAP 0x1 ;  /* 0x000000040000795c */ /* 0x000fe20000300000 */
.L_x_637:
[----:B------:R-:W-:Y:S05]  /*22ef0*/  BSYNC B2 ;  /* 0x0000000000027941 */ /* 0x000fea0003800000 */
.L_x_636:
[----:B0-----:R-:W2:Y:S01]  /*22f00*/  LDL R5, [R1+0x8] ;  /* 0x0000080001057983 */ /* 0x001ea20000100800 */
[----:B------:R-:W-:Y:S01]  /*22f10*/  MOV R20, RZ ;  /* 0x000000ff00147202 */ /* 0x000fe20000000f00 */
[----:B------:R-:W-:Y:S01]  /*22f20*/  IMAD R6, R4, 0xa0, R10 ;  /* 0x000000a004067824 */ /* 0x000fe200078e020a */
[----:B------:R-:W-:Y:S01]  /*22f30*/  UIADD3 UR4, UP0, UR40, 0x570, URZ ;  /* 0x0000057028047890 */ /* 0x000fe2000ff1e03f */
[----:B------:R-:W-:Y:S01]  /*22f40*/  PLOP3.LUT P0, PT, PT, PT, PT, 0x80, 0x0 ;  /* 0x000000000000781c */ /* 0x000fe20003f0f070 */
[----:B------:R-:W-:Y:S01]  /*22f50*/  UMOV UR6, 0x0 ;  /* 0x0000000000067882 */ /* 0x000fe20000000000 */
[----:B------:R-:W-:Y:S01]  /*22f60*/  R2UR UR10, R20 ;  /* 0x00000000140a72ca */ /* 0x000fe200000e0000 */
[----:B------:R-:W-:Y:S01]  /*22f70*/  VIADD R6, R6, 0xffffff60 ;  /* 0xffffff6006067836 */ /* 0x000fe20000000000 */
[----:B------:R-:W-:Y:S01]  /*22f80*/  UIADD3.X UR5, URZ, UR41, URZ, UP0, !UPT ;  /* 0x000000293f057290 */ /* 0x000fe200087fe43f */
[----:B------:R-:W-:Y:S01]  /*22f90*/  UMOV UR7, 0x12f00000 ;  /* 0x12f0000000077882 */ /* 0x000fe20000000000 */
[----:B--2---:R-:W-:-:S02]  /*22fa0*/  IMAD R9, R5, 0x7800, R11 ;  /* 0x0000780005097824 */ /* 0x004fc400078e020b */
[----:B------:R-:W-:Y:S02]  /*22fb0*/  VIADD R5, R7, 0x33490 ;  /* 0x0003349007057836 */ /* 0x000fe40000000000 */
[----:B------:R-:W-:-:S07]  /*22fc0*/  VIADD R8, R9, 0x24200 ;  /* 0x0002420009087836 */ /* 0x000fce0000000000 */
.L_x_638:
[----:B------:R-:W-:-:S13]  /*22fd0*/  @P0 ELECT P2, URZ, PT ;  /* 0x00000000003f082f */ /* 0x000fda0003840000 */
[----:B------:R-:W-:Y:S02]  /*22fe0*/  @P2 R2UR UR13, R0 ;  /* 0x00000000000d22ca */ /* 0x000fe400000e0000 */
[----:B------:R-:W-:Y:S02]  /*22ff0*/  @P2 R2UR UR12, R2 ;  /* 0x00000000020c22ca */ /* 0x000fe400000e0000 */
[----:B------:R-:W-:Y:S02]  /*23000*/  @P2 R2UR UR11, R6 ;  /* 0x00000000060b22ca */ /* 0x000fe400000e0000 */
[----:B------:R-:W-:Y:S02]  /*23010*/  @P2 R2UR UR9, R5 ;  /* 0x00000000050922ca */ /* 0x000fe400000e0000 */
[----:B------:R-:W-:Y:S02]  /*23020*/  @P2 R2UR UR8, R8 ;  /* 0x00000000080822ca */ /* 0x000fe400000e0000 */
[----:B------:R-:W-:-:S02]  /*23030*/  @P2 PLOP3.LUT P0, PT, P2, PT, PT, 0x8, 0x0 ;  /* 0x000000000000281c */ /* 0x000fc4000170e170 */
[----:B------:R-:W-:-:S09]  /*23040*/  PLOP3.LUT P2, PT, PT, PT, PT, 0x8, 0x0 ;  /* 0x000000000000781c */ /* 0x000fd20003f4e170 */
[----:B------:R0:W-:Y:S02]  /*23050*/  UTMALDG.4D [UR8], [UR4], desc[UR6] ;  /* 0x00000608040075b4 */ /* 0x0001e40008019000 */
[----:B0-----:R-:W-:Y:S05]  /*23060*/  @P0 BRA.U.ANY `(.L_x_638) ;  /* 0xfffffffd00d80947 */ /* 0x001fea000393ffff */
[----:B------:R-:W-:Y:S01]  /*23070*/  IMAD.MOV.U32 R15, RZ, RZ, 0x40 ;  /* 0x00000040ff0f7424 */ /* 0x000fe200078e00ff */
[----:B------:R-:W-:Y:S01]  /*23080*/  PLOP3.LUT P0, PT, PT, PT, PT, 0x80, 0x0 ;  /* 0x000000000000781c */ /* 0x000fe20003f0f070 */
[----:B------:R-:W-:Y:S01]  /*23090*/  UMOV UR6, 0x0 ;  /* 0x0000000000067882 */ /* 0x000fe20000000000 */
[----:B------:R-:W-:Y:S01]  /*230a0*/  IADD3 R8, R9, 0x26a00, RZ ;  /* 0x00026a0009087810 */ /* 0x000fe20007ffe0ff */
[----:B------:R-:W-:Y:S01]  /*230b0*/  UMOV UR7, 0x12f00000 ;  /* 0x12f0000000077882 */ /* 0x000fe20000000000 */
[----:B------:R-:W-:-:S15]  /*230c0*/  R2UR UR10, R15 ;  /* 0x000000000f0a72ca */ /* 0x000fde00000e0000 */
.L_x_639:
        /* <DEDUP_REMOVED lines=12> */
[----:B------:R-:W-:Y:S01]  /*23190*/  VIADD R8, R9, 0x29200 ;  /* 0x0002920009087836 */ /* 0x000fe20000000000 */
[----:B------:R-:W-:Y:S01]  /*231a0*/  UMOV UR6, 0x0 ;  /* 0x0000000000067882 */ /* 0x000fe20000000000 */
[----:B------:R-:W-:Y:S01]  /*231b0*/  UMOV UR7, 0x12f00000 ;  /* 0x12f0000000077882 */ /* 0x000fe20000000000 */
[----:B------:R-:W-:-:S15]  /*231c0*/  R2UR UR10, R14 ;  /* 0x000000000e0a72ca */ /* 0x000fde00000e0000 */
.L_x_640:
        /* <DEDUP_REMOVED lines=10> */
[----:B------:R-:W0:Y:S01]  /*23270*/  SYNCS.PHASECHK.TRANS64.TRYWAIT P0, [R7+URZ+0x334c0], R12 ;  /* 0x0334c00c070075a7 */ /* 0x000e22000800017f */
[----:B------:R-:W-:Y:S04]  /*23280*/  BSSY B2, `(.L_x_641) ;  /* 0x0000002000027945 */ /* 0x000fe80003800000 */
[----:B0-----:R-:W-:Y:S05]  /*23290*/  @!P0 BRA `(.L_x_642) ;  /* 0x00000074001c8947 */ /* 0x001fea0003800000 */
.L_x_836:
[----:B------:R-:W-:Y:S05]  /*232a0*/  BSYNC B2 ;  /* 0x0000000000027941 */ /* 0x000fea0003800000 */
.L_x_641:
[----:B------:R-:W-:Y:S01]  /*232b0*/  BSSY B2, `(.L_x_643) ;  /* 0x000000b000027945 */ /* 0x000fe20003800000 */
[----:B01----:R-:W-:Y:S02]  /*232c0*/  IMAD.MOV.U32 R12, RZ, RZ, 0x0 ;  /* 0x00000000ff0c7424 */ /* 0x003fe400078e00ff */
[----:B------:R-:W-:Y:S01]  /*232d0*/  IMAD.MOV.U32 R13, RZ, RZ, 0x12f00000 ;  /* 0x12f00000ff0d7424 */ /* 0x000fe200078e00ff */
[----:B------:R-:W-:Y:S06]  /*232e0*/  @P1 BRA `(.L_x_644) ;  /* 0x00000000001c1947 */ /* 0x000fec0003800000 */
[----:B------:R-:W0:Y:S02]  /*232f0*/  S2R R5, SR_TID.X ;  /* 0x0000000000057919 */ /* 0x000e240000002100 */
[----:B0-----:R-:W-:Y:S02]  /*23300*/  LOP3.LUT R8, R5, 0x1f, RZ, 0xc0, !PT ;  /* 0x0000001f05087812 */ /* 0x001fe400078ec0ff */
[----:B------:R-:W-:Y:S02]  /*23310*/  MOV R5, 0x7800 ;  /* 0x0000780000057802 */ /* 0x000fe40000000f00 */
[----:B------:R-:W-:Y:S02]  /*23320*/  ISETP.NE.AND P0, PT, R8, RZ, PT ;  /* 0x000000ff0800720c */ /* 0x000fe40003f05270 */
[----:B------:R0:W-:Y:S11]  /*23330*/  SYNCS.ARRIVE.TRANS64 RZ, [R7+URZ+0x334b0], R5 ;  /* 0x0334b00507ff79a7 */ /* 0x0001f6000800003f */
[----:B0-----:R-:W-:Y:S05]  /*23340*/  @!P0 BRA `(.L_x_644) ;  /* 0x0000000000048947 */ /* 0x001fea0003800000 */
[----:B------:R-:W-:Y:S01]  /*23350*/  BPT.TRAP 0x1 ;  /* 0x000000040000795c */ /* 0x000fe20000300000 */
.L_x_644:
[----:B------:R-:W-:Y:S05]  /*23360*/  BSYNC B2 ;  /* 0x0000000000027941 */ /* 0x000fea0003800000 */
.L_x_643:
[----:B------:R-:W-:Y:S01]  /*23370*/  R2UR UR10, R20 ;  /* 0x00000000140a72ca */ /* 0x000fe200000e0000 */
[----:B------:R-:W-:Y:S01]  /*23380*/  UIADD3 UR4, UP0, UR40, 0x670, URZ ;  /* 0x0000067028047890 */ /* 0x000fe2000ff1e03f */
[----:B------:R-:W-:Y:S01]  /*23390*/  R2UR UR6, R12 ;  /* 0x000000000c0672ca */ /* 0x000fe200000e0000 */
[----:B------:R-:W-:Y:S01]  /*233a0*/  VIADD R7, R7, 0x334b0 ;  /* 0x000334b007077836 */ /* 0x000fe20000000000 */
[----:B------:R-:W-:Y:S01]  /*233b0*/  R2UR UR7, R13 ;  /* 0x000000000d0772ca */ /* 0x000fe200000e0000 */
[----:B------:R-:W-:Y:S01]  /*233c0*/  VIADD R5, R9, 0xf200 ;  /* 0x0000f20009057836 */ /* 0x000fe20000000000 */
[----:B------:R-:W-:Y:S01]  /*233d0*/  PLOP3.LUT P0, PT, PT, PT, PT, 0x80, 0x0 ;  /* 0x000000000000781c */ /* 0x000fe20003f0f070 */
[----:B------:R-:W-:-:S12]  /*233e0*/  UIADD3.X UR5, URZ, UR41, URZ, UP0, !UPT ;  /* 0x000000293f057290 */ /* 0x000fd800087fe43f */
.L_x_645:
        /* <DEDUP_REMOVED lines=10> */
[----:B------:R-:W-:Y:S01]  /*23490*/  R2UR UR10, R15 ;  /* 0x000000000f0a72ca */ /* 0x000fe200000e0000 */
[----:B------:R-:W-:Y:S01]  /*234a0*/  VIADD R5, R9, 0x11a00 ;  /* 0x00011a0009057836 */ /* 0x000fe20000000000 */
[----:B------:R-:W-:Y:S02]  /*234b0*/  R2UR UR6, R12 ;  /* 0x000000000c0672ca */ /* 0x000fe400000e0000 */
[----:B------:R-:W-:Y:S02]  /*234c0*/  R2UR UR7, R13 ;  /* 0x000000000d0772ca */ /* 0x000fe400000e0000 */
[----:B------:R-:W-:-:S13]  /*234d0*/  PLOP3.LUT P0, PT, PT, PT, PT, 0x80, 0x0 ;  /* 0x000000000000781c */ /* 0x000fda0003f0f070 */
.L_x_646:
        /* <DEDUP_REMOVED lines=15> */
.L_x_647:
        /* <DEDUP_REMOVED lines=9> */
[----:B-1----:R-:W-:Y:S05]  /*23660*/  @P0 BRA.U.ANY `(.L_x_647) ;  /* 0xfffffffd00d80947 */ /* 0x002fea000393ffff */
.L_x_633:
[----:B------:R-:W-:Y:S05]  /*23670*/  BSYNC B1 ;  /* 0x0000000000017941 */ /* 0x000fea0003800000 */
.L_x_632:
[----:B0-----:R-:W2:Y:S04]  /*23680*/  LDL.LU R5, [R1+0x8] ;  /* 0x0000080001057983 */ /* 0x001ea80000300800 */
[----:B------:R-:W3:Y:S01]  /*23690*/  LDL.LU R8, [R1+0x10] ;  /* 0x0000100001087983 */ /* 0x000ee20000300800 */
[----:B------:R-:W-:Y:S02]  /*236a0*/  PLOP3.LUT P0, PT, PT, PT, PT, 0x8, 0x0 ;  /* 0x000000000000781c */ /* 0x000fe40003f0e170 */
[----:B--2---:R-:W-:-:S04]  /*236b0*/  IADD3 R5, R5, 0x1, RZ ;  /* 0x0000000105057810 */ /* 0x004fc80007ffe0ff */
[----:B------:R-:W-:-:S04]  /*236c0*/  ISETP.NE.AND P1, PT, R5, 0x2, PT ;  /* 0x000000020500780c */ /* 0x000fc80003f25270 */
[----:B------:R-:W-:Y:S02]  /*236d0*/  SEL R6, RZ, 0x1, P1 ;  /* 0x00000001ff067807 */ /* 0x000fe40000800000 */
[----:B------:R-:W-:Y:S02]  /*236e0*/  SEL R5, R5, RZ, P1 ;  /* 0x000000ff05057207 */ /* 0x000fe40000800000 */
[----:B---3--:R-:W-:Y:S01]  /*236f0*/  LOP3.LUT R8, R8, R6, RZ, 0x3c, !PT ;  /* 0x0000000608087212 */ /* 0x008fe200078e3cff */
[----:B------:R-:W-:-:S04]  /*23700*/  VIADD R6, R4, 0xfffffffe ;  /* 0xfffffffe04067836 */ /* 0x000fc80000000000 */
[----:B------:R0:W-:Y:S01]  /*23710*/  STL [R1+0x10], R8 ;  /* 0x0000100801007387 */ /* 0x0001e20000100800 */
[----:B------:R-:W-:-:S03]  /*23720*/  ISETP.GE.AND P2, PT, R6, R3, PT ;  /* 0x000000030600720c */ /* 0x000fc60003f46270 */
[----:B------:R0:W-:Y:S10]  /*23730*/  STL [R1+0x8], R5 ;  /* 0x0000080501007387 */ /* 0x0001f40000100800 */
[----:B0-----:R-:W-:Y:S05]  /*23740*/  @!P2 BRA `(.L_x_626) ;  /* 0x000000080078a947 */ /* 0x001fea0003800000 */
[C---:B------:R-:W-:Y:S02]  /*23750*/  IMAD R8, R4.reuse, 0xa0, R10 ;  /* 0x000000a004087824 */ /* 0x040fe400078e020a */
[----:B------:R-:W-:Y:S02]  /*23760*/  VIADD R9, R4, 0xffffffff ;  /* 0xffffffff04097836 */ /* 0x000fe40000000000 */
[----:B------:R-:W-:-:S07]  /*23770*/  VIADD R8, R8, 0xfffffec0 ;  /* 0xfffffec008087836 */ /* 0x000fce0000000000 */
.L_x_664:
[----:B------:R-:W-:Y:S05]  /*23780*/  YIELD ;  /* 0x0000000000007946 */ /* 0x000fea0003800000 */
[----:B------:R-:W-:Y:S04]  /*23790*/  BSSY B1, `(.L_x_648) ;  /* 0x000008c000017945 */ /* 0x000fe80003800000 */
[----:B0-----:R-:W-:Y:S05]  /*237a0*/  @!P6 BRA `(.L_x_649) ;  /* 0x000000080028e947 */ /* 0x001fea0003800000 */
[----:B------:R-:W2:Y:S04]  /*237b0*/  LDL R6, [R1+0x8] ;  /* 0x0000080001067983 */ /* 0x000ea80000100800 */
[----:B------:R-:W3:Y:S01]  /*237c0*/  LDL R5, [R1+0x10] ;  /* 0x0000100001057983 */ /* 0x000ee20000100800 */
[----:B------:R-:W0:Y:S01]  /*237d0*/  S2R R4, SR_TID.X ;  /* 0x0000000000047919 */ /* 0x000e220000002100 */
[----:B------:R-:W-:Y:S01]  /*237e0*/  BSSY B2, `(.L_x_650) ;  /* 0x0000007000027945 */ /* 0x000fe20003800000 */
[----:B0-----:R-:W-:-:S04]  /*237f0*/  LOP3.LUT R4, R4, 0x7f, RZ, 0xc0, !PT ;  /* 0x0000007f04047812 */ /* 0x001fc800078ec0ff */
[----:B------:R-:W-:Y:S01]  /*23800*/  ISETP.NE.AND P2, PT, R4, RZ, PT ;  /* 0x000000ff0400720c */ /* 0x000fe20003f45270 */
[----:B--2---:R-:W-:Y:S01]  /*23810*/  IMAD R7, R6, 0x8, R11 ;  /* 0x0000000806077824 */ /* 0x004fe200078e020b */
[----:B---3--:R-:W-:-:S04]  /*23820*/  SHF.L.U32 R6, R5, 0x1f, RZ ;  /* 0x0000001f05067819 */ /* 0x008fc800000006ff */
[----:B------:R-:W0:Y:S02]  /*23830*/  SYNCS.PHASECHK.TRANS64.TRYWAIT P1, [R7+URZ+0x334a0], R6 ;  /* 0x0334a006070075a7 */ /* 0x000e24000802017f */
[----:B0-----:R-:W-:Y:S05]  /*23840*/  @!P1 BRA `(.L_x_651) ;  /* 0x0000006c00c49947 */ /* 0x001fea0003800000 */
.L_x_837:
[----:B------:R-:W-:Y:S05]  /*23850*/  BSYNC B2 ;  /* 0x0000000000027941 */ /* 0x000fea0003800000 */
.L_x_650:
[----:B------:R-:W-:Y:S04]  /*23860*/  BSSY B2, `(.L_x_652) ;  /* 0x0000009000027945 */ /* 0x000fe80003800000 */
[----:B------:R-:W-:Y:S05]  /*23870*/  @P2 BRA `(.L_x_653) ;  /* 0x00000000001c2947 */ /* 0x000fea0003800000 */
[----:B------:R-:W1:Y:S02]  /*23880*/  S2R R4, SR_TID.X ;  /* 0x0000000000047919 */ /* 0x000e640000002100 */
[----:B-1----:R-:W-:Y:S02]  /*23890*/  LOP3.LUT R5, R4, 0x1f, RZ, 0xc0, !PT ;  /* 0x0000001f04057812 */ /* 0x002fe400078ec0ff */
[----:B------:R-:W-:Y:S02]  /*238a0*/  MOV R4, 0x7800 ;  /* 0x0000780000047802 */ /* 0x000fe40000000f00 */
[----:B------:R-:W-:Y:S02]  /*238b0*/  ISETP.NE.AND P1, PT, R5, RZ, PT ;  /* 0x000000ff0500720c */ /* 0x000fe40003f25270 */
[----:B------:R1:W-:Y:S11]  /*238c0*/  SYNCS.ARRIVE.TRANS64 RZ, [R7+URZ+0x33490], R4 ;  /* 0x0334900407ff79a7 */ /* 0x0003f6000800003f */
[----:B-1----:R-:W-:Y:S05]  /*238d0*/  @!P1 BRA `(.L_x_653) ;  /* 0x0000000000049947 */ /* 0x002fea0003800000 */
[----:B------:R-:W-:Y:S01]  /*238e0*/  BPT.TRAP 0x1 ;  /* 0x000000040000795c */ /* 0x000fe20000300000 */
.L_x_653:
[----:B------:R-:W-:Y:S05]  /*238f0*/  BSYNC B2 ;  /* 0x0000000000027941 */ /* 0x000fea0003800000 */
.L_x_652:
[----:B------:R-:W2:Y:S01]  /*23900*/  LDL R4, [R1+0x8] ;  /* 0x0000080001047983 */ /* 0x000ea20000100800 */
[----:B------:R-:W-:Y:S01]  /*23910*/  IMAD.MOV.U32 R14, RZ, RZ, RZ ;  /* 0x000000ffff0e7224 */ /* 0x000fe200078e00ff */
[----:B------:R-:W-:Y:S01]  /*23920*/  UIADD3 UR4, UP0, UR40, 0x570, URZ ;  /* 0x0000057028047890 */ /* 0x000fe2000ff1e03f */
[----:B------:R-:W-:Y:S01]  /*23930*/  PLOP3.LUT P1, PT, PT, PT, PT, 0x80, 0x0 ;  /* 0x000000000000781c */ /* 0x000fe20003f2f070 */
[----:B------:R-:W-:Y:S01]  /*23940*/  UMOV UR6, 0x0 ;  /* 0x0000000000067882 */ /* 0x000fe20000000000 */
[----:B------:R-:W-:Y:S01]  /*23950*/  UMOV UR7, 0x12f00000 ;  /* 0x12f0000000077882 */ /* 0x000fe20000000000 */
[----:B------:R-:W-:Y:S01]  /*23960*/  R2UR UR10, R14 ;  /* 0x000000000e0a72ca */ /* 0x000fe200000e0000 */
[----:B------:R-:W-:Y:S01]  /*23970*/  UIADD3.X UR5, URZ, UR41, URZ, UP0, !UPT ;  /* 0x000000293f057290 */ /* 0x000fe200087fe43f */
[----:B--2---:R-:W-:Y:S02]  /*23980*/  IMAD R5, R4, 0x7800, R11 ;  /* 0x0000780004057824 */ /* 0x004fe400078e020b */
[----:B------:R-:W-:-:S02]  /*23990*/  VIADD R4, R7, 0x33490 ;  /* 0x0003349007047836 */ /* 0x000fc40000000000 */
[----:B------:R-:W-:-:S09]  /*239a0*/  VIADD R10, R5, 0x24200 ;  /* 0x00024200050a7836 */ /* 0x000fd20000000000 */
.L_x_654:
        /* <DEDUP_REMOVED lines=10> */
[----:B------:R-:W-:Y:S01]  /*23a50*/  IMAD.MOV.U32 R20, RZ, RZ, 0x40 ;  /* 0x00000040ff147424 */ /* 0x000fe200078e00ff */
[----:B------:R-:W-:Y:S01]  /*23a60*/  PLOP3.LUT P1, PT, PT, PT, PT, 0x80, 0x0 ;  /* 0x000000000000781c */ /* 0x000fe20003f2f070 */
[----:B------:R-:W-:Y:S01]  /*23a70*/  UMOV UR6, 0x0 ;  /* 0x0000000000067882 */ /* 0x000fe20000000000 */
[----:B------:R-:W-:Y:S01]  /*23a80*/  IADD3 R10, R5, 0x26a00, RZ ;  /* 0x00026a00050a7810 */ /* 0x000fe20007ffe0ff */
[----:B------:R-:W-:Y:S01]  /*23a90*/  UMOV UR7, 0x12f00000 ;  /* 0x12f0000000077882 */ /* 0x000fe20000000000 */
[----:B------:R-:W-:-:S15]  /*23aa0*/  R2UR UR10, R20 ;  /* 0x00000000140a72ca */ /* 0x000fde00000e0000 */
.L_x_655:
        /* <DEDUP_REMOVED lines=12> */
[----:B------:R-:W-:Y:S01]  /*23b70*/  VIADD R10, R5, 0x29200 ;  /* 0x00029200050a7836 */ /* 0x000fe20000000000 */
[----:B------:R-:W-:Y:S01]  /*23b80*/  UMOV UR6, 0x0 ;  /* 0x0000000000067882 */ /* 0x000fe20000000000 */
[----:B------:R-:W-:Y:S01]  /*23b90*/  UMOV UR7, 0x12f00000 ;  /* 0x12f0000000077882 */ /* 0x000fe20000000000 */
[----:B------:R-:W-:-:S15]  /*23ba0*/  R2UR UR10, R15 ;  /* 0x000000000f0a72ca */ /* 0x000fde00000e0000 */
.L_x_656:
        /* <DEDUP_REMOVED lines=10> */
[----:B------:R-:W1:Y:S01]  /*23c50*/  SYNCS.PHASECHK.TRANS64.TRYWAIT P1, [R7+URZ+0x334c0], R6 ;  /* 0x0334c006070075a7 */ /* 0x000e62000802017f */
[----:B------:R-:W-:Y:S04]  /*23c60*/  BSSY B2, `(.L_x_657) ;  /* 0x0000002000027945 */ /* 0x000fe80003800000 */
[----:B-1----:R-:W-:Y:S05]  /*23c70*/  @!P1 BRA `(.L_x_658) ;  /* 0x0000006800cc9947 */ /* 0x002fea0003800000 */
.L_x_838:
[----:B------:R-:W-:Y:S05]  /*23c80*/  BSYNC B2 ;  /* 0x0000000000027941 */ /* 0x000fea0003800000 */
.L_x_657:
[----:B------:R-:W-:Y:S01]  /*23c90*/  BSSY B2, `(.L_x_659) ;  /* 0x000000b000027945 */ /* 0x000fe20003800000 */
[----:B------:R-:W-:Y:S02]  /*23ca0*/  IMAD.MOV.U32 R12, RZ, RZ, 0x0 ;  /* 0x00000000ff0c7424 */ /* 0x000fe400078e00ff */
[----:B------:R-:W-:Y:S01]  /*23cb0*/  IMAD.MOV.U32 R13, RZ, RZ, 0x12f00000 ;  /* 0x12f00000ff0d7424 */ /* 0x000fe200078e00ff */
[----:B------:R-:W-:Y:S06]  /*23cc0*/  @P2 BRA `(.L_x_660) ;  /* 0x00000000001c2947 */ /* 0x000fec0003800000 */
[----:B------:R-:W2:Y:S02]  /*23cd0*/  S2R R4, SR_TID.X ;  /* 0x0000000000047919 */ /* 0x000ea40000002100 */
[----:B--2---:R-:W-:Y:S02]  /*23ce0*/  LOP3.LUT R10, R4, 0x1f, RZ, 0xc0, !PT ;  /* 0x0000001f040a7812 */ /* 0x004fe400078ec0ff */
[----:B------:R-:W-:Y:S02]  /*23cf0*/  MOV R4, 0x7800 ;  /* 0x0000780000047802 */ /* 0x000fe40000000f00 */
[----:B------:R-:W-:Y:S02]  /*23d00*/  ISETP.NE.AND P1, PT, R10, RZ, PT ;  /* 0x000000ff0a00720c */ /* 0x000fe40003f25270 */
[----:B------:R2:W-:Y:S11]  /*23d10*/  SYNCS.ARRIVE.TRANS64 RZ, [R7+URZ+0x334b0], R4 ;  /* 0x0334b00407ff79a7 */ /* 0x0005f6000800003f */
[----:B--2---:R-:W-:Y:S05]  /*23d20*/  @!P1 BRA `(.L_x_660) ;  /* 0x0000000000049947 */ /* 0x004fea0003800000 */
[----:B------:R-:W-:Y:S01]  /*23d30*/  BPT.TRAP 0x1 ;  /* 0x000000040000795c */ /* 0x000fe20000300000 */
.L_x_660:
[----:B------:R-:W-:Y:S05]  /*23d40*/  BSYNC B2 ;  /* 0x0000000000027941 */ /* 0x000fea0003800000 */
.L_x_659:
[----:B------:R-:W-:Y:S01]  /*23d50*/  R2UR UR10, R14 ;  /* 0x000000000e0a72ca */ /* 0x000fe200000e0000 */
[----:B------:R-:W-:Y:S01]  /*23d60*/  UIADD3 UR4, UP0, UR40, 0x670, URZ ;  /* 0x0000067028047890 */ /* 0x000fe2000ff1e03f */
[----:B------:R-:W-:Y:S01]  /*23d70*/  R2UR UR6, R12 ;  /* 0x000000000c0672ca */ /* 0x000fe200000e0000 */
[----:B01----:R-:W-:Y:S01]  /*23d80*/  VIADD R7, R7, 0x334b0 ;  /* 0x000334b007077836 */ /* 0x003fe20000000000 */
[----:B------:R-:W-:Y:S01]  /*23d90*/  R2UR UR7, R13 ;  /* 0x000000000d0772ca */ /* 0x000fe200000e0000 */
[----:B------:R-:W-:Y:S01]  /*23da0*/  VIADD R4, R5, 0xf200 ;  /* 0x0000f20005047836 */ /* 0x000fe20000000000 */
[----:B------:R-:W-:Y:S01]  /*23db0*/  PLOP3.LUT P1, PT, PT, PT, PT, 0x80, 0x0 ;  /* 0x000000000000781c */ /* 0x000fe20003f2f070 */
[----:B------:R-:W-:-:S12]  /*23dc0*/  UIADD3.X UR5, URZ, UR41, URZ, UP0, !UPT ;  /* 0x000000293f057290 */ /* 0x000fd800087fe43f */
.L_x_661:
        /* <DEDUP_REMOVED lines=15> */
.L_x_662:
        /* <DEDUP_REMOVED lines=15> */
.L_x_663:
        /* <DEDUP_REMOVED lines=10> */
.L_x_649:
[----:B------:R-:W-:Y:S05]  /*24050*/  BSYNC B1 ;  /* 0x0000000000017941 */ /* 0x000fea0003800000 */
.L_x_648:
[----:B------:R-:W2:Y:S04]  /*24060*/  LDL.LU R4, [R1+0x8] ;  /* 0x0000080001047983 */ /* 0x000ea80000300800 */
[----:B------:R-:W3:Y:S01]  /*24070*/  LDL.LU R6, [R1+0x10] ;  /* 0x0000100001067983 */ /* 0x000ee20000300800 */
[----:B------:R-:W-:Y:S02]  /*24080*/  VIADD R9, R9, 0xffffffff ;  /* 0xffffffff09097836 */ /* 0x000fe40000000000 */
[----:B------:R-:W-:-:S03]  /*24090*/  VIADD R8, R8, 0xffffff60 ;  /* 0xffffff6008087836 */ /* 0x000fc60000000000 */
[----:B------:R-:W-:Y:S02]  /*240a0*/  ISETP.GT.AND P2, PT, R9, R3, PT ;  /* 0x000000030900720c */ /* 0x000fe40003f44270 */
[----:B--2---:R-:W-:-:S04]  /*240b0*/  IADD3 R4, R4, 0x1, RZ ;  /* 0x0000000104047810 */ /* 0x004fc80007ffe0ff */
[----:B------:R-:W-:-:S04]  /*240c0*/  ISETP.NE.AND P1, PT, R4, 0x2, PT ;  /* 0x000000020400780c */ /* 0x000fc80003f25270 */
[----:B------:R-:W-:Y:S02]  /*240d0*/  SEL R5, RZ, 0x1, P1 ;  /* 0x00000001ff057807 */ /* 0x000fe40000800000 */
[----:B------:R-:W-:Y:S02]  /*240e0*/  SEL R4, R4, RZ, P1 ;  /* 0x000000ff04047207 */ /* 0x000fe40000800000 */
[----:B---3--:R-:W-:-:S03]  /*240f0*/  LOP3.LUT R6, R6, R5, RZ, 0x3c, !PT ;  /* 0x0000000506067212 */ /* 0x008fc600078e3cff */
[----:B------:R0:W-:Y:S04]  /*24100*/  STL [R1+0x8], R4 ;  /* 0x0000080401007387 */ /* 0x0001e80000100800 */
[----:B------:R0:W-:Y:S01]  /*24110*/  STL [R1+0x10], R6 ;  /* 0x0000100601007387 */ /* 0x0001e20000100800 */
[----:B------:R-:W-:Y:S05]  /*24120*/  @P2 BRA `(.L_x_664) ;  /* 0xfffffff400942947 */ /* 0x000fea000383ffff */
.L_x_626:
[----:B------:R-:W-:Y:S05]  /*24130*/  BSYNC B0 ;  /* 0x0000000000007941 */ /* 0x000fea0003800000 */
.L_x_625:
[----:B0-----:R-:W2:Y:S01]  /*24140*/  LDL R4, [R1+0x30] ;  /* 0x0000300001047983 */ /* 0x001ea20000100800 */
[----:B------:R-:W-:Y:S05]  /*24150*/  @!P0 WARPSYNC.ALL ;  /* 0x0000000000008948 */ /* 0x000fea0003800000 */
[----:B------:R-:W-:Y:S06]  /*24160*/  @!P0 BAR.SYNC.DEFER_BLOCKING 0xc, 0x180 ;  /* 0x0306000000008b1d */ /* 0x000fec0000010000 */
[----:B------:R-:W-:Y:S01]  /*24170*/  BSSY B6, `(.L_x_665) ;  /* 0x0000347000067945 */ /* 0x000fe20003800000 */
[----:B--2---:R-:W-:-:S13]  /*24180*/  ISETP.GT.AND P0, PT, R4, RZ, PT ;  /* 0x000000ff0400720c */ /* 0x004fda0003f04270 */
[----:B------:R-:W-:Y:S05]  /*24190*/  @P0 BRA `(.L_x_666) ;  /* 0x0000000000440947 */ /* 0x000fea0003800000 */
        /* <DEDUP_REMOVED lines=15> */
[----:B0-----:R-:W-:Y:S01]  /*24290*/  IADD3 R16, R0, UR38, R7 ;  /* 0x0000002600107c10 */ /* 0x001fe2000fffe007 */
[----:B------:R-:W-:Y:S06]  /*242a0*/  BRA `(.L_x_667) ;  /* 0x0000003000cc7947 */ /* 0x000fec0003800000 */
.L_x_666:
[----:B------:R-:W0:Y:S01]  /*242b0*/  S2R R0, SR_CgaCtaId ;  /* 0x0000000000007919 */ /* 0x000e220000008800 */
[----:B------:R-:W-:-:S04]  /*242c0*/  MOV R2, 0x400 ;  /* 0x0000040000027802 */ /* 0x000fc80000000f00 */
[----:B0-----:R-:W-:-:S05]  /*242d0*/  LEA R3, R0, R2, 0x18 ;  /* 0x0000000200037211 */ /* 0x001fca00078ec0ff */
[----:B------:R0:W-:Y:S01]  /*242e0*/  STL [R1+0x24], R3 ;  /* 0x0000240301007387 */ /* 0x0001e20000100800 */
[----:B------:R-:W-:-:S05]  /*242f0*/  VIADD R0, R3, 0x24200 ;  /* 0x0002420003007836 */ /* 0x000fca0000000000 */
[----:B------:R-:W-:-:S13]  /*24300*/  LOP3.LUT P0, RZ, R0, 0x1bf, RZ, 0xc0, !PT ;  /* 0x000001bf00ff7812 */ /* 0x000fda000780c0ff */
[----:B0-----:R-:W-:Y:S05]  /*24310*/  @!P0 BRA `(.L_x_668) ;  /* 0x0000000000408947 */ /* 0x001fea0003800000 */
[----:B------:R-:W-:Y:S01]  /*24320*/  MOV R2, 0x0 ;  /* 0x0000000000027802 */ /* 0x000fe20000000f00 */
[----:B------:R-:W-:Y:S01]  /*24330*/  ULDC.64 UR6, c[0x4][0x98] ;  /* 0x0100260000067ab9 */ /* 0x000fe20000000a00 */
[----:B------:R-:W-:Y:S01]  /*24340*/  ULDC.64 UR8, c[0x4][0xa0] ;  /* 0x0100280000087ab9 */ /* 0x000fe20000000a00 */
[----:B------:R-:W-:Y:S01]  /*24350*/  ULDC.64 UR4, c[0x4][0x8] ;  /* 0x0100020000047ab9 */ /* 0x000fe20000000a00 */
[----:B------:R-:W-:Y:S01]  /*24360*/  IMAD.U32 R4, RZ, RZ, UR6 ;  /* 0x00000006ff047e24 */ /* 0x000fe2000f8e00ff */
[----:B------:R-:W-:Y:S01]  /*24370*/  MOV R5, UR7 ;  /* 0x0000000700057c02 */ /* 0x000fe20008000f00 */
[----:B------:R-:W0:Y:S01]  /*24380*/  LDC.64 R2, c[0x4][R2] ;  /* 0x0100000002027b82 */ /* 0x000e220000000a00 */
[----:B------:R-:W-:Y:S01]  /*24390*/  IMAD.U32 R6, RZ, RZ, UR8 ;  /* 0x00000008ff067e24 */ /* 0x000fe2000f8e00ff */
[----:B------:R-:W-:Y:S01]  /*243a0*/  MOV R8, 0x70 ;  /* 0x0000007000087802 */ /* 0x000fe20000000f00 */
[----:B------:R-:W-:Y:S02]  /*243b0*/  IMAD.U32 R7, RZ, RZ, UR9 ;  /* 0x00000009ff077e24 */ /* 0x000fe4000f8e00ff */
[----:B------:R-:W-:-:S02]  /*243c0*/  IMAD.U32 R10, RZ, RZ, UR4 ;  /* 0x00000004ff0a7e24 */ /* 0x000fc4000f8e00ff */
[----:B------:R-:W-:Y:S02]  /*243d0*/  IMAD.U32 R11, RZ, RZ, UR5 ;  /* 0x00000005ff0b7e24 */ /* 0x000fe4000f8e00ff */
[----:B------:R-:W-:Y:S02]  /*243e0*/  IMAD.MOV.U32 R12, RZ, RZ, 0x1 ;  /* 0x00000001ff0c7424 */ /* 0x000fe400078e00ff */
[----:B------:R-:W-:-:S07]  /*243f0*/  IMAD.MOV.U32 R13, RZ, RZ, RZ ;  /* 0x000000ffff0d7224 */ /* 0x000fce00078e00ff */
[----:B------:R-:W-:-:S07]  /*24400*/  LEPC R20, `(.L_x_668) ;  /* 0x000000001014794e */ /* 0x000fce0000000000 */
[----:B0-----:R-:W-:Y:S05]  /*24410*/  CALL.ABS.NOINC R2 ;  /* 0x0000000002007343 */ /* 0x001fea0003c00000 */
.L_x_668:
[----:B------:R-:W2:Y:S01]  /*24420*/  LDL.LU R2, [R1] ;  /* 0x0000000001027983 */ /* 0x000ea20000300800 */
[----:B------:R-:W-:Y:S01]  /*24430*/  MOV R0, 0x400 ;  /* 0x0000040000007802 */ /* 0x000fe20000000f00 */
[----:B------:R-:W0:Y:S03]  /*24440*/  S2R R15, SR_CgaCtaId ;  /* 0x00000000000f7919 */ /* 0x000e260000008800 */
[----:B0-----:R-:W-:-:S05]  /*24450*/  LEA R0, R15, R0, 0x18 ;  /* 0x000000000f007211 */ /* 0x001fca00078ec0ff */
[----:B------:R-:W-:-:S05]  /*24460*/  VIADD R0, R0, 0xf200 ;  /* 0x0000f20000007836 */ /* 0x000fca0000000000 */
[----:B------:R-:W-:Y:S01]  /*24470*/  LOP3.LUT P0, RZ, R0, 0x1bf, RZ, 0xc0, !PT ;  /* 0x000001bf00ff7812 */ /* 0x000fe2000780c0ff */
[----:B------:R0:W-:Y:S01]  /*24480*/  STL [R1+0x44], R0 ;  /* 0x0000440001007387 */ /* 0x0001e20000100800 */
[----:B--2---:R-:W-:-:S11]  /*24490*/  LOP3.LUT R2, R2, 0xfffffffe, RZ, 0xc0, !PT ;  /* 0xfffffffe02027812 */ /* 0x004fd600078ec0ff */
[----:B------:R-:W-:-:S05]  /*244a0*/  @P0 LOP3.LUT R2, R2, 0x1, RZ, 0xfc, !PT ;  /* 0x0000000102020812 */ /* 0x000fca00078efcff */
[----:B------:R0:W-:Y:S01]  /*244b0*/  STL [R1], R2 ;  /* 0x0000000201007387 */ /* 0x0001e20000100800 */
[----:B------:R-:W-:Y:S05]  /*244c0*/  @!P0 BRA `(.L_x_669) ;  /* 0x0000000000408947 */ /* 0x000fea0003800000 */
[----:B0-----:R-:W-:Y:S01]  /*244d0*/  MOV R2, 0x0 ;  /* 0x0000000000027802 */ /* 0x001fe20000000f00 */
        /* <DEDUP_REMOVED lines=15> */
.L_x_669:
[----:B0-----:R-:W2:Y:S02]  /*245d0*/  LDL R2, [R1+0x24] ;  /* 0x0000240001027983 */ /* 0x001ea40000100800 */
[----:B--2---:R-:W-:-:S05]  /*245e0*/  VIADD R0, R2, 0x200 ;  /* 0x0000020002007836 */ /* 0x004fca0000000000 */
[----:B------:R-:W-:-:S13]  /*245f0*/  LOP3.LUT P0, RZ, R0, 0x9f, RZ, 0xc0, !PT ;  /* 0x0000009f00ff7812 */ /* 0x000fda000780c0ff */
[----:B------:R-:W-:Y:S05]  /*24600*/  @!P0 BRA `(.L_x_670) ;  /* 0x0000000000408947 */ /* 0x000fea0003800000 */
        /* <DEDUP_REMOVED lines=16> */
.L_x_670:
[----:B------:R-:W2:Y:S02]  /*24710*/  LDL.LU R2, [R1+0x44] ;  /* 0x0000440001027983 */ /* 0x000ea40000300800 */
[----:B--2---:R-:W-:-:S13]  /*24720*/  LOP3.LUT P6, RZ, R2, 0x1bf, RZ, 0xc0, !PT ;  /* 0x000001bf02ff7812 */ /* 0x004fda00078cc0ff */
        /* <DEDUP_REMOVED lines=17> */
.L_x_671:
[----:B------:R-:W2:Y:S01]  /*24840*/  LDL.LU R2, [R1+0x28] ;  /* 0x0000280001027983 */ /* 0x000ea20000300800 */
[----:B------:R-:W-:-:S03]  /*24850*/  ULDC.64 UR4, c[0x0][0x9f8] ;  /* 0x00027e0000047ab9 */ /* 0x000fc60000000a00 */
[----:B------:R-:W3:Y:S04]  /*24860*/  LDL.LU R4, [R1+0x2c] ;  /* 0x00002c0001047983 */ /* 0x000ee80000300800 */
[----:B------:R-:W4:Y:S04]  /*24870*/  LDL.LU R0, [R1+0x3c] ;  /* 0x00003c0001007983 */ /* 0x000f280000300800 */
[----:B------:R-:W4:Y:S01]  /*24880*/  LDL.LU R5, [R1+0x18] ;  /* 0x0000180001057983 */ /* 0x000f220000300800 */
[----:B------:R-:W-:-:S04]  /*24890*/  ISETP.NE.U32.AND P0, PT, RZ, UR4, PT ;  /* 0x00000004ff007c0c */ /* 0x000fc8000bf05070 */
[----:B------:R-:W-:Y:S01]  /*248a0*/  ISETP.NE.AND.EX P0, PT, RZ, UR5, PT, P0 ;  /* 0x00000005ff007c0c */ /* 0x000fe2000bf05300 */
[----:B------:R-:W0:Y:S02]  /*248b0*/  S2R R6, SR_TID.X ;  /* 0x0000000000067919 */ /* 0x000e240000002100 */
[----:B0-----:R-:W-:-:S10]  /*248c0*/  LOP3.LUT R6, R6, 0x7f, RZ, 0xc0, !PT ;  /* 0x0000007f06067812 */ /* 0x001fd400078ec0ff */
[----:B--2---:R-:W-:-:S04]  /*248d0*/  @P0 IADD3 R2, P1, R2, UR4, RZ ;  /* 0x0000000402020c10 */ /* 0x004fc8000ff3e0ff */
[----:B---3--:R-:W-:Y:S01]  /*248e0*/  @P0 IADD3.X R3, R4, UR5, RZ, P1, !PT ;  /* 0x0000000504030c10 */ /* 0x008fe20008ffe4ff */
[----:B------:R-:W-:Y:S01]  /*248f0*/  ULDC.64 UR4, c[0x0][0xa00] ;  /* 0x0002800000047ab9 */ /* 0x000fe20000000a00 */
[----:B----4-:R-:W-:-:S06]  /*24900*/  IMAD.MOV.U32 R20, RZ, RZ, R5 ;  /* 0x000000ffff147224 */ /* 0x010fcc00078e0005 */
[----:B------:R0:W5:Y:S01]  /*24910*/  @P0 LDG.E R20, desc[UR54][R2.64] ;  /* 0x0000003602140981 */ /* 0x000162000c1e1900 */
[----:B------:R-:W-:-:S04]  /*24920*/  ISETP.NE.AND P1, PT, R6, RZ, PT ;  /* 0x000000ff0600720c */ /* 0x000fc80003f25270 */
[----:B------:R-:W-:Y:S01]  /*24930*/  PLOP3.LUT P3, PT, P1, PT, PT, 0x8, 0x0 ;  /* 0x000000000000781c */ /* 0x000fe20000f6e170 */
[----:B0-----:R-:W-:Y:S02]  /*24940*/  IMAD R3, R17, 0x80, R0 ;  /* 0x0000008011037824 */ /* 0x001fe400078e0200 */
[----:B------:R-:W0:Y:S06]  /*24950*/  LDC R0, c[0x0][0x428] ;  /* 0x00010a00ff007b82 */ /* 0x000e2c0000000800 */
[----:B------:R-:W-:-:S05]  /*24960*/  VOTEU.ALL UP1, P1 ;  /* 0x00000000003f7886 */ /* 0x000fca0000820000 */
[----:B------:R-:W-:-:S04]  /*24970*/  @!UP1 UIADD3 UR8, UP0, UR40, 0x270, URZ ;  /* 0x0000027028089890 */ /* 0x000fc8000ff1e03f */
[----:B------:R-:W-:-:S03]  /*24980*/  @!UP1 UIADD3.X UR9, URZ, UR41, URZ, UP0, !UPT ;  /* 0x000000293f099290 */ /* 0x000fc600087fe43f */
[----:B------:R-:W-:Y:S01]  /*24990*/  VOTEU.ALL UP0, P1 ;  /* 0x00000000003f7886 */ /* 0x000fe20000800000 */
[----:B0-----:R-:W-:Y:S01]  /*249a0*/  ISETP.NE.AND P0, PT, R0, 0x1, PT ;  /* 0x000000010000780c */ /* 0x001fe20003f05270 */
[----:B------:R-:W-:-:S12]  /*249b0*/  IMAD.MOV.U32 R0, RZ, RZ, R18 ;  /* 0x000000ffff007224 */ /* 0x000fd800078e0012 */
[----:B------:R-:W0:Y:S08]  /*249c0*/  @P0 LDC R2, c[0x0][0x42c] ;  /* 0x00010b00ff020b82 */ /* 0x000e300000000800 */
[----:B------:R-:W1:Y:S01]  /*249d0*/  @P0 LDC R4, c[0x0][0x430] ;  /* 0x00010c00ff040b82 */ /* 0x000e620000000800 */
[----:B0-----:R-:W-:-:S05]  /*249e0*/  @P0 IMAD.HI.U32 R2, R18, R2, RZ ;  /* 0x0000000212020227 */ /* 0x001fca00078e00ff */
[----:B-1----:R-:W-:Y:S02]  /*249f0*/  @P0 SHF.R.U32.HI R0, RZ, R4, R2 ;  /* 0x00000004ff000219 */ /* 0x002fe40000011602 */
[----:B------:R-:W-:-:S04]  /*24a00*/  ISETP.NE.U32.AND P0, PT, RZ, UR4, PT ;  /* 0x00000004ff007c0c */ /* 0x000fc8000bf05070 */
[----:B------:R-:W-:-:S04]  /*24a10*/  ISETP.NE.AND.EX P2, PT, RZ, UR5, PT, P0 ;  /* 0x00000005ff007c0c */ /* 0x000fc8000bf45300 */
[----:B------:R-:W-:-:S09]  /*24a20*/  SEL R6, R5, RZ, !P2 ;  /* 0x000000ff05067207 */ /* 0x000fd20005000000 */
.L_x_672:
[----:B------:R-:W-:Y:S02]  /*24a30*/  PLOP3.LUT P0, PT, P0, P3, PT, 0xa2, 0x0 ;  /* 0x000000000000781c */ /* 0x000fe40000707472 */
[----:B------:R-:W-:Y:S01]  /*24a40*/  @P3 R2UR P0, UR7, R6 ;  /* 0x00000000060732ca */ /* 0x000fe20000000000 */
[----:B------:R-:W-:-:S07]  /*24a50*/  UMOV UR4, URZ ;  /* 0x0000003f00047c82 */ /* 0x000fce0008000000 */
[----:B------:R-:W-:Y:S02]  /*24a60*/  PLOP3.LUT P0, PT, P0, P3, PT, 0xa2, 0x0 ;  /* 0x000000000000781c */ /* 0x000fe40000707472 */
[----:B------:R-:W-:-:S08]  /*24a70*/  @P3 R2UR.OR P0, UR6, R18 ;  /* 0x00000000120632ca */ /* 0x000fd00000100000 */
[----:B------:R-:W-:Y:S02]  /*24a80*/  PLOP3.LUT P0, PT, P0, P3, PT, 0xa2, 0x0 ;  /* 0x000000000000781c */ /* 0x000fe40000707472 */
[----:B------:R-:W-:-:S08]  /*24a90*/  @P3 R2UR.OR P0, UR5, R3 ;  /* 0x00000000030532ca */ /* 0x000fd00000100000 */
[----:B------:R-:W-:-:S05]  /*24aa0*/  @P3 PLOP3.LUT P3, PT, P0, PT, PT, 0x80, 0x0 ;  /* 0x000000000000381c */ /* 0x000fca000076f070 */
[----:B------:R0:W-:Y:S08]  /*24ab0*/  @!UP0 UTMAPF.L2.4D [UR4], [UR8] ;  /* 0x00000004080085b8 */ /* 0x0001f00008018000 */
[----:B0-----:R-:W-:Y:S05]  /*24ac0*/  @P3 BRA.U.ANY `(.L_x_672) ;  /* 0xfffffffd00d83947 */ /* 0x001fea000393ffff */
[----:B------:R-:W-:Y:S01]  /*24ad0*/  PLOP3.LUT P2, PT, P1, PT, PT, 0x8, 0x0 ;  /* 0x000000000000781c */ /* 0x000fe20000f4e170 */
[----:B------:R-:W-:Y:S01]  /*24ae0*/  VOTEU.ALL UP0, P1 ;  /* 0x00000000003f7886 */ /* 0x000fe20000800000 */
[----:B------:R-:W-:-:S11]  /*24af0*/  UMOV UR4, 0x40 ;  /* 0x0000004000047882 */ /* 0x000fd60000000000 */
.L_x_673:
[----:B------:R-:W-:Y:S02]  /*24b00*/  PLOP3.LUT P0, PT, P0, P2, PT, 0xa2, 0x0 ;  /* 0x000000000000781c */ /* 0x000fe40000705472 */
[----:B------:R-:W-:-:S08]  /*24b10*/  @P2 R2UR P0, UR7, R6 ;  /* 0x00000000060722ca */ /* 0x000fd00000000000 */
        /* <DEDUP_REMOVED lines=10> */
.L_x_674:
        /* <DEDUP_REMOVED lines=9> */
[----:B------:R-:W0:Y:S01]  /*24c50*/  LDC.64 R4, c[0x0][0x3f8] ;  /* 0x0000fe00ff047b82 */ /* 0x000e220000000a00 */
[----:B------:R-:W-:Y:S01]  /*24c60*/  ULDC.64 UR4, c[0x0][0xa08] ;  /* 0x0002820000047ab9 */ /* 0x000fe20000000a00 */
[----:B-----5:R-:W-:Y:S02]  /*24c70*/  SHF.R.S32.HI R17, RZ, 0x1f, R20 ;  /* 0x0000001fff117819 */ /* 0x020fe40000011414 */
[----:B0-----:R-:W-:Y:S01]  /*24c80*/  LOP3.LUT P0, RZ, R4, UR4, RZ, 0xfc, !PT ;  /* 0x0000000404ff7c12 */ /* 0x001fe2000f80fcff */
[----:B------:R-:W-:-:S03]  /*24c90*/  UMOV UR4, 0xffffffff ;  /* 0xffffffff00047882 */ /* 0x000fc60000000000 */
[----:B------:R-:W-:-:S04]  /*24ca0*/  LOP3.LUT P0, RZ, R5, UR5, RZ, 0xfc, P0 ;  /* 0x0000000505ff7c12 */ /* 0x000fc8000800fcff */
[----:B------:R-:W-:Y:S01]  /*24cb0*/  SEL R2, R20, RZ, !P0 ;  /* 0x000000ff14027207 */ /* 0x000fe20004000000 */
[----:B------:R-:W-:Y:S08]  /*24cc0*/  BRA.DIV UR4, `(.L_x_675) ;  /* 0x0000005a04cc7947 */ /* 0x000ff0000b800000 */
[----:B------:R-:W0:Y:S02]  /*24cd0*/  S2R R7, SR_TID.X ;  /* 0x0000000000077919 */ /* 0x000e240000002100 */
[----:B0-----:R-:W-:-:S04]  /*24ce0*/  SHF.R.U32.HI R7, RZ, 0x5, R7 ;  /* 0x00000005ff077819 */ /* 0x001fc80000011607 */
[----:B------:R-:W-:-:S05]  /*24cf0*/  LOP3.LUT R7, R7, 0x3, RZ, 0xc0, !PT ;  /* 0x0000000307077812 */ /* 0x000fca00078ec0ff */
[----:B------:R0:W1:Y:S02]  /*24d00*/  SHFL.IDX PT, R14, R7, RZ, 0x1f ;  /* 0x00001fff070e7589 */ /* 0x00006400000e0000 */
.L_x_841:
[----:B-1----:R-:W-:Y:S02]  /*24d10*/  ISETP.NE.AND P0, PT, R14, RZ, PT ;  /* 0x000000ff0e00720c */ /* 0x002fe40003f05270 */
[----:B------:R-:W-:-:S11]  /*24d20*/  PLOP3.LUT P6, PT, PT, PT, PT, 0x8, 0x0 ;  /* 0x000000000000781c */ /* 0x000fd60003fce170 */
[----:B------:R-:W-:Y:S05]  /*24d30*/  @P0 BRA `(.L_x_676) ;  /* 0x0000000800540947 */ /* 0x000fea0003800000 */
[----:B------:R-:W-:-:S03]  /*24d40*/  UMOV UR4, 0xffffffff ;  /* 0xffffffff00047882 */ /* 0x000fc60000000000 */
[----:B------:R-:W-:Y:S05]  /*24d50*/  BRA.DIV UR4, `(.L_x_677) ;  /* 0x0000005a04dc7947 */ /* 0x000fea000b800000 */
[----:B------:R-:W-:-:S13]  /*24d60*/  ELECT P6, URZ, PT ;  /* 0x00000000003f782f */ /* 0x000fda00038c0000 */
.L_x_844:
[----:B------:R-:W-:Y:S05]  /*24d70*/  @!P6 BRA `(.L_x_678) ;  /* 0x0000000400ace947 */ /* 0x000fea0003800000 */
[----:B0-----:R-:W2:Y:S01]  /*24d80*/  LDL R7, [R1+0x34] ;  /* 0x0000340001077983 */ /* 0x001ea20000100800 */
[----:B------:R-:W-:-:S04]  /*24d90*/  ISETP.NE.U32.AND P0, PT, R4, RZ, PT ;  /* 0x000000ff0400720c */ /* 0x000fc80003f05070 */
[----:B------:R-:W-:Y:S02]  /*24da0*/  ISETP.NE.AND.EX P0, PT, R5, RZ, PT, P0 ;  /* 0x000000ff0500720c */ /* 0x000fe40003f05300 */
[----:B--2---:R-:W-:-:S11]  /*24db0*/  IADD3 R7, R7, -0x1, RZ ;  /* 0xffffffff07077810 */ /* 0x004fd60007ffe0ff */
[----:B------:R-:W-:Y:S05]  /*24dc0*/  @!P0 BRA `(.L_x_679) ;  /* 0x0000000000488947 */ /* 0x000fea0003800000 */
[----:B------:R-:W0:Y:S01]  /*24dd0*/  LDC R10, c[0x0][0x41c] ;  /* 0x00010700ff0a7b82 */ /* 0x000e220000000800 */
[----:B------:R-:W-:Y:S01]  /*24de0*/  IMAD.MOV.U32 R2, RZ, RZ, R7 ;  /* 0x000000ffff027224 */ /* 0x000fe200078e0007 */
[----:B------:R-:W-:Y:S01]  /*24df0*/  ULDC.64 UR4, c[0x0][0x408] ;  /* 0x0001020000047ab9 */ /* 0x000fe20000000a00 */
[----:B0-----:R-:W-:-:S13]  /*24e00*/  ISETP.NE.AND P0, PT, R10, 0x1, PT ;  /* 0x000000010a00780c */ /* 0x001fda0003f05270 */
[----:B------:R-:W0:Y:S02]  /*24e10*/  @P0 LDC.64 R8, c[0x0][0x420] ;  /* 0x00010800ff080b82 */ /* 0x000e240000000a00 */
[----:B0-----:R-:W-:-:S05]  /*24e20*/  @P0 IMAD.HI.U32 R8, R7, R8, RZ ;  /* 0x0000000807080227 */ /* 0x001fca00078e00ff */
[----:B------:R-:W-:-:S04]  /*24e30*/  @P0 SHF.R.U32.HI R2, RZ, R9, R8 ;  /* 0x00000009ff020219 */ /* 0x000fc80000011608 */
[--C-:B------:R-:W-:Y:S01]  /*24e40*/  SHF.R.S32.HI R9, RZ, 0x1f, R2.reuse ;  /* 0x0000001fff097819 */ /* 0x100fe20000011402 */
[----:B------:R-:W-:-:S04]  /*24e50*/  IMAD.MOV R8, RZ, RZ, -R2 ;  /* 0x000000ffff087224 */ /* 0x000fc800078e0a02 */
[----:B------:R-:W-:Y:S02]  /*24e60*/  IMAD R7, R10, R8, R7 ;  /* 0x000000080a077224 */ /* 0x000fe400078e0207 */
[----:B------:R-:W-:Y:S02]  /*24e70*/  IMAD R10, R17, UR4, RZ ;  /* 0x00000004110a7c24 */ /* 0x000fe4000f8e02ff */
[----:B------:R-:W-:Y:S02]  /*24e80*/  IMAD.MOV.U32 R8, RZ, RZ, R2 ;  /* 0x000000ffff087224 */ /* 0x000fe400078e0002 */
[C---:B------:R-:W-:Y:S02]  /*24e90*/  IMAD R2, R20.reuse, UR5, R10 ;  /* 0x0000000514027c24 */ /* 0x040fe4000f8e020a */
[----:B------:R-:W-:-:S04]  /*24ea0*/  IMAD.WIDE.U32 R8, R20, UR4, R8 ;  /* 0x0000000414087c25 */ /* 0x000fc8000f8e0008 */
[----:B------:R-:W-:Y:S01]  /*24eb0*/  IMAD.IADD R2, R9, 0x1, R2 ;  /* 0x0000000109027824 */ /* 0x000fe200078e0202 */
[----:B------:R-:W-:-:S04]  /*24ec0*/  LEA R4, P0, R8, R4, 0x2 ;  /* 0x0000000408047211 */ /* 0x000fc800078010ff */
[----:B------:R-:W-:-:S05]  /*24ed0*/  LEA.HI.X R5, R8, R5, R2, 0x2, P0 ;  /* 0x0000000508057211 */ /* 0x000fca00000f1402 */
[----:B------:R0:W5:Y:S04]  /*24ee0*/  LDG.E R2, desc[UR54][R4.64] ;  /* 0x0000003604027981 */ /* 0x000168000c1e1900 */
.L_x_679:
[----:B0-----:R-:W2:Y:S01]  /*24ef0*/  LDL R4, [R1+0x4] ;  /* 0x0000040001047983 */ /* 0x001ea20000100800 */
[----:B------:R-:W-:-:S03]  /*24f00*/  MOV R9, 0x400 ;  /* 0x0000040000097802 */ /* 0x000fc60000000f00 */
[----:B------:R-:W3:Y:S01]  /*24f10*/  LDL R8, [R1+0xc] ;  /* 0x00000c0001087983 */ /* 0x000ee20000100800 */
[----:B------:R-:W0:Y:S01]  /*24f20*/  S2R R10, SR_CgaCtaId ;  /* 0x00000000000a7919 */ /* 0x000e220000008800 */
[----:B------:R-:W1:Y:S01]  /*24f30*/  S2R R5, SR_TID.X ;  /* 0x0000000000057919 */ /* 0x000e620000002100 */
[----:B0-----:R-:W-:Y:S02]  /*24f40*/  LEA R9, R10, R9, 0x18 ;  /* 0x000000090a097211 */ /* 0x001fe400078ec0ff */
[----:B-1----:R-:W-:-:S04]  /*24f50*/  LOP3.LUT R5, R5, 0x7f, RZ, 0xc0, !PT ;  /* 0x0000007f05057812 */ /* 0x002fc800078ec0ff */
[----:B------:R-:W-:Y:S02]  /*24f60*/  ISETP.NE.AND P0, PT, R5, RZ, PT ;  /* 0x000000ff0500720c */ /* 0x000fe40003f05270 */
[----:B--2---:R-:W-:Y:S02]  /*24f70*/  LEA R4, R4, R9, 0x3 ;  /* 0x0000000904047211 */ /* 0x004fe400078e18ff */
[----:B---3--:R-:W-:-:S04]  /*24f80*/  SHF.L.U32 R8, R8, 0x1f, RZ ;  /* 0x0000001f08087819 */ /* 0x008fc800000006ff */
[----:B------:R-:W0:Y:S02]  /*24f90*/  SYNCS.PHASECHK.TRANS64.TRYWAIT P2, [R4+URZ+0x33480], R8 ;  /* 0x03348008040075a7 */ /* 0x000e24000804017f */
[----:B0-----:R-:W-:Y:S05]  /*24fa0*/  @!P2 BRA `(.L_x_680) ;  /* 0x000000580068a947 */ /* 0x001fea0003800000 */
.L_x_845:
        /* <DEDUP_REMOVED lines=8> */
.L_x_681:
[----:B------:R-:W2:Y:S01]  /*25030*/  LDL R5, [R1+0x4] ;  /* 0x0000040001057983 */ /* 0x000ea20000100800 */
[----:B------:R-:W-:-:S03]  /*25040*/  MOV R10, 0x400 ;  /* 0x00000400000a7802 */ /* 0x000fc60000000f00 */
[----:B------:R-:W3:Y:S01]  /*25050*/  LDL R9, [R1+0x14] ;  /* 0x0000140001097983 */ /* 0x000ee20000100800 */
[----:B------:R-:W1:Y:S01]  /*25060*/  S2R R11, SR_CgaCtaId ;  /* 0x00000000000b7919 */ /* 0x000e620000008800 */
[----:B------:R-:W-:Y:S01]  /*25070*/  R2UR UR9, R4 ;  /* 0x00000000040972ca */ /* 0x000fe200000e0000 */
[----:B------:R-:W-:Y:S01]  /*25080*/  UIADD3 UR4, UP0, UR40, 0x470, URZ ;  /* 0x0000047028047890 */ /* 0x000fe2000ff1e03f */
[----:B------:R-:W-:Y:S02]  /*25090*/  R2UR UR12, R0 ;  /* 0x00000000000c72ca */ /* 0x000fe400000e0000 */
[----:B-----5:R-:W-:Y:S01]  /*250a0*/  R2UR UR13, R2 ;  /* 0x00000000020d72ca */ /* 0x020fe200000e0000 */
[----:B------:R-:W-:Y:S01]  /*250b0*/  UIADD3.X UR5, URZ, UR41, URZ, UP0, !UPT ;  /* 0x000000293f057290 */ /* 0x000fe200087fe43f */
[----:B-1----:R-:W-:-:S07]  /*250c0*/  LEA R10, R11, R10, 0x18 ;  /* 0x0000000a0b0a7211 */ /* 0x002fce00078ec0ff */
[----:B------:R-:W-:Y:S01]  /*250d0*/  UIADD3 UR9, UR9, 0x33470, URZ ;  /* 0x0003347009097890 */ /* 0x000fe2000fffe03f */
[----:B------:R-:W-:Y:S01]  /*250e0*/  UMOV UR10, URZ ;  /* 0x0000003f000a7c82 */ /* 0x000fe20008000000 */
[----:B------:R-:W-:Y:S01]  /*250f0*/  UMOV UR6, 0x0 ;  /* 0x0000000000067882 */ /* 0x000fe20000000000 */
[----:B------:R-:W-:Y:S01]  /*25100*/  UMOV UR7, 0x14f00000 ;  /* 0x14f0000000077882 */ /* 0x000fe20000000000 */
[----:B------:R-:W-:Y:S01]  /*25110*/  UMOV UR16, 0x40 ;  /* 0x0000004000107882 */ /* 0x000fe20000000000 */
[----:B--2---:R-:W-:-:S05]  /*25120*/  IMAD R5, R5, 0x7800, R10 ;  /* 0x0000780005057824 */ /* 0x004fca00078e020a */
[----:B------:R-:W-:Y:S01]  /*25130*/  R2UR UR15, R5 ;  /* 0x00000000050f72ca */ /* 0x000fe200000e0000 */
[----:B---3--:R-:W-:-:S05]  /*25140*/  IMAD R7, R7, 0xa0, R9 ;  /* 0x000000a007077824 */ /* 0x008fca00078e0209 */
[----:B------:R-:W-:-:S07]  /*25150*/  R2UR UR11, R7 ;  /* 0x00000000070b72ca */ /* 0x000fce00000e0000 */
        /* <DEDUP_REMOVED lines=13> */
.L_x_846:
        /* <DEDUP_REMOVED lines=8> */
.L_x_683:
        /* <DEDUP_REMOVED lines=24> */
.L_x_678:
[----:B0-----:R-:W0:Y:S01]  /*25430*/  S2R R7, SR_CgaCtaId ;  /* 0x0000000000077919 */ /* 0x001e220000008800 */
[----:B------:R-:W-:Y:S01]  /*25440*/  MOV R5, 0x400 ;  /* 0x0000040000057802 */ /* 0x000fe20000000f00 */
[----:B------:R-:W-:Y:S05]  /*25450*/  WARPSYNC.ALL ;  /* 0x0000000000007948 */ /* 0x000fea0003800000 */
[----:B------:R-:W-:Y:S01]  /*25460*/  BAR.SYNC.DEFER_BLOCKING 0x8, 0x120 ;  /* 0x0204800000007b1d */ /* 0x000fe20000010000 */
[----:B------:R-:W-:-:S13]  /*25470*/  ELECT P0, URZ, PT ;  /* 0x00000000003f782f */ /* 0x000fda0003800000 */
[----:B------:R-:W-:Y:S01]  /*25480*/  @P0 R2UR UR13, R6 ;  /* 0x00000000060d02ca */ /* 0x000fe200000e0000 */
[----:B------:R-:W-:Y:S01]  /*25490*/  UIADD3 UR4, UP0, UR40, 0x270, URZ ;  /* 0x0000027028047890 */ /* 0x000fe2000ff1e03f */
[----:B------:R-:W-:Y:S02]  /*254a0*/  @P0 R2UR UR12, R18 ;  /* 0x00000000120c02ca */ /* 0x000fe400000e0000 */
[C---:B------:R-:W-:Y:S01]  /*254b0*/  @P0 R2UR UR11, R3.reuse ;  /* 0x00000000030b02ca */ /* 0x040fe200000e0000 */
[----:B------:R-:W-:Y:S01]  /*254c0*/  UIADD3.X UR5, URZ, UR41, URZ, UP0, !UPT ;  /* 0x000000293f057290 */ /* 0x000fe200087fe43f */
[----:B------:R-:W-:Y:S01]  /*254d0*/  @P0 R2UR UR21, R6 ;  /* 0x00000000061502ca */ /* 0x000fe200000e0000 */
[----:B------:R-:W-:Y:S01]  /*254e0*/  UMOV UR6, 0x0 ;  /* 0x0000000000067882 */ /* 0x000fe20000000000 */
[----:B------:R-:W-:Y:S01]  /*254f0*/  UMOV UR7, 0x12f00000 ;  /* 0x12f0000000077882 */ /* 0x000fe20000000000 */
[----:B------:R-:W-:Y:S01]  /*25500*/  UMOV UR10, URZ ;  /* 0x0000003f000a7c82 */ /* 0x000fe20008000000 */
[----:B------:R-:W-:Y:S01]  /*25510*/  @P0 R2UR UR20, R18 ;  /* 0x00000000121402ca */ /* 0x000fe200000e0000 */
[----:B------:R-:W-:Y:S01]  /*25520*/  UMOV UR14, 0x0 ;  /* 0x00000000000e7882 */ /* 0x000fe20000000000 */
[----:B-1----:R-:W-:Y:S01]  /*25530*/  @P0 IMAD.MOV.U32 R4, RZ, RZ, 0x6000 ;  /* 0x00006000ff040424 */ /* 0x002fe200078e00ff */
[----:B------:R-:W-:Y:S01]  /*25540*/  @P0 R2UR UR19, R3 ;  /* 0x00000000031302ca */ /* 0x000fe200000e0000 */
[----:B------:R-:W-:Y:S01]  /*25550*/  UMOV UR15, 0x12f00000 ;  /* 0x12f00000000f7882 */ /* 0x000fe20000000000 */
[----:B------:R-:W-:Y:S01]  /*25560*/  UMOV UR18, 0x40 ;  /* 0x0000004000127882 */ /* 0x000fe20000000000 */
[----:B------:R-:W-:Y:S01]  /*25570*/  UMOV UR22, 0x0 ;  /* 0x0000000000167882 */ /* 0x000fe20000000000 */
[----:B------:R-:W-:Y:S01]  /*25580*/  UMOV UR23, 0x12f00000 ;  /* 0x12f0000000177882 */ /* 0x000fe20000000000 */
[----:B0-----:R-:W-:-:S04]  /*25590*/  LEA R5, R7, R5, 0x18 ;  /* 0x0000000507057211 */ /* 0x001fc800078ec0ff */
[----:B------:R-:W-:Y:S01]  /*255a0*/  R2UR UR24, R5 ;  /* 0x00000000051872ca */ /* 0x000fe200000e0000 */
[----:B------:R1:W-:-:S12]  /*255b0*/  @P0 SYNCS.ARRIVE.TRANS64 RZ, [R5+URZ+0x33400], R4 ;  /* 0x0334000405ff09a7 */ /* 0x0003d8000800003f */
[----:B------:R-:W-:Y:S02]  /*255c0*/  UIADD3 UR8, UR24, 0x1e200, URZ ;  /* 0x0001e20018087890 */ /* 0x000fe4000fffe03f */
[----:B------:R-:W-:Y:S02]  /*255d0*/  UIADD3 UR9, UR24, 0x33400, URZ ;  /* 0x0003340018097890 */ /* 0x000fe4000fffe03f */
[----:B------:R-:W-:-:S05]  /*255e0*/  UIADD3 UR16, UR24, 0x20200, URZ ;  /* 0x0002020018107890 */ /* 0x000fca000fffe03f */
[----:B------:R-:W-:Y:S02]  /*255f0*/  UMOV UR17, UR9 ;  /* 0x0000000900117c82 */ /* 0x000fe40008000000 */
[----:B------:R0:W-:Y:S02]  /*25600*/  UTMALDG.4D [UR8], [UR4], desc[UR6] ;  /* 0x00000608040075b4 */ /* 0x0001e40008019000 */
[----:B------:R1:W-:Y:S01]  /*25610*/  UTMALDG.4D [UR16], [UR4], desc[UR14] ;  /* 0x00000e10040075b4 */ /* 0x0003e20008019000 */
[----:B0-----:R-:W-:Y:S01]  /*25620*/  @P0 R2UR UR13, R6 ;  /* 0x00000000060d02ca */ /* 0x001fe200000e0000 */
[----:B------:R-:W-:Y:S01]  /*25630*/  UIADD3 UR8, UR24, 0x22200, URZ ;  /* 0x0002220018087890 */ /* 0x000fe2000fffe03f */
[----:B------:R-:W-:Y:S01]  /*25640*/  @P0 R2UR UR12, R18 ;  /* 0x00000000120c02ca */ /* 0x000fe200000e0000 */
[----:B------:R-:W-:Y:S01]  /*25650*/  UMOV UR10, 0x80 ;  /* 0x00000080000a7882 */ /* 0x000fe20000000000 */
[----:B------:R-:W-:-:S13]  /*25660*/  @P0 R2UR UR11, R3 ;  /* 0x00000000030b02ca */ /* 0x000fda00000e0000 */
[----:B------:R1:W-:Y:S02]  /*25670*/  UTMALDG.4D [UR8], [UR4], desc[UR22] ;  /* 0x00001608040075b4 */ /* 0x0003e40008019000 */
[----:B-1----:R-:W-:Y:S01]  /*25680*/  NOP ;  /* 0x0000000000007918 */ /* 0x002fe20000000000 */
.L_x_676:
[----:B------:R-:W2:Y:S01]  /*25690*/  LDL.LU R6, [R1+0x40] ;  /* 0x0000400001067983 */ /* 0x000ea20000300800 */
[----:B------:R-:W-:Y:S01]  /*256a0*/  MOV R4, 0x400 ;  /* 0x0000040000047802 */ /* 0x000fe20000000f00 */
[----:B------:R-:W-:Y:S01]  /*256b0*/  BSSY B0, `(.L_x_684) ;  /* 0x000000b000007945 */ /* 0x000fe20003800000 */
[----:B------:R-:W1:Y:S02]  /*256c0*/  S2R R5, SR_CgaCtaId ;  /* 0x0000000000057919 */ /* 0x000e640000008800 */
[----:B-1----:R-:W-:Y:S01]  /*256d0*/  LEA R4, R5, R4, 0x18 ;  /* 0x0000000405047211 */ /* 0x002fe200078ec0ff */
[----:B--2---:R-:W-:-:S05]  /*256e0*/  VIADD R6, R6, 0x1 ;  /* 0x0000000106067836 */ /* 0x004fca0000000000 */
[----:B------:R-:W-:Y:S01]  /*256f0*/  LEA.HI R3, R6, R6, RZ, 0x1 ;  /* 0x0000000606037211 */ /* 0x000fe200078f08ff */
[----:B------:R1:W-:Y:S03]  /*25700*/  STL [R1+0x40], R6 ;  /* 0x0000400601007387 */ /* 0x0003e60000100800 */
[----:B------:R-:W-:-:S04]  /*25710*/  LOP3.LUT R3, R3, 0xfffffffe, RZ, 0xc0, !PT ;  /* 0xfffffffe03037812 */ /* 0x000fc800078ec0ff */
[----:B------:R-:W-:-:S04]  /*25720*/  IADD3 R3, R6, -R3, RZ ;  /* 0x8000000306037210 */ /* 0x000fc80007ffe0ff */
[----:B------:R-:W-:-:S04]  /*25730*/  SHF.L.U32 R3, R3, 0x1f, RZ ;  /* 0x0000001f03037819 */ /* 0x000fc800000006ff */
[----:B------:R-:W2:Y:S02]  /*25740*/  SYNCS.PHASECHK.TRANS64.TRYWAIT P0, [R4+URZ+0x33420], R3 ;  /* 0x03342003040075a7 */ /* 0x000ea4000800017f */
[----:B-12---:R-:W-:Y:S05]  /*25750*/  @!P0 BRA `(.L_x_685) ;  /* 0x0000005000a48947 */ /* 0x006fea0003800000 */
.L_x_847:
[----:B------:R-:W-:Y:S05]  /*25760*/  BSYNC B0 ;  /* 0x0000000000007941 */ /* 0x000fea0003800000 */
.L_x_684:
[----:B-1----:R-:W2:Y:S02]  /*25770*/  LDL.LU R4, [R1+0x30] ;  /* 0x0000300001047983 */ /* 0x002ea40000300800 */
[----:B--2---:R-:W-:-:S13]  /*25780*/  ISETP.GE.AND P0, PT, R4, 0xa1, PT ;  /* 0x000000a10400780c */ /* 0x004fda0003f06270 */
[----:B------:R-:W-:Y:S05]  /*25790*/  @!P0 BRA `(.L_x_686) ;  /* 0x0000001400048947 */ /* 0x000fea0003800000 */
[----:B------:R-:W2:Y:S04]  /*257a0*/  LDL.LU R4, [R1+0x34] ;  /* 0x0000340001047983 */ /* 0x000ea80000300800 */
[----:B------:R1:W5:Y:S04]  /*257b0*/  LDL.LU R6, [R1+0x4] ;  /* 0x0000040001067983 */ /* 0x0003680000300800 */
[----:B0-----:R1:W5:Y:S02]  /*257c0*/  LDL.LU R7, [R1+0xc] ;  /* 0x00000c0001077983 */ /* 0x0013640000300800 */
[----:B-12---:R-:W-:-:S07]  /*257d0*/  VIADD R12, R4, 0xfffffffe ;  /* 0xfffffffe040c7836 */ /* 0x006fce0000000000 */
.L_x_710:
[----:B-----5:R-:W-:Y:S01]  /*257e0*/  VIADD R4, R6, 0x1 ;  /* 0x0000000106047836 */ /* 0x020fe20000000000 */
[----:B------:R-:W-:Y:S05]  /*257f0*/  YIELD ;  /* 0x0000000000007946 */ /* 0x000fea0003800000 */
[----:B------:R-:W-:Y:S01]  /*25800*/  ISETP.NE.AND P0, PT, R4, 0x2, PT ;  /* 0x000000020400780c */ /* 0x000fe20003f05270 */
[----:B------:R-:W-:Y:S03]  /*25810*/  BSSY B0, `(.L_x_687) ;  /* 0x00000ad000007945 */ /* 0x000fe60003800000 */
[----:B------:R-:W-:-:S02]  /*25820*/  SEL R3, RZ, 0x1, P0 ;  /* 0x00000001ff037807 */ /* 0x000fc40000000000 */
[----:B0-----:R-:W-:Y:S02]  /*25830*/  SEL R10, R4, RZ, P0 ;  /* 0x000000ff040a7207 */ /* 0x001fe40000000000 */
[----:B------:R-:W-:-:S05]  /*25840*/  LOP3.LUT R9, R7, R3, RZ, 0x3c, !PT ;  /* 0x0000000307097212 */ /* 0x000fca00078e3cff */
[----:B------:R0:W-:Y:S04]  /*25850*/  STL [R1+0xc], R9 ;  /* 0x00000c0901007387 */ /* 0x0001e80000100800 */
[----:B------:R0:W-:Y:S01]  /*25860*/  STL [R1+0x4], R10 ;  /* 0x0000040a01007387 */ /* 0x0001e20000100800 */
[----:B--2---:R-:W-:Y:S05]  /*25870*/  @!P6 BRA `(.L_x_688) ;  /* 0x000000080098e947 */ /* 0x004fea0003800000 */
[----:B------:R-:W-:Y:S01]  /*25880*/  ULDC.64 UR4, c[0x0][0x3f8] ;  /* 0x0000fe0000047ab9 */ /* 0x000fe20000000a00 */
[----:B------:R-:W-:Y:S01]  /*25890*/  IMAD.MOV.U32 R8, RZ, RZ, R12 ;  /* 0x000000ffff087224 */ /* 0x000fe200078e000c */
[----:B------:R-:W-:-:S04]  /*258a0*/  ISETP.NE.U32.AND P0, PT, RZ, UR4, PT ;  /* 0x00000004ff007c0c */ /* 0x000fc8000bf05070 */
[----:B------:R-:W-:-:S13]  /*258b0*/  ISETP.NE.AND.EX P0, PT, RZ, UR5, PT, P0 ;  /* 0x00000005ff007c0c */ /* 0x000fda000bf05300 */
[----:B------:R-:W-:Y:S05]  /*258c0*/  @!P0 BRA `(.L_x_689) ;  /* 0x0000000000448947 */ /* 0x000fea0003800000 */
[----:B------:R-:W1:Y:S01]  /*258d0*/  LDC R5, c[0x0][0x41c] ;  /* 0x00010700ff057b82 */ /* 0x000e620000000800 */
[----:B------:R-:W-:Y:S01]  /*258e0*/  ULDC.64 UR6, c[0x0][0x408] ;  /* 0x0001020000067ab9 */ /* 0x000fe20000000a00 */
[----:B-1----:R-:W-:-:S13]  /*258f0*/  ISETP.NE.AND P0, PT, R5, 0x1, PT ;  /* 0x000000010500780c */ /* 0x002fda0003f05270 */
[----:B------:R-:W1:Y:S02]  /*25900*/  @P0 LDC.64 R2, c[0x0][0x420] ;  /* 0x00010800ff020b82 */ /* 0x000e640000000a00 */
[----:B-1----:R-:W-:-:S04]  /*25910*/  @P0 IMAD.HI.U32 R4, R12, R2, RZ ;  /* 0x000000020c040227 */ /* 0x002fc800078e00ff */
[----:B------:R-:W-:Y:S01]  /*25920*/  IMAD.MOV.U32 R2, RZ, RZ, R12 ;  /* 0x000000ffff027224 */ /* 0x000fe200078e000c */
[----:B------:R-:W-:Y:S01]  /*25930*/  @P0 SHF.R.U32.HI R2, RZ, R3, R4 ;  /* 0x00000003ff020219 */ /* 0x000fe20000011604 */
[----:B------:R-:W-:-:S03]  /*25940*/  IMAD R4, R17, UR6, RZ ;  /* 0x0000000611047c24 */ /* 0x000fc6000f8e02ff */
[----:B------:R-:W-:Y:S01]  /*25950*/  SHF.R.S32.HI R3, RZ, 0x1f, R2 ;  /* 0x0000001fff037819 */ /* 0x000fe20000011402 */
[----:B------:R-:W-:Y:S01]  /*25960*/  IMAD R4, R20, UR7, R4 ;  /* 0x0000000714047c24 */ /* 0x000fe2000f8e0204 */
[----:B------:R-:W-:Y:S01]  /*25970*/  IADD3 R8, -R2, RZ, RZ ;  /* 0x000000ff02087210 */ /* 0x000fe20007ffe1ff */
[----:B------:R-:W-:-:S04]  /*25980*/  IMAD.WIDE.U32 R2, R20, UR6, R2 ;  /* 0x0000000614027c25 */ /* 0x000fc8000f8e0002 */
[----:B------:R-:W-:Y:S01]  /*25990*/  IMAD.IADD R3, R4, 0x1, R3 ;  /* 0x0000000104037824 */ /* 0x000fe200078e0203 */
[----:B------:R-:W-:Y:S01]  /*259a0*/  LEA R4, P0, R2, UR4, 0x2 ;  /* 0x0000000402047c11 */ /* 0x000fe2000f8010ff */
[----:B------:R-:W-:-:S03]  /*259b0*/  IMAD R8, R5, R8, R12 ;  /* 0x0000000805087224 */ /* 0x000fc600078e020c */
[----:B------:R-:W-:-:S05]  /*259c0*/  LEA.HI.X R5, R2, UR5, R3, 0x2, P0 ;  /* 0x0000000502057c11 */ /* 0x000fca00080f1403 */
[----:B------:R1:W5:Y:S04]  /*259d0*/  LDG.E R2, desc[UR54][R4.64] ;  /* 0x0000003604027981 */ /* 0x000368000c1e1900 */
.L_x_689:
[----:B-1----:R-:W1:Y:S01]  /*259e0*/  S2R R5, SR_CgaCtaId ;  /* 0x0000000000057919 */ /* 0x002e620000008800 */
[----:B------:R-:W-:Y:S01]  /*259f0*/  MOV R4, 0x400 ;  /* 0x0000040000047802 */ /* 0x000fe20000000f00 */
[----:B------:R-:W-:Y:S01]  /*25a00*/  BSSY B1, `(.L_x_690) ;  /* 0x0000009000017945 */ /* 0x000fe20003800000 */
[----:B------:R-:W2:Y:S02]  /*25a10*/  S2R R3, SR_TID.X ;  /* 0x0000000000037919 */ /* 0x000ea40000002100 */
[----:B-1----:R-:W-:Y:S02]  /*25a20*/  LEA R4, R5, R4, 0x18 ;  /* 0x0000000405047211 */ /* 0x002fe400078ec0ff */
[----:B--2---:R-:W-:-:S03]  /*25a30*/  LOP3.LUT R3, R3, 0x7f, RZ, 0xc0, !PT ;  /* 0x0000007f03037812 */ /* 0x004fc600078ec0ff */
[----:B------:R-:W-:Y:S01]  /*25a40*/  IMAD R5, R10, 0x8, R4 ;  /* 0x000000080a057824 */ /* 0x000fe200078e0204 */
[----:B------:R-:W-:Y:S02]  /*25a50*/  SHF.L.U32 R4, R9, 0x1f, RZ ;  /* 0x0000001f09047819 */ /* 0x000fe400000006ff */
[----:B------:R-:W-:Y:S02]  /*25a60*/  ISETP.NE.AND P2, PT, R3, RZ, PT ;  /* 0x000000ff0300720c */ /* 0x000fe40003f45270 */
[----:B------:R-:W1:Y:S02]  /*25a70*/  SYNCS.PHASECHK.TRANS64.TRYWAIT P0, [R5+URZ+0x33480], R4 ;  /* 0x03348004050075a7 */ /* 0x000e64000800017f */
[----:B-1----:R-:W-:Y:S09]  /*25a80*/  @!P0 BRA `(.L_x_691) ;  /* 0x0000004c00f88947 */ /* 0x002ff20003800000 */
.L_x_848:
[----:B------:R-:W-:Y:S05]  /*25a90*/  BSYNC B1 ;  /* 0x0000000000017941 */ /* 0x000fea0003800000 */
.L_x_690:
[----:B------:R-:W-:Y:S04]  /*25aa0*/  BSSY B1, `(.L_x_692) ;  /* 0x0000009000017945 */ /* 0x000fe80003800000 */
[----:B------:R-:W-:Y:S05]  /*25ab0*/  @P2 BRA `(.L_x_693) ;  /* 0x00000000001c2947 */ /* 0x000fea0003800000 */
[----:B------:R-:W0:Y:S02]  /*25ac0*/  S2R R3, SR_TID.X ;  /* 0x0000000000037919 */ /* 0x000e240000002100 */
[----:B0-----:R-:W-:Y:S01]  /*25ad0*/  LOP3.LUT R9, R3, 0x1f, RZ, 0xc0, !PT ;  /* 0x0000001f03097812 */ /* 0x001fe200078ec0ff */
[----:B------:R-:W-:-:S03]  /*25ae0*/  IMAD.MOV.U32 R3, RZ, RZ, 0x7800 ;  /* 0x00007800ff037424 */ /* 0x000fc600078e00ff */
[----:B------:R-:W-:Y:S01]  /*25af0*/  ISETP.NE.AND P0, PT, R9, RZ, PT ;  /* 0x000000ff0900720c */ /* 0x000fe20003f05270 */
[----:B------:R2:W-:-:S12]  /*25b00*/  SYNCS.ARRIVE.TRANS64 RZ, [R5+URZ+0x33470], R3 ;  /* 0x0334700305ff79a7 */ /* 0x0005d8000800003f */
[----:B--2---:R-:W-:Y:S05]  /*25b10*/  @!P0 BRA `(.L_x_693) ;  /* 0x0000000000048947 */ /* 0x004fea0003800000 */
[----:B------:R-:W-:Y:S01]  /*25b20*/  BPT.TRAP 0x1 ;  /* 0x000000040000795c */ /* 0x000fe20000300000 */
.L_x_693:
[----:B------:R-:W-:Y:S05]  /*25b30*/  BSYNC B1 ;  /* 0x0000000000017941 */ /* 0x000fea0003800000 */
.L_x_692:
[----:B------:R-:W2:Y:S04]  /*25b40*/  LDL R3, [R1+0x4] ;  /* 0x0000040001037983 */ /* 0x000ea80000100800 */
[----:B0-----:R-:W3:Y:S01]  /*25b50*/  LDL R9, [R1+0x14] ;  /* 0x0000140001097983 */ /* 0x001ee20000100800 */
[----:B------:R-:W-:Y:S01]  /*25b60*/  IMAD.MOV.U32 R15, RZ, RZ, RZ ;  /* 0x000000ffff0f7224 */ /* 0x000fe200078e00ff */
[----:B------:R-:W-:Y:S01]  /*25b70*/  MOV R10, 0x400 ;  /* 0x00000400000a7802 */ /* 0x000fe20000000f00 */
[----:B------:R-:W-:Y:S01]  /*25b80*/  UIADD3 UR4, UP0, UR40, 0x470, URZ ;  /* 0x0000047028047890 */ /* 0x000fe2000ff1e03f */
[----:B------:R-:W0:Y:S01]  /*25b90*/  S2R R11, SR_CgaCtaId ;  /* 0x00000000000b7919 */ /* 0x000e220000008800 */
[----:B------:R-:W-:Y:S01]  /*25ba0*/  PLOP3.LUT P0, PT, PT, PT, PT, 0x80, 0x0 ;  /* 0x000000000000781c */ /* 0x000fe20003f0f070 */
[----:B------:R-:W-:Y:S01]  /*25bb0*/  UMOV UR6, 0x0 ;  /* 0x0000000000067882 */ /* 0x000fe20000000000 */
[----:B------:R-:W-:Y:S01]  /*25bc0*/  R2UR UR10, R15 ;  /* 0x000000000f0a72ca */ /* 0x000fe200000e0000 */
[----:B------:R-:W-:Y:S01]  /*25bd0*/  UIADD3.X UR5, URZ, UR41, URZ, UP0, !UPT ;  /* 0x000000293f057290 */ /* 0x000fe200087fe43f */
[----:B------:R-:W-:Y:S01]  /*25be0*/  UMOV UR7, 0x14f00000 ;  /* 0x14f0000000077882 */ /* 0x000fe20000000000 */
[----:B0-----:R-:W-:-:S05]  /*25bf0*/  LEA R10, R11, R10, 0x18 ;  /* 0x0000000a0b0a7211 */ /* 0x001fca00078ec0ff */
[----:B--2---:R-:W-:Y:S02]  /*25c00*/  IMAD R3, R3, 0x7800, R10 ;  /* 0x0000780003037824 */ /* 0x004fe400078e020a */
[----:B---3--:R-:W-:Y:S01]  /*25c10*/  IMAD R9, R8, 0xa0, R9 ;  /* 0x000000a008097824 */ /* 0x008fe200078e0209 */
[----:B------:R-:W-:Y:S01]  /*25c20*/  IADD3 R8, R5, 0x33470, RZ ;  /* 0x0003347005087810 */ /* 0x000fe20007ffe0ff */
[----:B------:R-:W-:-:S07]  /*25c30*/  VIADD R10, R3, 0xf200 ;  /* 0x0000f200030a7836 */ /* 0x000fce0000000000 */
.L_x_694:
[----:B------:R-:W-:-:S13]  /*25c40*/  @P0 ELECT P3, URZ, PT ;  /* 0x00000000003f082f */ /* 0x000fda0003860000 */
[----:B-----5:R-:W-:Y:S02]  /*25c50*/  @P3 R2UR UR13, R2 ;  /* 0x00000000020d32ca */ /* 0x020fe400000e0000 */
        /* <DEDUP_REMOVED lines=14> */
.L_x_695:
        /* <DEDUP_REMOVED lines=16> */
.L_x_696:
        /* <DEDUP_REMOVED lines=13> */
.L_x_849:
[----:B------:R-:W-:Y:S05]  /*25f10*/  BSYNC B1 ;  /* 0x0000000000017941 */ /* 0x000fea0003800000 */
.L_x_697:
        /* <DEDUP_REMOVED lines=11> */
.L_x_700:
[----:B------:R-:W-:Y:S05]  /*25fd0*/  BSYNC B1 ;  /* 0x0000000000017941 */ /* 0x000fea0003800000 */
.L_x_699:
[----:B------:R-:W-:Y:S01]  /*25fe0*/  R2UR UR10, R15 ;  /* 0x000000000f0a72ca */ /* 0x000fe200000e0000 */
[----:B------:R-:W-:Y:S01]  /*25ff0*/  UIADD3 UR4, UP0, UR40, 0x370, URZ ;  /* 0x0000037028047890 */ /* 0x000fe2000ff1e03f */
[----:B------:R-:W-:Y:S01]  /*26000*/  R2UR UR6, R10 ;  /* 0x000000000a0672ca */ /* 0x000fe200000e0000 */
[----:B01----:R-:W-:Y:S01]  /*26010*/  VIADD R5, R5, 0x33430 ;  /* 0x0003343005057836 */ /* 0x003fe20000000000 */
[----:B------:R-:W-:Y:S01]  /*26020*/  R2UR UR7, R11 ;  /* 0x000000000b0772ca */ /* 0x000fe200000e0000 */
[----:B------:R-:W-:Y:S01]  /*26030*/  UIADD3.X UR5, URZ, UR41, URZ, UP0, !UPT ;  /* 0x000000293f057290 */ /* 0x000fe200087fe43f */
[----:B------:R-:W-:Y:S02]  /*26040*/  PLOP3.LUT P0, PT, PT, PT, PT, 0x80, 0x0 ;  /* 0x000000000000781c */ /* 0x000fe40003f0f070 */
[----:B------:R-:W-:-:S11]  /*26050*/  IADD3 R4, R3, 0x24200, RZ ;  /* 0x0002420003047810 */ /* 0x000fd60007ffe0ff */
.L_x_701:
        /* <DEDUP_REMOVED lines=15> */
.L_x_702:
        /* <DEDUP_REMOVED lines=15> */
.L_x_703:
        /* <DEDUP_REMOVED lines=10> */
.L_x_688:
[----:B------:R-:W-:Y:S05]  /*262e0*/  BSYNC B0 ;  /* 0x0000000000007941 */ /* 0x000fea0003800000 */
.L_x_687:
[----:B------:R-:W-:-:S06]  /*262f0*/  UISETP.NE.AND UP0, UPT, UR37, 0x3, UPT ;  /* 0x000000032500788c */ /* 0x000fcc000bf05270 */
[----:B------:R-:W-:-:S13]  /*26300*/  PLOP3.LUT P0, PT, PT, PT, UP0, 0x80, 0x0 ;  /* 0x000000000000781c */ /* 0x000fda0003f0f008 */
[----:B------:R-:W-:Y:S05]  /*26310*/  @!P0 BRA `(.L_x_704) ;  /* 0x0000000000048947 */ /* 0x000fea0003800000 */
[----:B------:R-:W-:Y:S01]  /*26320*/  BPT.TRAP 0x1 ;  /* 0x000000040000795c */ /* 0x000fe20000300000 */
.L_x_704:
[----:B------:R-:W1:Y:S01]  /*26330*/  S2R R5, SR_CgaCtaId ;  /* 0x0000000000057919 */ /* 0x000e620000008800 */
[----:B------:R-:W-:Y:S01]  /*26340*/  IMAD.U32 R3, RZ, RZ, UR39 ;  /* 0x00000027ff037e24 */ /* 0x000fe2000f8e00ff */
[----:B------:R-:W-:Y:S01]  /*26350*/  MOV R4, 0x400 ;  /* 0x0000040000047802 */ /* 0x000fe20000000f00 */
[----:B------:R-:W-:Y:S03]  /*26360*/  BSSY B0, `(.L_x_705) ;  /* 0x0000008000007945 */ /* 0x000fe60003800000 */
[----:B------:R-:W-:Y:S02]  /*26370*/  ISETP.NE.AND P0, PT, R3, 0x3, PT ;  /* 0x000000030300780c */ /* 0x000fe40003f05270 */
[----:B------:R-:W-:-:S04]  /*26380*/  LOP3.LUT R3, R7, 0x1, RZ, 0x3c, !PT ;  /* 0x0000000107037812 */ /* 0x000fc800078e3cff */
[----:B------:R-:W-:Y:S02]  /*26390*/  SHF.L.U32 R3, R3, 0x1f, RZ ;  /* 0x0000001f03037819 */ /* 0x000fe400000006ff */
[----:B-1----:R-:W-:-:S05]  /*263a0*/  LEA R4, R5, R4, 0x18 ;  /* 0x0000000405047211 */ /* 0x002fca00078ec0ff */
[----:B------:R-:W-:-:S04]  /*263b0*/  IMAD R14, R6, 0x8, R4 ;  /* 0x00000008060e7824 */ /* 0x000fc800078e0204 */
[----:B------:R-:W1:Y:S02]  /*263c0*/  SYNCS.PHASECHK.TRANS64.TRYWAIT P2, [R14+URZ+0x33470], R3 ;  /* 0x033470030e0075a7 */ /* 0x000e64000804017f */
[----:B-1----:R-:W-:Y:S05]  /*263d0*/  @!P2 BRA `(.L_x_706) ;  /* 0x0000004400cca947 */ /* 0x002fea0003800000 */
.L_x_850:
[----:B------:R-:W-:Y:S05]  /*263e0*/  BSYNC B0 ;  /* 0x0000000000007941 */ /* 0x000fea0003800000 */
.L_x_705:
[----:B------:R-:W-:Y:S05]  /*263f0*/  @!P0 BRA `(.L_x_707) ;  /* 0x0000000000048947 */ /* 0x000fea0003800000 */
[----:B------:R-:W-:Y:S01]  /*26400*/  BPT.TRAP 0x1 ;  /* 0x000000040000795c */ /* 0x000fe20000300000 */
.L_x_707:
[----:B-1----:R-:W-:Y:S01]  /*26410*/  SHF.L.U32 R3, R7, 0x1f, RZ ;  /* 0x0000001f07037819 */ /* 0x002fe200000006ff */
[----:B0-----:R-:W-:-:S03]  /*26420*/  IMAD R10, R6, 0x7800, RZ ;  /* 0x00007800060a7824 */ /* 0x001fc600078e02ff */
[----:B------:R-:W0:Y:S02]  /*26430*/  SYNCS.PHASECHK.TRANS64.TRYWAIT P2, [R14+URZ+0x33460], R3 ;  /* 0x033460030e0075a7 */ /* 0x000e24000804017f */
[----:B0-----:R-:W-:Y:S05]  /*26440*/  @!P2 BRA `(.L_x_708) ;  /* 0x0000004400c4a947 */ /* 0x001fea0003800000 */
.L_x_851:
[----:B------:R-:W0:Y:S04]  /*26450*/  LDL R4, [R1+0x20] ;  /* 0x0000200001047983 */ /* 0x000e280000100800 */
[----:B------:R-:W2:Y:S01]  /*26460*/  LDL R11, [R1+0x1c] ;  /* 0x00001c00010b7983 */ /* 0x000ea20000100800 */
[----:B------:R-:W-:Y:S01]  /*26470*/  MOV R15, 0x400 ;  /* 0x00000400000f7802 */ /* 0x000fe20000000f00 */
[----:B------:R-:W-:Y:S05]  /*26480*/  WARPSYNC.ALL ;  /* 0x0000000000007948 */ /* 0x000fea0003800000 */
[----:B------:R-:W1:Y:S02]  /*26490*/  S2R R18, SR_CgaCtaId ;  /* 0x0000000000127919 */ /* 0x000e640000008800 */
[----:B-1----:R-:W-:-:S02]  /*264a0*/  LEA R15, R18, R15, 0x18 ;  /* 0x0000000f120f7211 */ /* 0x002fc400078ec0ff */
[----:B0-----:R-:W-:-:S04]  /*264b0*/  LOP3.LUT R3, R10, R4, RZ, 0xfc, !PT ;  /* 0x000000040a037212 */ /* 0x001fc800078efcff */
[----:B------:R-:W-:Y:S02]  /*264c0*/  IADD3 R3, R15, R3, RZ ;  /* 0x000000030f037210 */ /* 0x000fe40007ffe0ff */
[----:B--2---:R-:W-:-:S03]  /*264d0*/  LOP3.LUT R13, R10, R11, RZ, 0xfc, !PT ;  /* 0x0000000b0a0d7212 */ /* 0x004fc600078efcff */
[----:B------:R-:W0:Y:S02]  /*264e0*/  LDSM.16.MT88.4 R4, [R3+0xf200] ;  /* 0x00f200000304783b */ /* 0x000e240000004200 */
[----:B------:R-:W-:Y:S01]  /*264f0*/  IMAD.IADD R13, R15, 0x1, R13 ;  /* 0x000000010f0d7824 */ /* 0x000fe200078e020d */
[C-C-:B0-----:R-:W-:Y:S02]  /*26500*/  PRMT R8, R4.reuse, 0x6420, R5.reuse ;  /* 0x0000642004087816 */ /* 0x141fe40000000005 */
[----:B------:R-:W-:Y:S02]  /*26510*/  PRMT R9, R4, 0x7531, R5 ;  /* 0x0000753104097816 */ /* 0x000fe40000000005 */
[C-C-:B------:R-:W-:Y:S02]  /*26520*/  PRMT R10, R6.reuse, 0x6420, R7.reuse ;  /* 0x00006420060a7816 */ /* 0x140fe40000000007 */
[----:B------:R-:W-:-:S05]  /*26530*/  PRMT R11, R6, 0x7531, R7 ;  /* 0x00007531060b7816 */ /* 0x000fca0000000007 */
[----:B------:R-:W-:Y:S04]  /*26540*/  STSM.16.M88.4 [R13+0x200], R8 ;  /* 0x000200080d007844 */ /* 0x000fe80000000200 */
[----:B------:R-:W0:Y:S02]  /*26550*/  LDSM.16.MT88.4 R4, [R3+0x11a00] ;  /* 0x011a00000304783b */ /* 0x000e240000004200 */
[C-C-:B0-----:R-:W-:Y:S02]  /*26560*/  PRMT R8, R4.reuse, 0x6420, R5.reuse ;  /* 0x0000642004087816 */ /* 0x141fe40000000005 */
[----:B------:R-:W-:Y:S02]  /*26570*/  PRMT R9, R4, 0x7531, R5 ;  /* 0x0000753104097816 */ /* 0x000fe40000000005 */
[----:B------:R-:W-:-:S02]  /*26580*/  PRMT R10, R6, 0x6420, R7 ;  /* 0x00006420060a7816 */ /* 0x000fc40000000007 */
        /* <DEDUP_REMOVED lines=88> */
.L_x_709:
[----:B------:R2:W5:Y:S01]  /*26b10*/  LDL R6, [R1+0x4] ;  /* 0x0000040001067983 */ /* 0x0005620000100800 */
[----:B-1----:R1:W-:Y:S01]  /*26b20*/  SYNCS.ARRIVE.TRANS64.A1T0 RZ, [R14+URZ+0x33450], RZ ;  /* 0x033450ff0eff79a7 */ /* 0x0023e2000810003f */
[----:B------:R-:W-:Y:S01]  /*26b30*/  BAR.SYNC.DEFER_BLOCKING 0x2, 0x80 ;  /* 0x0082000000007b1d */ /* 0x000fe20000010000 */
[C---:B------:R-:W-:Y:S01]  /*26b40*/  ISETP.GT.AND P0, PT, R12.reuse, RZ, PT ;  /* 0x000000ff0c00720c */ /* 0x040fe20003f04270 */
[----:B------:R-:W-:Y:S02]  /*26b50*/  VIADD R12, R12, 0xffffffff ;  /* 0xffffffff0c0c7836 */ /* 0x000fe40000000000 */
[----:B-1----:R-:W-:Y:S02]  /*26b60*/  @!P1 VIADD R14, R14, 0x33480 ;  /* 0x000334800e0e9836 */ /* 0x002fe40000000000 */
[----:B------:R2:W5:Y:S03]  /*26b70*/  LDL R7, [R1+0xc] ;  /* 0x00000c0001077983 */ /* 0x0005660000100800 */
[----:B------:R-:W-:-:S04]  /*26b80*/  @!P1 PRMT R14, RZ, 0x654, R14 ;  /* 0x00000654ff0e9816 */ /* 0x000fc8000000000e */
[----:B------:R2:W-:Y:S01]  /*26b90*/  @!P1 SYNCS.ARRIVE.TRANS64.RED.A1T0 RZ, [R14+URZ], RZ ;  /* 0x000000ff0eff99a7 */ /* 0x0005e2000810043f */
[----:B------:R-:W-:Y:S05]  /*26ba0*/  @P0 BRA `(.L_x_710) ;  /* 0xffffffec000c0947 */ /* 0x000fea000383ffff */
.L_x_686:
[----:B------:R-:W-:Y:S04]  /*26bb0*/  BSSY B0, `(.L_x_711) ;  /* 0x000000e000007945 */ /* 0x000fe80003800000 */
[----:B------:R-:W-:Y:S05]  /*26bc0*/  @P1 BRA `(.L_x_712) ;  /* 0x0000000000301947 */ /* 0x000fea0003800000 */
[----:B------:R-:W1:Y:S01]  /*26bd0*/  S2R R5, SR_LANEID ;  /* 0x0000000000057919 */ /* 0x000e620000000000 */
[----:B------:R-:W-:Y:S01]  /*26be0*/  VOTEU.ANY UR4, UPT, PT ;  /* 0x0000000000047886 */ /* 0x000fe200038e0100 */
[----:B------:R-:W3:Y:S01]  /*26bf0*/  LDC.64 R2, c[0x0][0xc38] ;  /* 0x00030e00ff027b82 */ /* 0x000ee20000000a00 */
[----:B------:R-:W1:Y:S02]  /*26c00*/  FLO.U32 R0, UR4 ;  /* 0x0000000400007d00 */ /* 0x000e6400080e0000 */
[----:B-1----:R-:W-:-:S06]  /*26c10*/  ISETP.EQ.U32.AND P0, PT, R0, R5, PT ;  /* 0x000000050000720c */ /* 0x002fcc0003f02070 */
[----:B------:R-:W3:Y:S07]  /*26c20*/  POPC R5, UR4 ;  /* 0x0000000400057d09 */ /* 0x000eee0008000000 */
[----:B---3--:R-:W3:Y:S01]  /*26c30*/  @P0 ATOMG.E.ADD.STRONG.GPU PT, R3, desc[UR54][R2.64], R5 ;  /* 0x00000005020309a8 */ /* 0x008ee200081ee1f6 */
[----:B------:R-:W1:Y:S02]  /*26c40*/  S2R R4, SR_LTMASK ;  /* 0x0000000000047919 */ /* 0x000e640000003900 */
[----:B-1----:R-:W-:-:S04]  /*26c50*/  LOP3.LUT R4, R4, UR4, RZ, 0xc0, !PT ;  /* 0x0000000404047c12 */ /* 0x002fc8000f8ec0ff */
[----:B0----5:R-:W0:Y:S01]  /*26c60*/  POPC R7, R4 ;  /* 0x0000000400077309 */ /* 0x021e220000000000 */
[----:B---3--:R-:W0:Y:S02]  /*26c70*/  SHFL.IDX PT, R0, R3, R0, 0x1f ;  /* 0x00001f0003007589 */ /* 0x008e2400000e0000 */
[----:B0-----:R-:W-:-:S07]  /*26c80*/  IADD3 R16, R0, UR38, R7 ;  /* 0x0000002600107c10 */ /* 0x001fce000fffe007 */
.L_x_712:
[----:B------:R-:W-:Y:S05]  /*26c90*/  BSYNC B0 ;  /* 0x0000000000007941 */ /* 0x000fea0003800000 */
.L_x_711:
[----:B------:R-:W-:-:S06]  /*26ca0*/  UISETP.NE.AND UP0, UPT, UR37, 0x3, UPT ;  /* 0x000000032500788c */ /* 0x000fcc000bf05270 */
[----:B------:R-:W-:-:S13]  /*26cb0*/  PLOP3.LUT P0, PT, PT, PT, UP0, 0x80, 0x0 ;  /* 0x000000000000781c */ /* 0x000fda0003f0f008 */
[----:B------:R-:W-:Y:S05]  /*26cc0*/  @!P0 BRA `(.L_x_713) ;  /* 0x0000000000048947 */ /* 0x000fea0003800000 */
[----:B------:R-:W-:Y:S01]  /*26cd0*/  BPT.TRAP 0x1 ;  /* 0x000000040000795c */ /* 0x000fe20000300000 */
.L_x_713:
[----:B------:R-:W3:Y:S04]  /*26ce0*/  LDL R0, [R1+0xc] ;  /* 0x00000c0001007983 */ /* 0x000ee80000100800 */
[----:B------:R-:W4:Y:S01]  /*26cf0*/  LDL R2, [R1+0x4] ;  /* 0x0000040001027983 */ /* 0x000f220000100800 */
[----:B------:R-:W1:Y:S01]  /*26d00*/  S2R R4, SR_CgaCtaId ;  /* 0x0000000000047919 */ /* 0x000e620000008800 */
[----:B------:R-:W-:-:S04]  /*26d10*/  MOV R3, 0x400 ;  /* 0x0000040000037802 */ /* 0x000fc80000000f00 */
[----:B-1----:R-:W-:Y:S01]  /*26d20*/  LEA R3, R4, R3, 0x18 ;  /* 0x0000000304037211 */ /* 0x002fe200078ec0ff */
[----:B------:R-:W-:Y:S01]  /*26d30*/  BSSY B0, `(.L_x_714) ;  /* 0x0000008000007945 */ /* 0x000fe20003800000 */
[----:B---3--:R-:W-:-:S04]  /*26d40*/  LOP3.LUT R0, R0, 0x1, RZ, 0x3c, !PT ;  /* 0x0000000100007812 */ /* 0x008fc800078e3cff */
[----:B------:R-:W-:Y:S01]  /*26d50*/  SHF.L.U32 R0, R0, 0x1f, RZ ;  /* 0x0000001f00007819 */ /* 0x000fe200000006ff */
[----:B----4-:R-:W-:-:S04]  /*26d60*/  IMAD R3, R2, 0x8, R3 ;  /* 0x0000000802037824 */ /* 0x010fc800078e0203 */
[----:B------:R-:W1:Y:S01]  /*26d70*/  SYNCS.PHASECHK.TRANS64.TRYWAIT P0, [R3+URZ+0x33470], R0 ;  /* 0x03347000030075a7 */ /* 0x000e62000800017f */
[----:B------:R-:W-:-:S04]  /*26d80*/  MOV R2, UR39 ;  /* 0x0000002700027c02 */ /* 0x000fc80008000f00 */
[----:B------:R-:W-:Y:S01]  /*26d90*/  ISETP.NE.AND P2, PT, R2, 0x3, PT ;  /* 0x000000030200780c */ /* 0x000fe20003f45270 */
[----:B-1----:R-:W-:-:S12]  /*26da0*/  @!P0 BRA `(.L_x_715) ;  /* 0x0000003c00808947 */ /* 0x002fd80003800000 */
.L_x_852:
[----:B------:R-:W-:Y:S05]  /*26db0*/  BSYNC B0 ;  /* 0x0000000000007941 */ /* 0x000fea0003800000 */
.L_x_714:
[----:B------:R-:W-:Y:S05]  /*26dc0*/  @!P2 BRA `(.L_x_716) ;  /* 0x000000000004a947 */ /* 0x000fea0003800000 */
[----:B------:R-:W-:Y:S01]  /*26dd0*/  BPT.TRAP 0x1 ;  /* 0x000000040000795c */ /* 0x000fe20000300000 */
.L_x_716:
[----:B------:R-:W3:Y:S04]  /*26de0*/  LDL R5, [R1+0xc] ;  /* 0x00000c0001057983 */ /* 0x000ee80000100800 */
[----:B-1----:R-:W4:Y:S04]  /*26df0*/  LDL R0, [R1+0x4] ;  /* 0x0000040001007983 */ /* 0x002f280000100800 */
[----:B------:R-:W2:Y:S04]  /*26e00*/  LDL R2, [R1+0x20] ;  /* 0x0000200001027983 */ /* 0x000ea80000100800 */
[----:B------:R-:W2:Y:S01]  /*26e10*/  LDL R4, [R1+0x1c] ;  /* 0x00001c0001047983 */ /* 0x000ea20000100800 */
[----:B0----5:R-:W0:Y:S01]  /*26e20*/  S2R R7, SR_CgaCtaId ;  /* 0x0000000000077919 */ /* 0x021e220000008800 */
[----:B---3--:R-:W-:-:S02]  /*26e30*/  SHF.L.U32 R6, R5, 0x1f, RZ ;  /* 0x0000001f05067819 */ /* 0x008fc400000006ff */
[----:B------:R-:W-:Y:S02]  /*26e40*/  MOV R5, 0x400 ;  /* 0x0000040000057802 */ /* 0x000fe40000000f00 */
[----:B------:R-:W1:Y:S01]  /*26e50*/  SYNCS.PHASECHK.TRANS64.TRYWAIT P0, [R3+URZ+0x33460], R6 ;  /* 0x03346006030075a7 */ /* 0x000e62000800017f */
[----:B----4-:R-:W-:Y:S01]  /*26e60*/  IMAD R0, R0, 0x7800, RZ ;  /* 0x0000780000007824 */ /* 0x010fe200078e02ff */
[----:B0-----:R-:W-:-:S04]  /*26e70*/  LEA R5, R7, R5, 0x18 ;  /* 0x0000000507057211 */ /* 0x001fc800078ec0ff */
[C---:B--2---:R-:W-:Y:S02]  /*26e80*/  LOP3.LUT R2, R0.reuse, R2, RZ, 0xfc, !PT ;  /* 0x0000000200027212 */ /* 0x044fe400078efcff */
[----:B------:R-:W-:-:S03]  /*26e90*/  LOP3.LUT R4, R0, R4, RZ, 0xfc, !PT ;  /* 0x0000000400047212 */ /* 0x000fc600078efcff */
[C---:B------:R-:W-:Y:S02]  /*26ea0*/  IMAD.IADD R0, R5.reuse, 0x1, R2 ;  /* 0x0000000105007824 */ /* 0x040fe400078e0202 */
[----:B------:R-:W-:Y:S01]  /*26eb0*/  IMAD.IADD R2, R5, 0x1, R4 ;  /* 0x0000000105027824 */ /* 0x000fe200078e0204 */
[----:B-1----:R-:W-:Y:S06]  /*26ec0*/  @!P0 BRA `(.L_x_717) ;  /* 0x0000003c004c8947 */ /* 0x002fec0003800000 */
.L_x_853:
[----:B------:R-:W-:Y:S05]  /*26ed0*/  WARPSYNC.ALL ;  /* 0x0000000000007948 */ /* 0x000fea0003800000 */
[----:B0-----:R-:W0:Y:S02]  /*26ee0*/  LDSM.16.MT88.4 R4, [R0+0xf200] ;  /* 0x00f200000004783b */ /* 0x001e240000004200 */
        /* <DEDUP_REMOVED lines=97> */
.L_x_718:
[----:B0-----:R-:W2:Y:S01]  /*27500*/  LDL.LU R2, [R1+0x4] ;  /* 0x0000040001027983 */ /* 0x001ea20000300800 */
[----:B-1----:R-:W-:Y:S03]  /*27510*/  SYNCS.ARRIVE.TRANS64.A1T0 RZ, [R3+URZ+0x33450], RZ ;  /* 0x033450ff03ff79a7 */ /* 0x002fe6000810003f */
[----:B------:R-:W3:Y:S01]  /*27520*/  LDL.LU R4, [R1+0xc] ;  /* 0x00000c0001047983 */ /* 0x000ee20000300800 */
[----:B------:R-:W-:-:S05]  /*27530*/  @!P1 VIADD R0, R3, 0x33480 ;  /* 0x0003348003009836 */ /* 0x000fca0000000000 */
[----:B------:R-:W-:Y:S01]  /*27540*/  @!P1 PRMT R0, RZ, 0x654, R0 ;  /* 0x00000654ff009816 */ /* 0x000fe20000000000 */
[----:B------:R-:W-:Y:S06]  /*27550*/  BAR.SYNC.DEFER_BLOCKING 0x2, 0x80 ;  /* 0x0082000000007b1d */ /* 0x000fec0000010000 */
[----:B------:R2:W-:Y:S02]  /*27560*/  @!P1 SYNCS.ARRIVE.TRANS64.RED.A1T0 RZ, [R0+URZ], RZ ;  /* 0x000000ff00ff99a7 */ /* 0x0005e4000810043f */
[----:B--2---:R-:W-:-:S05]  /*27570*/  VIADD R0, R2, 0x1 ;  /* 0x0000000102007836 */ /* 0x004fca0000000000 */
[----:B------:R-:W-:-:S04]  /*27580*/  ISETP.NE.AND P0, PT, R0, 0x2, PT ;  /* 0x000000020000780c */ /* 0x000fc80003f05270 */
[----:B------:R-:W-:Y:S02]  /*27590*/  SEL R2, RZ, 0x1, P0 ;  /* 0x00000001ff027807 */ /* 0x000fe40000000000 */
[----:B------:R-:W-:Y:S02]  /*275a0*/  SEL R0, R0, RZ, P0 ;  /* 0x000000ff00007207 */ /* 0x000fe40000000000 */
[----:B---3--:R-:W-:-:S03]  /*275b0*/  LOP3.LUT R4, R4, R2, RZ, 0x3c, !PT ;  /* 0x0000000204047212 */ /* 0x008fc600078e3cff */
[----:B------:R0:W-:Y:S04]  /*275c0*/  STL [R1+0x4], R0 ;  /* 0x0000040001007387 */ /* 0x0001e80000100800 */
[----:B------:R0:W-:Y:S02]  /*275d0*/  STL [R1+0xc], R4 ;  /* 0x00000c0401007387 */ /* 0x0001e40000100800 */
.L_x_667:
[----:B------:R-:W-:Y:S05]  /*275e0*/  BSYNC B6 ;  /* 0x0000000000067941 */ /* 0x000fea0003800000 */
.L_x_665:
[----:B0-----:R-:W2:Y:S02]  /*275f0*/  LDL R0, [R1] ;  /* 0x0000000001007983 */ /* 0x001ea40000100800 */
[----:B--2---:R-:W-:-:S13]  /*27600*/  LOP3.LUT P0, RZ, R0, 0x2, RZ, 0xc0, !PT ;  /* 0x0000000200ff7812 */ /* 0x004fda000780c0ff */
[----:B------:R-:W-:Y:S05]  /*27610*/  @!P0 BRA `(.L_x_719) ;  /* 0x0000000000208947 */ /* 0x000fea0003800000 */
[----:B------:R-:W-:Y:S05]  /*27620*/  WARPSYNC.ALL ;  /* 0x0000000000007948 */ /* 0x000fea0003800000 */
[----:B------:R-:W0:Y:S08]  /*27630*/  S2UR UR5, SR_CgaCtaId ;  /* 0x00000000000579c3 */ /* 0x000e300000008800 */
[----:B------:R-:W-:Y:S06]  /*27640*/  BAR.SYNC.DEFER_BLOCKING 0x5, 0x180 ;  /* 0x0146000000007b1d */ /* 0x000fec0000010000 */
[----:B------:R-:W-:-:S02]  /*27650*/  UMOV UR4, 0x400 ;  /* 0x0000040000047882 */ /* 0x000fc40000000000 */
[----:B0-----:R-:W-:-:S09]  /*27660*/  ULEA UR4, UR5, UR4, 0x18 ;  /* 0x0000000405047291 */ /* 0x001fd2000f8ec03f */
[----:B------:R-:W1:Y:S01]  /*27670*/  LDS.128 R16, [UR4+0x334d0] ;  /* 0x0334d004ff107984 */ /* 0x000e620008000c00 */
[----:B------:R-:W-:Y:S06]  /*27680*/  BAR.ARV 0x4, 0x180 ;  /* 0x0106000000007b1d */ /* 0x000fec0000002000 */
[----:B------:R-:W-:Y:S05]  /*27690*/  BRA `(.L_x_720) ;  /* 0x0000000800407947 */ /* 0x000fea0003800000 */
.L_x_719:
[----:B------:R-:W0:Y:S01]  /*276a0*/  S2R R0, SR_TID.X ;  /* 0x0000000000007919 */ /* 0x000e220000002100 */
[----:B------:R-:W-:Y:S01]  /*276b0*/  UMOV UR4, 0xffffffff ;  /* 0xffffffff00047882 */ /* 0x000fe20000000000 */
[----:B0-----:R-:W-:-:S04]  /*276c0*/  LOP3.LUT R8, R0, 0x1f, RZ, 0xc0, !PT ;  /* 0x0000001f00087812 */ /* 0x001fc800078ec0ff */
[----:B------:R-:W-:Y:S01]  /*276d0*/  ISETP.NE.AND P0, PT, R8, 0x1f, PT ;  /* 0x0000001f0800780c */ /* 0x000fe20003f05270 */
[----:B------:R-:W-:-:S12]  /*276e0*/  BRA.DIV UR4, `(.L_x_721) ;  /* 0x0000003604587947 */ /* 0x000fd8000b800000 */
[----:B------:R-:W-:Y:S01]  /*276f0*/  IADD3 R5, R19, R8, RZ ;  /* 0x0000000813057210 */ /* 0x000fe20007ffe0ff */
[----:B------:R-:W-:-:S03]  /*27700*/  ULDC UR4, c[0x0][0xc14] ;  /* 0x0003050000047ab9 */ /* 0x000fc60000000800 */
[----:B------:R-:W-:-:S13]  /*27710*/  ISETP.GE.OR P1, PT, R5, UR4, !P0 ;  /* 0x0000000405007c0c */ /* 0x000fda000c726670 */
[----:B------:R-:W0:Y:S02]  /*27720*/  @!P1 LDC.64 R2, c[0x0][0xc58] ;  /* 0x00031600ff029b82 */ /* 0x000e240000000a00 */
[----:B0-----:R-:W-:-:S06]  /*27730*/  @!P1 IMAD.WIDE R2, R5, 0x4, R2 ;  /* 0x0000000405029825 */ /* 0x001fcc00078e0202 */
[----:B------:R0:W2:Y:S01]  /*27740*/  @!P1 LDG.E R3, desc[UR54][R2.64] ;  /* 0x0000003602039981 */ /* 0x0000a2000c1e1900 */
[C---:B------:R-:W-:Y:S02]  /*27750*/  ISETP.GE.U32.AND P2, PT, R8.reuse, 0x2, PT ;  /* 0x000000020800780c */ /* 0x040fe40003f46070 */
[C---:B------:R-:W-:Y:S01]  /*27760*/  ISETP.GE.U32.AND P3, PT, R8.reuse, 0x4, PT ;  /* 0x000000040800780c */ /* 0x040fe20003f66070 */
[----:B------:R-:W-:Y:S01]  /*27770*/  SHFL.IDX PT, R0, R16, RZ, 0x1f ;  /* 0x00001fff10007589 */ /* 0x000fe200000e0000 */
[C---:B------:R-:W-:Y:S02]  /*27780*/  ISETP.GE.U32.AND P4, PT, R8.reuse, 0x8, PT ;  /* 0x000000080800780c */ /* 0x040fe40003f86070 */
[C---:B------:R-:W-:Y:S01]  /*27790*/  ISETP.GE.U32.AND P5, PT, R8.reuse, 0x10, PT ;  /* 0x000000100800780c */ /* 0x040fe20003fa6070 */
[----:B------:R-:W-:Y:S01]  /*277a0*/  SHFL.IDX PT, R4, R16, 0x1, 0x1f ;  /* 0x00201f0010047f89 */ /* 0x000fe200000e0000 */
[----:B0-----:R-:W-:Y:S02]  /*277b0*/  IMAD.MOV.U32 R2, RZ, RZ, RZ ;  /* 0x000000ffff027224 */ /* 0x001fe400078e00ff */
[----:B--2---:R-:W-:Y:S01]  /*277c0*/  @!P1 IMAD.MOV.U32 R2, RZ, RZ, R3 ;  /* 0x000000ffff029224 */ /* 0x004fe200078e0003 */
[----:B------:R-:W-:-:S04]  /*277d0*/  ISETP.NE.AND P1, PT, R8, RZ, PT ;  /* 0x000000ff0800720c */ /* 0x000fc80003f25270 */
        /* <DEDUP_REMOVED lines=12> */
[----:B------:R-:W0:Y:S02]  /*278a0*/  SHFL.UP PT, R14, R5, 0x10, RZ ;  /* 0x06000000050e7989 */ /* 0x000e2400000e00ff */
[----:B0-----:R-:W-:-:S05]  /*278b0*/  SEL R14, R14, RZ, P5 ;  /* 0x000000ff0e0e7207 */ /* 0x001fca0002800000 */
[----:B------:R-:W-:-:S05]  /*278c0*/  IMAD.IADD R3, R5, 0x1, R14 ;  /* 0x0000000105037824 */ /* 0x000fca00078e020e */
[----:B------:R0:W1:Y:S02]  /*278d0*/  SHFL.IDX PT, R14, R3, 0x1f, 0x1f ;  /* 0x03e01f00030e7f89 */ /* 0x00006400000e0000 */
.L_x_863:
[----:B------:R-:W-:Y:S02]  /*278e0*/  ULDC UR4, c[0x0][0xc10] ;  /* 0x0003040000047ab9 */ /* 0x000fe40000000800 */
[----:B------:R-:W-:-:S04]  /*278f0*/  IMAD.U32 R16, RZ, RZ, UR4 ;  /* 0x00000004ff107e24 */ /* 0x000fc8000f8e00ff */
[----:B-1----:R-:W-:-:S04]  /*27900*/  IMAD R5, R14, R16, RZ ;  /* 0x000000100e057224 */ /* 0x002fc800078e02ff */
[----:B------:R-:W-:-:S05]  /*27910*/  IMAD.IADD R4, R4, 0x1, R5 ;  /* 0x0000000104047824 */ /* 0x000fca00078e0205 */
[----:B------:R-:W-:-:S13]  /*27920*/  ISETP.GT.AND P6, PT, R4, R0, PT ;  /* 0x000000000400720c */ /* 0x000fda0003fc4270 */
[----:B------:R-:W-:Y:S05]  /*27930*/  @P6 BRA `(.L_x_722) ;  /* 0x00000000009c6947 */ /* 0x000fea0003800000 */
.L_x_727:
[----:B------:R-:W1:Y:S01]  /*27940*/  LDC R6, c[0x0][0xc14] ;  /* 0x00030500ff067b82 */ /* 0x000e620000000800 */
[----:B------:R-:W-:-:S04]  /*27950*/  IADD3 R19, R19, 0x1f, RZ ;  /* 0x0000001f13137810 */ /* 0x000fc80007ffe0ff */
[----:B-1----:R-:W-:-:S13]  /*27960*/  ISETP.GE.AND P6, PT, R19, R6, PT ;  /* 0x000000061300720c */ /* 0x002fda0003fc6270 */
[----:B------:R-:W-:Y:S05]  /*27970*/  @P6 BRA `(.L_x_723) ;  /* 0x0000000400446947 */ /* 0x000fea0003800000 */
[----:B------:R-:W1:Y:S01]  /*27980*/  S2R R2, SR_TID.X ;  /* 0x0000000000027919 */ /* 0x000e620000002100 */
[----:B------:R-:W-:Y:S01]  /*27990*/  BSSY B0, `(.L_x_724) ;  /* 0x0000009000007945 */ /* 0x000fe20003800000 */
[----:B-1----:R-:W-:-:S05]  /*279a0*/  LOP3.LUT R2, R2, 0x1f, RZ, 0xc0, !PT ;  /* 0x0000001f02027812 */ /* 0x002fca00078ec0ff */
[----:B------:R-:W-:Y:S02]  /*279b0*/  IMAD.IADD R5, R19, 0x1, R2 ;  /* 0x0000000113057824 */ /* 0x000fe400078e0202 */
[----:B------:R-:W-:-:S03]  /*279c0*/  IMAD.MOV.U32 R2, RZ, RZ, RZ ;  /* 0x000000ffff027224 */ /* 0x000fc600078e00ff */
[----:B------:R-:W-:-:S13]  /*279d0*/  ISETP.GE.OR P6, PT, R5, R6, !P0 ;  /* 0x000000060500720c */ /* 0x000fda00047c6670 */
[----:B------:R-:W-:Y:S05]  /*279e0*/  @P6 BRA `(.L_x_725) ;  /* 0x00000000000c6947 */ /* 0x000fea0003800000 */
[----:B0-----:R-:W0:Y:S02]  /*279f0*/  LDC.64 R2, c[0x0][0xc58] ;  /* 0x00031600ff027b82 */ /* 0x001e240000000a00 */
[----:B0-----:R-:W-:-:S06]  /*27a00*/  IMAD.WIDE R2, R5, 0x4, R2 ;  /* 0x0000000405027825 */ /* 0x001fcc00078e0202 */
[----:B------:R1:W5:Y:S02]  /*27a10*/  LDG.E R2, desc[UR54][R2.64] ;  /* 0x0000003602027981 */ /* 0x000364000c1e1900 */
.L_x_725:
[----:B------:R-:W-:Y:S05]  /*27a20*/  BSYNC B0 ;  /* 0x0000000000007941 */ /* 0x000fea0003800000 */
.L_x_724:
[----:B------:R-:W-:-:S03]  /*27a30*/  UMOV UR4, 0xffffffff ;  /* 0xffffffff00047882 */ /* 0x000fc60000000000 */
[----:B------:R-:W-:Y:S05]  /*27a40*/  BRA.DIV UR4, `(.L_x_726) ;  /* 0x0000003604a47947 */ /* 0x000fea000b800000 */
[----:B-----5:R-:W2:Y:S02]  /*27a50*/  SHFL.UP PT, R14, R2, 0x1, RZ ;  /* 0x04200000020e7989 */ /* 0x020ea400000e00ff */
[----:B--2---:R-:W-:-:S05]  /*27a60*/  SEL R13, R14, RZ, P1 ;  /* 0x000000ff0e0d7207 */ /* 0x004fca0000800000 */
[----:B------:R-:W-:-:S05]  /*27a70*/  IMAD.IADD R13, R2, 0x1, R13 ;  /* 0x00000001020d7824 */ /* 0x000fca00078e020d */
[----:B------:R-:W2:Y:S02]  /*27a80*/  SHFL.UP PT, R14, R13, 0x2, RZ ;  /* 0x044000000d0e7989 */ /* 0x000ea400000e00ff */
[----:B--2---:R-:W-:-:S05]  /*27a90*/  SEL R14, R14, RZ, P2 ;  /* 0x000000ff0e0e7207 */ /* 0x004fca0001000000 */
[----:B------:R-:W-:-:S05]  /*27aa0*/  IMAD.IADD R5, R13, 0x1, R14 ;  /* 0x000000010d057824 */ /* 0x000fca00078e020e */
[----:B------:R-:W2:Y:S02]  /*27ab0*/  SHFL.UP PT, R14, R5, 0x4, RZ ;  /* 0x04800000050e7989 */ /* 0x000ea400000e00ff */
[----:B--2---:R-:W-:-:S04]  /*27ac0*/  SEL R6, R14, RZ, P3 ;  /* 0x000000ff0e067207 */ /* 0x004fc80001800000 */
[----:B------:R-:W-:-:S05]  /*27ad0*/  IADD3 R6, R5, R6, RZ ;  /* 0x0000000605067210 */ /* 0x000fca0007ffe0ff */
[----:B------:R-:W2:Y:S02]  /*27ae0*/  SHFL.UP PT, R14, R6, 0x8, RZ ;  /* 0x05000000060e7989 */ /* 0x000ea400000e00ff */
[----:B--2---:R-:W-:-:S05]  /*27af0*/  SEL R7, R14, RZ, P4 ;  /* 0x000000ff0e077207 */ /* 0x004fca0002000000 */
[----:B------:R-:W-:-:S05]  /*27b00*/  IMAD.IADD R7, R6, 0x1, R7 ;  /* 0x0000000106077824 */ /* 0x000fca00078e0207 */
[----:B------:R-:W2:Y:S02]  /*27b10*/  SHFL.UP PT, R14, R7, 0x10, RZ ;  /* 0x06000000070e7989 */ /* 0x000ea400000e00ff */
[----:B--2---:R-:W-:-:S05]  /*27b20*/  SEL R14, R14, RZ, P5 ;  /* 0x000000ff0e0e7207 */ /* 0x004fca0002800000 */
[----:B01----:R-:W-:-:S05]  /*27b30*/  IMAD.IADD R3, R7, 0x1, R14 ;  /* 0x0000000107037824 */ /* 0x003fca00078e020e */
[----:B------:R0:W1:Y:S02]  /*27b40*/  SHFL.IDX PT, R14, R3, 0x1f, 0x1f ;  /* 0x03e01f00030e7f89 */ /* 0x00006400000e0000 */
.L_x_871:
[----:B------:R-:W-:Y:S02]  /*27b50*/  ULDC UR4, c[0x0][0xc10] ;  /* 0x0003040000047ab9 */ /* 0x000fe40000000800 */
[----:B------:R-:W-:-:S04]  /*27b60*/  IMAD.U32 R16, RZ, RZ, UR4 ;  /* 0x00000004ff107e24 */ /* 0x000fc8000f8e00ff */
[----:B-1----:R-:W-:-:S04]  /*27b70*/  IMAD R5, R14, R16, RZ ;  /* 0x000000100e057224 */ /* 0x002fc800078e02ff */
[----:B------:R-:W-:-:S05]  /*27b80*/  IMAD.IADD R4, R5, 0x1, R4 ;  /* 0x0000000105047824 */ /* 0x000fca00078e0204 */
[----:B------:R-:W-:-:S13]  /*27b90*/  ISETP.GT.AND P6, PT, R4, R0, PT ;  /* 0x000000000400720c */ /* 0x000fda0003fc4270 */
[----:B------:R-:W-:Y:S05]  /*27ba0*/  @!P6 BRA `(.L_x_727) ;  /* 0xfffffffc0064e947 */ /* 0x000fea000383ffff */
.L_x_722:
[----:B------:R-:W-:Y:S01]  /*27bb0*/  IADD3 R6, -R5, R4, RZ ;  /* 0x0000000405067210 */ /* 0x000fe20007ffe1ff */
[----:B------:R-:W-:-:S04]  /*27bc0*/  UMOV UR4, 0xffffffff ;  /* 0xffffffff00047882 */ /* 0x000fc80000000000 */
[----:B------:R-:W-:-:S05]  /*27bd0*/  IMAD R5, R3, R16, R6 ;  /* 0x0000001003057224 */ /* 0x000fca00078e0206 */
[----:B------:R-:W-:Y:S01]  /*27be0*/  ISETP.GT.AND P6, PT, R5, R0, PT ;  /* 0x000000000500720c */ /* 0x000fe20003fc4270 */
[----:B------:R-:W-:-:S12]  /*27bf0*/  BRA.DIV UR4, `(.L_x_728) ;  /* 0x0000003604f47947 */ /* 0x000fd8000b800000 */
[----:B------:R-:W-:-:S04]  /*27c00*/  VOTE.ANY R5, PT, !P6 ;  /* 0x0000000000057806 */ /* 0x000fc800070e0100 */
[----:B------:R-:W1:Y:S02]  /*27c10*/  POPC R4, R5 ;  /* 0x0000000500047309 */ /* 0x000e640000000000 */
[----:B-1----:R1:W2:Y:S02]  /*27c20*/  SHFL.IDX PT, R17, R2, R4, 0x1f ;  /* 0x00001f0402117589 */ /* 0x0022a400000e0000 */
.L_x_875:
[----:B------:R-:W-:Y:S01]  /*27c30*/  ISETP.NE.AND P0, PT, R5, RZ, PT ;  /* 0x000000ff0500720c */ /* 0x000fe20003f05270 */
[----:B------:R-:W-:-:S12]  /*27c40*/  IMAD.MOV.U32 R14, RZ, RZ, RZ ;  /* 0x000000ffff0e7224 */ /* 0x000fd800078e00ff */
[----:B------:R-:W-:Y:S05]  /*27c50*/  @!P0 BRA `(.L_x_729) ;  /* 0x0000000000108947 */ /* 0x000fea0003800000 */
[----:B------:R-:W-:Y:S01]  /*27c60*/  UMOV UR4, 0xffffffff ;  /* 0xffffffff00047882 */ /* 0x000fe20000000000 */
[----:B------:R-:W-:Y:S02]  /*27c70*/  VIADD R12, R4, 0xffffffff ;  /* 0xffffffff040c7836 */ /* 0x000fe40000000000 */
[----:B------:R-:W-:Y:S05]  /*27c80*/  BRA.DIV UR4, `(.L_x_730) ;  /* 0x0000003a04187947 */ /* 0x000fea000b800000 */
[----:B------:R3:W4:Y:S02]  /*27c90*/  SHFL.IDX PT, R14, R3, R12, 0x1f ;  /* 0x00001f0c030e7589 */ /* 0x00072400000e0000 */
.L_x_729:
[-C--:B--2---:R-:W-:Y:S01]  /*27ca0*/  IABS R5, R17.reuse ;  /* 0x0000001100057213 */ /* 0x084fe20000000000 */
[----:B----4-:R-:W-:Y:S01]  /*27cb0*/  IMAD R16, R14, R16, R6 ;  /* 0x000000100e107224 */ /* 0x010fe200078e0206 */
[----:B------:R-:W-:Y:S01]  /*27cc0*/  IABS R8, R17 ;  /* 0x0000001100087213 */ /* 0x000fe20000000000 */
[----:B------:R-:W-:Y:S01]  /*27cd0*/  IMAD.IADD R19, R4, 0x1, R19 ;  /* 0x0000000104137824 */ /* 0x000fe200078e0213 */
[----:B------:R-:W2:Y:S01]  /*27ce0*/  I2F.RP R6, R5 ;  /* 0x0000000500067306 */ /* 0x000ea20000209400 */
[----:B------:R-:W-:-:S07]  /*27cf0*/  IMAD.IADD R0, R0, 0x1, -R16 ;  /* 0x0000000100007824 */ /* 0x000fce00078e0a10 */
[----:B--2---:R-:W2:Y:S02]  /*27d00*/  MUFU.RCP R6, R6 ;  /* 0x0000000600067308 */ /* 0x004ea40000001000 */
[----:B--2---:R-:W-:Y:S02]  /*27d10*/  VIADD R7, R6, 0xffffffe ;  /* 0x0ffffffe06077836 */ /* 0x004fe40000000000 */
[----:B------:R-:W-:-:S04]  /*27d20*/  IMAD.MOV R6, RZ, RZ, -R8 ;  /* 0x000000ffff067224 */ /* 0x000fc800078e0a08 */
[----:B0--3--:R-:W1:Y:S02]  /*27d30*/  F2I.FTZ.U32.TRUNC.NTZ R3, R7 ;  /* 0x0000000700037305 */ /* 0x009e64000021f000 */
[----:B-1----:R-:W-:-:S04]  /*27d40*/  IMAD.MOV R2, RZ, RZ, -R3 ;  /* 0x000000ffff027224 */ /* 0x002fc800078e0a03 */
[----:B------:R-:W-:Y:S01]  /*27d50*/  IMAD R9, R2, R5, RZ ;  /* 0x0000000502097224 */ /* 0x000fe200078e02ff */
[----:B------:R-:W-:-:S05]  /*27d60*/  MOV R2, RZ ;  /* 0x000000ff00027202 */ /* 0x000fca0000000f00 */
[----:B------:R-:W-:Y:S01]  /*27d70*/  IMAD.HI.U32 R2, R3, R9, R2 ;  /* 0x0000000903027227 */ /* 0x000fe200078e0002 */
[----:B------:R-:W-:-:S05]  /*27d80*/  IABS R3, R0 ;  /* 0x0000000000037213 */ /* 0x000fca0000000000 */
        /* <DEDUP_REMOVED lines=9> */
[----:B------:R-:W-:-:S05]  /*27e20*/  @P0 IADD3 R2, R2, 0x1, RZ ;  /* 0x0000000102020810 */ /* 0x000fca0007ffe0ff */
[----:B------:R-:W-:Y:S01]  /*27e30*/  @!P2 IMAD.MOV R2, RZ, RZ, -R2 ;  /* 0x000000ffff02a224 */ /* 0x000fe200078e0a02 */
[----:B------:R-:W-:-:S05]  /*27e40*/  @!P1 LOP3.LUT R2, RZ, R17, RZ, 0x33, !PT ;  /* 0x00000011ff029212 */ /* 0x000fca00078e33ff */
[--C-:B------:R-:W-:Y:S02]  /*27e50*/  IMAD.MOV R3, RZ, RZ, -R2.reuse ;  /* 0x000000ffff037224 */ /* 0x100fe400078e0a02 */
[----:B------:R-:W-:Y:S02]  /*27e60*/  IMAD.MOV.U32 R18, RZ, RZ, R2 ;  /* 0x000000ffff127224 */ /* 0x000fe400078e0002 */
[----:B------:R-:W-:Y:S01]  /*27e70*/  IMAD R17, R17, R3, R0 ;  /* 0x0000000311117224 */ /* 0x000fe200078e0200 */
[----:B------:R-:W-:Y:S06]  /*27e80*/  BRA `(.L_x_731) ;  /* 0x00000000001c7947 */ /* 0x000fec0003800000 */
.L_x_723:
[----:B------:R-:W-:Y:S01]  /*27e90*/  UMOV UR4, URZ ;  /* 0x0000003f00047c82 */ /* 0x000fe20008000000 */
[----:B------:R-:W-:Y:S01]  /*27ea0*/  UMOV UR5, URZ ;  /* 0x0000003f00057c82 */ /* 0x000fe20008000000 */
[----:B------:R-:W-:Y:S01]  /*27eb0*/  ULDC UR6, c[0x0][0xc14] ;  /* 0x0003050000067ab9 */ /* 0x000fe20000000800 */
[----:B------:R-:W-:Y:S01]  /*27ec0*/  MOV R16, R0 ;  /* 0x0000000000107202 */ /* 0x000fe20000000f00 */
[----:B------:R-:W-:Y:S02]  /*27ed0*/  IMAD.U32 R17, RZ, RZ, UR4 ;  /* 0x00000004ff117e24 */ /* 0x000fe4000f8e00ff */
[----:B------:R-:W-:Y:S02]  /*27ee0*/  IMAD.U32 R18, RZ, RZ, UR5 ;  /* 0x00000005ff127e24 */ /* 0x000fe4000f8e00ff */
[----:B------:R-:W-:-:S07]  /*27ef0*/  IMAD.U32 R19, RZ, RZ, UR6 ;  /* 0x00000006ff137e24 */ /* 0x000fce000f8e00ff */
.L_x_731:
[----:B------:R-:W1:Y:S01]  /*27f00*/  S2R R0, SR_TID.X ;  /* 0x0000000000007919 */ /* 0x000e620000002100 */
[----:B------:R-:W-:Y:S05]  /*27f10*/  WARPSYNC.ALL ;  /* 0x0000000000007948 */ /* 0x000fea0003800000 */
[----:B------:R-:W-:Y:S01]  /*27f20*/  BAR.SYNC.DEFER_BLOCKING 0x4, 0x180 ;  /* 0x0106000000007b1d */ /* 0x000fe20000010000 */
[----:B-1----:R-:W-:-:S04]  /*27f30*/  LOP3.LUT R0, R0, 0x1f, RZ, 0xc0, !PT ;  /* 0x0000001f00007812 */ /* 0x002fc800078ec0ff */
[----:B------:R-:W-:-:S13]  /*27f40*/  ISETP.NE.AND P0, PT, R0, RZ, PT ;  /* 0x000000ff0000720c */ /* 0x000fda0003f05270 */
[----:B0-----:R-:W0:Y:S01]  /*27f50*/  @!P0 S2R R3, SR_CgaCtaId ;  /* 0x0000000000038919 */ /* 0x001e220000008800 */
[----:B------:R-:W-:-:S04]  /*27f60*/  @!P0 MOV R0, 0x400 ;  /* 0x0000040000008802 */ /* 0x000fc80000000f00 */
[----:B0-----:R-:W-:-:S05]  /*27f70*/  @!P0 LEA R0, R3, R0, 0x18 ;  /* 0x0000000003008211 */ /* 0x001fca00078ec0ff */
[----:B------:R0:W-:Y:S01]  /*27f80*/  @!P0 STS.128 [R0+0x334d0], R16 ;  /* 0x0334d01000008388 */ /* 0x0001e20000000c00 */
[----:B------:R-:W-:Y:S06]  /*27f90*/  BAR.ARV 0x5, 0x180 ;  /* 0x0146000000007b1d */ /* 0x000fec0000002000 */
.L_x_720:
[----:B------:R-:W-:Y:S02]  /*27fa0*/  ULDC UR4, c[0x0][0xc14] ;  /* 0x0003050000047ab9 */ /* 0x000fe40000000800 */
[----:B-1----:R-:W-:-:S13]  /*27fb0*/  ISETP.GE.AND P0, PT, R19, UR4, PT ;  /* 0x0000000413007c0c */ /* 0x002fda000bf06270 */
[----:B------:R-:W-:Y:S05]  /*27fc0*/  @!P0 BRA `(.L_x_732) ;  /* 0xffffffa400888947 */ /* 0x000fea000383ffff */
[----:B------:R-:W-:Y:S05]  /*27fd0*/  BSYNC B7 ;  /* 0x0000000000077941 */ /* 0x000fea0003800000 */
.L_x_623:
[----:B0-----:R-:W2:Y:S01]  /*27fe0*/  LDL.LU R0, [R1+0x40] ;  /* 0x0000400001007983 */ /* 0x001ea20000300800 */
[----:B------:R-:W-:Y:S01]  /*27ff0*/  BSSY B0, `(.L_x_733) ;  /* 0x000000b000007945 */ /* 0x000fe20003800000 */
[----:B------:R-:W0:Y:S01]  /*28000*/  S2R R5, SR_CgaCtaId ;  /* 0x0000000000057919 */ /* 0x000e220000008800 */
[----:B--2---:R-:W-:-:S05]  /*28010*/  VIADD R0, R0, 0x1 ;  /* 0x0000000100007836 */ /* 0x004fca0000000000 */
[----:B------:R-:W-:-:S04]  /*28020*/  LEA.HI R2, R0, R0, RZ, 0x1 ;  /* 0x0000000000027211 */ /* 0x000fc800078f08ff */
[----:B------:R-:W-:-:S04]  /*28030*/  LOP3.LUT R3, R2, 0xfffffffe, RZ, 0xc0, !PT ;  /* 0xfffffffe02037812 */ /* 0x000fc800078ec0ff */
[----:B------:R-:W-:Y:S02]  /*28040*/  IADD3 R3, R0, -R3, RZ ;  /* 0x8000000300037210 */ /* 0x000fe40007ffe0ff */
[----:B------:R-:W-:Y:S02]  /*28050*/  MOV R0, 0x400 ;  /* 0x0000040000007802 */ /* 0x000fe40000000f00 */
[----:B------:R-:W-:Y:S02]  /*28060*/  SHF.L.U32 R3, R3, 0x1f, RZ ;  /* 0x0000001f03037819 */ /* 0x000fe400000006ff */
[----:B0-----:R-:W-:-:S04]  /*28070*/  LEA R0, R5, R0, 0x18 ;  /* 0x0000000005007211 */ /* 0x001fc800078ec0ff */
[----:B------:R-:W0:Y:S02]  /*28080*/  SYNCS.PHASECHK.TRANS64.TRYWAIT P0, [R0+URZ+0x33420], R3 ;  /* 0x03342003000075a7 */ /* 0x000e24000800017f */
[----:B0-----:R-:W-:Y:S05]  /*28090*/  @!P0 BRA `(.L_x_734) ;  /* 0x0000003400388947 */ /* 0x001fea0003800000 */
.L_x_878:
[----:B------:R-:W-:Y:S05]  /*280a0*/  BSYNC B0 ;  /* 0x0000000000007941 */ /* 0x000fea0003800000 */
.L_x_733:
[----:B------:R-:W-:-:S03]  /*280b0*/  UMOV UR4, 0xffffffff ;  /* 0xffffffff00047882 */ /* 0x000fc60000000000 */
[----:B------:R-:W-:Y:S05]  /*280c0*/  BRA.DIV UR4, `(.L_x_735) ;  /* 0x0000003604407947 */ /* 0x000fea000b800000 */
[----:B------:R-:W1:Y:S02]  /*280d0*/  S2R R2, SR_TID.X ;  /* 0x0000000000027919 */ /* 0x000e640000002100 */
[----:B-1----:R-:W-:-:S04]  /*280e0*/  SHF.R.U32.HI R2, RZ, 0x5, R2 ;  /* 0x00000005ff027819 */ /* 0x002fc80000011602 */
[----:B------:R-:W-:-:S05]  /*280f0*/  LOP3.LUT R2, R2, 0x3, RZ, 0xc0, !PT ;  /* 0x0000000302027812 */ /* 0x000fca00078ec0ff */
[----:B------:R1:W2:Y:S02]  /*28100*/  SHFL.IDX PT, R14, R2, RZ, 0x1f ;  /* 0x00001fff020e7589 */ /* 0x0002a400000e0000 */
.L_x_881:
[----:B--2---:R-:W-:-:S13]  /*28110*/  ISETP.NE.AND P0, PT, R14, RZ, PT ;  /* 0x000000ff0e00720c */ /* 0x004fda0003f05270 */
[----:B------:R-:W-:Y:S05]  /*28120*/  @P0 BRA `(.L_x_420) ;  /* 0x0000000000b00947 */ /* 0x000fea0003800000 */
[----:B------:R-:W-:-:S03]  /*28130*/  UMOV UR4, 0xffffffff ;  /* 0xffffffff00047882 */ /* 0x000fc60000000000 */
[----:B------:R-:W-:Y:S05]  /*28140*/  BRA.DIV UR4, `(.L_x_736) ;  /* 0x0000003604547947 */ /* 0x000fea000b800000 */
[----:B------:R-:W-:-:S13]  /*28150*/  ELECT P6, URZ, PT ;  /* 0x00000000003f782f */ /* 0x000fda00038c0000 */
.L_x_884:
[----:B------:R-:W-:Y:S05]  /*28160*/  @!P6 BRA `(.L_x_420) ;  /* 0x0000000000a0e947 */ /* 0x000fea0003800000 */
[----:B------:R-:W-:-:S06]  /*28170*/  ULOP3.LUT UR4, UR36, 0x2, URZ, 0xfc, !UPT ;  /* 0x0000000224047892 */ /* 0x000fcc000f8efc3f */
[----:B-1----:R-:W-:-:S05]  /*28180*/  IMAD.U32 R2, RZ, RZ, UR4 ;  /* 0x00000004ff027e24 */ /* 0x002fca000f8e00ff */
[----:B------:R-:W-:-:S13]  /*28190*/  ISETP.NE.AND P0, PT, R2, 0x3, PT ;  /* 0x000000030200780c */ /* 0x000fda0003f05270 */
[----:B------:R-:W-:Y:S05]  /*281a0*/  @!P0 BRA `(.L_x_737) ;  /* 0x0000000000048947 */ /* 0x000fea0003800000 */
[----:B------:R-:W-:Y:S01]  /*281b0*/  BPT.TRAP 0x1 ;  /* 0x000000040000795c */ /* 0x000fe20000300000 */
.L_x_737:
[----:B0-----:R-:W2:Y:S04]  /*281c0*/  LDL R3, [R1+0x4] ;  /* 0x0000040001037983 */ /* 0x001ea80000100800 */
[----:B------:R-:W3:Y:S01]  /*281d0*/  LDL.LU R7, [R1+0xc] ;  /* 0x00000c0001077983 */ /* 0x000ee20000300800 */
[----:B------:R-:W-:-:S04]  /*281e0*/  VIADD R2, R0, 0x33440 ;  /* 0x0003344000027836 */ /* 0x000fc80000000000 */
[C---:B--2---:R-:W-:Y:S02]  /*281f0*/  IMAD R6, R3.reuse, 0x8, R2 ;  /* 0x0000000803067824 */ /* 0x044fe400078e0202 */
[----:B------:R-:W-:Y:S01]  /*28200*/  VIADD R3, R3, 0x1 ;  /* 0x0000000103037836 */ /* 0x000fe20000000000 */
[----:B---3--:R-:W-:-:S04]  /*28210*/  SHF.L.U32 R5, R7, 0x1f, RZ ;  /* 0x0000001f07057819 */ /* 0x008fc800000006ff */
[C---:B------:R-:W-:Y:S01]  /*28220*/  ISETP.NE.AND P2, PT, R3.reuse, 0x2, PT ;  /* 0x000000020300780c */ /* 0x040fe20003f45270 */
[----:B------:R-:W0:Y:S03]  /*28230*/  SYNCS.PHASECHK.TRANS64.TRYWAIT P1, [R6+URZ], R5 ;  /* 0x00000005060075a7 */ /* 0x000e26000802017f */
[----:B------:R-:W-:Y:S02]  /*28240*/  SEL R4, RZ, 0x1, P2 ;  /* 0x00000001ff047807 */ /* 0x000fe40001000000 */
[----:B------:R-:W-:Y:S02]  /*28250*/  SEL R3, R3, RZ, P2 ;  /* 0x000000ff03037207 */ /* 0x000fe40001000000 */
[----:B------:R-:W-:Y:S02]  /*28260*/  LOP3.LUT R4, R7, R4, RZ, 0x3c, !PT ;  /* 0x0000000407047212 */ /* 0x000fe400078e3cff */
[----:B------:R-:W-:-:S02]  /*28270*/  LEA R7, R3, R2, 0x3 ;  /* 0x0000000203077211 */ /* 0x000fc400078e18ff */
[----:B------:R-:W-:Y:S01]  /*28280*/  SHF.L.U32 R2, R4, 0x1f, RZ ;  /* 0x0000001f04027819 */ /* 0x000fe200000006ff */
[----:B0-----:R-:W-:Y:S06]  /*28290*/  @!P1 BRA `(.L_x_738) ;  /* 0x0000003400209947 */ /* 0x001fec0003800000 */
.L_x_885:
[----:B------:R-:W1:Y:S02]  /*282a0*/  SYNCS.PHASECHK.TRANS64.TRYWAIT P1, [R7+URZ], R2 ;  /* 0x00000002070075a7 */ /* 0x000e64000802017f */
[----:B-1----:R-:W-:Y:S05]  /*282b0*/  @!P1 BRA `(.L_x_739) ;  /* 0x00000034002c9947 */ /* 0x002fea0003800000 */
.L_x_886:
[----:B------:R-:W-:Y:S05]  /*282c0*/  @!P0 BRA `(.L_x_740) ;  /* 0x0000000000048947 */ /* 0x000fea0003800000 */
[----:B------:R-:W-:Y:S01]  /*282d0*/  BPT.TRAP 0x1 ;  /* 0x000000040000795c */ /* 0x000fe20000300000 */
.L_x_740:
[----:B------:R-:W2:Y:S02]  /*282e0*/  LDL.LU R4, [R1+0x4] ;  /* 0x0000040001047983 */ /* 0x000ea40000300800 */
[----:B--2---:R-:W-:-:S04]  /*282f0*/  IMAD R4, R4, 0x8, R0 ;  /* 0x0000000804047824 */ /* 0x004fc800078e0200 */
[----:B------:R-:W2:Y:S02]  /*28300*/  SYNCS.PHASECHK.TRANS64.TRYWAIT P1, [R4+URZ+0x33460], R5 ;  /* 0x03346005040075a7 */ /* 0x000ea4000802017f */
[----:B--2---:R-:W-:Y:S05]  /*28310*/  @!P1 BRA `(.L_x_741) ;  /* 0x0000003400289947 */ /* 0x004fea0003800000 */
.L_x_887:
[----:B------:R-:W-:Y:S05]  /*28320*/  @!P0 BRA `(.L_x_742) ;  /* 0x0000000000048947 */ /* 0x000fea0003800000 */
[----:B------:R-:W-:Y:S01]  /*28330*/  BPT.TRAP 0x1 ;  /* 0x000000040000795c */ /* 0x000fe20000300000 */
.L_x_742:
[----:B------:R-:W-:-:S04]  /*28340*/  IMAD R3, R3, 0x8, R0 ;  /* 0x0000000803037824 */ /* 0x000fc800078e0200 */
[----:B------:R-:W3:Y:S02]  /*28350*/  SYNCS.PHASECHK.TRANS64.TRYWAIT P1, [R3+URZ+0x33460], R2 ;  /* 0x03346002030075a7 */ /* 0x000ee4000802017f */
[----:B---3--:R-:W-:Y:S05]  /*28360*/  @!P1 BRA `(.L_x_743) ;  /* 0x0000003400289947 */ /* 0x008fea0003800000 */
.L_x_888:
[----:B------:R-:W-:Y:S05]  /*28370*/  @!P0 BRA `(.L_x_744) ;  /* 0x0000000000048947 */ /* 0x000fea0003800000 */
[----:B------:R-:W-:Y:S01]  /*28380*/  BPT.TRAP 0x1 ;  /* 0x000000040000795c */ /* 0x000fe20000300000 */
.L_x_744:
[----:B------:R-:W4:Y:S02]  /*28390*/  SYNCS.PHASECHK.TRANS64.TRYWAIT P0, [R4+URZ+0x33480], R5 ;  /* 0x03348005040075a7 */ /* 0x000f24000800017f */
[----:B----4-:R-:W-:Y:S05]  /*283a0*/  @!P0 BRA `(.L_x_745) ;  /* 0x00000034002c8947 */ /* 0x010fea0003800000 */
.L_x_746:
[----:B------:R0:W0:Y:S02]  /*283b0*/  SYNCS.PHASECHK.TRANS64.TRYWAIT P0, [R3+URZ+0x33480], R2 ;  /* 0x03348002030075a7 */ /* 0x000024000800017f */
[----:B0-----:R-:W-:Y:S05]  /*283c0*/  @!P0 NANOSLEEP.SYNCS 0x989680 ;  /* 0x009896800000895d */ /* 0x001fea0003900000 */
[----:B------:R-:W0:Y:S02]  /*283d0*/  @!P0 SYNCS.PHASECHK.TRANS64 P0, [R3+URZ+0x33480], R2 ;  /* 0x03348002030085a7 */ /* 0x000e24000800007f */
[----:B0-----:R-:W-:Y:S05]  /*283e0*/  @!P0 BRA `(.L_x_746) ;  /* 0xfffffffc00f08947 */ /* 0x001fea000383ffff */
.L_x_420:
[----:B------:R-:W-:Y:S05]  /*283f0*/  BSYNC B8 ;  /* 0x0000000000087941 */ /* 0x000fea0003800000 */
.L_x_417:
[----:B------:R-:W-:Y:S05]  /*28400*/  EXIT ;  /* 0x000000000000794d */ /* 0x000fea0003800000 */
.L_x_438:
[----:B-1----:R1:W2:Y:S02]  /*28410*/  SYNCS.PHASECHK.TRANS64.TRYWAIT P5, [R43+URZ+0x33490], R100 ;  /* 0x033490642b0075a7 */ /* 0x0022a400080a017f */
[----:B--2---:R-:W-:Y:S05]  /*28420*/  @!P5 NANOSLEEP.SYNCS 0x989680 ;  /* 0x009896800000d95d */ /* 0x004fea0003900000 */
[----:B------:R-:W2:Y:S02]  /*28430*/  @!P5 SYNCS.PHASECHK.TRANS64 P5, [R43+URZ+0x33490], R100 ;  /* 0x033490642b00d5a7 */ /* 0x000ea400080a007f */
[----:B--2---:R-:W-:Y:S05]  /*28440*/  @!P5 BRA `(.L_x_438) ;  /* 0xfffffffc00f0d947 */ /* 0x004fea000383ffff */
[----:B------:R-:W-:Y:S05]  /*28450*/  BRA `(.L_x_747) ;  /* 0xfffffdb0000c7947 */ /* 0x000fea000383ffff */
.L_x_492:
[----:B--2---:R2:W4:Y:S02]  /*28460*/  SYNCS.PHASECHK.TRANS64.TRYWAIT P5, [R43+URZ+0x33490], R100 ;  /* 0x033490642b0075a7 */ /* 0x00452400080a017f */
[----:B----4-:R-:W-:Y:S05]  /*28470*/  @!P5 NANOSLEEP.SYNCS 0x989680 ;  /* 0x009896800000d95d */ /* 0x010fea0003900000 */
[----:B------:R-:W4:Y:S02]  /*28480*/  @!P5 SYNCS.PHASECHK.TRANS64 P5, [R43+URZ+0x33490], R100 ;  /* 0x033490642b00d5a7 */ /* 0x000f2400080a007f */
[----:B----4-:R-:W-:Y:S05]  /*28490*/  @!P5 BRA `(.L_x_492) ;  /* 0xfffffffc00f0d947 */ /* 0x010fea000383ffff */
[----:B------:R-:W-:Y:S05]  /*284a0*/  BRA `(.L_x_748) ;  /* 0xfffffe0c00747947 */ /* 0x000fea000383ffff */
.L_x_517:
[----:B0-----:R0:W1:Y:S02]  /*284b0*/  SYNCS.PHASECHK.TRANS64.TRYWAIT P3, [R43+URZ+0x33490], R100 ;  /* 0x033490642b0075a7 */ /* 0x001064000806017f */
[----:B-1----:R-:W-:Y:S05]  /*284c0*/  @!P3 NANOSLEEP.SYNCS 0x989680 ;  /* 0x009896800000b95d */ /* 0x002fea0003900000 */
[----:B------:R-:W1:Y:S02]  /*284d0*/  @!P3 SYNCS.PHASECHK.TRANS64 P3, [R43+URZ+0x33490], R100 ;  /* 0x033490642b00b5a7 */ /* 0x000e64000806007f */
[----:B-1----:R-:W-:Y:S05]  /*284e0*/  @!P3 BRA `(.L_x_517) ;  /* 0xfffffffc00f0b947 */ /* 0x002fea000383ffff */
[----:B------:R-:W-:Y:S05]  /*284f0*/  BRA `(.L_x_749) ;  /* 0xfffffe6c00187947 */ /* 0x000fea000383ffff */
.L_x_523:
[----:B-1----:R1:W2:Y:S02]  /*28500*/  SYNCS.PHASECHK.TRANS64.TRYWAIT P2, [R43+URZ+0x334b0], R100 ;  /* 0x0334b0642b0075a7 */ /* 0x0022a4000804017f */
[----:B--2---:R-:W-:Y:S05]  /*28510*/  @!P2 NANOSLEEP.SYNCS 0x989680 ;  /* 0x009896800000a95d */ /* 0x004fea0003900000 */
[----:B------:R-:W2:Y:S02]  /*28520*/  @!P2 SYNCS.PHASECHK.TRANS64 P2, [R43+URZ+0x334b0], R100 ;  /* 0x0334b0642b00a5a7 */ /* 0x000ea4000804007f */
[----:B--2---:R-:W-:Y:S05]  /*28530*/  @!P2 BRA `(.L_x_523) ;  /* 0xfffffffc00f0a947 */ /* 0x004fea000383ffff */
[----:B------:R-:W-:Y:S05]  /*28540*/  BRA `(.L_x_750) ;  /* 0xfffffe70001c7947 */ /* 0x000fea000383ffff */
.L_x_531:
[----:B------:R-:W0:Y:S01]  /*28550*/  S2R R46, SR_TID.X ;  /* 0x00000000002e7919 */ /* 0x000e220000002100 */
[----:B------:R-:W-:Y:S01]  /*28560*/  BSSY B0, `(.L_x_751) ;  /* 0x000000c000007945 */ /* 0x000fe20003800000 */
[----:B------:R-:W-:Y:S01]  /*28570*/  MOV R12, RZ ;  /* 0x000000ff000c7202 */ /* 0x000fe20000000f00 */
[----:B------:R-:W-:Y:S02]  /*28580*/  IMAD.MOV.U32 R11, RZ, RZ, 0x1f ;  /* 0x0000001fff0b7424 */ /* 0x000fe400078e00ff */
[----:B------:R-:W-:Y:S02]  /*28590*/  IMAD.MOV.U32 R15, RZ, RZ, -0x1 ;  /* 0xffffffffff0f7424 */ /* 0x000fe400078e00ff */
[----:B0-----:R-:W-:-:S05]  /*285a0*/  VIADD R47, R46, 0xffffff80 ;  /* 0xffffff802e2f7836 */ /* 0x001fca0000000000 */
[----:B------:R-:W-:-:S04]  /*285b0*/  SHF.R.S32.HI R46, RZ, 0x1f, R47 ;  /* 0x0000001fff2e7819 */ /* 0x000fc8000001142f */
[----:B------:R-:W-:-:S04]  /*285c0*/  LEA.HI R46, R46, R47, RZ, 0x7 ;  /* 0x0000002f2e2e7211 */ /* 0x000fc800078f38ff */
[----:B------:R-:W-:-:S05]  /*285d0*/  SHF.R.S32.HI R46, RZ, 0x7, R46 ;  /* 0x00000007ff2e7819 */ /* 0x000fca000001142e */
[----:B------:R-:W-:-:S07]  /*285e0*/  IMAD.MOV.U32 R13, RZ, RZ, R46 ;  /* 0x000000ffff0d7224 */ /* 0x000fce00078e002e */
[----:B-----5:R-:W-:Y:S05]  /*285f0*/  WARPSYNC.COLLECTIVE R15, `(.L_x_752) ;  /* 0x000000000f087348 */ /* 0x020fea0003c00000 */
[----:B------:R0:W1:Y:S02]  /*28600*/  SHFL.IDX P6, R14, R13, R12, R11 ;  /* 0x0000000c0d0e7389 */ /* 0x00006400000c000b */
[----:B01---5:R-:W-:Y:S01]  /*28610*/  ENDCOLLECTIVE ;  /* 0x000000000000791b */ /* 0x023fe20003800000 */
.L_x_752:
[----:B------:R-:W-:Y:S05]  /*28620*/  BSYNC B0 ;  /* 0x0000000000007941 */ /* 0x000fea0003800000 */
.L_x_751:
[----:B------:R-:W-:Y:S01]  /*28630*/  IMAD.MOV.U32 R231, RZ, RZ, R14 ;  /* 0x000000ffffe77224 */ /* 0x000fe200078e000e */
[----:B------:R-:W-:Y:S06]  /*28640*/  BRA `(.L_x_753) ;  /* 0xfffffe7c00107947 */ /* 0x000fec000383ffff */
.L_x_543:
[----:B------:R-:W-:Y:S01]  /*28650*/  BSSY B1, `(.L_x_754) ;  /* 0x0000008000017945 */ /* 0x000fe20003800000 */
[----:B------:R-:W-:Y:S01]  /*28660*/  IMAD.MOV.U32 R13, RZ, RZ, R26 ;  /* 0x000000ffff0d7224 */ /* 0x000fe200078e001a */
[----:B------:R-:W-:Y:S01]  /*28670*/  MOV R12, RZ ;  /* 0x000000ff000c7202 */ /* 0x000fe20000000f00 */
[----:B------:R-:W-:Y:S02]  /*28680*/  IMAD.MOV.U32 R11, RZ, RZ, 0x1e1f ;  /* 0x00001e1fff0b7424 */ /* 0x000fe400078e00ff */
[----:B------:R-:W-:-:S07]  /*28690*/  IMAD.MOV.U32 R15, RZ, RZ, -0x1 ;  /* 0xffffffffff0f7424 */ /* 0x000fce00078e00ff */
[----:B0----5:R-:W-:Y:S05]  /*286a0*/  WARPSYNC.COLLECTIVE R15, `(.L_x_755) ;  /* 0x000000000f087348 */ /* 0x021fea0003c00000 */
[----:B------:R1:W2:Y:S02]  /*286b0*/  SHFL.IDX P6, R14, R13, R12, R11 ;  /* 0x0000000c0d0e7389 */ /* 0x0002a400000c000b */
[----:B012--5:R-:W-:Y:S01]  /*286c0*/  ENDCOLLECTIVE ;  /* 0x000000000000791b */ /* 0x027fe20003800000 */
.L_x_755:
[----:B------:R-:W-:Y:S05]  /*286d0*/  BSYNC B1 ;  /* 0x0000000000017941 */ /* 0x000fea0003800000 */
.L_x_754:
[----:B------:R-:W-:Y:S05]  /*286e0*/  BRA `(.L_x_756) ;  /* 0xfffffe8400507947 */ /* 0x000fea000383ffff */
.L_x_544:
[----:B------:R-:W-:Y:S01]  /*286f0*/  BSSY B1, `(.L_x_757) ;  /* 0x0000008000017945 */ /* 0x000fe20003800000 */
[----:B------:R-:W-:Y:S01]  /*28700*/  IMAD.MOV.U32 R13, RZ, RZ, R24 ;  /* 0x000000ffff0d7224 */ /* 0x000fe200078e0018 */
[----:B------:R-:W-:Y:S01]  /*28710*/  MOV R11, 0x1e1f ;  /* 0x00001e1f000b7802 */ /* 0x000fe20000000f00 */
[----:B------:R-:W-:Y:S02]  /*28720*/  IMAD.MOV.U32 R12, RZ, RZ, RZ ;  /* 0x000000ffff0c7224 */ /* 0x000fe400078e00ff */
[----:B------:R-:W-:-:S07]  /*28730*/  IMAD.MOV.U32 R15, RZ, RZ, -0x1 ;  /* 0xffffffffff0f7424 */ /* 0x000fce00078e00ff */
[----:B0----5:R-:W-:Y:S05]  /*28740*/  WARPSYNC.COLLECTIVE R15, `(.L_x_758) ;  /* 0x000000000f087348 */ /* 0x021fea0003c00000 */
[----:B------:R1:W2:Y:S02]  /*28750*/  SHFL.IDX P6, R14, R13, R12, R11 ;  /* 0x0000000c0d0e7389 */ /* 0x0002a400000c000b */
[----:B012--5:R-:W-:Y:S01]  /*28760*/  ENDCOLLECTIVE ;  /* 0x000000000000791b */ /* 0x027fe20003800000 */
.L_x_758:
[----:B------:R-:W-:Y:S05]  /*28770*/  BSYNC B1 ;  /* 0x0000000000017941 */ /* 0x000fea0003800000 */
.L_x_757:
[----:B------:R-:W-:Y:S05]  /*28780*/  BRA `(.L_x_759) ;  /* 0xfffffe8400307947 */ /* 0x000fea000383ffff */
.L_x_545:
[----:B------:R-:W-:Y:S01]  /*28790*/  BSSY B1, `(.L_x_760) ;  /* 0x0000008000017945 */ /* 0x000fe20003800000 */
[----:B------:R-:W-:Y:S01]  /*287a0*/  IMAD.MOV.U32 R13, RZ, RZ, R27 ;  /* 0x000000ffff0d7224 */ /* 0x000fe200078e001b */
[----:B------:R-:W-:Y:S01]  /*287b0*/  MOV R15, 0xffffffff ;  /* 0xffffffff000f7802 */ /* 0x000fe20000000f00 */
[----:B------:R-:W-:Y:S02]  /*287c0*/  IMAD.MOV.U32 R12, RZ, RZ, RZ ;  /* 0x000000ffff0c7224 */ /* 0x000fe400078e00ff */
[----:B------:R-:W-:-:S07]  /*287d0*/  IMAD.MOV.U32 R11, RZ, RZ, 0x1e1f ;  /* 0x00001e1fff0b7424 */ /* 0x000fce00078e00ff */
[----:B0----5:R-:W-:Y:S05]  /*287e0*/  WARPSYNC.COLLECTIVE R15, `(.L_x_761) ;  /* 0x000000000f087348 */ /* 0x021fea0003c00000 */
[----:B------:R1:W2:Y:S02]  /*287f0*/  SHFL.IDX P6, R14, R13, R12, R11 ;  /* 0x0000000c0d0e7389 */ /* 0x0002a400000c000b */
[----:B012--5:R-:W-:Y:S01]  /*28800*/  ENDCOLLECTIVE ;  /* 0x000000000000791b */ /* 0x027fe20003800000 */
.L_x_761:
[----:B------:R-:W-:Y:S05]  /*28810*/  BSYNC B1 ;  /* 0x0000000000017941 */ /* 0x000fea0003800000 */
.L_x_760:
[----:B------:R-:W-:Y:S05]  /*28820*/  BRA `(.L_x_762) ;  /* 0xfffffe8400107947 */ /* 0x000fea000383ffff */
.L_x_546:
[----:B------:R-:W-:Y:S01]  /*28830*/  BSSY B1, `(.L_x_763) ;  /* 0x0000008000017945 */ /* 0x000fe20003800000 */
[----:B------:R-:W-:Y:S02]  /*28840*/  IMAD.MOV.U32 R13, RZ, RZ, R48 ;  /* 0x000000ffff0d7224 */ /* 0x000fe400078e0030 */
[----:B------:R-:W-:Y:S02]  /*28850*/  IMAD.MOV.U32 R12, RZ, RZ, RZ ;  /* 0x000000ffff0c7224 */ /* 0x000fe400078e00ff */
[----:B------:R-:W-:Y:S02]  /*28860*/  IMAD.MOV.U32 R11, RZ, RZ, 0x1e1f ;  /* 0x00001e1fff0b7424 */ /* 0x000fe400078e00ff */
[----:B------:R-:W-:-:S07]  /*28870*/  IMAD.MOV.U32 R15, RZ, RZ, -0x1 ;  /* 0xffffffffff0f7424 */ /* 0x000fce00078e00ff */
[----:B0----5:R-:W-:Y:S05]  /*28880*/  WARPSYNC.COLLECTIVE R15, `(.L_x_764) ;  /* 0x000000000f087348 */ /* 0x021fea0003c00000 */
[----:B------:R1:W2:Y:S02]  /*28890*/  SHFL.IDX P6, R14, R13, R12, R11 ;  /* 0x0000000c0d0e7389 */ /* 0x0002a400000c000b */
[----:B012--5:R-:W-:Y:S01]  /*288a0*/  ENDCOLLECTIVE ;  /* 0x000000000000791b */ /* 0x027fe20003800000 */
.L_x_764:
[----:B------:R-:W-:Y:S05]  /*288b0*/  BSYNC B1 ;  /* 0x0000000000017941 */ /* 0x000fea0003800000 */
.L_x_763:
[----:B------:R-:W-:Y:S05]  /*288c0*/  BRA `(.L_x_765) ;  /* 0xfffffe8000f07947 */ /* 0x000fea000383ffff */
.L_x_548:
[----:B-1----:R1:W2:Y:S02]  /*288d0*/  SYNCS.PHASECHK.TRANS64.TRYWAIT P1, [R18+URZ+0x33400], R3 ;  /* 0x03340003120075a7 */ /* 0x0022a4000802017f */
[----:B--2---:R-:W-:Y:S05]  /*288e0*/  @!P1 NANOSLEEP.SYNCS 0x989680 ;  /* 0x009896800000995d */ /* 0x004fea0003900000 */
[----:B------:R-:W2:Y:S02]  /*288f0*/  @!P1 SYNCS.PHASECHK.TRANS64 P1, [R18+URZ+0x33400], R3 ;  /* 0x03340003120095a7 */ /* 0x000ea4000802007f */
[----:B--2---:R-:W-:Y:S05]  /*28900*/  @!P1 BRA `(.L_x_548) ;  /* 0xfffffffc00f09947 */ /* 0x004fea000383ffff */
[----:B------:R-:W-:Y:S05]  /*28910*/  BRA `(.L_x_766) ;  /* 0xfffffe8000fc7947 */ /* 0x000fea000383ffff */
.L_x_562:
[----:B------:R-:W-:Y:S01]  /*28920*/  BSSY B1, `(.L_x_767) ;  /* 0x0000008000017945 */ /* 0x000fe20003800000 */
[----:B------:R-:W-:Y:S01]  /*28930*/  MOV R13, R26 ;  /* 0x0000001a000d7202 */ /* 0x000fe20000000f00 */
[----:B------:R-:W-:Y:S02]  /*28940*/  IMAD.MOV.U32 R12, RZ, RZ, RZ ;  /* 0x000000ffff0c7224 */ /* 0x000fe400078e00ff */
[----:B------:R-:W-:Y:S02]  /*28950*/  IMAD.MOV.U32 R11, RZ, RZ, 0x1e1f ;  /* 0x00001e1fff0b7424 */ /* 0x000fe400078e00ff */
[----:B------:R-:W-:-:S07]  /*28960*/  IMAD.MOV.U32 R15, RZ, RZ, -0x1 ;  /* 0xffffffffff0f7424 */ /* 0x000fce00078e00ff */
[----:B0----5:R-:W-:Y:S05]  /*28970*/  WARPSYNC.COLLECTIVE R15, `(.L_x_768) ;  /* 0x000000000f087348 */ /* 0x021fea0003c00000 */
[----:B------:R1:W2:Y:S02]  /*28980*/  SHFL.IDX P6, R14, R13, R12, R11 ;  /* 0x0000000c0d0e7389 */ /* 0x0002a400000c000b */
[----:B012--5:R-:W-:Y:S01]  /*28990*/  ENDCOLLECTIVE ;  /* 0x000000000000791b */ /* 0x027fe20003800000 */
.L_x_768:
[----:B------:R-:W-:Y:S05]  /*289a0*/  BSYNC B1 ;  /* 0x0000000000017941 */ /* 0x000fea0003800000 */
.L_x_767:
[----:B------:R-:W-:Y:S05]  /*289b0*/  BRA `(.L_x_769) ;  /* 0xfffffeb400407947 */ /* 0x000fea000383ffff */
.L_x_563:
        /* <DEDUP_REMOVED lines=8> */
.L_x_771:
[----:B------:R-:W-:Y:S05]  /*28a40*/  BSYNC B1 ;  /* 0x0000000000017941 */ /* 0x000fea0003800000 */
.L_x_770:
[----:B------:R-:W-:Y:S05]  /*28a50*/  BRA `(.L_x_772) ;  /* 0xfffffeb400207947 */ /* 0x000fea000383ffff */
.L_x_564:
        /* <DEDUP_REMOVED lines=8> */
.L_x_774:
[----:B------:R-:W-:Y:S05]  /*28ae0*/  BSYNC B1 ;  /* 0x0000000000017941 */ /* 0x000fea0003800000 */
.L_x_773:
[----:B------:R-:W-:Y:S05]  /*28af0*/  BRA `(.L_x_775) ;  /* 0xfffffeb400007947 */ /* 0x000fea000383ffff */
.L_x_565:
        /* <DEDUP_REMOVED lines=8> */
.L_x_777:
[----:B------:R-:W-:Y:S05]  /*28b80*/  BSYNC B1 ;  /* 0x0000000000017941 */ /* 0x000fea0003800000 */
.L_x_776:
[----:B------:R-:W-:Y:S05]  /*28b90*/  BRA `(.L_x_778) ;  /* 0xfffffeb000e07947 */ /* 0x000fea000383ffff */
.L_x_567:
[----:B-1----:R1:W2:Y:S02]  /*28ba0*/  SYNCS.PHASECHK.TRANS64.TRYWAIT P1, [R18+URZ+0x33400], R3 ;  /* 0x03340003120075a7 */ /* 0x0022a4000802017f */
[----:B--2---:R-:W-:Y:S05]  /*28bb0*/  @!P1 NANOSLEEP.SYNCS 0x989680 ;  /* 0x009896800000995d */ /* 0x004fea0003900000 */
[----:B------:R-:W2:Y:S02]  /*28bc0*/  @!P1 SYNCS.PHASECHK.TRANS64 P1, [R18+URZ+0x33400], R3 ;  /* 0x03340003120095a7 */ /* 0x000ea4000802007f */
[----:B--2---:R-:W-:Y:S05]  /*28bd0*/  @!P1 BRA `(.L_x_567) ;  /* 0xfffffffc00f09947 */ /* 0x004fea000383ffff */
[----:B------:R-:W-:Y:S05]  /*28be0*/  BRA `(.L_x_779) ;  /* 0xfffffeb000ec7947 */ /* 0x000fea000383ffff */
.L_x_575:
[----:B-1----:R1:W2:Y:S02]  /*28bf0*/  SYNCS.PHASECHK.TRANS64.TRYWAIT P2, [R0+URZ+0x33430], R3 ;  /* 0x03343003000075a7 */ /* 0x0022a4000804017f */
[----:B--2---:R-:W-:Y:S05]  /*28c00*/  @!P2 NANOSLEEP.SYNCS 0x989680 ;  /* 0x009896800000a95d */ /* 0x004fea0003900000 */
[----:B------:R-:W2:Y:S02]  /*28c10*/  @!P2 SYNCS.PHASECHK.TRANS64 P2, [R0+URZ+0x33430], R3 ;  /* 0x033430030000a5a7 */ /* 0x000ea4000804007f */
[----:B--2---:R-:W-:Y:S05]  /*28c20*/  @!P2 BRA `(.L_x_575) ;  /* 0xfffffffc00f0a947 */ /* 0x004fea000383ffff */
[----:B------:R-:W-:Y:S05]  /*28c30*/  BRA `(.L_x_574) ;  /* 0xfffffee400407947 */ /* 0x000fea000383ffff */
.L_x_581:
[----:B-1----:R1:W2:Y:S02]  /*28c40*/  SYNCS.PHASECHK.TRANS64.TRYWAIT P2, [R9+URZ+0x33430], R10 ;  /* 0x0334300a090075a7 */ /* 0x0022a4000804017f */
[----:B--2---:R-:W-:Y:S05]  /*28c50*/  @!P2 NANOSLEEP.SYNCS 0x989680 ;  /* 0x009896800000a95d */ /* 0x004fea0003900000 */
[----:B------:R-:W2:Y:S02]  /*28c60*/  @!P2 SYNCS.PHASECHK.TRANS64 P2, [R9+URZ+0x33430], R10 ;  /* 0x0334300a0900a5a7 */ /* 0x000ea4000804007f */
[----:B--2---:R-:W-:Y:S05]  /*28c70*/  @!P2 BRA `(.L_x_581) ;  /* 0xfffffffc00f0a947 */ /* 0x004fea000383ffff */
[----:B------:R-:W-:Y:S05]  /*28c80*/  BRA `(.L_x_580) ;  /* 0xffffff1c00d07947 */ /* 0x000fea000383ffff */
.L_x_585:
[----:B-1----:R1:W2:Y:S02]  /*28c90*/  SYNCS.PHASECHK.TRANS64.TRYWAIT P1, [R10+URZ+0x33450], R7 ;  /* 0x033450070a0075a7 */ /* 0x0022a4000802017f */
[----:B--2---:R-:W-:Y:S05]  /*28ca0*/  @!P1 NANOSLEEP.SYNCS 0x989680 ;  /* 0x009896800000995d */ /* 0x004fea0003900000 */
[----:B------:R-:W2:Y:S02]  /*28cb0*/  @!P1 SYNCS.PHASECHK.TRANS64 P1, [R10+URZ+0x33450], R7 ;  /* 0x033450070a0095a7 */ /* 0x000ea4000802007f */
[----:B--2---:R-:W-:Y:S05]  /*28cc0*/  @!P1 BRA `(.L_x_585) ;  /* 0xfffffffc00f09947 */ /* 0x004fea000383ffff */
[----:B------:R-:W-:Y:S05]  /*28cd0*/  BRA `(.L_x_582) ;  /* 0xffffff30000c7947 */ /* 0x000fea000383ffff */
.L_x_591:
[----:B-1----:R1:W2:Y:S02]  /*28ce0*/  SYNCS.PHASECHK.TRANS64.TRYWAIT P1, [R15+URZ+0x33450], R4 ;  /* 0x033450040f0075a7 */ /* 0x0022a4000802017f */
[----:B--2---:R-:W-:Y:S05]  /*28cf0*/  @!P1 NANOSLEEP.SYNCS 0x989680 ;  /* 0x009896800000995d */ /* 0x004fea0003900000 */
[----:B------:R-:W2:Y:S02]  /*28d00*/  @!P1 SYNCS.PHASECHK.TRANS64 P1, [R15+URZ+0x33450], R4 ;  /* 0x033450040f0095a7 */ /* 0x000ea4000802007f */
[----:B--2---:R-:W-:Y:S05]  /*28d10*/  @!P1 BRA `(.L_x_591) ;  /* 0xfffffffc00f09947 */ /* 0x004fea000383ffff */
[----:B------:R-:W-:Y:S05]  /*28d20*/  BRA `(.L_x_590) ;  /* 0xffffff5000a07947 */ /* 0x000fea000383ffff */
.L_x_595:
[----:B------:R-:W-:Y:S01]  /*28d30*/  SEL R7, R122, R27, P0 ;  /* 0x0000001b7a077207 */ /* 0x000fe20000000000 */
[----:B------:R-:W-:Y:S01]  /*28d40*/  IMAD.MOV.U32 R15, RZ, RZ, -0x1 ;  /* 0xffffffffff0f7424 */ /* 0x000fe200078e00ff */
[----:B------:R-:W-:Y:S02]  /*28d50*/  SEL R8, R27, R122, P0 ;  /* 0x0000007a1b087207 */ /* 0x000fe40000000000 */
[----:B------:R-:W-:Y:S02]  /*28d60*/  SEL R25, R11, R50, P0 ;  /* 0x000000320b197207 */ /* 0x000fe40000000000 */
[----:B------:R-:W-:Y:S01]  /*28d70*/  SEL R28, R50, R11, P0 ;  /* 0x0000000b321c7207 */ /* 0x000fe20000000000 */
[----:B------:R-:W-:Y:S01]  /*28d80*/  IMAD.MOV.U32 R11, RZ, RZ, 0x1c1f ;  /* 0x00001c1fff0b7424 */ /* 0x000fe200078e00ff */
[----:B------:R-:W-:Y:S02]  /*28d90*/  SEL R27, R12, R41, P0 ;  /* 0x000000290c1b7207 */ /* 0x000fe40000000000 */
[----:B------:R-:W-:Y:S01]  /*28da0*/  SEL R32, R41, R12, P0 ;  /* 0x0000000c29207207 */ /* 0x000fe20000000000 */
[----:B------:R-:W-:Y:S01]  /*28db0*/  IMAD.MOV.U32 R12, RZ, RZ, R0 ;  /* 0x000000ffff0c7224 */ /* 0x000fe200078e0000 */
[----:B------:R-:W-:-:S02]  /*28dc0*/  SEL R41, R54, R5, P0 ;  /* 0x0000000536297207 */ /* 0x000fc40000000000 */
[----:B------:R-:W-:-:S07]  /*28dd0*/  SEL R54, R5, R54, P0 ;  /* 0x0000003605367207 */ /* 0x000fce0000000000 */
[----:B01---5:R-:W-:Y:S05]  /*28de0*/  WARPSYNC.COLLECTIVE R15, `(.L_x_780) ;  /* 0x000000000f087348 */ /* 0x023fea0003c00000 */
[----:B------:R2:W3:Y:S02]  /*28df0*/  SHFL.IDX P6, R14, R13, R12, R11 ;  /* 0x0000000c0d0e7389 */ /* 0x0004e400000c000b */
[----:B0123-5:R-:W-:Y:S01]  /*28e00*/  ENDCOLLECTIVE ;  /* 0x000000000000791b */ /* 0x02ffe20003800000 */
.L_x_780:
[----:B------:R-:W-:Y:S02]  /*28e10*/  SEL R9, R129, R42, P0 ;  /* 0x0000002a81097207 */ /* 0x000fe40000000000 */
[----:B------:R-:W-:Y:S02]  /*28e20*/  SEL R20, R42, R129, P0 ;  /* 0x000000812a147207 */ /* 0x000fe40000000000 */
[----:B------:R-:W-:Y:S02]  /*28e30*/  SEL R21, R31, R46, P0 ;  /* 0x0000002e1f157207 */ /* 0x000fe40000000000 */
[----:B------:R-:W-:Y:S02]  /*28e40*/  SEL R24, R46, R31, P0 ;  /* 0x0000001f2e187207 */ /* 0x000fe40000000000 */
[----:B------:R-:W-:Y:S02]  /*28e50*/  SEL R31, R48, R49, P0 ;  /* 0x00000031301f7207 */ /* 0x000fe40000000000 */
[----:B------:R-:W-:-:S02]  /*28e60*/  SEL R42, R49, R48, P0 ;  /* 0x00000030312a7207 */ /* 0x000fc40000000000 */
[----:B------:R-:W-:Y:S01]  /*28e70*/  SEL R29, R44, R45, P0 ;  /* 0x0000002d2c1d7207 */ /* 0x000fe20000000000 */
[----:B------:R-:W-:Y:S01]  /*28e80*/  IMAD.MOV.U32 R12, RZ, RZ, R3 ;  /* 0x000000ffff0c7224 */ /* 0x000fe200078e0003 */
[----:B------:R-:W-:Y:S02]  /*28e90*/  MOV R13, R2 ;  /* 0x00000002000d7202 */ /* 0x000fe40000000f00 */
[----:B------:R-:W-:Y:S02]  /*28ea0*/  SEL R36, R45, R44, P0 ;  /* 0x0000002c2d247207 */ /* 0x000fe40000000000 */
[----:B------:R-:W-:Y:S02]  /*28eb0*/  SEL R37, R60, R43, P0 ;  /* 0x0000002b3c257207 */ /* 0x000fe40000000000 */
[----:B------:R-:W-:Y:S02]  /*28ec0*/  SEL R48, R43, R60, P0 ;  /* 0x0000003c2b307207 */ /* 0x000fe40000000000 */
[----:B------:R-:W-:Y:S01]  /*28ed0*/  SEL R45, R10, R51, P0 ;  /* 0x000000330a2d7207 */ /* 0x000fe20000000000 */
[----:B------:R-:W-:Y:S01]  /*28ee0*/  IMAD.MOV.U32 R6, RZ, RZ, R14 ;  /* 0x000000ffff067224 */ /* 0x000fe200078e000e */
[----:B------:R-:W-:-:S07]  /*28ef0*/  SEL R60, R51, R10, P0 ;  /* 0x0000000a333c7207 */ /* 0x000fce0000000000 */
[----:B------:R-:W-:Y:S05]  /*28f00*/  WARPSYNC.COLLECTIVE R15, `(.L_x_781) ;  /* 0x000000000f087348 */ /* 0x000fea0003c00000 */
[----:B------:R0:W1:Y:S02]  /*28f10*/  SHFL.IDX P6, R14, R13, R12, R11 ;  /* 0x0000000c0d0e7389 */ /* 0x00006400000c000b */
[----:B01----:R-:W-:Y:S01]  /*28f20*/  ENDCOLLECTIVE ;  /* 0x000000000000791b */ /* 0x003fe20003800000 */
.L_x_781:
        /* <DEDUP_REMOVED lines=8> */
[----:B------:R-:W-:Y:S01]  /*28fb0*/  SEL R64, R55, R26, P0 ;  /* 0x0000001a37407207 */ /* 0x000fe20000000000 */
[----:B------:R-:W-:Y:S01]  /*28fc0*/  IMAD.MOV.U32 R12, RZ, RZ, R0 ;  /* 0x000000ffff0c7224 */ /* 0x000fe200078e0000 */
        /* <DEDUP_REMOVED lines=9> */
.L_x_782:
        /* <DEDUP_REMOVED lines=13> */
[----:B------:R-:W-:-:S02]  /*29130*/  SEL R63, R78, R93, P0 ;  /* 0x0000005d4e3f7207 */ /* 0x000fc40000000000 */
[----:B------:R-:W-:-:S07]  /*29140*/  MOV R10, R14 ;  /* 0x0000000e000a7202 */ /* 0x000fce0000000f00 */
[----:B------:R-:W-:Y:S05]  /*29150*/  WARPSYNC.COLLECTIVE R15, `(.L_x_783) ;  /* 0x000000000f087348 */ /* 0x000fea0003c00000 */
[----:B------:R0:W1:Y:S02]  /*29160*/  SHFL.IDX P6, R14, R13, R12, R11 ;  /* 0x0000000c0d0e7389 */ /* 0x00006400000c000b */
[----:B01----:R-:W-:Y:S01]  /*29170*/  ENDCOLLECTIVE ;  /* 0x000000000000791b */ /* 0x003fe20003800000 */
.L_x_783:
[----:B------:R-:W-:Y:S02]  /*29180*/  SEL R78, R93, R78, P0 ;  /* 0x0000004e5d4e7207 */ /* 0x000fe40000000000 */
[----:B------:R-:W-:Y:S02]  /*29190*/  SEL R4, R6, R5, P0 ;  /* 0x0000000506047207 */ /* 0x000fe40000000000 */
[----:B------:R-:W-:Y:S01]  /*291a0*/  SEL R6, R5, R6, P0 ;  /* 0x0000000605067207 */ /* 0x000fe20000000000 */
[----:B------:R-:W-:Y:S01]  /*291b0*/  IMAD.MOV.U32 R13, RZ, RZ, R9 ;  /* 0x000000ffff0d7224 */ /* 0x000fe200078e0009 */
[----:B------:R-:W-:Y:S01]  /*291c0*/  MOV R12, R0 ;  /* 0x00000000000c7202 */ /* 0x000fe20000000f00 */
[----:B------:R-:W-:-:S07]  /*291d0*/  IMAD.MOV.U32 R7, RZ, RZ, R14 ;  /* 0x000000ffff077224 */ /* 0x000fce00078e000e */
[----:B------:R-:W-:Y:S05]  /*291e0*/  WARPSYNC.COLLECTIVE R15, `(.L_x_784) ;  /* 0x000000000f087348 */ /* 0x000fea0003c00000 */
[----:B------:R0:W1:Y:S02]  /*291f0*/  SHFL.IDX P6, R14, R13, R12, R11 ;  /* 0x0000000c0d0e7389 */ /* 0x00006400000c000b */
[----:B01----:R-:W-:Y:S01]  /*29200*/  ENDCOLLECTIVE ;  /* 0x000000000000791b */ /* 0x003fe20003800000 */
.L_x_784:
[----:B------:R-:W-:Y:S02]  /*29210*/  SEL R8, R10, R7, P0 ;  /* 0x000000070a087207 */ /* 0x000fe40000000000 */
[----:B------:R-:W-:Y:S01]  /*29220*/  SEL R10, R7, R10, P0 ;  /* 0x0000000a070a7207 */ /* 0x000fe20000000000 */
[----:B------:R-:W-:Y:S02]  /*29230*/  IMAD.MOV.U32 R13, RZ, RZ, R20 ;  /* 0x000000ffff0d7224 */ /* 0x000fe400078e0014 */
[----:B------:R-:W-:Y:S02]  /*29240*/  IMAD.MOV.U32 R12, RZ, RZ, R3 ;  /* 0x000000ffff0c7224 */ /* 0x000fe400078e0003 */
[----:B------:R-:W-:-:S07]  /*29250*/  IMAD.MOV.U32 R26, RZ, RZ, R14 ;  /* 0x000000ffff1a7224 */ /* 0x000fce00078e000e */
[----:B------:R-:W-:Y:S05]  /*29260*/  WARPSYNC.COLLECTIVE R15, `(.L_x_785) ;  /* 0x000000000f087348 */ /* 0x000fea0003c00000 */
[----:B------:R0:W1:Y:S02]  /*29270*/  SHFL.IDX P6, R14, R13, R12, R11 ;  /* 0x0000000c0d0e7389 */ /* 0x00006400000c000b */
[----:B01----:R-:W-:Y:S01]  /*29280*/  ENDCOLLECTIVE ;  /* 0x000000000000791b */ /* 0x003fe20003800000 */
.L_x_785:
[----:B------:R-:W-:Y:S01]  /*29290*/  MOV R13, R21 ;  /* 0x00000015000d7202 */ /* 0x000fe20000000f00 */
[----:B------:R-:W-:Y:S02]  /*292a0*/  IMAD.MOV.U32 R12, RZ, RZ, R0 ;  /* 0x000000ffff0c7224 */ /* 0x000fe400078e0000 */
[----:B------:R-:W-:-:S07]  /*292b0*/  IMAD.MOV.U32 R9, RZ, RZ, R14 ;  /* 0x000000ffff097224 */ /* 0x000fce00078e000e */
[----:B------:R-:W-:Y:S05]  /*292c0*/  WARPSYNC.COLLECTIVE R15, `(.L_x_786) ;  /* 0x000000000f087348 */ /* 0x000fea0003c00000 */
[----:B------:R0:W1:Y:S02]  /*292d0*/  SHFL.IDX P6, R14, R13, R12, R11 ;  /* 0x0000000c0d0e7389 */ /* 0x00006400000c000b */
[----:B01----:R-:W-:Y:S01]  /*292e0*/  ENDCOLLECTIVE ;  /* 0x000000000000791b */ /* 0x003fe20003800000 */
.L_x_786:
[----:B------:R-:W-:Y:S01]  /*292f0*/  IMAD.MOV.U32 R13, RZ, RZ, R24 ;  /* 0x000000ffff0d7224 */ /* 0x000fe200078e0018 */
[----:B------:R-:W-:Y:S01]  /*29300*/  SEL R24, R26, R9, P0 ;  /* 0x000000091a187207 */ /* 0x000fe20000000000 */
[----:B------:R-:W-:Y:S01]  /*29310*/  IMAD.MOV.U32 R12, RZ, RZ, R3 ;  /* 0x000000ffff0c7224 */ /* 0x000fe200078e0003 */
[----:B------:R-:W-:Y:S01]  /*29320*/  SEL R26, R9, R26, P0 ;  /* 0x0000001a091a7207 */ /* 0x000fe20000000000 */
[----:B------:R-:W-:-:S07]  /*29330*/  IMAD.MOV.U32 R30, RZ, RZ, R14 ;  /* 0x000000ffff1e7224 */ /* 0x000fce00078e000e */
[----:B------:R-:W-:Y:S05]  /*29340*/  WARPSYNC.COLLECTIVE R15, `(.L_x_787) ;  /* 0x000000000f087348 */ /* 0x000fea0003c00000 */
[----:B------:R0:W1:Y:S02]  /*29350*/  SHFL.IDX P6, R14, R13, R12, R11 ;  /* 0x0000000c0d0e7389 */ /* 0x00006400000c000b */
[----:B01----:R-:W-:Y:S01]  /*29360*/  ENDCOLLECTIVE ;  /* 0x000000000000791b */ /* 0x003fe20003800000 */
.L_x_787:
[----:B------:R-:W-:Y:S02]  /*29370*/  IMAD.MOV.U32 R13, RZ, RZ, R25 ;  /* 0x000000ffff0d7224 */ /* 0x000fe400078e0019 */
[----:B------:R-:W-:Y:S01]  /*29380*/  IMAD.MOV.U32 R12, RZ, RZ, R0 ;  /* 0x000000ffff0c7224 */ /* 0x000fe200078e0000 */
[----:B------:R-:W-:-:S07]  /*29390*/  MOV R21, R14 ;  /* 0x0000000e00157202 */ /* 0x000fce0000000f00 */
[----:B------:R-:W-:Y:S05]  /*293a0*/  WARPSYNC.COLLECTIVE R15, `(.L_x_788) ;  /* 0x000000000f087348 */ /* 0x000fea0003c00000 */
[----:B------:R0:W1:Y:S02]  /*293b0*/  SHFL.IDX P6, R14, R13, R12, R11 ;  /* 0x0000000c0d0e7389 */ /* 0x00006400000c000b */
[----:B01----:R-:W-:Y:S01]  /*293c0*/  ENDCOLLECTIVE ;  /* 0x000000000000791b */ /* 0x003fe20003800000 */
.L_x_788:
[----:B------:R-:W-:Y:S01]  /*293d0*/  IMAD.MOV.U32 R13, RZ, RZ, R28 ;  /* 0x000000ffff0d7224 */ /* 0x000fe200078e001c */
[----:B------:R-:W-:Y:S02]  /*293e0*/  MOV R12, R3 ;  /* 0x00000003000c7202 */ /* 0x000fe40000000f00 */
[----:B------:R-:W-:Y:S02]  /*293f0*/  SEL R28, R30, R21, P0 ;  /* 0x000000151e1c7207 */ /* 0x000fe40000000000 */
[----:B------:R-:W-:Y:S01]  /*29400*/  SEL R30, R21, R30, P0 ;  /* 0x0000001e151e7207 */ /* 0x000fe20000000000 */
[----:B------:R-:W-:-:S07]  /*29410*/  IMAD.MOV.U32 R34, RZ, RZ, R14 ;  /* 0x000000ffff227224 */ /* 0x000fce00078e000e */
[----:B------:R-:W-:Y:S05]  /*29420*/  WARPSYNC.COLLECTIVE R15, `(.L_x_789) ;  /* 0x000000000f087348 */ /* 0x000fea0003c00000 */
[----:B------:R0:W1:Y:S02]  /*29430*/  SHFL.IDX P6, R14, R13, R12, R11 ;  /* 0x0000000c0d0e7389 */ /* 0x00006400000c000b */
[----:B01----:R-:W-:Y:S01]  /*29440*/  ENDCOLLECTIVE ;  /* 0x000000000000791b */ /* 0x003fe20003800000 */
.L_x_789:
[----:B------:R-:W-:Y:S02]  /*29450*/  IMAD.MOV.U32 R13, RZ, RZ, R27 ;  /* 0x000000ffff0d7224 */ /* 0x000fe400078e001b */
[----:B------:R-:W-:Y:S02]  /*29460*/  IMAD.MOV.U32 R12, RZ, RZ, R0 ;  /* 0x000000ffff0c7224 */ /* 0x000fe400078e0000 */
[----:B------:R-:W-:-:S07]  /*29470*/  IMAD.MOV.U32 R25, RZ, RZ, R14 ;  /* 0x000000ffff197224 */ /* 0x000fce00078e000e */
[----:B------:R-:W-:Y:S05]  /*29480*/  WARPSYNC.COLLECTIVE R15, `(.L_x_790) ;  /* 0x000000000f087348 */ /* 0x000fea0003c00000 */
[----:B------:R0:W1:Y:S02]  /*29490*/  SHFL.IDX P6, R14, R13, R12, R11 ;  /* 0x0000000c0d0e7389 */ /* 0x00006400000c000b */
[----:B01----:R-:W-:Y:S01]  /*294a0*/  ENDCOLLECTIVE ;  /* 0x000000000000791b */ /* 0x003fe20003800000 */
.L_x_790:
[----:B------:R-:W-:Y:S01]  /*294b0*/  MOV R13, R32 ;  /* 0x00000020000d7202 */ /* 0x000fe20000000f00 */
[----:B------:R-:W-:Y:S01]  /*294c0*/  IMAD.MOV.U32 R12, RZ, RZ, R3 ;  /* 0x000000ffff0c7224 */ /* 0x000fe200078e0003 */
[----:B------:R-:W-:Y:S02]  /*294d0*/  SEL R32, R34, R25, P0 ;  /* 0x0000001922207207 */ /* 0x000fe40000000000 */
[----:B------:R-:W-:Y:S01]  /*294e0*/  SEL R34, R25, R34, P0 ;  /* 0x0000002219227207 */ /* 0x000fe20000000000 */
[----:B------:R-:W-:-:S07]  /*294f0*/  IMAD.MOV.U32 R38, RZ, RZ, R14 ;  /* 0x000000ffff267224 */ /* 0x000fce00078e000e */
[----:B------:R-:W-:Y:S05]  /*29500*/  WARPSYNC.COLLECTIVE R15, `(.L_x_791) ;  /* 0x000000000f087348 */ /* 0x000fea0003c00000 */
[----:B------:R0:W1:Y:S02]  /*29510*/  SHFL.IDX P6, R14, R13, R12, R11 ;  /* 0x0000000c0d0e7389 */ /* 0x00006400000c000b */
[----:B01----:R-:W-:Y:S01]  /*29520*/  ENDCOLLECTIVE ;  /* 0x000000000000791b */ /* 0x003fe20003800000 */
.L_x_791:
[----:B------:R-:W-:Y:S02]  /*29530*/  IMAD.MOV.U32 R13, RZ, RZ, R29 ;  /* 0x000000ffff0d7224 */ /* 0x000fe400078e001d */
[----:B------:R-:W-:Y:S02]  /*29540*/  IMAD.MOV.U32 R12, RZ, RZ, R0 ;  /* 0x000000ffff0c7224 */ /* 0x000fe400078e0000 */
[----:B------:R-:W-:-:S07]  /*29550*/  IMAD.MOV.U32 R27, RZ, RZ, R14 ;  /* 0x000000ffff1b7224 */ /* 0x000fce00078e000e */
[----:B------:R-:W-:Y:S05]  /*29560*/  WARPSYNC.COLLECTIVE R15, `(.L_x_792) ;  /* 0x000000000f087348 */ /* 0x000fea0003c00000 */
[----:B------:R0:W1:Y:S02]  /*29570*/  SHFL.IDX P6, R14, R13, R12, R11 ;  /* 0x0000000c0d0e7389 */ /* 0x00006400000c000b */
[----:B01----:R-:W-:Y:S01]  /*29580*/  ENDCOLLECTIVE ;  /* 0x000000000000791b */ /* 0x003fe20003800000 */
.L_x_792:
[----:B------:R-:W-:Y:S01]  /*29590*/  IMAD.MOV.U32 R13, RZ, RZ, R36 ;  /* 0x000000ffff0d7224 */ /* 0x000fe200078e0024 */
[----:B------:R-:W-:Y:S01]  /*295a0*/  SEL R36, R38, R27, P0 ;  /* 0x0000001b26247207 */ /* 0x000fe20000000000 */
[----:B------:R-:W-:Y:S01]  /*295b0*/  IMAD.MOV.U32 R12, RZ, RZ, R3 ;  /* 0x000000ffff0c7224 */ /* 0x000fe200078e0003 */
[----:B------:R-:W-:Y:S02]  /*295c0*/  SEL R38, R27, R38, P0 ;  /* 0x000000261b267207 */ /* 0x000fe40000000000 */
[----:B------:R-:W-:-:S07]  /*295d0*/  MOV R29, R14 ;  /* 0x0000000e001d7202 */ /* 0x000fce0000000f00 */
[----:B------:R-:W-:Y:S05]  /*295e0*/  WARPSYNC.COLLECTIVE R15, `(.L_x_793) ;  /* 0x000000000f087348 */ /* 0x000fea0003c00000 */
[----:B------:R0:W1:Y:S02]  /*295f0*/  SHFL.IDX P6, R14, R13, R12, R11 ;  /* 0x0000000c0d0e7389 */ /* 0x00006400000c000b */
[----:B01----:R-:W-:Y:S01]  /*29600*/  ENDCOLLECTIVE ;  /* 0x000000000000791b */ /* 0x003fe20003800000 */
.L_x_793:
[----:B------:R-:W-:Y:S01]  /*29610*/  IMAD.MOV.U32 R13, RZ, RZ, R31 ;  /* 0x000000ffff0d7224 */ /* 0x000fe200078e001f */
[----:B------:R-:W-:Y:S01]  /*29620*/  MOV R12, R0 ;  /* 0x00000000000c7202 */ /* 0x000fe20000000f00 */
[----:B------:R-:W-:-:S07]  /*29630*/  IMAD.MOV.U32 R40, RZ, RZ, R14 ;  /* 0x000000ffff287224 */ /* 0x000fce00078e000e */
[----:B------:R-:W-:Y:S05]  /*29640*/  WARPSYNC.COLLECTIVE R15, `(.L_x_794) ;  /* 0x000000000f087348 */ /* 0x000fea0003c00000 */
[----:B------:R0:W1:Y:S02]  /*29650*/  SHFL.IDX P6, R14, R13, R12, R11 ;  /* 0x0000000c0d0e7389 */ /* 0x00006400000c000b */
[----:B01----:R-:W-:Y:S01]  /*29660*/  ENDCOLLECTIVE ;  /* 0x000000000000791b */ /* 0x003fe20003800000 */
.L_x_794:
[----:B------:R-:W-:Y:S02]  /*29670*/  IMAD.MOV.U32 R13, RZ, RZ, R42 ;  /* 0x000000ffff0d7224 */ /* 0x000fe400078e002a */
[----:B------:R-:W-:Y:S02]  /*29680*/  IMAD.MOV.U32 R12, RZ, RZ, R3 ;  /* 0x000000ffff0c7224 */ /* 0x000fe400078e0003 */
[----:B------:R-:W-:-:S07]  /*29690*/  IMAD.MOV.U32 R31, RZ, RZ, R14 ;  /* 0x000000ffff1f7224 */ /* 0x000fce00078e000e */
[----:B------:R-:W-:Y:S05]  /*296a0*/  WARPSYNC.COLLECTIVE R15, `(.L_x_795) ;  /* 0x000000000f087348 */ /* 0x000fea0003c00000 */
[----:B------:R0:W1:Y:S02]  /*296b0*/  SHFL.IDX P6, R14, R13, R12, R11 ;  /* 0x0000000c0d0e7389 */ /* 0x00006400000c000b */
[----:B01----:R-:W-:Y:S01]  /*296c0*/  ENDCOLLECTIVE ;  /* 0x000000000000791b */ /* 0x003fe20003800000 */
.L_x_795:
[----:B------:R-:W-:Y:S01]  /*296d0*/  MOV R13, R33 ;  /* 0x00000021000d7202 */ /* 0x000fe20000000f00 */
[----:B------:R-:W-:Y:S02]  /*296e0*/  IMAD.MOV.U32 R12, RZ, RZ, R0 ;  /* 0x000000ffff0c7224 */ /* 0x000fe400078e0000 */
[----:B------:R-:W-:-:S07]  /*296f0*/  IMAD.MOV.U32 R42, RZ, RZ, R14 ;  /* 0x000000ffff2a7224 */ /* 0x000fce00078e000e */
[----:B------:R-:W-:Y:S05]  /*29700*/  WARPSYNC.COLLECTIVE R15, `(.L_x_796) ;  /* 0x000000000f087348 */ /* 0x000fea0003c00000 */
[----:B------:R0:W1:Y:S02]  /*29710*/  SHFL.IDX P6, R14, R13, R12, R11 ;  /* 0x0000000c0d0e7389 */ /* 0x00006400000c000b */
[----:B01----:R-:W-:Y:S01]  /*29720*/  ENDCOLLECTIVE ;  /* 0x000000000000791b */ /* 0x003fe20003800000 */
.L_x_796:
[----:B------:R-:W-:Y:S02]  /*29730*/  IMAD.MOV.U32 R13, RZ, RZ, R44 ;  /* 0x000000ffff0d7224 */ /* 0x000fe400078e002c */
[----:B------:R-:W-:Y:S02]  /*29740*/  IMAD.MOV.U32 R12, RZ, RZ, R3 ;  /* 0x000000ffff0c7224 */ /* 0x000fe400078e0003 */
[----:B------:R-:W-:-:S07]  /*29750*/  IMAD.MOV.U32 R33, RZ, RZ, R14 ;  /* 0x000000ffff217224 */ /* 0x000fce00078e000e */
[----:B------:R-:W-:Y:S05]  /*29760*/  WARPSYNC.COLLECTIVE R15, `(.L_x_797) ;  /* 0x000000000f087348 */ /* 0x000fea0003c00000 */
[----:B------:R0:W1:Y:S02]  /*29770*/  SHFL.IDX P6, R14, R13, R12, R11 ;  /* 0x0000000c0d0e7389 */ /* 0x00006400000c000b */
[----:B01----:R-:W-:Y:S01]  /*29780*/  ENDCOLLECTIVE ;  /* 0x000000000000791b */ /* 0x003fe20003800000 */
.L_x_797:
[----:B------:R-:W-:Y:S02]  /*29790*/  IMAD.MOV.U32 R13, RZ, RZ, R35 ;  /* 0x000000ffff0d7224 */ /* 0x000fe400078e0023 */
[----:B------:R-:W-:Y:S01]  /*297a0*/  IMAD.MOV.U32 R12, RZ, RZ, R0 ;  /* 0x000000ffff0c7224 */ /* 0x000fe200078e0000 */
[----:B------:R-:W-:-:S07]  /*297b0*/  MOV R44, R14 ;  /* 0x0000000e002c7202 */ /* 0x000fce0000000f00 */
[----:B------:R-:W-:Y:S05]  /*297c0*/  WARPSYNC.COLLECTIVE R15, `(.L_x_798) ;  /* 0x000000000f087348 */ /* 0x000fea0003c00000 */
[----:B------:R0:W1:Y:S02]  /*297d0*/  SHFL.IDX P6, R14, R13, R12, R11 ;  /* 0x0000000c0d0e7389 */ /* 0x00006400000c000b */
[----:B01----:R-:W-:Y:S01]  /*297e0*/  ENDCOLLECTIVE ;  /* 0x000000000000791b */ /* 0x003fe20003800000 */
.L_x_798:
[----:B------:R-:W-:Y:S01]  /*297f0*/  IMAD.MOV.U32 R13, RZ, RZ, R46 ;  /* 0x000000ffff0d7224 */ /* 0x000fe200078e002e */
[----:B------:R-:W-:Y:S01]  /*29800*/  MOV R12, R3 ;  /* 0x00000003000c7202 */ /* 0x000fe20000000f00 */
[----:B------:R-:W-:-:S07]  /*29810*/  IMAD.MOV.U32 R35, RZ, RZ, R14 ;  /* 0x000000ffff237224 */ /* 0x000fce00078e000e */
[----:B------:R-:W-:Y:S05]  /*29820*/  WARPSYNC.COLLECTIVE R15, `(.L_x_799) ;  /* 0x000000000f087348 */ /* 0x000fea0003c00000 */
[----:B------:R0:W1:Y:S02]  /*29830*/  SHFL.IDX P6, R14, R13, R12, R11 ;  /* 0x0000000c0d0e7389 */ /* 0x00006400000c000b */
[----:B01----:R-:W-:Y:S01]  /*29840*/  ENDCOLLECTIVE ;  /* 0x000000000000791b */ /* 0x003fe20003800000 */
.L_x_799:
[----:B------:R-:W-:Y:S02]  /*29850*/  IMAD.MOV.U32 R13, RZ, RZ, R37 ;  /* 0x000000ffff0d7224 */ /* 0x000fe400078e0025 */
[----:B------:R-:W-:Y:S02]  /*29860*/  IMAD.MOV.U32 R12, RZ, RZ, R0 ;  /* 0x000000ffff0c7224 */ /* 0x000fe400078e0000 */
[----:B------:R-:W-:-:S07]  /*29870*/  IMAD.MOV.U32 R46, RZ, RZ, R14 ;  /* 0x000000ffff2e7224 */ /* 0x000fce00078e000e */
[----:B------:R-:W-:Y:S05]  /*29880*/  WARPSYNC.COLLECTIVE R15, `(.L_x_800) ;  /* 0x000000000f087348 */ /* 0x000fea0003c00000 */
[----:B------:R0:W1:Y:S02]  /*29890*/  SHFL.IDX P6, R14, R13, R12, R11 ;  /* 0x0000000c0d0e7389 */ /* 0x00006400000c000b */
[----:B01----:R-:W-:Y:S01]  /*298a0*/  ENDCOLLECTIVE ;  /* 0x000000000000791b */ /* 0x003fe20003800000 */
.L_x_800:
[----:B------:R-:W-:Y:S01]  /*298b0*/  MOV R13, R48 ;  /* 0x00000030000d7202 */ /* 0x000fe20000000f00 */
[----:B------:R-:W-:Y:S01]  /*298c0*/  IMAD.MOV.U32 R12, RZ, RZ, R3 ;  /* 0x000000ffff0c7224 */ /* 0x000fe200078e0003 */
[----:B------:R-:W-:Y:S01]  /*298d0*/  SEL R48, R33, R44, P0 ;  /* 0x0000002c21307207 */ /* 0x000fe20000000000 */
[----:B------:R-:W-:-:S07]  /*298e0*/  IMAD.MOV.U32 R37, RZ, RZ, R14 ;  /* 0x000000ffff257224 */ /* 0x000fce00078e000e */
[----:B------:R-:W-:Y:S05]  /*298f0*/  WARPSYNC.COLLECTIVE R15, `(.L_x_801) ;  /* 0x000000000f087348 */ /* 0x000fea0003c00000 */
[----:B------:R0:W1:Y:S02]  /*29900*/  SHFL.IDX P6, R14, R13, R12, R11 ;  /* 0x0000000c0d0e7389 */ /* 0x00006400000c000b */
[----:B01----:R-:W-:Y:S01]  /*29910*/  ENDCOLLECTIVE ;  /* 0x000000000000791b */ /* 0x003fe20003800000 */
.L_x_801:
[----:B------:R-:W-:Y:S02]  /*29920*/  IMAD.MOV.U32 R13, RZ, RZ, R39 ;  /* 0x000000ffff0d7224 */ /* 0x000fe400078e0027 */
[----:B------:R-:W-:Y:S02]  /*29930*/  IMAD.MOV.U32 R12, RZ, RZ, R0 ;  /* 0x000000ffff0c7224 */ /* 0x000fe400078e0000 */
[----:B------:R-:W-:-:S07]  /*29940*/  IMAD.MOV.U32 R58, RZ, RZ, R14 ;  /* 0x000000ffff3a7224 */ /* 0x000fce00078e000e */
[----:B------:R-:W-:Y:S05]  /*29950*/  WARPSYNC.COLLECTIVE R15, `(.L_x_802) ;  /* 0x000000000f087348 */ /* 0x000fea0003c00000 */
[----:B------:R0:W1:Y:S02]  /*29960*/  SHFL.IDX P6, R14, R13, R12, R11 ;  /* 0x0000000c0d0e7389 */ /* 0x00006400000c000b */
[----:B01----:R-:W-:Y:S01]  /*29970*/  ENDCOLLECTIVE ;  /* 0x000000000000791b */ /* 0x003fe20003800000 */
.L_x_802:
[----:B------:R-:W-:Y:S01]  /*29980*/  IMAD.MOV.U32 R13, RZ, RZ, R50 ;  /* 0x000000ffff0d7224 */ /* 0x000fe200078e0032 */
[----:B------:R-:W-:Y:S01]  /*29990*/  SEL R50, R44, R33, P0 ;  /* 0x000000212c327207 */ /* 0x000fe20000000000 */
[----:B------:R-:W-:Y:S01]  /*299a0*/  IMAD.MOV.U32 R12, RZ, RZ, R3 ;  /* 0x000000ffff0c7224 */ /* 0x000fe200078e0003 */
[----:B------:R-:W-:Y:S02]  /*299b0*/  SEL R44, R35, R46, P0 ;  /* 0x0000002e232c7207 */ /* 0x000fe40000000000 */
[----:B------:R-:W-:Y:S02]  /*299c0*/  SEL R46, R46, R35, P0 ;  /* 0x000000232e2e7207 */ /* 0x000fe40000000000 */
[----:B------:R-:W-:-:S07]  /*299d0*/  MOV R62, R14 ;  /* 0x0000000e003e7202 */ /* 0x000fce0000000f00 */
[----:B------:R-:W-:Y:S05]  /*299e0*/  WARPSYNC.COLLECTIVE R15, `(.L_x_803) ;  /* 0x000000000f087348 */ /* 0x000fea0003c00000 */
[----:B------:R0:W1:Y:S02]  /*299f0*/  SHFL.IDX P6, R14, R13, R12, R11 ;  /* 0x0000000c0d0e7389 */ /* 0x00006400000c000b */
[----:B01----:R-:W-:Y:S01]  /*29a00*/  ENDCOLLECTIVE ;  /* 0x000000000000791b */ /* 0x003fe20003800000 */
.L_x_803:
[----:B------:R-:W-:Y:S01]  /*29a10*/  IMAD.MOV.U32 R13, RZ, RZ, R41 ;  /* 0x000000ffff0d7224 */ /* 0x000fe200078e0029 */
[----:B------:R-:W-:Y:S01]  /*29a20*/  MOV R12, R0 ;  /* 0x00000000000c7202 */ /* 0x000fe20000000f00 */
[----:B------:R-:W-:-:S07]  /*29a30*/  IMAD.MOV.U32 R39, RZ, RZ, R14 ;  /* 0x000000ffff277224 */ /* 0x000fce00078e000e */
[----:B------:R-:W-:Y:S05]  /*29a40*/  WARPSYNC.COLLECTIVE R15, `(.L_x_804) ;  /* 0x000000000f087348 */ /* 0x000fea0003c00000 */
[----:B------:R0:W1:Y:S02]  /*29a50*/  SHFL.IDX P6, R14, R13, R12, R11 ;  /* 0x0000000c0d0e7389 */ /* 0x00006400000c000b */
[----:B01----:R-:W-:Y:S01]  /*29a60*/  ENDCOLLECTIVE ;  /* 0x000000000000791b */ /* 0x003fe20003800000 */
.L_x_804:
[----:B------:R-:W-:Y:S02]  /*29a70*/  IMAD.MOV.U32 R13, RZ, RZ, R54 ;  /* 0x000000ffff0d7224 */ /* 0x000fe400078e0036 */
[----:B------:R-:W-:Y:S02]  /*29a80*/  IMAD.MOV.U32 R12, RZ, RZ, R3 ;  /* 0x000000ffff0c7224 */ /* 0x000fe400078e0003 */
[----:B------:R-:W-:-:S07]  /*29a90*/  IMAD.MOV.U32 R41, RZ, RZ, R14 ;  /* 0x000000ffff297224 */ /* 0x000fce00078e000e */
[----:B------:R-:W-:Y:S05]  /*29aa0*/  WARPSYNC.COLLECTIVE R15, `(.L_x_805) ;  /* 0x000000000f087348 */ /* 0x000fea0003c00000 */
[----:B------:R0:W1:Y:S02]  /*29ab0*/  SHFL.IDX P6, R14, R13, R12, R11 ;  /* 0x0000000c0d0e7389 */ /* 0x00006400000c000b */
[----:B01----:R-:W-:Y:S01]  /*29ac0*/  ENDCOLLECTIVE ;  /* 0x000000000000791b */ /* 0x003fe20003800000 */
.L_x_805:
[----:B------:R-:W-:Y:S01]  /*29ad0*/  MOV R13, R43 ;  /* 0x0000002b000d7202 */ /* 0x000fe20000000f00 */
[----:B------:R-:W-:Y:S02]  /*29ae0*/  IMAD.MOV.U32 R12, RZ, RZ, R0 ;  /* 0x000000ffff0c7224 */ /* 0x000fe400078e0000 */
[----:B------:R-:W-:-:S07]  /*29af0*/  IMAD.MOV.U32 R54, RZ, RZ, R14 ;  /* 0x000000ffff367224 */ /* 0x000fce00078e000e */
[----:B------:R-:W-:Y:S05]  /*29b00*/  WARPSYNC.COLLECTIVE R15, `(.L_x_806) ;  /* 0x000000000f087348 */ /* 0x000fea0003c00000 */
[----:B------:R0:W1:Y:S02]  /*29b10*/  SHFL.IDX P6, R14, R13, R12, R11 ;  /* 0x0000000c0d0e7389 */ /* 0x00006400000c000b */
[----:B01----:R-:W-:Y:S01]  /*29b20*/  ENDCOLLECTIVE ;  /* 0x000000000000791b */ /* 0x003fe20003800000 */
.L_x_806:
[----:B------:R-:W-:Y:S02]  /*29b30*/  SEL R5, R41, R54, P0 ;  /* 0x0000003629057207 */ /* 0x000fe40000000000 */
[----:B------:R-:W-:Y:S01]  /*29b40*/  SEL R7, R54, R41, P0 ;  /* 0x0000002936077207 */ /* 0x000fe20000000000 */
        /* <DEDUP_REMOVED lines=8> */
.L_x_807:
[----:B------:R-:W-:Y:S02]  /*29bd0*/  IMAD.MOV.U32 R13, RZ, RZ, R45 ;  /* 0x000000ffff0d7224 */ /* 0x000fe400078e002d */
[----:B------:R-:W-:Y:S01]  /*29be0*/  IMAD.MOV.U32 R12, RZ, RZ, R0 ;  /* 0x000000ffff0c7224 */ /* 0x000fe200078e0000 */
[----:B------:R-:W-:-:S07]  /*29bf0*/  MOV R2, R14 ;  /* 0x0000000e00027202 */ /* 0x000fce0000000f00 */
[----:B------:R-:W-:Y:S05]  /*29c00*/  WARPSYNC.COLLECTIVE R15, `(.L_x_808) ;  /* 0x000000000f087348 */ /* 0x000fea0003c00000 */
[----:B------:R0:W1:Y:S02]  /*29c10*/  SHFL.IDX P6, R14, R13, R12, R11 ;  /* 0x0000000c0d0e7389 */ /* 0x00006400000c000b */
[----:B01----:R-:W-:Y:S01]  /*29c20*/  ENDCOLLECTIVE ;  /* 0x000000000000791b */ /* 0x003fe20003800000 */
.L_x_808:
[----:B------:R-:W-:Y:S01]  /*29c30*/  SEL R9, R43, R2, P0 ;  /* 0x000000022b097207 */ /* 0x000fe20000000000 */
        /* <DEDUP_REMOVED lines=8> */
.L_x_809:
[----:B------:R-:W-:Y:S02]  /*29cc0*/  IMAD.MOV.U32 R13, RZ, RZ, R47 ;  /* 0x000000ffff0d7224 */ /* 0x000fe400078e002f */
[----:B------:R-:W-:Y:S02]  /*29cd0*/  IMAD.MOV.U32 R12, RZ, RZ, R0 ;  /* 0x000000ffff0c7224 */ /* 0x000fe400078e0000 */
[----:B------:R-:W-:-:S07]  /*29ce0*/  IMAD.MOV.U32 R20, RZ, RZ, R14 ;  /* 0x000000ffff147224 */ /* 0x000fce00078e000e */
[----:B------:R-:W-:Y:S05]  /*29cf0*/  WARPSYNC.COLLECTIVE R15, `(.L_x_810) ;  /* 0x000000000f087348 */ /* 0x000fea0003c00000 */
[----:B------:R0:W1:Y:S02]  /*29d00*/  SHFL.IDX P6, R14, R13, R12, R11 ;  /* 0x0000000c0d0e7389 */ /* 0x00006400000c000b */
[----:B01----:R-:W-:Y:S01]  /*29d10*/  ENDCOLLECTIVE ;  /* 0x000000000000791b */ /* 0x003fe20003800000 */
.L_x_810:
[----:B------:R-:W-:Y:S02]  /*29d20*/  SEL R25, R45, R20, P0 ;  /* 0x000000142d197207 */ /* 0x000fe40000000000 */
[----:B------:R-:W-:Y:S02]  /*29d30*/  SEL R27, R20, R45, P0 ;  /* 0x0000002d141b7207 */ /* 0x000fe40000000000 */
[----:B------:R-:W-:Y:S01]  /*29d40*/  MOV R13, R64 ;  /* 0x00000040000d7202 */ /* 0x000fe20000000f00 */
[----:B------:R-:W-:Y:S02]  /*29d50*/  IMAD.MOV.U32 R12, RZ, RZ, R3 ;  /* 0x000000ffff0c7224 */ /* 0x000fe400078e0003 */
[----:B------:R-:W-:-:S07]  /*29d60*/  IMAD.MOV.U32 R47, RZ, RZ, R14 ;  /* 0x000000ffff2f7224 */ /* 0x000fce00078e000e */
[----:B------:R-:W-:Y:S05]  /*29d70*/  WARPSYNC.COLLECTIVE R15, `(.L_x_811) ;  /* 0x000000000f087348 */ /* 0x000fea0003c00000 */
[----:B------:R0:W1:Y:S02]  /*29d80*/  SHFL.IDX P6, R14, R13, R12, R11 ;  /* 0x0000000c0d0e7389 */ /* 0x00006400000c000b */
[----:B01----:R-:W-:Y:S01]  /*29d90*/  ENDCOLLECTIVE ;  /* 0x000000000000791b */ /* 0x003fe20003800000 */
.L_x_811:
[----:B------:R-:W-:Y:S02]  /*29da0*/  IMAD.MOV.U32 R13, RZ, RZ, R49 ;  /* 0x000000ffff0d7224 */ /* 0x000fe400078e0031 */
[----:B------:R-:W-:Y:S02]  /*29db0*/  IMAD.MOV.U32 R12, RZ, RZ, R0 ;  /* 0x000000ffff0c7224 */ /* 0x000fe400078e0000 */
[----:B------:R-:W-:-:S07]  /*29dc0*/  IMAD.MOV.U32 R64, RZ, RZ, R14 ;  /* 0x000000ffff407224 */ /* 0x000fce00078e000e */
[----:B------:R-:W-:Y:S05]  /*29dd0*/  WARPSYNC.COLLECTIVE R15, `(.L_x_812) ;  /* 0x000000000f087348 */ /* 0x000fea0003c00000 */
[----:B------:R0:W1:Y:S02]  /*29de0*/  SHFL.IDX P6, R14, R13, R12, R11 ;  /* 0x0000000c0d0e7389 */ /* 0x00006400000c000b */
[----:B01----:R-:W-:Y:S01]  /*29df0*/  ENDCOLLECTIVE ;  /* 0x000000000000791b */ /* 0x003fe20003800000 */
.L_x_812:
[----:B------:R-:W-:Y:S02]  /*29e00*/  IMAD.MOV.U32 R13, RZ, RZ, R66 ;  /* 0x000000ffff0d7224 */ /* 0x000fe400078e0042 */
[----:B------:R-:W-:Y:S01]  /*29e10*/  IMAD.MOV.U32 R12, RZ, RZ, R3 ;  /* 0x000000ffff0c7224 */ /* 0x000fe200078e0003 */
[----:B------:R-:W-:-:S07]  /*29e20*/  MOV R49, R14 ;  /* 0x0000000e00317202 */ /* 0x000fce0000000f00 */
[----:B------:R-:W-:Y:S05]  /*29e30*/  WARPSYNC.COLLECTIVE R15, `(.L_x_813) ;  /* 0x000000000f087348 */ /* 0x000fea0003c00000 */
[----:B------:R0:W1:Y:S02]  /*29e40*/  SHFL.IDX P6, R14, R13, R12, R11 ;  /* 0x0000000c0d0e7389 */ /* 0x00006400000c000b */
[----:B01----:R-:W-:Y:S01]  /*29e50*/  ENDCOLLECTIVE ;  /* 0x000000000000791b */ /* 0x003fe20003800000 */
.L_x_813:
[----:B------:R-:W-:Y:S01]  /*29e60*/  IMAD.MOV.U32 R13, RZ, RZ, R51 ;  /* 0x000000ffff0d7224 */ /* 0x000fe200078e0033 */
[----:B------:R-:W-:Y:S01]  /*29e70*/  MOV R12, R0 ;  /* 0x00000000000c7202 */ /* 0x000fe20000000f00 */
[----:B------:R-:W-:-:S07]  /*29e80*/  IMAD.MOV.U32 R66, RZ, RZ, R14 ;  /* 0x000000ffff427224 */ /* 0x000fce00078e000e */
[----:B------:R-:W-:Y:S05]  /*29e90*/  WARPSYNC.COLLECTIVE R15, `(.L_x_814) ;  /* 0x000000000f087348 */ /* 0x000fea0003c00000 */
[----:B------:R0:W1:Y:S02]  /*29ea0*/  SHFL.IDX P6, R14, R13, R12, R11 ;  /* 0x0000000c0d0e7389 */ /* 0x00006400000c000b */
[----:B01----:R-:W-:Y:S01]  /*29eb0*/  ENDCOLLECTIVE ;  /* 0x000000000000791b */ /* 0x003fe20003800000 */
.L_x_814:
        /* <DEDUP_REMOVED lines=8> */
.L_x_815:
[----:B------:R-:W-:Y:S01]  /*29f40*/  MOV R13, R55 ;  /* 0x00000037000d7202 */ /* 0x000fe20000000f00 */
[----:B------:R-:W-:Y:S02]  /*29f50*/  IMAD.MOV.U32 R12, RZ, RZ, R0 ;  /* 0x000000ffff0c7224 */ /* 0x000fe400078e0000 */
[----:B------:R-:W-:-:S07]  /*29f60*/  IMAD.MOV.U32 R68, RZ, RZ, R14 ;  /* 0x000000ffff447224 */ /* 0x000fce00078e000e */
[----:B------:R-:W-:Y:S05]  /*29f70*/  WARPSYNC.COLLECTIVE R15, `(.L_x_816) ;  /* 0x000000000f087348 */ /* 0x000fea0003c00000 */
[----:B------:R0:W1:Y:S02]  /*29f80*/  SHFL.IDX P6, R14, R13, R12, R11 ;  /* 0x0000000c0d0e7389 */ /* 0x00006400000c000b */
[----:B01----:R-:W-:Y:S01]  /*29f90*/  ENDCOLLECTIVE ;  /* 0x000000000000791b */ /* 0x003fe20003800000 */
.L_x_816:
        /* <DEDUP_REMOVED lines=8> */
.L_x_817:
[----:B------:R-:W-:Y:S02]  /*2a020*/  IMAD.MOV.U32 R13, RZ, RZ, R57 ;  /* 0x000000ffff0d7224 */ /* 0x000fe400078e0039 */
[----:B------:R-:W-:Y:S01]  /*2a030*/  IMAD.MOV.U32 R12, RZ, RZ, R0 ;  /* 0x000000ffff0c7224 */ /* 0x000fe200078e0000 */
[----:B------:R-:W-:-:S07]  /*2a040*/  MOV R70, R14 ;  /* 0x0000000e00467202 */ /* 0x000fce0000000f00 */
[----:B------:R-:W-:Y:S05]  /*2a050*/  WARPSYNC.COLLECTIVE R15, `(.L_x_818) ;  /* 0x000000000f087348 */ /* 0x000fea0003c00000 */
[----:B------:R0:W1:Y:S02]  /*2a060*/  SHFL.IDX P6, R14, R13, R12, R11 ;  /* 0x0000000c0d0e7389 */ /* 0x00006400000c000b */
[----:B01----:R-:W-:Y:S01]  /*2a070*/  ENDCOLLECTIVE ;  /* 0x000000000000791b */ /* 0x003fe20003800000 */
.L_x_818:
[----:B------:R-:W-:Y:S01]  /*2a080*/  IMAD.MOV.U32 R13, RZ, RZ, R72 ;  /* 0x000000ffff0d7224 */ /* 0x000fe200078e0048 */
[----:B------:R-:W-:Y:S01]  /*2a090*/  MOV R12, R3 ;  /* 0x00000003000c7202 */ /* 0x000fe20000000f00 */
[----:B------:R-:W-:-:S07]  /*2a0a0*/  IMAD.MOV.U32 R57, RZ, RZ, R14 ;  /* 0x000000ffff397224 */ /* 0x000fce00078e000e */
[----:B------:R-:W-:Y:S05]  /*2a0b0*/  WARPSYNC.COLLECTIVE R15, `(.L_x_819) ;  /* 0x000000000f087348 */ /* 0x000fea0003c00000 */
[----:B------:R0:W1:Y:S02]  /*2a0c0*/  SHFL.IDX P6, R14, R13, R12, R11 ;  /* 0x0000000c0d0e7389 */ /* 0x00006400000c000b */
[----:B01----:R-:W-:Y:S01]  /*2a0d0*/  ENDCOLLECTIVE ;  /* 0x000000000000791b */ /* 0x003fe20003800000 */
.L_x_819:
[----:B------:R-:W-:Y:S02]  /*2a0e0*/  IMAD.MOV.U32 R13, RZ, RZ, R59 ;  /* 0x000000ffff0d7224 */ /* 0x000fe400078e003b */
[----:B------:R-:W-:Y:S02]  /*2a0f0*/  IMAD.MOV.U32 R12, RZ, RZ, R0 ;  /* 0x000000ffff0c7224 */ /* 0x000fe400078e0000 */
[----:B------:R-:W-:-:S07]  /*2a100*/  IMAD.MOV.U32 R72, RZ, RZ, R14 ;  /* 0x000000ffff487224 */ /* 0x000fce00078e000e */
[----:B------:R-:W-:Y:S05]  /*2a110*/  WARPSYNC.COLLECTIVE R15, `(.L_x_820) ;  /* 0x000000000f087348 */ /* 0x000fea0003c00000 */
[----:B------:R0:W1:Y:S02]  /*2a120*/  SHFL.IDX P6, R14, R13, R12, R11 ;  /* 0x0000000c0d0e7389 */ /* 0x00006400000c000b */
[----:B01----:R-:W-:Y:S01]  /*2a130*/  ENDCOLLECTIVE ;  /* 0x000000000000791b */ /* 0x003fe20003800000 */
.L_x_820:
[----:B------:R-:W-:Y:S02]  /*2a140*/  SEL R41, R57, R72, P0 ;  /* 0x0000004839297207 */ /* 0x000fe40000000000 */
[----:B------:R-:W-:Y:S01]  /*2a150*/  MOV R13, R74 ;  /* 0x0000004a000d7202 */ /* 0x000fe20000000f00 */
[----:B------:R-:W-:Y:S02]  /*2a160*/  IMAD.MOV.U32 R12, RZ, RZ, R3 ;  /* 0x000000ffff0c7224 */ /* 0x000fe400078e0003 */
[----:B------:R-:W-:-:S07]  /*2a170*/  IMAD.MOV.U32 R59, RZ, RZ, R14 ;  /* 0x000000ffff3b7224 */ /* 0x000fce00078e000e */
[----:B------:R-:W-:Y:S05]  /*2a180*/  WARPSYNC.COLLECTIVE R15, `(.L_x_821) ;  /* 0x000000000f087348 */ /* 0x000fea0003c00000 */
[----:B------:R0:W1:Y:S02]  /*2a190*/  SHFL.IDX P6, R14, R13, R12, R11 ;  /* 0x0000000c0d0e7389 */ /* 0x00006400000c000b */
[----:B01----:R-:W-:Y:S01]  /*2a1a0*/  ENDCOLLECTIVE ;  /* 0x000000000000791b */ /* 0x003fe20003800000 */
.L_x_821:
[----:B------:R-:W-:Y:S02]  /*2a1b0*/  IMAD.MOV.U32 R13, RZ, RZ, R61 ;  /* 0x000000ffff0d7224 */ /* 0x000fe400078e003d */
[----:B------:R-:W-:Y:S02]  /*2a1c0*/  IMAD.MOV.U32 R12, RZ, RZ, R0 ;  /* 0x000000ffff0c7224 */ /* 0x000fe400078e0000 */
[----:B------:R-:W-:-:S07]  /*2a1d0*/  IMAD.MOV.U32 R74, RZ, RZ, R14 ;  /* 0x000000ffff4a7224 */ /* 0x000fce00078e000e */
[----:B------:R-:W-:Y:S05]  /*2a1e0*/  WARPSYNC.COLLECTIVE R15, `(.L_x_822) ;  /* 0x000000000f087348 */ /* 0x000fea0003c00000 */
[----:B------:R0:W1:Y:S02]  /*2a1f0*/  SHFL.IDX P6, R14, R13, R12, R11 ;  /* 0x0000000c0d0e7389 */ /* 0x00006400000c000b */
[----:B01----:R-:W-:Y:S01]  /*2a200*/  ENDCOLLECTIVE ;  /* 0x000000000000791b */ /* 0x003fe20003800000 */
.L_x_822:
[----:B------:R-:W-:Y:S02]  /*2a210*/  SEL R49, R59, R74, P0 ;  /* 0x0000004a3b317207 */ /* 0x000fe40000000000 */
[----:B------:R-:W-:Y:S01]  /*2a220*/  SEL R51, R74, R59, P0 ;  /* 0x0000003b4a337207 */ /* 0x000fe20000000000 */
[----:B------:R-:W-:Y:S02]  /*2a230*/  IMAD.MOV.U32 R13, RZ, RZ, R76 ;  /* 0x000000ffff0d7224 */ /* 0x000fe400078e004c */
[----:B------:R-:W-:Y:S01]  /*2a240*/  IMAD.MOV.U32 R12, RZ, RZ, R3 ;  /* 0x000000ffff0c7224 */ /* 0x000fe200078e0003 */
[----:B------:R-:W-:-:S07]  /*2a250*/  MOV R61, R14 ;  /* 0x0000000e003d7202 */ /* 0x000fce0000000f00 */
[----:B------:R-:W-:Y:S05]  /*2a260*/  WARPSYNC.COLLECTIVE R15, `(.L_x_823) ;  /* 0x000000000f087348 */ /* 0x000fea0003c00000 */
[----:B------:R0:W1:Y:S02]  /*2a270*/  SHFL.IDX P6, R14, R13, R12, R11 ;  /* 0x0000000c0d0e7389 */ /* 0x00006400000c000b */
[----:B01----:R-:W-:Y:S01]  /*2a280*/  ENDCOLLECTIVE ;  /* 0x000000000000791b */ /* 0x003fe20003800000 */
.L_x_823:
[----:B------:R-:W-:Y:S01]  /*2a290*/  IMAD.MOV.U32 R13, RZ, RZ, R63 ;  /* 0x000000ffff0d7224 */ /* 0x000fe200078e003f */
[----:B------:R-:W-:Y:S01]  /*2a2a0*/  MOV R12, R0 ;  /* 0x00000000000c7202 */ /* 0x000fe20000000f00 */
[----:B------:R-:W-:-:S07]  /*2a2b0*/  IMAD.MOV.U32 R76, RZ, RZ, R14 ;  /* 0x000000ffff4c7224 */ /* 0x000fce00078e000e */
[----:B------:R-:W-:Y:S05]  /*2a2c0*/  WARPSYNC.COLLECTIVE R15, `(.L_x_824) ;  /* 0x000000000f087348 */ /* 0x000fea0003c00000 */
[----:B------:R0:W1:Y:S02]  /*2a2d0*/  SHFL.IDX P6, R14, R13, R12, R11 ;  /* 0x0000000c0d0e7389 */ /* 0x00006400000c000b */
[----:B01----:R-:W-:Y:S01]  /*2a2e0*/  ENDCOLLECTIVE ;  /* 0x000000000000791b */ /* 0x003fe20003800000 */
.L_x_824:
[----:B------:R-:W-:Y:S01]  /*2a2f0*/  SEL R45, R61, R76, P0 ;  /* 0x0000004c3d2d7207 */ /* 0x000fe20000000000 */
[----:B------:R-:W-:Y:S02]  /*2a300*/  IMAD.MOV.U32 R13, RZ, RZ, R78 ;  /* 0x000000ffff0d7224 */ /* 0x000fe400078e004e */
[----:B------:R-:W-:Y:S02]  /*2a310*/  IMAD.MOV.U32 R12, RZ, RZ, R3 ;  /* 0x000000ffff0c7224 */ /* 0x000fe400078e0003 */
[----:B------:R-:W-:-:S07]  /*2a320*/  IMAD.MOV.U32 R63, RZ, RZ, R14 ;  /* 0x000000ffff3f7224 */ /* 0x000fce00078e000e */
[----:B------:R-:W-:Y:S05]  /*2a330*/  WARPSYNC.COLLECTIVE R15, `(.L_x_825) ;  /* 0x000000000f087348 */ /* 0x000fea0003c00000 */
[----:B------:R0:W1:Y:S02]  /*2a340*/  SHFL.IDX P6, R14, R13, R12, R11 ;  /* 0x0000000c0d0e7389 */ /* 0x00006400000c000b */
[----:B01----:R-:W-:Y:S01]  /*2a350*/  ENDCOLLECTIVE ;  /* 0x000000000000791b */ /* 0x003fe20003800000 */
.L_x_825:
[----:B------:R-:W-:Y:S01]  /*2a360*/  MOV R13, R65 ;  /* 0x00000041000d7202 */ /* 0x000fe20000000f00 */
[----:B------:R-:W-:Y:S02]  /*2a370*/  IMAD.MOV.U32 R12, RZ, RZ, R0 ;  /* 0x000000ffff0c7224 */ /* 0x000fe400078e0000 */
[----:B------:R-:W-:Y:S02]  /*2a380*/  IMAD.MOV.U32 R0, RZ, RZ, RZ ;  /* 0x000000ffff007224 */ /* 0x000fe400078e00ff */
[----:B------:R-:W-:-:S07]  /*2a390*/  IMAD.MOV.U32 R78, RZ, RZ, R14 ;  /* 0x000000ffff4e7224 */ /* 0x000fce00078e000e */
[----:B------:R-:W-:Y:S05]  /*2a3a0*/  WARPSYNC.COLLECTIVE R15, `(.L_x_826) ;  /* 0x000000000f087348 */ /* 0x000fea0003c00000 */
[----:B------:R0:W1:Y:S02]  /*2a3b0*/  SHFL.IDX P6, R14, R13, R12, R11 ;  /* 0x0000000c0d0e7389 */ /* 0x00006400000c000b */
[----:B01----:R-:W-:Y:S01]  /*2a3c0*/  ENDCOLLECTIVE ;  /* 0x000000000000791b */ /* 0x003fe20003800000 */
.L_x_826:
[----:B------:R-:W-:Y:S01]  /*2a3d0*/  SEL R59, R78, R63, P0 ;  /* 0x0000003f4e3b7207 */ /* 0x000fe20000000000 */
[----:B------:R-:W-:Y:S02]  /*2a3e0*/  IMAD.MOV.U32 R13, RZ, RZ, R80 ;  /* 0x000000ffff0d7224 */ /* 0x000fe400078e0050 */
[----:B------:R-:W-:Y:S02]  /*2a3f0*/  IMAD.MOV.U32 R12, RZ, RZ, R3 ;  /* 0x000000ffff0c7224 */ /* 0x000fe400078e0003 */
[----:B------:R-:W-:-:S07]  /*2a400*/  IMAD.MOV.U32 R65, RZ, RZ, R14 ;  /* 0x000000ffff417224 */ /* 0x000fce00078e000e */
[----:B------:R-:W-:Y:S05]  /*2a410*/  WARPSYNC.COLLECTIVE R15, `(.L_x_827) ;  /* 0x000000000f087348 */ /* 0x000fea0003c00000 */
[----:B------:R0:W1:Y:S02]  /*2a420*/  SHFL.IDX P6, R14, R13, R12, R11 ;  /* 0x0000000c0d0e7389 */ /* 0x00006400000c000b */
[----:B01----:R-:W-:Y:S01]  /*2a430*/  ENDCOLLECTIVE ;  /* 0x000000000000791b */ /* 0x003fe20003800000 */
.L_x_827:
        /* <DEDUP_REMOVED lines=11> */
[----:B------:R-:W-:-:S02]  /*2a4f0*/  SEL R47, R76, R61, P0 ;  /* 0x0000003d4c2f7207 */ /* 0x000fc40000000000 */
[----:B------:R-:W-:Y:S01]  /*2a500*/  SEL R57, R63, R78, P0 ;  /* 0x0000004e3f397207 */ /* 0x000fe20000000000 */
[----:B------:R-:W-:Y:S06]  /*2a510*/  BRA `(.L_x_828) ;  /* 0xffffff5800307947 */ /* 0x000fec000383ffff */
.L_x_627:
[----:B------:R-:W0:Y:S01]  /*2a520*/  S2R R11, SR_TID.X ;  /* 0x00000000000b7919 */ /* 0x000e220000002100 */
[----:B------:R-:W-:Y:S01]  /*2a530*/  BSSY B1, `(.L_x_829) ;  /* 0x000000a000017945 */ /* 0x000fe20003800000 */
[----:B------:R-:W-:Y:S01]  /*2a540*/  IMAD.MOV.U32 R12, RZ, RZ, RZ ;  /* 0x000000ffff0c7224 */ /* 0x000fe200078e00ff */
[----:B------:R-:W-:Y:S02]  /*2a550*/  MOV R15, 0xffffffff ;  /* 0xffffffff000f7802 */ /* 0x000fe40000000f00 */
[----:B0-----:R-:W-:Y:S01]  /*2a560*/  SHF.R.U32.HI R8, RZ, 0x5, R11 ;  /* 0x00000005ff087819 */ /* 0x001fe2000001160b */
[----:B------:R-:W-:-:S03]  /*2a570*/  IMAD.MOV.U32 R11, RZ, RZ, 0x1f ;  /* 0x0000001fff0b7424 */ /* 0x000fc600078e00ff */
[----:B------:R-:W-:-:S05]  /*2a580*/  LOP3.LUT R8, R8, 0x3, RZ, 0xc0, !PT ;  /* 0x0000000308087812 */ /* 0x000fca00078ec0ff */
[----:B------:R-:W-:-:S07]  /*2a590*/  IMAD.MOV.U32 R13, RZ, RZ, R8 ;  /* 0x000000ffff0d7224 */ /* 0x000fce00078e0008 */
[----:B------:R-:W-:Y:S05]  /*2a5a0*/  WARPSYNC.COLLECTIVE R15, `(.L_x_830) ;  /* 0x000000000f087348 */ /* 0x000fea0003c00000 */
[----:B------:R0:W1:Y:S02]  /*2a5b0*/  SHFL.IDX P6, R14, R13, R12, R11 ;  /* 0x0000000c0d0e7389 */ /* 0x00006400000c000b */
[----:B01----:R-:W-:Y:S01]  /*2a5c0*/  ENDCOLLECTIVE ;  /* 0x000000000000791b */ /* 0x003fe20003800000 */
.L_x_830:
[----:B------:R-:W-:Y:S05]  /*2a5d0*/  BSYNC B1 ;  /* 0x0000000000017941 */ /* 0x000fea0003800000 */
.L_x_829:
[----:B------:R-:W-:Y:S05]  /*2a5e0*/  BRA `(.L_x_831) ;  /* 0xffffff84009c7947 */ /* 0x000fea000383ffff */
.L_x_629:
[----:B------:R-:W-:Y:S01]  /*2a5f0*/  BSSY B1, `(.L_x_832) ;  /* 0x0000006000017945 */ /* 0x000fe20003800000 */
[----:B------:R-:W-:-:S07]  /*2a600*/  IMAD.MOV.U32 R15, RZ, RZ, -0x1 ;  /* 0xffffffffff0f7424 */ /* 0x000fce00078e00ff */
[----:B0-----:R-:W-:Y:S05]  /*2a610*/  WARPSYNC.COLLECTIVE R15, `(.L_x_833) ;  /* 0x000000000f0c7348 */ /* 0x001fea0003c00000 */
[----:B------:R-:W-:Y:S02]  /*2a620*/  ELECT P6, UR62, PT ;  /* 0x00000000003e782f */ /* 0x000fe400038c0000 */
[----:B------:R-:W-:Y:S01]  /*2a630*/  MOV R14, UR62 ;  /* 0x0000003e000e7c02 */ /* 0x000fe20008000f00 */
[----:B0-----:R-:W-:Y:S10]  /*2a640*/  ENDCOLLECTIVE ;  /* 0x000000000000791b */ /* 0x001ff40003800000 */
.L_x_833:
[----:B------:R-:W-:Y:S05]  /*2a650*/  BSYNC B1 ;  /* 0x0000000000017941 */ /* 0x000fea0003800000 */
.L_x_832:
[----:B------:R-:W-:Y:S05]  /*2a660*/  BRA `(.L_x_628) ;  /* 0xffffff8400947947 */ /* 0x000fea000383ffff */
.L_x_631:
[----:B0-----:R0:W1:Y:S02]  /*2a670*/  SYNCS.PHASECHK.TRANS64.TRYWAIT P0, [R11+URZ+0x33420], R5 ;  /* 0x033420050b0075a7 */ /* 0x001064000800017f */
[----:B-1----:R-:W-:Y:S05]  /*2a680*/  @!P0 NANOSLEEP.SYNCS 0x989680 ;  /* 0x009896800000895d */ /* 0x002fea0003900000 */
[----:B------:R-:W1:Y:S02]  /*2a690*/  @!P0 SYNCS.PHASECHK.TRANS64 P0, [R11+URZ+0x33420], R5 ;  /* 0x033420050b0085a7 */ /* 0x000e64000800007f */
[----:B-1----:R-:W-:Y:S05]  /*2a6a0*/  @!P0 BRA `(.L_x_631) ;  /* 0xfffffffc00f08947 */ /* 0x002fea000383ffff */
[----:B------:R-:W-:Y:S05]  /*2a6b0*/  BRA `(.L_x_834) ;  /* 0xffffff8400b07947 */ /* 0x000fea000383ffff */
.L_x_635:
[----:B-1----:R1:W2:Y:S02]  /*2a6c0*/  SYNCS.PHASECHK.TRANS64.TRYWAIT P0, [R7+URZ+0x334a0], R12 ;  /* 0x0334a00c070075a7 */ /* 0x0022a4000800017f */
[----:B--2---:R-:W-:Y:S05]  /*2a6d0*/  @!P0 NANOSLEEP.SYNCS 0x989680 ;  /* 0x009896800000895d */ /* 0x004fea0003900000 */
[----:B------:R-:W2:Y:S02]  /*2a6e0*/  @!P0 SYNCS.PHASECHK.TRANS64 P0, [R7+URZ+0x334a0], R12 ;  /* 0x0334a00c070085a7 */ /* 0x000ea4000800007f */
[----:B--2---:R-:W-:Y:S05]  /*2a6f0*/  @!P0 BRA `(.L_x_635) ;  /* 0xfffffffc00f08947 */ /* 0x004fea000383ffff */
[----:B------:R-:W-:Y:S05]  /*2a700*/  BRA `(.L_x_835) ;  /* 0xffffff8400d07947 */ /* 0x000fea000383ffff */
.L_x_642:
[----:B0-----:R0:W2:Y:S02]  /*2a710*/  SYNCS.PHASECHK.TRANS64.TRYWAIT P0, [R7+URZ+0x334c0], R12 ;  /* 0x0334c00c070075a7 */ /* 0x0010a4000800017f */
[----:B--2---:R-:W-:Y:S05]  /*2a720*/  @!P0 NANOSLEEP.SYNCS 0x989680 ;  /* 0x009896800000895d */ /* 0x004fea0003900000 */
[----:B------:R-:W2:Y:S02]  /*2a730*/  @!P0 SYNCS.PHASECHK.TRANS64 P0, [R7+URZ+0x334c0], R12 ;  /* 0x0334c00c070085a7 */ /* 0x000ea4000800007f */
[----:B--2---:R-:W-:Y:S05]  /*2a740*/  @!P0 BRA `(.L_x_642) ;  /* 0xfffffffc00f08947 */ /* 0x004fea000383ffff */
[----:B------:R-:W-:Y:S05]  /*2a750*/  BRA `(.L_x_836) ;  /* 0xffffff8800d07947 */ /* 0x000fea000383ffff */
.L_x_651:
[----:B0-----:R0:W1:Y:S02]  /*2a760*/  SYNCS.PHASECHK.TRANS64.TRYWAIT P1, [R7+URZ+0x334a0], R6 ;  /* 0x0334a006070075a7 */ /* 0x001064000802017f */
[----:B-1----:R-:W-:Y:S05]  /*2a770*/  @!P1 NANOSLEEP.SYNCS 0x989680 ;  /* 0x009896800000995d */ /* 0x002fea0003900000 */
[----:B------:R-:W1:Y:S02]  /*2a780*/  @!P1 SYNCS.PHASECHK.TRANS64 P1, [R7+URZ+0x334a0], R6 ;  /* 0x0334a006070095a7 */ /* 0x000e64000802007f */
[----:B-1----:R-:W-:Y:S05]  /*2a790*/  @!P1 BRA `(.L_x_651) ;  /* 0xfffffffc00f09947 */ /* 0x002fea000383ffff */
[----:B------:R-:W-:Y:S05]  /*2a7a0*/  BRA `(.L_x_837) ;  /* 0xffffff9000287947 */ /* 0x000fea000383ffff */
.L_x_658:
[----:B-1----:R1:W2:Y:S02]  /*2a7b0*/  SYNCS.PHASECHK.TRANS64.TRYWAIT P1, [R7+URZ+0x334c0], R6 ;  /* 0x0334c006070075a7 */ /* 0x0022a4000802017f */
[----:B--2---:R-:W-:Y:S05]  /*2a7c0*/  @!P1 NANOSLEEP.SYNCS 0x989680 ;  /* 0x009896800000995d */ /* 0x004fea0003900000 */
[----:B------:R-:W2:Y:S02]  /*2a7d0*/  @!P1 SYNCS.PHASECHK.TRANS64 P1, [R7+URZ+0x334c0], R6 ;  /* 0x0334c006070095a7 */ /* 0x000ea4000802007f */
[----:B--2---:R-:W-:Y:S05]  /*2a7e0*/  @!P1 BRA `(.L_x_658) ;  /* 0xfffffffc00f09947 */ /* 0x004fea000383ffff */
[----:B------:R-:W-:Y:S05]  /*2a7f0*/  BRA `(.L_x_838) ;  /* 0xffffff9400207947 */ /* 0x000fea000383ffff */
.L_x_675:
[----:B------:R-:W0:Y:S01]  /*2a800*/  S2R R7, SR_TID.X ;  /* 0x0000000000077919 */ /* 0x000e220000002100 */
[----:B------:R-:W-:Y:S01]  /*2a810*/  BSSY B0, `(.L_x_839) ;  /* 0x000000a000007945 */ /* 0x000fe20003800000 */
[----:B------:R-:W-:Y:S01]  /*2a820*/  IMAD.MOV.U32 R12, RZ, RZ, RZ ;  /* 0x000000ffff0c7224 */ /* 0x000fe200078e00ff */
[----:B------:R-:W-:Y:S01]  /*2a830*/  MOV R15, 0xffffffff ;  /* 0xffffffff000f7802 */ /* 0x000fe20000000f00 */
[----:B------:R-:W-:Y:S01]  /*2a840*/  IMAD.MOV.U32 R11, RZ, RZ, 0x1f ;  /* 0x0000001fff0b7424 */ /* 0x000fe200078e00ff */
[----:B0-----:R-:W-:-:S04]  /*2a850*/  SHF.R.U32.HI R7, RZ, 0x5, R7 ;  /* 0x00000005ff077819 */ /* 0x001fc80000011607 */
[----:B------:R-:W-:-:S05]  /*2a860*/  LOP3.LUT R7, R7, 0x3, RZ, 0xc0, !PT ;  /* 0x0000000307077812 */ /* 0x000fca00078ec0ff */
[----:B------:R-:W-:-:S07]  /*2a870*/  IMAD.MOV.U32 R13, RZ, RZ, R7 ;  /* 0x000000ffff0d7224 */ /* 0x000fce00078e0007 */
[----:B------:R-:W-:Y:S05]  /*2a880*/  WARPSYNC.COLLECTIVE R15, `(.L_x_840) ;  /* 0x000000000f087348 */ /* 0x000fea0003c00000 */
[----:B------:R0:W1:Y:S02]  /*2a890*/  SHFL.IDX P6, R14, R13, R12, R11 ;  /* 0x0000000c0d0e7389 */ /* 0x00006400000c000b */
[----:B01----:R-:W-:Y:S01]  /*2a8a0*/  ENDCOLLECTIVE ;  /* 0x000000000000791b */ /* 0x003fe20003800000 */
.L_x_840:
[----:B------:R-:W-:Y:S05]  /*2a8b0*/  BSYNC B0 ;  /* 0x0000000000007941 */ /* 0x000fea0003800000 */
.L_x_839:
[----:B------:R-:W-:Y:S05]  /*2a8c0*/  BRA `(.L_x_841) ;  /* 0xffffffa400107947 */ /* 0x000fea000383ffff */
.L_x_677:
[----:B------:R-:W-:Y:S01]  /*2a8d0*/  BSSY B0, `(.L_x_842) ;  /* 0x0000006000007945 */ /* 0x000fe20003800000 */
[----:B------:R-:W-:-:S07]  /*2a8e0*/  IMAD.MOV.U32 R15, RZ, RZ, -0x1 ;  /* 0xffffffffff0f7424 */ /* 0x000fce00078e00ff */
[----:B0-----:R-:W-:Y:S05]  /*2a8f0*/  WARPSYNC.COLLECTIVE R15, `(.L_x_843) ;  /* 0x000000000f0c7348 */ /* 0x001fea0003c00000 */
[----:B------:R-:W-:Y:S02]  /*2a900*/  ELECT P6, UR62, PT ;  /* 0x00000000003e782f */ /* 0x000fe400038c0000 */
[----:B------:R-:W-:Y:S01]  /*2a910*/  MOV R14, UR62 ;  /* 0x0000003e000e7c02 */ /* 0x000fe20008000f00 */
[----:B0-----:R-:W-:Y:S10]  /*2a920*/  ENDCOLLECTIVE ;  /* 0x000000000000791b */ /* 0x001ff40003800000 */
.L_x_843:
[----:B------:R-:W-:Y:S05]  /*2a930*/  BSYNC B0 ;  /* 0x0000000000007941 */ /* 0x000fea0003800000 */
.L_x_842:
[----:B------:R-:W-:Y:S05]  /*2a940*/  BRA `(.L_x_844) ;  /* 0xffffffa400087947 */ /* 0x000fea000383ffff */
.L_x_680:
[----:B0-----:R0:W1:Y:S02]  /*2a950*/  SYNCS.PHASECHK.TRANS64.TRYWAIT P2, [R4+URZ+0x33480], R8 ;  /* 0x03348008040075a7 */ /* 0x001064000804017f */
[----:B-1----:R-:W-:Y:S05]  /*2a960*/  @!P2 NANOSLEEP.SYNCS 0x989680 ;  /* 0x009896800000a95d */ /* 0x002fea0003900000 */
[----:B------:R-:W1:Y:S02]  /*2a970*/  @!P2 SYNCS.PHASECHK.TRANS64 P2, [R4+URZ+0x33480], R8 ;  /* 0x033480080400a5a7 */ /* 0x000e64000804007f */
[----:B-1----:R-:W-:Y:S05]  /*2a980*/  @!P2 BRA `(.L_x_680) ;  /* 0xfffffffc00f0a947 */ /* 0x002fea000383ffff */
[----:B------:R-:W-:Y:S05]  /*2a990*/  BRA `(.L_x_845) ;  /* 0xffffffa400847947 */ /* 0x000fea000383ffff */
.L_x_682:
[----:B-1----:R1:W2:Y:S02]  /*2a9a0*/  SYNCS.PHASECHK.TRANS64.TRYWAIT P2, [R4+URZ+0x33440], R8 ;  /* 0x03344008040075a7 */ /* 0x0022a4000804017f */
[----:B--2---:R-:W-:Y:S05]  /*2a9b0*/  @!P2 NANOSLEEP.SYNCS 0x989680 ;  /* 0x009896800000a95d */ /* 0x004fea0003900000 */
[----:B------:R-:W2:Y:S02]  /*2a9c0*/  @!P2 SYNCS.PHASECHK.TRANS64 P2, [R4+URZ+0x33440], R8 ;  /* 0x033440080400a5a7 */ /* 0x000ea4000804007f */
[----:B--2---:R-:W-:Y:S05]  /*2a9d0*/  @!P2 BRA `(.L_x_682) ;  /* 0xfffffffc00f0a947 */ /* 0x004fea000383ffff */
[----:B------:R-:W-:Y:S05]  /*2a9e0*/  BRA `(.L_x_846) ;  /* 0xffffffa800107947 */ /* 0x000fea000383ffff */
.L_x_685:
[----:B-1----:R-:W1:Y:S01]  /*2a9f0*/  S2R R5, SR_CgaCtaId ;  /* 0x0000000000057919 */ /* 0x002e620000008800 */
[----:B------:R-:W-:-:S04]  /*2aa00*/  MOV R4, 0x400 ;  /* 0x0000040000047802 */ /* 0x000fc80000000f00 */
[----:B-1----:R-:W-:-:S04]  /*2aa10*/  LEA R4, R5, R4, 0x18 ;  /* 0x0000000405047211 */ /* 0x002fc800078ec0ff */
[----:B------:R1:W2:Y:S03]  /*2aa20*/  SYNCS.PHASECHK.TRANS64.TRYWAIT P0, [R4+URZ+0x33420], R3 ;  /* 0x03342003040075a7 */ /* 0x0002a6000800017f */
[----:B--2---:R-:W-:Y:S05]  /*2aa30*/  @!P0 NANOSLEEP.SYNCS 0x989680 ;  /* 0x009896800000895d */ /* 0x004fea0003900000 */
[----:B------:R-:W2:Y:S02]  /*2aa40*/  @!P0 SYNCS.PHASECHK.TRANS64 P0, [R4+URZ+0x33420], R3 ;  /* 0x03342003040085a7 */ /* 0x000ea4000800007f */
[----:B--2---:R-:W-:Y:S05]  /*2aa50*/  @!P0 BRA `(.L_x_685) ;  /* 0xfffffffc00e48947 */ /* 0x004fea000383ffff */
[----:B------:R-:W-:Y:S05]  /*2aa60*/  BRA `(.L_x_847) ;  /* 0xffffffac003c7947 */ /* 0x000fea000383ffff */
.L_x_691:
[----:B-1----:R1:W2:Y:S02]  /*2aa70*/  SYNCS.PHASECHK.TRANS64.TRYWAIT P0, [R5+URZ+0x33480], R4 ;  /* 0x03348004050075a7 */ /* 0x0022a4000800017f */
[----:B--2---:R-:W-:Y:S05]  /*2aa80*/  @!P0 NANOSLEEP.SYNCS 0x989680 ;  /* 0x009896800000895d */ /* 0x004fea0003900000 */
[----:B------:R-:W2:Y:S02]  /*2aa90*/  @!P0 SYNCS.PHASECHK.TRANS64 P0, [R5+URZ+0x33480], R4 ;  /* 0x03348004050085a7 */ /* 0x000ea4000800007f */
[----:B--2---:R-:W-:Y:S05]  /*2aaa0*/  @!P0 BRA `(.L_x_691) ;  /* 0xfffffffc00f08947 */ /* 0x004fea000383ffff */
[----:B------:R-:W-:Y:S05]  /*2aab0*/  BRA `(.L_x_848) ;  /* 0xffffffac00f47947 */ /* 0x000fea000383ffff */
.L_x_698:
[----:B0-----:R0:W2:Y:S02]  /*2aac0*/  SYNCS.PHASECHK.TRANS64.TRYWAIT P0, [R5+URZ+0x33440], R4 ;  /* 0x03344004050075a7 */ /* 0x0010a4000800017f */
[----:B--2---:R-:W-:Y:S05]  /*2aad0*/  @!P0 NANOSLEEP.SYNCS 0x989680 ;  /* 0x009896800000895d */ /* 0x004fea0003900000 */
[----:B------:R-:W2:Y:S02]  /*2aae0*/  @!P0 SYNCS.PHASECHK.TRANS64 P0, [R5+URZ+0x33440], R4 ;  /* 0x03344004050085a7 */ /* 0x000ea4000800007f */
[----:B--2---:R-:W-:Y:S05]  /*2aaf0*/  @!P0 BRA `(.L_x_698) ;  /* 0xfffffffc00f08947 */ /* 0x004fea000383ffff */
[----:B------:R-:W-:Y:S05]  /*2ab00*/  BRA `(.L_x_849) ;  /* 0xffffffb400007947 */ /* 0x000fea000383ffff */
.L_x_706:
[----:B-1----:R1:W2:Y:S02]  /*2ab10*/  SYNCS.PHASECHK.TRANS64.TRYWAIT P2, [R14+URZ+0x33470], R3 ;  /* 0x033470030e0075a7 */ /* 0x0022a4000804017f */
[----:B--2---:R-:W-:Y:S05]  /*2ab20*/  @!P2 NANOSLEEP.SYNCS 0x989680 ;  /* 0x009896800000a95d */ /* 0x004fea0003900000 */
[----:B------:R-:W2:Y:S02]  /*2ab30*/  @!P2 SYNCS.PHASECHK.TRANS64 P2, [R14+URZ+0x33470], R3 ;  /* 0x033470030e00a5a7 */ /* 0x000ea4000804007f */
[----:B--2---:R-:W-:Y:S05]  /*2ab40*/  @!P2 BRA `(.L_x_706) ;  /* 0xfffffffc00f0a947 */ /* 0x004fea000383ffff */
[----:B------:R-:W-:Y:S05]  /*2ab50*/  BRA `(.L_x_850) ;  /* 0xffffffb800207947 */ /* 0x000fea000383ffff */
.L_x_708:
[----:B0-----:R0:W1:Y:S02]  /*2ab60*/  SYNCS.PHASECHK.TRANS64.TRYWAIT P2, [R14+URZ+0x33460], R3 ;  /* 0x033460030e0075a7 */ /* 0x001064000804017f */
[----:B-1----:R-:W-:Y:S05]  /*2ab70*/  @!P2 NANOSLEEP.SYNCS 0x989680 ;  /* 0x009896800000a95d */ /* 0x002fea0003900000 */
[----:B------:R-:W1:Y:S02]  /*2ab80*/  @!P2 SYNCS.PHASECHK.TRANS64 P2, [R14+URZ+0x33460], R3 ;  /* 0x033460030e00a5a7 */ /* 0x000e64000804007f */
[----:B-1----:R-:W-:Y:S05]  /*2ab90*/  @!P2 BRA `(.L_x_708) ;  /* 0xfffffffc00f0a947 */ /* 0x002fea000383ffff */
[----:B------:R-:W-:Y:S05]  /*2aba0*/  BRA `(.L_x_851) ;  /* 0xffffffb800287947 */ /* 0x000fea000383ffff */
.L_x_715:
[----:B-1----:R1:W3:Y:S02]  /*2abb0*/  SYNCS.PHASECHK.TRANS64.TRYWAIT P0, [R3+URZ+0x33470], R0 ;  /* 0x03347000030075a7 */ /* 0x0022e4000800017f */
[----:B---3--:R-:W-:Y:S05]  /*2abc0*/  @!P0 NANOSLEEP.SYNCS 0x989680 ;  /* 0x009896800000895d */ /* 0x008fea0003900000 */
[----:B------:R-:W3:Y:S02]  /*2abd0*/  @!P0 SYNCS.PHASECHK.TRANS64 P0, [R3+URZ+0x33470], R0 ;  /* 0x03347000030085a7 */ /* 0x000ee4000800007f */
[----:B---3--:R-:W-:Y:S05]  /*2abe0*/  @!P0 BRA `(.L_x_715) ;  /* 0xfffffffc00f08947 */ /* 0x008fea000383ffff */
[----:B------:R-:W-:Y:S05]  /*2abf0*/  BRA `(.L_x_852) ;  /* 0xffffffc0006c7947 */ /* 0x000fea000383ffff */
.L_x_717:
[----:B0-----:R0:W1:Y:S02]  /*2ac00*/  SYNCS.PHASECHK.TRANS64.TRYWAIT P0, [R3+URZ+0x33460], R6 ;  /* 0x03346006030075a7 */ /* 0x001064000800017f */
[----:B-1----:R-:W-:Y:S05]  /*2ac10*/  @!P0 NANOSLEEP.SYNCS 0x989680 ;  /* 0x009896800000895d */ /* 0x002fea0003900000 */
[----:B------:R-:W1:Y:S02]  /*2ac20*/  @!P0 SYNCS.PHASECHK.TRANS64 P0, [R3+URZ+0x33460], R6 ;  /* 0x03346006030085a7 */ /* 0x000e64000800007f */
[----:B-1----:R-:W-:Y:S05]  /*2ac30*/  @!P0 BRA `(.L_x_717) ;  /* 0xfffffffc00f08947 */ /* 0x002fea000383ffff */
[----:B------:R-:W-:Y:S05]  /*2ac40*/  BRA `(.L_x_853) ;  /* 0xffffffc000a07947 */ /* 0x000fea000383ffff */
.L_x_721:
[----:B------:R-:W-:Y:S01]  /*2ac50*/  BSSY B0, `(.L_x_854) ;  /* 0x0000008000007945 */ /* 0x000fe20003800000 */
[----:B------:R-:W-:Y:S01]  /*2ac60*/  IMAD.MOV.U32 R13, RZ, RZ, R16 ;  /* 0x000000ffff0d7224 */ /* 0x000fe200078e0010 */
[----:B------:R-:W-:Y:S01]  /*2ac70*/  MOV R15, 0xffffffff ;  /* 0xffffffff000f7802 */ /* 0x000fe20000000f00 */
[----:B------:R-:W-:Y:S02]  /*2ac80*/  IMAD.MOV.U32 R12, RZ, RZ, RZ ;  /* 0x000000ffff0c7224 */ /* 0x000fe400078e00ff */
[----:B------:R-:W-:-:S07]  /*2ac90*/  IMAD.MOV.U32 R11, RZ, RZ, 0x1f ;  /* 0x0000001fff0b7424 */ /* 0x000fce00078e00ff */
[----:B------:R-:W-:Y:S05]  /*2aca0*/  WARPSYNC.COLLECTIVE R15, `(.L_x_855) ;  /* 0x000000000f087348 */ /* 0x000fea0003c00000 */
[----:B------:R0:W1:Y:S02]  /*2acb0*/  SHFL.IDX P6, R14, R13, R12, R11 ;  /* 0x0000000c0d0e7389 */ /* 0x00006400000c000b */
[----:B01----:R-:W-:Y:S01]  /*2acc0*/  ENDCOLLECTIVE ;  /* 0x000000000000791b */ /* 0x003fe20003800000 */
.L_x_855:
[----:B------:R-:W-:Y:S05]  /*2acd0*/  BSYNC B0 ;  /* 0x0000000000007941 */ /* 0x000fea0003800000 */
.L_x_854:
[----:B------:R-:W-:Y:S01]  /*2ace0*/  IMAD.MOV.U32 R13, RZ, RZ, R16 ;  /* 0x000000ffff0d7224 */ /* 0x000fe200078e0010 */
[----:B------:R-:W-:Y:S01]  /*2acf0*/  MOV R15, 0xffffffff ;  /* 0xffffffff000f7802 */ /* 0x000fe20000000f00 */
[----:B------:R-:W-:Y:S02]  /*2ad00*/  IMAD.MOV.U32 R12, RZ, RZ, 0x1 ;  /* 0x00000001ff0c7424 */ /* 0x000fe400078e00ff */
[----:B------:R-:W-:Y:S02]  /*2ad10*/  IMAD.MOV.U32 R11, RZ, RZ, 0x1f ;  /* 0x0000001fff0b7424 */ /* 0x000fe400078e00ff */
[----:B------:R-:W-:Y:S02]  /*2ad20*/  IMAD.IADD R5, R19, 0x1, R8 ;  /* 0x0000000113057824 */ /* 0x000fe400078e0208 */
[----:B------:R-:W-:-:S07]  /*2ad30*/  IMAD.MOV.U32 R0, RZ, RZ, R14 ;  /* 0x000000ffff007224 */ /* 0x000fce00078e000e */
[----:B------:R-:W-:Y:S05]  /*2ad40*/  WARPSYNC.COLLECTIVE R15, `(.L_x_856) ;  /* 0x000000000f087348 */ /* 0x000fea0003c00000 */
[----:B------:R0:W1:Y:S02]  /*2ad50*/  SHFL.IDX P6, R14, R13, R12, R11 ;  /* 0x0000000c0d0e7389 */ /* 0x00006400000c000b */
[----:B01----:R-:W-:Y:S01]  /*2ad60*/  ENDCOLLECTIVE ;  /* 0x000000000000791b */ /* 0x003fe20003800000 */
.L_x_856:
[----:B------:R-:W-:Y:S02]  /*2ad70*/  ULDC UR4, c[0x0][0xc14] ;  /* 0x0003050000047ab9 */ /* 0x000fe40000000800 */
[----:B------:R-:W-:-:S13]  /*2ad80*/  ISETP.GE.OR P1, PT, R5, UR4, !P0 ;  /* 0x0000000405007c0c */ /* 0x000fda000c726670 */
[----:B------:R-:W0:Y:S01]  /*2ad90*/  @!P1 LDC.64 R2, c[0x0][0xc58] ;  /* 0x00031600ff029b82 */ /* 0x000e220000000a00 */
[----:B------:R-:W-:Y:S02]  /*2ada0*/  IMAD.MOV.U32 R11, RZ, RZ, RZ ;  /* 0x000000ffff0b7224 */ /* 0x000fe400078e00ff */
[----:B------:R-:W-:Y:S02]  /*2adb0*/  IMAD.MOV.U32 R4, RZ, RZ, R14 ;  /* 0x000000ffff047224 */ /* 0x000fe400078e000e */
[----:B0-----:R-:W-:-:S06]  /*2adc0*/  @!P1 IMAD.WIDE R2, R5, 0x4, R2 ;  /* 0x0000000405029825 */ /* 0x001fcc00078e0202 */
[----:B------:R0:W2:Y:S01]  /*2add0*/  @!P1 LDG.E R3, desc[UR54][R2.64] ;  /* 0x0000003602039981 */ /* 0x0000a2000c1e1900 */
[C---:B------:R-:W-:Y:S02]  /*2ade0*/  ISETP.GE.U32.AND P2, PT, R8.reuse, 0x2, PT ;  /* 0x000000020800780c */ /* 0x040fe40003f46070 */
[C---:B------:R-:W-:Y:S02]  /*2adf0*/  ISETP.GE.U32.AND P3, PT, R8.reuse, 0x4, PT ;  /* 0x000000040800780c */ /* 0x040fe40003f66070 */
[C---:B------:R-:W-:Y:S02]  /*2ae00*/  ISETP.GE.U32.AND P4, PT, R8.reuse, 0x8, PT ;  /* 0x000000080800780c */ /* 0x040fe40003f86070 */
[C---:B------:R-:W-:Y:S01]  /*2ae10*/  ISETP.GE.U32.AND P5, PT, R8.reuse, 0x10, PT ;  /* 0x000000100800780c */ /* 0x040fe20003fa6070 */
[----:B0-----:R-:W-:Y:S02]  /*2ae20*/  IMAD.MOV.U32 R2, RZ, RZ, RZ ;  /* 0x000000ffff027224 */ /* 0x001fe400078e00ff */
[----:B--2---:R-:W-:Y:S01]  /*2ae30*/  @!P1 IMAD.MOV.U32 R2, RZ, RZ, R3 ;  /* 0x000000ffff029224 */ /* 0x004fe200078e0003 */
[----:B------:R-:W-:-:S04]  /*2ae40*/  ISETP.NE.AND P1, PT, R8, RZ, PT ;  /* 0x000000ff0800720c */ /* 0x000fc80003f25270 */
[----:B------:R-:W-:-:S09]  /*2ae50*/  MOV R13, R2 ;  /* 0x00000002000d7202 */ /* 0x000fd20000000f00 */
[----:B------:R-:W-:Y:S05]  /*2ae60*/  WARPSYNC.COLLECTIVE R15, `(.L_x_857) ;  /* 0x000000000f087348 */ /* 0x000fea0003c00000 */
[----:B------:R0:W1:Y:S02]  /*2ae70*/  SHFL.UP P6, R14, R13, R12, R11 ;  /* 0x0400000c0d0e7389 */ /* 0x00006400000c000b */
[----:B01----:R-:W-:Y:S01]  /*2ae80*/  ENDCOLLECTIVE ;  /* 0x000000000000791b */ /* 0x003fe20003800000 */
.L_x_857:
[----:B------:R-:W-:Y:S01]  /*2ae90*/  IMAD.MOV.U32 R12, RZ, RZ, 0x2 ;  /* 0x00000002ff0c7424 */ /* 0x000fe200078e00ff */
[----:B------:R-:W-:-:S05]  /*2aea0*/  SEL R5, R14, RZ, P1 ;  /* 0x000000ff0e057207 */ /* 0x000fca0000800000 */
[----:B------:R-:W-:-:S04]  /*2aeb0*/  IMAD.IADD R5, R2, 0x1, R5 ;  /* 0x0000000102057824 */ /* 0x000fc800078e0205 */
[----:B------:R-:W-:-:S07]  /*2aec0*/  IMAD.MOV.U32 R13, RZ, RZ, R5 ;  /* 0x000000ffff0d7224 */ /* 0x000fce00078e0005 */
[----:B------:R-:W-:Y:S05]  /*2aed0*/  WARPSYNC.COLLECTIVE R15, `(.L_x_858) ;  /* 0x000000000f087348 */ /* 0x000fea0003c00000 */
[----:B------:R0:W1:Y:S02]  /*2aee0*/  SHFL.UP P6, R14, R13, R12, R11 ;  /* 0x0400000c0d0e7389 */ /* 0x00006400000c000b */
[----:B01----:R-:W-:Y:S01]  /*2aef0*/  ENDCOLLECTIVE ;  /* 0x000000000000791b */ /* 0x003fe20003800000 */
.L_x_858:
[----:B------:R-:W-:Y:S01]  /*2af00*/  IMAD.MOV.U32 R12, RZ, RZ, 0x4 ;  /* 0x00000004ff0c7424 */ /* 0x000fe200078e00ff */
[----:B------:R-:W-:-:S04]  /*2af10*/  SEL R6, R14, RZ, P2 ;  /* 0x000000ff0e067207 */ /* 0x000fc80001000000 */
[----:B------:R-:W-:-:S05]  /*2af20*/  IADD3 R6, R5, R6, RZ ;  /* 0x0000000605067210 */ /* 0x000fca0007ffe0ff */
[----:B------:R-:W-:-:S07]  /*2af30*/  IMAD.MOV.U32 R13, RZ, RZ, R6 ;  /* 0x000000ffff0d7224 */ /* 0x000fce00078e0006 */
[----:B------:R-:W-:Y:S05]  /*2af40*/  WARPSYNC.COLLECTIVE R15, `(.L_x_859) ;  /* 0x000000000f087348 */ /* 0x000fea0003c00000 */
[----:B------:R0:W1:Y:S02]  /*2af50*/  SHFL.UP P6, R14, R13, R12, R11 ;  /* 0x0400000c0d0e7389 */ /* 0x00006400000c000b */
[----:B01----:R-:W-:Y:S01]  /*2af60*/  ENDCOLLECTIVE ;  /* 0x000000000000791b */ /* 0x003fe20003800000 */
.L_x_859:
[----:B------:R-:W-:Y:S02]  /*2af70*/  MOV R12, 0x8 ;  /* 0x00000008000c7802 */ /* 0x000fe40000000f00 */
[----:B------:R-:W-:-:S05]  /*2af80*/  SEL R7, R14, RZ, P3 ;  /* 0x000000ff0e077207 */ /* 0x000fca0001800000 */
[----:B------:R-:W-:-:S04]  /*2af90*/  IMAD.IADD R7, R6, 0x1, R7 ;  /* 0x0000000106077824 */ /* 0x000fc800078e0207 */
[----:B------:R-:W-:-:S07]  /*2afa0*/  IMAD.MOV.U32 R13, RZ, RZ, R7 ;  /* 0x000000ffff0d7224 */ /* 0x000fce00078e0007 */
[----:B------:R-:W-:Y:S05]  /*2afb0*/  WARPSYNC.COLLECTIVE R15, `(.L_x_860) ;  /* 0x000000000f087348 */ /* 0x000fea0003c00000 */
[----:B------:R0:W1:Y:S02]  /*2afc0*/  SHFL.UP P6, R14, R13, R12, R11 ;  /* 0x0400000c0d0e7389 */ /* 0x00006400000c000b */
[----:B01----:R-:W-:Y:S01]  /*2afd0*/  ENDCOLLECTIVE ;  /* 0x000000000000791b */ /* 0x003fe20003800000 */
.L_x_860:
[----:B------:R-:W-:Y:S01]  /*2afe0*/  IMAD.MOV.U32 R12, RZ, RZ, 0x10 ;  /* 0x00000010ff0c7424 */ /* 0x000fe200078e00ff */
[----:B------:R-:W-:-:S05]  /*2aff0*/  SEL R14, R14, RZ, P4 ;  /* 0x000000ff0e0e7207 */ /* 0x000fca0002000000 */
[----:B------:R-:W-:-:S04]  /*2b000*/  IMAD.IADD R5, R7, 0x1, R14 ;  /* 0x0000000107057824 */ /* 0x000fc800078e020e */
[----:B------:R-:W-:-:S07]  /*2b010*/  IMAD.MOV.U32 R13, RZ, RZ, R5 ;  /* 0x000000ffff0d7224 */ /* 0x000fce00078e0005 */
[----:B------:R-:W-:Y:S05]  /*2b020*/  WARPSYNC.COLLECTIVE R15, `(.L_x_861) ;  /* 0x000000000f087348 */ /* 0x000fea0003c00000 */
[----:B------:R0:W1:Y:S02]  /*2b030*/  SHFL.UP P6, R14, R13, R12, R11 ;  /* 0x0400000c0d0e7389 */ /* 0x00006400000c000b */
[----:B01----:R-:W-:Y:S01]  /*2b040*/  ENDCOLLECTIVE ;  /* 0x000000000000791b */ /* 0x003fe20003800000 */
.L_x_861:
[----:B------:R-:W-:Y:S02]  /*2b050*/  IMAD.MOV.U32 R12, RZ, RZ, 0x1f ;  /* 0x0000001fff0c7424 */ /* 0x000fe400078e00ff */
[----:B------:R-:W-:Y:S01]  /*2b060*/  IMAD.MOV.U32 R11, RZ, RZ, 0x1f ;  /* 0x0000001fff0b7424 */ /* 0x000fe200078e00ff */
[----:B------:R-:W-:-:S05]  /*2b070*/  SEL R14, R14, RZ, P5 ;  /* 0x000000ff0e0e7207 */ /* 0x000fca0002800000 */
[----:B------:R-:W-:-:S05]  /*2b080*/  IMAD.IADD R3, R5, 0x1, R14 ;  /* 0x0000000105037824 */ /* 0x000fca00078e020e */
[----:B------:R-:W-:-:S07]  /*2b090*/  MOV R13, R3 ;  /* 0x00000003000d7202 */ /* 0x000fce0000000f00 */
[----:B------:R-:W-:Y:S05]  /*2b0a0*/  WARPSYNC.COLLECTIVE R15, `(.L_x_862) ;  /* 0x000000000f087348 */ /* 0x000fea0003c00000 */
[----:B------:R0:W1:Y:S02]  /*2b0b0*/  SHFL.IDX P6, R14, R13, R12, R11 ;  /* 0x0000000c0d0e7389 */ /* 0x00006400000c000b */
[----:B01----:R-:W-:Y:S01]  /*2b0c0*/  ENDCOLLECTIVE ;  /* 0x000000000000791b */ /* 0x003fe20003800000 */
.L_x_862:
[----:B------:R-:W-:Y:S05]  /*2b0d0*/  BRA `(.L_x_863) ;  /* 0xffffffc800007947 */ /* 0x000fea000383ffff */
.L_x_726:
[----:B------:R-:W-:Y:S01]  /*2b0e0*/  BSSY B0, `(.L_x_864) ;  /* 0x0000008000007945 */ /* 0x000fe20003800000 */
[----:B-----5:R-:W-:Y:S01]  /*2b0f0*/  IMAD.MOV.U32 R13, RZ, RZ, R2 ;  /* 0x000000ffff0d7224 */ /* 0x020fe200078e0002 */
[----:B------:R-:W-:Y:S01]  /*2b100*/  MOV R11, RZ ;  /* 0x000000ff000b7202 */ /* 0x000fe20000000f00 */
[----:B------:R-:W-:Y:S02]  /*2b110*/  IMAD.MOV.U32 R12, RZ, RZ, 0x1 ;  /* 0x00000001ff0c7424 */ /* 0x000fe400078e00ff */
[----:B------:R-:W-:-:S07]  /*2b120*/  IMAD.MOV.U32 R15, RZ, RZ, -0x1 ;  /* 0xffffffffff0f7424 */ /* 0x000fce00078e00ff */
[----:B01----:R-:W-:Y:S05]  /*2b130*/  WARPSYNC.COLLECTIVE R15, `(.L_x_865) ;  /* 0x000000000f087348 */ /* 0x003fea0003c00000 */
[----:B------:R2:W3:Y:S02]  /*2b140*/  SHFL.UP P6, R14, R13, R12, R11 ;  /* 0x0400000c0d0e7389 */ /* 0x0004e400000c000b */
[----:B0123--:R-:W-:Y:S01]  /*2b150*/  ENDCOLLECTIVE ;  /* 0x000000000000791b */ /* 0x00ffe20003800000 */
.L_x_865:
[----:B------:R-:W-:Y:S05]  /*2b160*/  BSYNC B0 ;  /* 0x0000000000007941 */ /* 0x000fea0003800000 */
.L_x_864:
[----:B------:R-:W-:Y:S01]  /*2b170*/  SEL R13, R14, RZ, P1 ;  /* 0x000000ff0e0d7207 */ /* 0x000fe20000800000 */
[----:B------:R-:W-:Y:S01]  /*2b180*/  IMAD.MOV.U32 R12, RZ, RZ, 0x2 ;  /* 0x00000002ff0c7424 */ /* 0x000fe200078e00ff */
[----:B------:R-:W-:Y:S01]  /*2b190*/  MOV R15, 0xffffffff ;  /* 0xffffffff000f7802 */ /* 0x000fe20000000f00 */
[----:B------:R-:W-:Y:S02]  /*2b1a0*/  IMAD.MOV.U32 R11, RZ, RZ, RZ ;  /* 0x000000ffff0b7224 */ /* 0x000fe400078e00ff */
[----:B------:R-:W-:-:S07]  /*2b1b0*/  IMAD.IADD R13, R2, 0x1, R13 ;  /* 0x00000001020d7824 */ /* 0x000fce00078e020d */
[----:B------:R-:W-:Y:S05]  /*2b1c0*/  WARPSYNC.COLLECTIVE R15, `(.L_x_866) ;  /* 0x000000000f087348 */ /* 0x000fea0003c00000 */
[----:B------:R0:W1:Y:S02]  /*2b1d0*/  SHFL.UP P6, R14, R13, R12, R11 ;  /* 0x0400000c0d0e7389 */ /* 0x00006400000c000b */
[----:B01----:R-:W-:Y:S01]  /*2b1e0*/  ENDCOLLECTIVE ;  /* 0x000000000000791b */ /* 0x003fe20003800000 */
.L_x_866:
[----:B------:R-:W-:Y:S01]  /*2b1f0*/  IMAD.MOV.U32 R12, RZ, RZ, 0x4 ;  /* 0x00000004ff0c7424 */ /* 0x000fe200078e00ff */
[----:B------:R-:W-:-:S05]  /*2b200*/  SEL R14, R14, RZ, P2 ;  /* 0x000000ff0e0e7207 */ /* 0x000fca0001000000 */
[----:B------:R-:W-:-:S04]  /*2b210*/  IMAD.IADD R5, R13, 0x1, R14 ;  /* 0x000000010d057824 */ /* 0x000fc800078e020e */
[----:B------:R-:W-:-:S07]  /*2b220*/  IMAD.MOV.U32 R13, RZ, RZ, R5 ;  /* 0x000000ffff0d7224 */ /* 0x000fce00078e0005 */
[----:B------:R-:W-:Y:S05]  /*2b230*/  WARPSYNC.COLLECTIVE R15, `(.L_x_867) ;  /* 0x000000000f087348 */ /* 0x000fea0003c00000 */
[----:B------:R0:W1:Y:S02]  /*2b240*/  SHFL.UP P6, R14, R13, R12, R11 ;  /* 0x0400000c0d0e7389 */ /* 0x00006400000c000b */
[----:B01----:R-:W-:Y:S01]  /*2b250*/  ENDCOLLECTIVE ;  /* 0x000000000000791b */ /* 0x003fe20003800000 */
.L_x_867:
[----:B------:R-:W-:Y:S01]  /*2b260*/  IMAD.MOV.U32 R12, RZ, RZ, 0x8 ;  /* 0x00000008ff0c7424 */ /* 0x000fe200078e00ff */
[----:B------:R-:W-:-:S05]  /*2b270*/  SEL R6, R14, RZ, P3 ;  /* 0x000000ff0e067207 */ /* 0x000fca0001800000 */
[----:B------:R-:W-:-:S05]  /*2b280*/  IMAD.IADD R6, R5, 0x1, R6 ;  /* 0x0000000105067824 */ /* 0x000fca00078e0206 */
[----:B------:R-:W-:-:S07]  /*2b290*/  MOV R13, R6 ;  /* 0x00000006000d7202 */ /* 0x000fce0000000f00 */
[----:B------:R-:W-:Y:S05]  /*2b2a0*/  WARPSYNC.COLLECTIVE R15, `(.L_x_868) ;  /* 0x000000000f087348 */ /* 0x000fea0003c00000 */
[----:B------:R0:W1:Y:S02]  /*2b2b0*/  SHFL.UP P6, R14, R13, R12, R11 ;  /* 0x0400000c0d0e7389 */ /* 0x00006400000c000b */
[----:B01----:R-:W-:Y:S01]  /*2b2c0*/  ENDCOLLECTIVE ;  /* 0x000000000000791b */ /* 0x003fe20003800000 */
.L_x_868:
[----:B------:R-:W-:Y:S01]  /*2b2d0*/  IMAD.MOV.U32 R12, RZ, RZ, 0x10 ;  /* 0x00000010ff0c7424 */ /* 0x000fe200078e00ff */
[----:B------:R-:W-:-:S05]  /*2b2e0*/  SEL R7, R14, RZ, P4 ;  /* 0x000000ff0e077207 */ /* 0x000fca0002000000 */
[----:B------:R-:W-:-:S04]  /*2b2f0*/  IMAD.IADD R7, R6, 0x1, R7 ;  /* 0x0000000106077824 */ /* 0x000fc800078e0207 */
[----:B------:R-:W-:-:S07]  /*2b300*/  IMAD.MOV.U32 R13, RZ, RZ, R7 ;  /* 0x000000ffff0d7224 */ /* 0x000fce00078e0007 */
[----:B------:R-:W-:Y:S05]  /*2b310*/  WARPSYNC.COLLECTIVE R15, `(.L_x_869) ;  /* 0x000000000f087348 */ /* 0x000fea0003c00000 */
[----:B------:R0:W1:Y:S02]  /*2b320*/  SHFL.UP P6, R14, R13, R12, R11 ;  /* 0x0400000c0d0e7389 */ /* 0x00006400000c000b */
[----:B01----:R-:W-:Y:S01]  /*2b330*/  ENDCOLLECTIVE ;  /* 0x000000000000791b */ /* 0x003fe20003800000 */
.L_x_869:
[----:B------:R-:W-:Y:S02]  /*2b340*/  IMAD.MOV.U32 R12, RZ, RZ, 0x1f ;  /* 0x0000001fff0c7424 */ /* 0x000fe400078e00ff */
[----:B------:R-:W-:Y:S01]  /*2b350*/  IMAD.MOV.U32 R11, RZ, RZ, 0x1f ;  /* 0x0000001fff0b7424 */ /* 0x000fe200078e00ff */
[----:B------:R-:W-:-:S04]  /*2b360*/  SEL R14, R14, RZ, P5 ;  /* 0x000000ff0e0e7207 */ /* 0x000fc80002800000 */
[----:B------:R-:W-:-:S05]  /*2b370*/  IADD3 R3, R7, R14, RZ ;  /* 0x0000000e07037210 */ /* 0x000fca0007ffe0ff */
[----:B------:R-:W-:-:S07]  /*2b380*/  IMAD.MOV.U32 R13, RZ, RZ, R3 ;  /* 0x000000ffff0d7224 */ /* 0x000fce00078e0003 */
[----:B------:R-:W-:Y:S05]  /*2b390*/  WARPSYNC.COLLECTIVE R15, `(.L_x_870) ;  /* 0x000000000f087348 */ /* 0x000fea0003c00000 */
[----:B------:R0:W1:Y:S02]  /*2b3a0*/  SHFL.IDX P6, R14, R13, R12, R11 ;  /* 0x0000000c0d0e7389 */ /* 0x00006400000c000b */
[----:B01----:R-:W-:Y:S01]  /*2b3b0*/  ENDCOLLECTIVE ;  /* 0x000000000000791b */ /* 0x003fe20003800000 */
.L_x_870:
[----:B------:R-:W-:Y:S05]  /*2b3c0*/  BRA `(.L_x_871) ;  /* 0xffffffc400e07947 */ /* 0x000fea000383ffff */
.L_x_728:
[----:B------:R-:W-:Y:S01]  /*2b3d0*/  BSSY B0, `(.L_x_872) ;  /* 0x0000006000007945 */ /* 0x000fe20003800000 */
[----:B------:R-:W-:Y:S01]  /*2b3e0*/  PLOP3.LUT P6, PT, P6, PT, PT, 0x8, 0x0 ;  /* 0x000000000000781c */ /* 0x000fe200037ce170 */
[----:B------:R-:W-:-:S12]  /*2b3f0*/  IMAD.MOV.U32 R15, RZ, RZ, -0x1 ;  /* 0xffffffffff0f7424 */ /* 0x000fd800078e00ff */
[----:B0-----:R-:W-:Y:S05]  /*2b400*/  WARPSYNC.COLLECTIVE R15, `(.L_x_873) ;  /* 0x000000000f087348 */ /* 0x001fea0003c00000 */
[----:B------:R-:W-:Y:S01]  /*2b410*/  VOTE.ANY R14, PT, P6 ;  /* 0x00000000000e7806 */ /* 0x000fe200030e0100 */
[----:B0-----:R-:W-:Y:S06]  /*2b420*/  ENDCOLLECTIVE ;  /* 0x000000000000791b */ /* 0x001fec0003800000 */
.L_x_873:
[----:B------:R-:W-:Y:S05]  /*2b430*/  BSYNC B0 ;  /* 0x0000000000007941 */ /* 0x000fea0003800000 */
.L_x_872:
[----:B------:R-:W-:Y:S01]  /*2b440*/  MOV R5, R14 ;  /* 0x0000000e00057202 */ /* 0x000fe20000000f00 */
[----:B------:R-:W-:Y:S02]  /*2b450*/  IMAD.MOV.U32 R13, RZ, RZ, R2 ;  /* 0x000000ffff0d7224 */ /* 0x000fe400078e0002 */
[----:B------:R-:W-:Y:S01]  /*2b460*/  IMAD.MOV.U32 R11, RZ, RZ, 0x1f ;  /* 0x0000001fff0b7424 */ /* 0x000fe200078e00ff */
[----:B------:R-:W0:Y:S01]  /*2b470*/  POPC R4, R5 ;  /* 0x0000000500047309 */ /* 0x000e220000000000 */
[----:B------:R-:W-:Y:S02]  /*2b480*/  IMAD.MOV.U32 R15, RZ, RZ, -0x1 ;  /* 0xffffffffff0f7424 */ /* 0x000fe400078e00ff */
[----:B0-----:R-:W-:-:S07]  /*2b490*/  IMAD.MOV.U32 R12, RZ, RZ, R4 ;  /* 0x000000ffff0c7224 */ /* 0x001fce00078e0004 */
[----:B------:R-:W-:Y:S05]  /*2b4a0*/  WARPSYNC.COLLECTIVE R15, `(.L_x_874) ;  /* 0x000000000f087348 */ /* 0x000fea0003c00000 */
[----:B------:R0:W1:Y:S02]  /*2b4b0*/  SHFL.IDX P6, R14, R13, R12, R11 ;  /* 0x0000000c0d0e7389 */ /* 0x00006400000c000b */
[----:B01----:R-:W-:Y:S01]  /*2b4c0*/  ENDCOLLECTIVE ;  /* 0x000000000000791b */ /* 0x003fe20003800000 */
.L_x_874:
[----:B------:R-:W-:Y:S01]  /*2b4d0*/  MOV R17, R14 ;  /* 0x0000000e00117202 */ /* 0x000fe20000000f00 */
[----:B------:R-:W-:Y:S06]  /*2b4e0*/  BRA `(.L_x_875) ;  /* 0xffffffc400d07947 */ /* 0x000fec000383ffff */
.L_x_730:
[----:B------:R-:W-:Y:S01]  /*2b4f0*/  BSSY B0, `(.L_x_876) ;  /* 0x0000007000007945 */ /* 0x000fe20003800000 */
[----:B------:R-:W-:Y:S02]  /*2b500*/  IMAD.MOV.U32 R13, RZ, RZ, R3 ;  /* 0x000000ffff0d7224 */ /* 0x000fe400078e0003 */
[----:B------:R-:W-:Y:S02]  /*2b510*/  IMAD.MOV.U32 R11, RZ, RZ, 0x1f ;  /* 0x0000001fff0b7424 */ /* 0x000fe400078e00ff */
[----:B------:R-:W-:-:S07]  /*2b520*/  IMAD.MOV.U32 R15, RZ, RZ, -0x1 ;  /* 0xffffffffff0f7424 */ /* 0x000fce00078e00ff */
[----:B012---:R-:W-:Y:S05]  /*2b530*/  WARPSYNC.COLLECTIVE R15, `(.L_x_877) ;  /* 0x000000000f087348 */ /* 0x007fea0003c00000 */
[----:B------:R3:W4:Y:S02]  /*2b540*/  SHFL.IDX P6, R14, R13, R12, R11 ;  /* 0x0000000c0d0e7389 */ /* 0x00072400000c000b */
[----:B01234-:R-:W-:Y:S01]  /*2b550*/  ENDCOLLECTIVE ;  /* 0x000000000000791b */ /* 0x01ffe20003800000 */
.L_x_877:
[----:B------:R-:W-:Y:S05]  /*2b560*/  BSYNC B0 ;  /* 0x0000000000007941 */ /* 0x000fea0003800000 */
.L_x_876:
[----:B------:R-:W-:Y:S05]  /*2b570*/  BRA `(.L_x_729) ;  /* 0xffffffc400c87947 */ /* 0x000fea000383ffff */
.L_x_734:
[----:B0-----:R0:W1:Y:S02]  /*2b580*/  SYNCS.PHASECHK.TRANS64.TRYWAIT P0, [R0+URZ+0x33420], R3 ;  /* 0x03342003000075a7 */ /* 0x001064000800017f */
[----:B-1----:R-:W-:Y:S05]  /*2b590*/  @!P0 NANOSLEEP.SYNCS 0x989680 ;  /* 0x009896800000895d */ /* 0x002fea0003900000 */
[----:B------:R-:W1:Y:S02]  /*2b5a0*/  @!P0 SYNCS.PHASECHK.TRANS64 P0, [R0+URZ+0x33420], R3 ;  /* 0x03342003000085a7 */ /* 0x000e64000800007f */
[----:B-1----:R-:W-:Y:S05]  /*2b5b0*/  @!P0 BRA `(.L_x_734) ;  /* 0xfffffffc00f08947 */ /* 0x002fea000383ffff */
[----:B------:R-:W-:Y:S05]  /*2b5c0*/  BRA `(.L_x_878) ;  /* 0xffffffc800b47947 */ /* 0x000fea000383ffff */
.L_x_735:
[----:B------:R-:W1:Y:S01]  /*2b5d0*/  S2R R2, SR_TID.X ;  /* 0x0000000000027919 */ /* 0x000e620000002100 */
[----:B------:R-:W-:Y:S01]  /*2b5e0*/  BSSY B0, `(.L_x_879) ;  /* 0x000000a000007945 */ /* 0x000fe20003800000 */
[----:B------:R-:W-:Y:S01]  /*2b5f0*/  MOV R12, RZ ;  /* 0x000000ff000c7202 */ /* 0x000fe20000000f00 */
        /* <DEDUP_REMOVED lines=8> */
.L_x_880:
[----:B------:R-:W-:Y:S05]  /*2b680*/  BSYNC B0 ;  /* 0x0000000000007941 */ /* 0x000fea0003800000 */
.L_x_879:
[----:B------:R-:W-:Y:S05]  /*2b690*/  BRA `(.L_x_881) ;  /* 0xffffffc8009c7947 */ /* 0x000fea000383ffff */
.L_x_736:
[----:B------:R-:W-:Y:S01]  /*2b6a0*/  BSSY B0, `(.L_x_882) ;  /* 0x0000006000007945 */ /* 0x000fe20003800000 */
[----:B------:R-:W-:-:S07]  /*2b6b0*/  IMAD.MOV.U32 R15, RZ, RZ, -0x1 ;  /* 0xffffffffff0f7424 */ /* 0x000fce00078e00ff */
[----:B01----:R-:W-:Y:S05]  /*2b6c0*/  WARPSYNC.COLLECTIVE R15, `(.L_x_883) ;  /* 0x000000000f0c7348 */ /* 0x003fea0003c00000 */
[----:B------:R-:W-:Y:S02]  /*2b6d0*/  ELECT P6, UR62, PT ;  /* 0x00000000003e782f */ /* 0x000fe400038c0000 */
[----:B------:R-:W-:Y:S01]  /*2b6e0*/  MOV R14, UR62 ;  /* 0x0000003e000e7c02 */ /* 0x000fe20008000f00 */
[----:B01----:R-:W-:Y:S10]  /*2b6f0*/  ENDCOLLECTIVE ;  /* 0x000000000000791b */ /* 0x003ff40003800000 */
.L_x_883:
[----:B------:R-:W-:Y:S05]  /*2b700*/  BSYNC B0 ;  /* 0x0000000000007941 */ /* 0x000fea0003800000 */
.L_x_882:
[----:B------:R-:W-:Y:S05]  /*2b710*/  BRA `(.L_x_884) ;  /* 0xffffffc800907947 */ /* 0x000fea000383ffff */
.L_x_738:
[----:B0-----:R0:W1:Y:S02]  /*2b720*/  SYNCS.PHASECHK.TRANS64.TRYWAIT P1, [R6+URZ], R5 ;  /* 0x00000005060075a7 */ /* 0x001064000802017f */
[----:B-1----:R-:W-:Y:S05]  /*2b730*/  @!P1 NANOSLEEP.SYNCS 0x989680 ;  /* 0x009896800000995d */ /* 0x002fea0003900000 */
[----:B------:R-:W1:Y:S02]  /*2b740*/  @!P1 SYNCS.PHASECHK.TRANS64 P1, [R6+URZ], R5 ;  /* 0x00000005060095a7 */ /* 0x000e64000802007f */
[----:B-1----:R-:W-:Y:S05]  /*2b750*/  @!P1 BRA `(.L_x_738) ;  /* 0xfffffffc00f09947 */ /* 0x002fea000383ffff */
[----:B------:R-:W-:Y:S05]  /*2b760*/  BRA `(.L_x_885) ;  /* 0xffffffc800cc7947 */ /* 0x000fea000383ffff */
.L_x_739:
[----:B-1----:R1:W2:Y:S02]  /*2b770*/  SYNCS.PHASECHK.TRANS64.TRYWAIT P1, [R7+URZ], R2 ;  /* 0x00000002070075a7 */ /* 0x0022a4000802017f */
[----:B--2---:R-:W-:Y:S05]  /*2b780*/  @!P1 NANOSLEEP.SYNCS 0x989680 ;  /* 0x009896800000995d */ /* 0x004fea0003900000 */
[----:B------:R-:W2:Y:S02]  /*2b790*/  @!P1 SYNCS.PHASECHK.TRANS64 P1, [R7+URZ], R2 ;  /* 0x00000002070095a7 */ /* 0x000ea4000802007f */
[----:B--2---:R-:W-:Y:S05]  /*2b7a0*/  @!P1 BRA `(.L_x_739) ;  /* 0xfffffffc00f09947 */ /* 0x004fea000383ffff */
[----:B------:R-:W-:Y:S05]  /*2b7b0*/  BRA `(.L_x_886) ;  /* 0xffffffc800c07947 */ /* 0x000fea000383ffff */
.L_x_741:
[----:B--2---:R2:W3:Y:S02]  /*2b7c0*/  SYNCS.PHASECHK.TRANS64.TRYWAIT P1, [R4+URZ+0x33460], R5 ;  /* 0x03346005040075a7 */ /* 0x0044e4000802017f */
[----:B---3--:R-:W-:Y:S05]  /*2b7d0*/  @!P1 NANOSLEEP.SYNCS 0x989680 ;  /* 0x009896800000995d */ /* 0x008fea0003900000 */
[----:B------:R-:W3:Y:S02]  /*2b7e0*/  @!P1 SYNCS.PHASECHK.TRANS64 P1, [R4+URZ+0x33460], R5 ;  /* 0x03346005040095a7 */ /* 0x000ee4000802007f */
[----:B---3--:R-:W-:Y:S05]  /*2b7f0*/  @!P1 BRA `(.L_x_741) ;  /* 0xfffffffc00f09947 */ /* 0x008fea000383ffff */
[----:B------:R-:W-:Y:S05]  /*2b800*/  BRA `(.L_x_887) ;  /* 0xffffffc800c47947 */ /* 0x000fea000383ffff */
.L_x_743:
[----:B---3--:R3:W4:Y:S02]  /*2b810*/  SYNCS.PHASECHK.TRANS64.TRYWAIT P1, [R3+URZ+0x33460], R2 ;  /* 0x03346002030075a7 */ /* 0x008724000802017f */
[----:B----4-:R-:W-:Y:S05]  /*2b820*/  @!P1 NANOSLEEP.SYNCS 0x989680 ;  /* 0x009896800000995d */ /* 0x010fea0003900000 */
[----:B------:R-:W4:Y:S02]  /*2b830*/  @!P1 SYNCS.PHASECHK.TRANS64 P1, [R3+URZ+0x33460], R2 ;  /* 0x03346002030095a7 */ /* 0x000f24000802007f */
[----:B----4-:R-:W-:Y:S05]  /*2b840*/  @!P1 BRA `(.L_x_743) ;  /* 0xfffffffc00f09947 */ /* 0x010fea000383ffff */
[----:B------:R-:W-:Y:S05]  /*2b850*/  BRA `(.L_x_888) ;  /* 0xffffffc800c47947 */ /* 0x000fea000383ffff */
.L_x_745:
[----:B----4-:R4:W0:Y:S02]  /*2b860*/  SYNCS.PHASECHK.TRANS64.TRYWAIT P0, [R4+URZ+0x33480], R5 ;  /* 0x03348005040075a7 */ /* 0x010824000800017f */
[----:B0-----:R-:W-:Y:S05]  /*2b870*/  @!P0 NANOSLEEP.SYNCS 0x989680 ;  /* 0x009896800000895d */ /* 0x001fea0003900000 */
[----:B------:R-:W0:Y:S02]  /*2b880*/  @!P0 SYNCS.PHASECHK.TRANS64 P0, [R4+URZ+0x33480], R5 ;  /* 0x03348005040085a7 */ /* 0x000e24000800007f */
[----:B0-----:R-:W-:Y:S05]  /*2b890*/  @!P0 BRA `(.L_x_745) ;  /* 0xfffffffc00f08947 */ /* 0x001fea000383ffff */
[----:B------:R-:W-:Y:S05]  /*2b8a0*/  BRA `(.L_x_746) ;  /* 0xffffffc800c07947 */ /* 0x000fea000383ffff */
.L_x_889:
        /* <DEDUP_REMOVED lines=13> */
.L_x_2700:


//--------------------- .text._ZN7cutlass13device_kernelIN5flash11enable_sm90INS1_16FlashAttnFwdSm90INS1_25CollectiveMainloopFwdSm90ILi2EN4cute5tupleIJNS5_1CILi1EEES8_S8_EEENS6_IJNS7_ILi128EEENS7_ILi160EEENS7_ILi192EEEEEELi192ENS_12float_e4m3_tEfNS_4arch4Sm90ELb0ELb1ELb0ELb0ELb0ELb0ELb0ELb1ELb1ELb0ELb0ELb0EEENS1_21CollectiveEpilogueFwdINS6_IJSA_SC_SB_EEES9_NS_10bfloat16_tESG_Li256ELb0ELb0ELb0ELb1EEENS1_30DynamicPersistentTileSchedulerILi256ELi128ELb0ELb0ELb1EEEEEEEEEvNT_6ParamsE --------------------------
	.section	.text._ZN7cutlass13device_kernelIN5flash11enable_sm90INS1_16FlashAttnFwdSm90INS1_25CollectiveMainloopFwdSm90ILi2EN4cute5tupleIJNS5_1CILi1EEES8_S8_EEENS6_IJNS7_ILi128EEENS7_ILi160EEENS7_ILi192EEEEEELi192ENS_12float_e4m3_tEfNS_4arch4Sm90ELb0ELb1ELb0ELb0ELb0ELb0ELb0ELb1ELb1ELb0ELb0ELb0EEENS1_21CollectiveEpilogueFwdINS6_IJSA_SC_SB_EEES9_NS_10bfloat16_tESG_Li256ELb0ELb0ELb0ELb1EEENS1_30DynamicPersistentTileSchedulerILi256ELi128ELb0ELb0ELb1EEEEEEEEEvNT_6ParamsE,"ax",@progbits
	.align	128
.text._ZN7cutlass13device_kernelIN5flash11enable_sm90INS1_16FlashAttnFwdSm90INS1_25CollectiveMainloopFwdSm90ILi2EN4cute5tupleIJNS5_1CILi1EEES8_S8_EEENS6_IJNS7_ILi128EEENS7_ILi160EEENS7_ILi192EEEEEELi192ENS_12float_e4m3_tEfNS_4arch4Sm90ELb0ELb1ELb0ELb0ELb0ELb0ELb0ELb1ELb1ELb0ELb0ELb0EEENS1_21CollectiveEpilogueFwdINS6_IJSA_SC_SB_EEES9_NS_10bfloat16_tESG_Li256ELb0ELb0ELb0ELb1EEENS1_30DynamicPersistentTileSchedulerILi256ELi128ELb0ELb0ELb1EEEEEEEEEvNT_6ParamsE:
        .type           _ZN7cutlass13device_kernelIN5flash11enable_sm90INS1_16FlashAttnFwdSm90INS1_25CollectiveMainloopFwdSm90ILi2EN4cute5tupleIJNS5_1CILi1EEES8_S8_EEENS6_IJNS7_ILi128EEENS7_ILi160EEENS7_ILi192EEEEEELi192ENS_12float_e4m3_tEfNS_4arch4Sm90ELb0ELb1ELb0ELb0ELb0ELb0ELb0ELb1ELb1ELb0ELb0ELb0EEENS1_21CollectiveEpilogueFwdINS6_IJSA_SC_SB_EEES9_NS_10bfloat16_tESG_Li256ELb0ELb0ELb0ELb1EEENS1_30DynamicPersistentTileSchedulerILi256ELi128ELb0ELb0ELb1EEEEEEEEEvNT_6ParamsE,@function
        .size           _ZN7cutlass13device_kernelIN5flash11enable_sm90INS1_16FlashAttnFwdSm90INS1_25CollectiveMainloopFwdSm90ILi2EN4cute5tupleIJNS5_1CILi1EEES8_S8_EEENS6_IJNS7_ILi128EEENS7_ILi160EEENS7_ILi192EEEEEELi192ENS_12float_e4m3_tEfNS_4arch4Sm90ELb0ELb1ELb0ELb0ELb0ELb0ELb0ELb1ELb1ELb0ELb0ELb0EEENS1_21CollectiveEpilogueFwdINS6_IJSA_SC_SB_EEES9_NS_10bfloat16_tESG_Li256ELb0ELb0ELb0ELb1EEENS1_30DynamicPersistentTileSchedulerILi256ELi128ELb0ELb0ELb1EEEEEEEEEvNT_6ParamsE,(.L_x_2701 - _ZN7cutlass13device_kernelIN5flash11enable_sm90INS1_16FlashAttnFwdSm90INS1_25CollectiveMainloopFwdSm90ILi2EN4cute5tupleIJNS5_1CILi1EEES8_S8_EEENS6_IJNS7_ILi128EEENS7_ILi160EEENS7_ILi192EEEEEELi192ENS_12float_e4m3_tEfNS_4arch4Sm90ELb0ELb1ELb0ELb0ELb0ELb0ELb0ELb1ELb1ELb0ELb0ELb0EEENS1_21CollectiveEpilogueFwdINS6_IJSA_SC_SB_EEES9_NS_10bfloat16_tESG_Li256ELb0ELb0ELb0ELb1EEENS1_30DynamicPersistentTileSchedulerILi256ELi128ELb0ELb0ELb1EEEEEEEEEvNT_6ParamsE)
        .other          _ZN7cutlass13device_kernelIN5flash11enable_sm90INS1_16FlashAttnFwdSm90INS1_25CollectiveMainloopFwdSm90ILi2EN4cute5tupleIJNS5_1CILi1EEES8_S8_EEENS6_IJNS7_ILi128EEENS7_ILi160EEENS7_ILi192EEEEEELi192ENS_12float_e4m3_tEfNS_4arch4Sm90ELb0ELb1ELb0ELb0ELb0ELb0ELb0ELb1ELb1ELb0ELb0ELb0EEENS1_21CollectiveEpilogueFwdINS6_IJSA_SC_SB_EEES9_NS_10bfloat16_tESG_Li256ELb0ELb0ELb0ELb1EEENS1_30DynamicPersistentTileSchedulerILi256ELi128ELb0ELb0ELb1EEEEEEEEEvNT_6ParamsE,@"STO_CUDA_ENTRY STV_DEFAULT"
_ZN7cutlass13device_kernelIN5flash11enable_sm90INS1_16FlashAttnFwdSm90INS1_25CollectiveMainloopFwdSm90ILi2EN4cute5tupleIJNS5_1CILi1EEES8_S8_EEENS6_IJNS7_ILi128EEENS7_ILi160EEENS7_ILi192EEEEEELi192ENS_12float_e4m3_tEfNS_4arch4Sm90ELb0ELb1ELb0ELb0ELb0ELb0ELb0ELb1ELb1ELb0ELb0ELb0EEENS1_21CollectiveEpilogueFwdINS6_IJSA_SC_SB_EEES9_NS_10bfloat16_tESG_Li256ELb0ELb0ELb0ELb1EEENS1_30DynamicPersistentTileSchedulerILi256ELi128ELb0ELb0ELb1EEEEEEEEEvNT_6ParamsE:
        /* <DEDUP_REMOVED lines=24> */
.L_x_891:
[----:B------:R-:W-:Y:S05]  /*0180*/  BSYNC B0 ;  /* 0x0000000000007941 */ /* 0x000fea0003800000 */
.L_x_890:
        /* <DEDUP_REMOVED lines=37> */
.L_x_892:
        /* <DEDUP_REMOVED lines=22> */
.L_x_893:
        /* <DEDUP_REMOVED lines=18> */
.L_x_894:
        /* <DEDUP_REMOVED lines=22> */
.L_x_895:
        /* <DEDUP_REMOVED lines=22> */
.L_x_896:
[----:B------:R-:W-:Y:S01]  /*0920*/  PLOP3.LUT P0, PT, PT, PT, UP0, 0x80, 0x0 ;  /* 0x000000000000781c */ /* 0x000fe20003f0f008 */
[----:B------:R-:W-:Y:S01]  /*0930*/  UMOV UR46, 0x1 ;  /* 0x00000001002e7882 */ /* 0x000fe20000000000 */
[----:B------:R-:W-:Y:S01]  /*0940*/  NOP ;  /* 0x0000000000007918 */ /* 0x000fe20000000000 */
[----:B------:R-:W-:Y:S01]  /*0950*/  USEL UR46, UR46, 0x2, !UP0 ;  /* 0x000000022e2e7887 */ /* 0x000fe2000c000000 */
[----:B------:R-:W-:Y:S01]  /*0960*/  ULDC.64 UR52, c[0x0][0x208] ;  /* 0x0000820000347ab9 */ /* 0x000fe20000000a00 */
[----:B-123--:R-:W-:Y:S08]  /*0970*/  BAR.SYNC.DEFER_BLOCKING 0x0 ;  /* 0x0000000000007b1d */ /* 0x00eff00000010000 */
[----:B------:R-:W-:Y:S05]  /*0980*/  @!P0 BRA `(.L_x_897) ;  /* 0x0000014c00888947 */ /* 0x000fea0003800000 */
.L_x_898:
[----:B------:R-:W-:-:S08]  /*0990*/  NOP ;  /* 0x0000000000007918 */ /* 0x000fd00000000000 */
[----:B------:R-:W1:Y:S02]  /*09a0*/  USETMAXREG.TRY_ALLOC.CTAPOOL UP0, 0xf0 ;  /* 0x000000f0000079c8 */ /* 0x000e640008000600 */
[----:B-1----:R-:W-:-:S13]  /*09b0*/  PLOP3.LUT P0, PT, PT, PT, UP0, 0x80, 0x0 ;  /* 0x000000000000781c */ /* 0x002fda0003f0f008 */
[----:B------:R-:W-:Y:S05]  /*09c0*/  @!P0 BRA `(.L_x_898) ;  /* 0xfffffffc00f08947 */ /* 0x000fea000383ffff */
[----:B------:R-:W1:Y:S01]  /*09d0*/  S2R R2, SR_TID.X ;  /* 0x0000000000027919 */ /* 0x000e620000002100 */
[----:B------:R-:W2:Y:S08]  /*09e0*/  S2UR UR7, SR_CTAID.X ;  /* 0x00000000000779c3 */ /* 0x000eb00000002500 */
[----:B------:R-:W-:Y:S08]  /*09f0*/  BAR.ARV 0x4, 0x180 ;  /* 0x0106000000007b1d */ /* 0x000ff00000002000 */
        /* <DEDUP_REMOVED lines=12> */
[----:B------:R-:W-:Y:S01]  /*0ac0*/  UMOV UR39, URZ ;  /* 0x0000003f00277c82 */ /* 0x000fe20008000000 */
[----:B------:R-:W-:Y:S01]  /*0ad0*/  UMOV UR36, URZ ;  /* 0x0000003f00247c82 */ /* 0x000fe20008000000 */
[----:B------:R-:W-:Y:S01]  /*0ae0*/  UMOV UR51, URZ ;  /* 0x0000003f00337c82 */ /* 0x000fe20008000000 */
[CC--:B------:R-:W-:Y:S01]  /*0af0*/  LEA.HI R2, R3.reuse, R0.reuse, RZ, 0x7 ;  /* 0x0000000003027211 */ /* 0x0c0fe200078f38ff */
[----:B------:R-:W2:Y:S01]  /*0b00*/  S2UR UR6, SR_SWINHI ;  /* 0x00000000000679c3 */ /* 0x000ea20000002f00 */
[----:B------:R-:W-:-:S02]  /*0b10*/  LEA.HI R4, R3, R0, RZ, 0x4 ;  /* 0x0000000003047211 */ /* 0x000fc400078f20ff */
[----:B------:R-:W-:Y:S02]  /*0b20*/  LOP3.LUT R5, R2, 0xffffff80, RZ, 0xc0, !PT ;  /* 0xffffff8002057812 */ /* 0x000fe400078ec0ff */
[----:B------:R-:W-:Y:S02]  /*0b30*/  SHF.R.S32.HI R7, RZ, 0x4, R4 ;  /* 0x00000004ff077819 */ /* 0x000fe40000011404 */
[----:B------:R-:W-:Y:S01]  /*0b40*/  LEA.HI R3, R3, R0, RZ, 0x5 ;  /* 0x0000000003037211 */ /* 0x000fe200078f28ff */
[----:B------:R-:W-:Y:S01]  /*0b50*/  IMAD.IADD R17, R0, 0x1, -R5 ;  /* 0x0000000100117824 */ /* 0x000fe200078e0a05 */
[C---:B------:R-:W-:Y:S02]  /*0b60*/  LOP3.LUT R5, R4.reuse, 0x3fffff0, RZ, 0xc0, !PT ;  /* 0x03fffff004057812 */ /* 0x040fe400078ec0ff */
[----:B------:R-:W-:Y:S02]  /*0b70*/  LEA.HI R4, R4, R7, RZ, 0x1 ;  /* 0x0000000704047211 */ /* 0x000fe400078f08ff */
[----:B------:R-:W-:Y:S01]  /*0b80*/  SHF.R.S32.HI R6, RZ, 0x1f, R17 ;  /* 0x0000001fff067819 */ /* 0x000fe20000011411 */
[----:B------:R-:W-:Y:S01]  /*0b90*/  IMAD.IADD R5, R0, 0x1, -R5 ;  /* 0x0000000100057824 */ /* 0x000fe200078e0a05 */
[----:B------:R-:W-:Y:S01]  /*0ba0*/  SHF.R.S32.HI R0, RZ, 0x5, R3 ;  /* 0x00000005ff007819 */ /* 0x000fe20000011403 */
[----:B-1----:R-:W-:Y:S01]  /*0bb0*/  ULEA UR38, UR37, UR38, 0x18 ;  /* 0x0000002625267291 */ /* 0x002fe2000f8ec03f */
[----:B------:R-:W-:-:S02]  /*0bc0*/  LEA.HI R8, R6, R17, RZ, 0x2 ;  /* 0x0000001106087211 */ /* 0x000fc400078f10ff */
[----:B------:R-:W-:Y:S01]  /*0bd0*/  LOP3.LUT R4, R4, 0x1ffffffe, RZ, 0xc0, !PT ;  /* 0x1ffffffe04047812 */ /* 0x000fe200078ec0ff */
[----:B------:R-:W-:Y:S01]  /*0be0*/  IMAD R5, R0, 0x10, R5 ;  /* 0x0000001000057824 */ /* 0x000fe200078e0205 */
[--C-:B------:R-:W-:Y:S02]  /*0bf0*/  SHF.R.S32.HI R9, RZ, 0x2, R8.reuse ;  /* 0x00000002ff097819 */ /* 0x100fe40000011408 */
[----:B------:R-:W-:Y:S01]  /*0c00*/  SHF.R.S32.HI R10, RZ, 0x1f, R8 ;  /* 0x0000001fff0a7819 */ /* 0x000fe20000011408 */
[----:B------:R-:W-:Y:S01]  /*0c10*/  IMAD.IADD R4, R7, 0x1, -R4 ;  /* 0x0000000107047824 */ /* 0x000fe200078e0a04 */
        /* <DEDUP_REMOVED lines=9> */
[----:B------:R-:W-:Y:S01]  /*0cb0*/  LEA.HI R6, R6, R17, RZ, 0x5 ;  /* 0x0000001106067211 */ /* 0x000fe200078f28ff */
[----:B------:R-:W-:Y:S01]  /*0cc0*/  IMAD.SHL.U32 R5, R5, 0x8, RZ ;  /* 0x0000000805057824 */ /* 0x000fe200078e00ff */
[----:B------:R-:W-:Y:S01]  /*0cd0*/  LOP3.LUT R2, R2, 0x3fffffe, RZ, 0xc0, !PT ;  /* 0x03fffffe02027812 */ /* 0x000fe200078ec0ff */
[----:B------:R-:W-:Y:S01]  /*0ce0*/  IMAD.IADD R9, R9, 0x1, -R10 ;  /* 0x0000000109097824 */ /* 0x000fe200078e0a0a */
[----:B------:R-:W-:Y:S01]  /*0cf0*/  SHF.R.S32.HI R6, RZ, 0x5, R6 ;  /* 0x00000005ff067819 */ /* 0x000fe20000011406 */
[----:B------:R-:W-:Y:S01]  /*0d00*/  IMAD.WIDE R22, R5, 0x2, R22 ;  /* 0x0000000205167825 */ /* 0x000fe200078e0216 */
[----:B------:R-:W-:Y:S01]  /*0d10*/  LOP3.LUT R8, R8, 0x7ffffffc, RZ, 0xc0, !PT ;  /* 0x7ffffffc08087812 */ /* 0x000fe200078ec0ff */
[----:B------:R-:W-:-:S02]  /*0d20*/  UMOV UR4, UR7 ;  /* 0x0000000700047c82 */ /* 0x000fc40008000000 */
[----:B------:R-:W-:Y:S02]  /*0d30*/  IMAD.IADD R2, R3, 0x1, -R2 ;  /* 0x0000000103027824 */ /* 0x000fe400078e0a02 */
[----:B------:R-:W-:Y:S02]  /*0d40*/  IMAD R9, R6, 0x10, R9 ;  /* 0x0000001006097824 */ /* 0x000fe400078e0209 */
[----:B------:R-:W-:Y:S02]  /*0d50*/  IMAD.IADD R17, R17, 0x1, -R8 ;  /* 0x0000000111117824 */ /* 0x000fe400078e0a08 */
[----:B------:R-:W-:-:S07]  /*0d60*/  IMAD R221, R2, 0x40, R9 ;  /* 0x0000004002dd7824 */ /* 0x000fce00078e0209 */
.L_x_995:
[----:B------:R-:W-:Y:S01]  /*0d70*/  ULDC UR5, c[0x0][0xdd0] ;  /* 0x0003740000057ab9 */ /* 0x000fe20000000800 */
[----:B-1----:R-:W1:Y:S01]  /*0d80*/  LDC R0, c[0x0][0xde8] ;  /* 0x00037a00ff007b82 */ /* 0x002e620000000800 */
[----:B------:R-:W-:Y:S01]  /*0d90*/  UISETP.NE.AND UP0, UPT, UR5, 0x1, UPT ;  /* 0x000000010500788c */ /* 0x000fe2000bf05270 */
[----:B------:R-:W-:-:S10]  /*0da0*/  UMOV UR8, UR4 ;  /* 0x0000000400087c82 */ /* 0x000fd40008000000 */
[----:B------:R-:W-:Y:S01]  /*0db0*/  @UP0 ULDC UR6, c[0x0][0xdd4] ;  /* 0x0003750000060ab9 */ /* 0x000fe20000000800 */
[----:B------:R-:W-:Y:S01]  /*0dc0*/  @UP0 ULDC UR9, c[0x0][0xdd8] ;  /* 0x0003760000090ab9 */ /* 0x000fe20000000800 */
[----:B------:R-:W-:-:S04]  /*0dd0*/  UIMAD.WIDE.U32 UR6, UR4, UR6, URZ ;  /* 0x00000006040672a5 */ /* 0x000fc8000f8e003f */
[----:B------:R-:W-:-:S04]  /*0de0*/  @UP0 USHF.R.U32.HI UR8, URZ, UR9, UR7 ;  /* 0x000000093f080299 */ /* 0x000fc80008011607 */
[----:B------:R-:W-:Y:S02]  /*0df0*/  UIADD3 UR6, -UR8, URZ, URZ ;  /* 0x0000003f08067290 */ /* 0x000fe4000fffe13f */
[----:B-1----:R-:W-:Y:S02]  /*0e00*/  ISETP.LE.AND P0, PT, R0, UR8, PT ;  /* 0x0000000800007c0c */ /* 0x002fe4000bf03270 */
[----:B------:R-:W-:-:S11]  /*0e10*/  UIMAD UR7, UR5, UR6, UR4 ;  /* 0x00000006050772a4 */ /* 0x000fd6000f8e0204 */
[----:B--234-:R-:W-:Y:S05]  /*0e20*/  @!P0 BRA `(.L_x_899) ;  /* 0x0000000000208947 */ /* 0x01cfea0003800000 */
[----:B------:R-:W-:Y:S01]  /*0e30*/  ULDC UR6, c[0x0][0xddc] ;  /* 0x0003770000067ab9 */ /* 0x000fe20000000800 */
[----:B------:R-:W-:Y:S01]  /*0e40*/  UMOV UR49, UR7 ;  /* 0x0000000700317c82 */ /* 0x000fe20008000000 */
[----:B------:R-:W-:-:S11]  /*0e50*/  UISETP.NE.AND UP0, UPT, UR6, 0x1, UPT ;  /* 0x000000010600788c */ /* 0x000fd6000bf05270 */
[----:B------:R-:W-:Y:S02]  /*0e60*/  @UP0 ULDC.64 UR10, c[0x0][0xde0] ;  /* 0x00037800000a0ab9 */ /* 0x000fe40000000a00 */
[----:B------:R-:W-:-:S04]  /*0e70*/  UIMAD.WIDE.U32 UR4, UR7, UR10, URZ ;  /* 0x0000000a070472a5 */ /* 0x000fc8000f8e003f */
[----:B------:R-:W-:-:S04]  /*0e80*/  @UP0 USHF.R.U32.HI UR49, URZ, UR11, UR5 ;  /* 0x0000000b3f310299 */ /* 0x000fc80008011605 */
[----:B------:R-:W-:Y:S01]  /*0e90*/  UIMAD UR4, UR49, UR6, URZ ;  /* 0x00000006310472a4 */ /* 0x000fe2000f8e023f */
[----:B------:R-:W-:Y:S11]  /*0ea0*/  BRA `(.L_x_900) ;  /* 0x00000000001c7947 */ /* 0x000ff60003800000 */
.L_x_899:
[----:B------:R-:W-:Y:S01]  /*0eb0*/  ULDC UR6, c[0x0][0xdc4] ;  /* 0x0003710000067ab9 */ /* 0x000fe20000000800 */
[----:B------:R-:W-:Y:S01]  /*0ec0*/  UMOV UR49, UR7 ;  /* 0x0000000700317c82 */ /* 0x000fe20008000000 */
[----:B------:R-:W-:-:S11]  /*0ed0*/  UISETP.NE.AND UP0, UPT, UR6, 0x1, UPT ;  /* 0x000000010600788c */ /* 0x000fd6000bf05270 */
[----:B------:R-:W-:Y:S02]  /*0ee0*/  @UP0 ULDC.64 UR10, c[0x0][0xdc8] ;  /* 0x00037200000a0ab9 */ /* 0x000fe40000000a00 */
[----:B------:R-:W-:-:S04]  /*0ef0*/  UIMAD.WIDE.U32 UR4, UR7, UR10, URZ ;  /* 0x0000000a070472a5 */ /* 0x000fc8000f8e003f */
[----:B------:R-:W-:-:S04]  /*0f00*/  @UP0 USHF.R.U32.HI UR49, URZ, UR11, UR5 ;  /* 0x0000000b3f310299 */ /* 0x000fc80008011605 */
[----:B------:R-:W-:-:S12]  /*0f10*/  UIMAD UR4, UR49, UR6, URZ ;  /* 0x00000006310472a4 */ /* 0x000fd8000f8e023f */
.L_x_900:
[----:B------:R-:W-:Y:S01]  /*0f20*/  ULDC UR43, c[0x0][0xdb8] ;  /* 0x00036e00002b7ab9 */ /* 0x000fe20000000800 */
[----:B------:R-:W-:Y:S01]  /*0f30*/  UIADD3 UR6, UR7, -UR4, URZ ;  /* 0x8000000407067290 */ /* 0x000fe2000fffe03f */
[----:B------:R-:W-:Y:S01]  /*0f40*/  IMAD.MOV.U32 R3, RZ, RZ, 0x3f800000 ;  /* 0x3f800000ff037424 */ /* 0x000fe200078e00ff */
[----:B------:R-:W-:Y:S01]  /*0f50*/  UISETP.NE.AND UP1, UPT, UR43, 0x1, UPT ;  /* 0x000000012b00788c */ /* 0x000fe2000bf25270 */
[----:B------:R-:W-:Y:S01]  /*0f60*/  IMAD.MOV.U32 R0, RZ, RZ, 0x3f800000 ;  /* 0x3f800000ff007424 */ /* 0x000fe200078e00ff */
[----:B------:R-:W-:Y:S01]  /*0f70*/  ULDC UR12, c[0x0][0xdc4] ;  /* 0x00037100000c7ab9 */ /* 0x000fe20000000800 */
[----:B------:R-:W-:Y:S01]  /*0f80*/  ULDC.64 UR4, c[0x0][0x990] ;  /* 0x0002640000047ab9 */ /* 0x000fe20000000a00 */
[----:B------:R-:W-:Y:S01]  /*0f90*/  UIMAD UR12, UR8, UR12, UR6 ;  /* 0x0000000c080c72a4 */ /* 0x000fe2000f8e0206 */
[----:B------:R-:W1:Y:S01]  /*0fa0*/  LDC.64 R10, c[0x0][0x9e0] ;  /* 0x00027800ff0a7b82 */ /* 0x000e620000000a00 */
[----:B------:R-:W-:Y:S01]  /*0fb0*/  UISETP.NE.U32.AND UP0, UPT, UR4, URZ, UPT ;  /* 0x0000003f0400728c */ /* 0x000fe2000bf05070 */
[----:B------:R-:W-:Y:S01]  /*0fc0*/  ULDC.64 UR6, c[0x0][0x998] ;  /* 0x0002660000067ab9 */ /* 0x000fe20000000a00 */
[----:B------:R-:W-:-:S02]  /*0fd0*/  ULDC UR11, c[0x0][0x428] ;  /* 0x00010a00000b7ab9 */ /* 0x000fc40000000800 */
[----:B------:R-:W-:Y:S01]  /*0fe0*/  UISETP.NE.AND.EX UP0, UPT, UR5, URZ, UPT, UP0 ;  /* 0x0000003f0500728c */ /* 0x000fe2000bf05300 */
[----:B------:R-:W-:Y:S01]  /*0ff0*/  @UP1 ULDC UR8, c[0x0][0xdbc] ;  /* 0x00036f0000081ab9 */ /* 0x000fe20000000800 */
[----:B------:R-:W-:Y:S01]  /*1000*/  @UP1 ULDC UR10, c[0x0][0xdc0] ;  /* 0x00037000000a1ab9 */ /* 0x000fe20000000800 */
[----:B------:R-:W-:Y:S01]  /*1010*/  UIMAD.WIDE.U32 UR8, UR12, UR8, URZ ;  /* 0x000000080c0872a5 */ /* 0x000fe2000f8e003f */
[----:B------:R-:W2:Y:S01]  /*1020*/  LDC R220, c[0x0][0x288] ;  /* 0x0000a200ffdc7b82 */ /* 0x000ea20000000800 */
[----:B------:R-:W-:Y:S01]  /*1030*/  UMOV UR44, UR12 ;  /* 0x0000000c002c7c82 */ /* 0x000fe20008000000 */
[----:B------:R-:W-:Y:S01]  /*1040*/  UISETP.NE.AND UP2, UPT, UR11, 0x1, UPT ;  /* 0x000000010b00788c */ /* 0x000fe2000bf45270 */
[----:B------:R-:W-:Y:S01]  /*1050*/  PLOP3.LUT P0, PT, PT, PT, UP0, 0x80, 0x0 ;  /* 0x000000000000781c */ /* 0x000fe20003f0f008 */
[----:B------:R-:W-:Y:S02]  /*1060*/  @UP1 USHF.R.U32.HI UR44, URZ, UR10, UR9 ;  /* 0x0000000a3f2c1299 */ /* 0x000fe40008011609 */
[----:B------:R-:W-:-:S02]  /*1070*/  UISETP.NE.U32.AND UP1, UPT, UR6, URZ, UPT ;  /* 0x0000003f0600728c */ /* 0x000fc4000bf25070 */
[----:B------:R-:W-:Y:S01]  /*1080*/  @UP0 USHF.R.S32.HI UR8, URZ, 0x1f, UR44 ;  /* 0x0000001f3f080899 */ /* 0x000fe2000801142c */
[----:B------:R-:W3:Y:S01]  /*1090*/  LDC R18, c[0x0][0x404] ;  /* 0x00010100ff127b82 */ /* 0x000ee20000000800 */
[----:B------:R-:W-:Y:S01]  /*10a0*/  UISETP.NE.AND.EX UP1, UPT, UR7, URZ, UPT, UP1 ;  /* 0x0000003f0700728c */ /* 0x000fe2000bf25310 */
[----:B------:R-:W-:Y:S01]  /*10b0*/  @UP0 ULDC.64 UR14, c[0x0][0x9a8] ;  /* 0x00026a00000e0ab9 */ /* 0x000fe20000000a00 */
[----:B------:R-:W-:Y:S02]  /*10c0*/  UIADD3 UR11, -UR44, URZ, URZ ;  /* 0x0000003f2c0b7290 */ /* 0x000fe4000fffe13f */
[----:B------:R-:W-:Y:S02]  /*10d0*/  @UP0 UIMAD UR10, UR8, UR14, URZ ;  /* 0x0000000e080a02a4 */ /* 0x000fe4000f8e023f */
[----:B------:R-:W-:Y:S01]  /*10e0*/  PLOP3.LUT P1, PT, PT, PT, UP1, 0x80, 0x0 ;  /* 0x000000000000781c */ /* 0x000fe20003f2f018 */
[----:B------:R-:W-:Y:S01]  /*10f0*/  @UP0 UIMAD.WIDE.U32 UR8, UR44, UR14, URZ ;  /* 0x0000000e2c0802a5 */ /* 0x000fe2000f8e003f */
[----:B------:R-:W4:Y:S01]  /*1100*/  LDC R9, c[0x0][0x2e0] ;  /* 0x0000b800ff097b82 */ /* 0x000f220000000800 */
[----:B------:R-:W-:-:S02]  /*1110*/  UIMAD UR43, UR43, UR11, UR12 ;  /* 0x0000000b2b2b72a4 */ /* 0x000fc4000f8e020c */
[----:B------:R-:W-:Y:S01]  /*1120*/  @UP1 USHF.R.S32.HI UR14, URZ, 0x1f, UR44 ;  /* 0x0000001f3f0e1899 */ /* 0x000fe2000801142c */
[----:B------:R-:W-:Y:S01]  /*1130*/  @UP1 ULDC.64 UR16, c[0x0][0x9b8] ;  /* 0x00026e0000101ab9 */ /* 0x000fe20000000a00 */
[----:B------:R-:W-:Y:S01]  /*1140*/  @UP0 UIMAD UR15, UR44, UR15, UR10 ;  /* 0x0000000f2c0f02a4 */ /* 0x000fe2000f8e020a */
[----:B------:R-:W-:Y:S01]  /*1150*/  @UP2 ULDC UR12, c[0x0][0x42c] ;  /* 0x00010b00000c2ab9 */ /* 0x000fe20000000800 */
[----:B------:R-:W-:Y:S02]  /*1160*/  @UP1 UIMAD.WIDE.U32 UR10, UR44, UR16, URZ ;  /* 0x000000102c0a12a5 */ /* 0x000fe4000f8e003f */
[----:B------:R-:W-:Y:S02]  /*1170*/  UIMAD.WIDE.U32 UR12, UR43, UR12, URZ ;  /* 0x0000000c2b0c72a5 */ /* 0x000fe4000f8e003f */
[----:B------:R-:W-:Y:S01]  /*1180*/  @UP1 UIMAD UR16, UR14, UR16, URZ ;  /* 0x000000100e1012a4 */ /* 0x000fe2000f8e023f */
[----:B------:R-:W-:Y:S02]  /*1190*/  @UP2 ULDC UR18, c[0x0][0x430] ;  /* 0x00010c0000122ab9 */ /* 0x000fe40000000800 */
[----:B------:R-:W-:Y:S01]  /*11a0*/  UMOV UR14, UR43 ;  /* 0x0000002b000e7c82 */ /* 0x000fe20008000000 */
[----:B------:R-:W-:-:S02]  /*11b0*/  @UP2 USHF.R.U32.HI UR14, URZ, UR18, UR13 ;  /* 0x000000123f0e2299 */ /* 0x000fc4000801160d */
[----:B------:R-:W-:Y:S02]  /*11c0*/  @UP1 UIMAD UR16, UR44, UR17, UR16 ;  /* 0x000000112c1012a4 */ /* 0x000fe4000f8e0210 */
[----:B------:R-:W-:Y:S02]  /*11d0*/  @UP0 USHF.R.S32.HI UR12, URZ, 0x1f, UR14 ;  /* 0x0000001f3f0c0899 */ /* 0x000fe4000801140e */
[----:B------:R-:W-:Y:S01]  /*11e0*/  @UP1 USHF.R.S32.HI UR13, URZ, 0x1f, UR14 ;  /* 0x0000001f3f0d1899 */ /* 0x000fe2000801140e */
[----:B------:R-:W-:Y:S01]  /*11f0*/  @UP0 ULDC.64 UR18, c[0x0][0x9b0] ;  /* 0x00026c0000120ab9 */ /* 0x000fe20000000a00 */
[----:B------:R-:W-:Y:S02]  /*1200*/  @UP1 UIADD3 UR11, UR11, UR16, URZ ;  /* 0x000000100b0b1290 */ /* 0x000fe4000fffe03f */
[----:B------:R-:W-:Y:S01]  /*1210*/  @UP0 UIADD3 UR9, UR9, UR15, URZ ;  /* 0x0000000f09090290 */ /* 0x000fe2000fffe03f */
[----:B------:R-:W-:Y:S01]  /*1220*/  @UP1 ULDC.64 UR16, c[0x0][0x9c0] ;  /* 0x0002700000101ab9 */ /* 0x000fe20000000a00 */
[----:B------:R-:W-:-:S02]  /*1230*/  @UP0 UIMAD UR12, UR12, UR18, URZ ;  /* 0x000000120c0c02a4 */ /* 0x000fc4000f8e023f */
[----:B------:R-:W-:Y:S02]  /*1240*/  @UP1 UIMAD UR13, UR13, UR16, URZ ;  /* 0x000000100d0d12a4 */ /* 0x000fe4000f8e023f */
[----:B------:R-:W-:Y:S02]  /*1250*/  @UP0 UIMAD.WIDE.U32 UR8, UR14, UR18, UR8 ;  /* 0x000000120e0802a5 */ /* 0x000fe4000f8e0008 */
[----:B------:R-:W-:Y:S02]  /*1260*/  @UP0 UIMAD UR12, UR14, UR19, UR12 ;  /* 0x000000130e0c02a4 */ /* 0x000fe4000f8e020c */
[----:B------:R-:W-:Y:S02]  /*1270*/  @UP1 UIMAD.WIDE.U32 UR10, UR14, UR16, UR10 ;  /* 0x000000100e0a12a5 */ /* 0x000fe4000f8e000a */
[----:B------:R-:W-:Y:S02]  /*1280*/  @UP1 UIMAD UR13, UR14, UR17, UR13 ;  /* 0x000000110e0d12a4 */ /* 0x000fe4000f8e020d */
[----:B------:R-:W-:-:S02]  /*1290*/  @UP0 UIADD3 UR12, UR9, UR12, URZ ;  /* 0x0000000c090c0290 */ /* 0x000fc4000fffe03f */
[----:B------:R-:W-:Y:S02]  /*12a0*/  @UP0 ULEA UR4, UP3, UR8, UR4, 0x2 ;  /* 0x0000000408040291 */ /* 0x000fe4000f86103f */
[----:B------:R-:W-:Y:S02]  /*12b0*/  @UP1 ULEA UR6, UP4, UR10, UR6, 0x2 ;  /* 0x000000060a061291 */ /* 0x000fe4000f88103f */
[----:B------:R-:W-:Y:S02]  /*12c0*/  @UP1 UIADD3 UR9, UR11, UR13, URZ ;  /* 0x0000000d0b091290 */ /* 0x000fe4000fffe03f */
[----:B------:R-:W-:Y:S01]  /*12d0*/  @UP0 ULEA.HI.X UR5, UR8, UR5, UR12, 0x2, UP3 ;  /* 0x0000000508050291 */ /* 0x000fe200098f140c */
[----:B------:R-:W-:Y:S01]  /*12e0*/  IMAD.U32 R4, RZ, RZ, UR4 ;  /* 0x00000004ff047e24 */ /* 0x000fe2000f8e00ff */
[----:B------:R-:W-:Y:S01]  /*12f0*/  @UP1 ULEA.HI.X UR7, UR10, UR7, UR9, 0x2, UP4 ;  /* 0x000000070a071291 */ /* 0x000fe2000a0f1409 */
[----:B------:R-:W-:Y:S01]  /*1300*/  IMAD.U32 R6, RZ, RZ, UR6 ;  /* 0x00000006ff067e24 */ /* 0x000fe2000f8e00ff */
[----:B------:R-:W-:Y:S01]  /*1310*/  ULDC UR42, c[0x0][0xdac] ;  /* 0x00036b00002a7ab9 */ /* 0x000fe20000000800 */
[----:B------:R-:W-:Y:S01]  /*1320*/  @UP2 ULDC UR6, c[0x0][0x430] ;  /* 0x00010c0000062ab9 */ /* 0x000fe20000000800 */
[----:B------:R-:W-:Y:S01]  /*1330*/  IMAD.U32 R5, RZ, RZ, UR5 ;  /* 0x00000005ff057e24 */ /* 0x000fe2000f8e00ff */
[----:B------:R-:W-:Y:S01]  /*1340*/  ULDC.64 UR4, c[0x0][0x3f8] ;  /* 0x0000fe0000047ab9 */ /* 0x000fe20000000a00 */
[----:B------:R-:W-:-:S03]  /*1350*/  IMAD.U32 R7, RZ, RZ, UR7 ;  /* 0x00000007ff077e24 */ /* 0x000fc6000f8e00ff */
[----:B------:R-:W5:Y:S04]  /*1360*/  @P0 LDG.E R3, desc[UR52][R4.64] ;  /* 0x0000003404030981 */ /* 0x000f68000c1e1900 */
[----:B------:R-:W5:Y:S01]  /*1370*/  @P1 LDG.E R0, desc[UR52][R6.64] ;  /* 0x0000003406001981 */ /* 0x000f62000c1e1900 */
[----:B------:R-:W-:Y:S01]  /*1380*/  ISETP.NE.U32.AND P0, PT, RZ, UR4, PT ;  /* 0x00000004ff007c0c */ /* 0x000fe2000bf05070 */
[----:B------:R-:W-:Y:S01]  /*1390*/  ULOP3.LUT UR4, URZ, UR49, URZ, 0x33, !UPT ;  /* 0x000000313f047292 */ /* 0x000fe2000f8e333f */
[----:B-1----:R-:W-:Y:S01]  /*13a0*/  ISETP.GE.AND P1, PT, R11, 0x1, PT ;  /* 0x000000010b00780c */ /* 0x002fe20003f26270 */
[----:B------:R-:W-:Y:S01]  /*13b0*/  UMOV UR48, UR43 ;  /* 0x0000002b00307c82 */ /* 0x000fe20008000000 */
[----:B------:R-:W-:Y:S01]  /*13c0*/  ISETP.NE.AND.EX P0, PT, RZ, UR5, PT, P0 ;  /* 0x00000005ff007c0c */ /* 0x000fe2000bf05300 */
[----:B------:R-:W-:Y:S01]  /*13d0*/  UIADD3 UR42, UR4, UR42, URZ ;  /* 0x0000002a042a7290 */ /* 0x000fe2000fffe03f */
[----:B------:R-:W-:-:S02]  /*13e0*/  ULDC UR5, c[0x0][0x988] ;  /* 0x0002620000057ab9 */ /* 0x000fc40000000800 */
[----:B---3--:R-:W-:Y:S01]  /*13f0*/  SEL R18, R18, 0x1, P0 ;  /* 0x0000000112127807 */ /* 0x008fe20000000000 */
[----:B------:R-:W-:Y:S01]  /*1400*/  USHF.L.U32 UR42, UR42, 0x7, URZ ;  /* 0x000000072a2a7899 */ /* 0x000fe2000800063f */
[----:B------:R-:W-:-:S03]  /*1410*/  @UP2 ULDC UR4, c[0x0][0x42c] ;  /* 0x00010b0000042ab9 */ /* 0x000fc60000000800 */
[----:B----4-:R-:W-:Y:S02]  /*1420*/  IMAD R107, R18, R9, RZ ;  /* 0x00000009126b7224 */ /* 0x010fe400078e02ff */
[----:B-----5:R-:W-:Y:S01]  /*1430*/  FMUL.FTZ R0, R3, R0 ;  /* 0x0000000003007220 */ /* 0x020fe20000410000 */
[----:B--2---:R-:W-:-:S03]  /*1440*/  IADD3 R3, -R220, 0x80, RZ ;  /* 0x00000080dc037810 */ /* 0x004fc60007ffe1ff */
[----:B------:R-:W-:Y:S01]  /*1450*/  FMUL.FTZ R0, R0, UR5 ;  /* 0x0000000500007c20 */ /* 0x000fe20008410000 */
[----:B------:R-:W-:Y:S01]  /*1460*/  UIMAD.WIDE.U32 UR4, UR43, UR4, URZ ;  /* 0x000000042b0472a5 */ /* 0x000fe2000f8e003f */
[----:B------:R-:W-:-:S03]  /*1470*/  IMAD R3, R18, R9, R3 ;  /* 0x0000000912037224 */ /* 0x000fc600078e0203 */
[----:B------:R-:W-:Y:S01]  /*1480*/  R2UR UR41, R0 ;  /* 0x00000000002972ca */ /* 0x000fe200000e0000 */
[----:B------:R-:W-:Y:S01]  /*1490*/  VIADD R19, R3, UR42 ;  /* 0x0000002a03137c36 */ /* 0x000fe20008000000 */
[----:B------:R-:W-:-:S03]  /*14a0*/  @UP2 USHF.R.U32.HI UR48, URZ, UR6, UR5 ;  /* 0x000000063f302299 */ /* 0x000fc60008011605 */
[----:B------:R-:W-:Y:S01]  /*14b0*/  IMAD.IADD R0, R19, 0x1, R10 ;  /* 0x0000000113007824 */ /* 0x000fe200078e020a */
[----:B------:R-:W-:Y:S09]  /*14c0*/  @!P1 BRA `(.L_x_901) ;  /* 0x0000000000409947 */ /* 0x000ff20003800000 */
[C---:B------:R-:W-:Y:S01]  /*14d0*/  ISETP.GT.AND P0, PT, R19.reuse, RZ, PT ;  /* 0x000000ff1300720c */ /* 0x040fe20003f04270 */
[----:B------:R-:W-:-:S12]  /*14e0*/  VIADD R3, R19, 0xffffffff ;  /* 0xffffffff13037836 */ /* 0x000fd80000000000 */
[----:B------:R-:W-:Y:S05]  /*14f0*/  @P0 BRA `(.L_x_902) ;  /* 0x00000000001c0947 */ /* 0x000fea0003800000 */
[----:B------:R-:W-:Y:S01]  /*1500*/  ISETP.NE.AND P0, PT, R11, 0x1, PT ;  /* 0x000000010b00780c */ /* 0x000fe20003f05270 */
[----:B------:R-:W-:-:S12]  /*1510*/  IMAD.MOV R3, RZ, RZ, -R19 ;  /* 0x000000ffff037224 */ /* 0x000fd800078e0a13 */
[----:B------:R-:W1:Y:S02]  /*1520*/  @P0 LDC.64 R4, c[0x0][0x9e8] ;  /* 0x00027a00ff040b82 */ /* 0x000e640000000a00 */
[----:B-1----:R-:W-:-:S05]  /*1530*/  @P0 IMAD.HI.U32 R4, R3, R4, RZ ;  /* 0x0000000403040227 */ /* 0x002fca00078e00ff */
[----:B------:R-:W-:-:S04]  /*1540*/  @P0 SHF.R.U32.HI R3, RZ, R5, R4 ;  /* 0x00000005ff030219 */ /* 0x000fc80000011604 */
[----:B------:R-:W-:Y:S01]  /*1550*/  LOP3.LUT R3, RZ, R3, RZ, 0x33, !PT ;  /* 0x00000003ff037212 */ /* 0x000fe200078e33ff */
[----:B------:R-:W-:Y:S06]  /*1560*/  BRA `(.L_x_903) ;  /* 0x0000000000107947 */ /* 0x000fec0003800000 */
.L_x_902:
[----:B------:R-:W-:-:S13]  /*1570*/  ISETP.NE.AND P0, PT, R11, 0x1, PT ;  /* 0x000000010b00780c */ /* 0x000fda0003f05270 */
[----:B------:R-:W1:Y:S02]  /*1580*/  @P0 LDC.64 R4, c[0x0][0x9e8] ;  /* 0x00027a00ff040b82 */ /* 0x000e640000000a00 */
[----:B-1----:R-:W-:-:S05]  /*1590*/  @P0 IMAD.HI.U32 R4, R3, R4, RZ ;  /* 0x0000000403040227 */ /* 0x002fca00078e00ff */
[----:B------:R-:W-:-:S07]  /*15a0*/  @P0 SHF.R.U32.HI R3, RZ, R5, R4 ;  /* 0x00000005ff030219 */ /* 0x000fce0000011604 */
.L_x_903:
[----:B------:R-:W-:-:S05]  /*15b0*/  IMAD R3, R3, R11, R11 ;  /* 0x0000000b03037224 */ /* 0x000fca00078e020b */
[----:B------:R-:W-:-:S07]  /*15c0*/  VIMNMX R0, R0, R3, PT ;  /* 0x0000000300007248 */ /* 0x000fce0003fe0100 */
.L_x_901:
[----:B------:R-:W-:Y:S01]  /*15d0*/  VIADD R3, R0, 0x9f ;  /* 0x0000009f00037836 */ /* 0x000fe20000000000 */
[----:B------:R-:W-:Y:S01]  /*15e0*/  ULDC UR4, c[0x0][0x9dc] ;  /* 0x0002770000047ab9 */ /* 0x000fe20000000800 */
[CC--:B------:R-:W-:Y:S02]  /*15f0*/  IMAD R0, R18.reuse, R9.reuse, 0x9f ;  /* 0x0000009f12007424 */ /* 0x0c0fe400078e0209 */
[----:B------:R-:W-:Y:S02]  /*1600*/  IMAD R220, R18, R9, -R220 ;  /* 0x0000000912dc7224 */ /* 0x000fe400078e0adc */
[----:B------:R-:W-:-:S04]  /*1610*/  IMAD.HI R4, R3, 0x66666667, RZ ;  /* 0x6666666703047827 */ /* 0x000fc800078e02ff */
[----:B------:R-:W-:Y:S01]  /*1620*/  IMAD.HI R0, R0, 0x66666667, RZ ;  /* 0x6666666700007827 */ /* 0x000fe200078e02ff */
[----:B------:R-:W-:-:S03]  /*1630*/  SHF.R.U32.HI R5, RZ, 0x1f, R4 ;  /* 0x0000001fff057819 */ /* 0x000fc60000011604 */
[----:B------:R-:W-:Y:S01]  /*1640*/  VIADD R105, R220, UR42 ;  /* 0x0000002adc697c36 */ /* 0x000fe20008000000 */
[----:B------:R-:W-:Y:S02]  /*1650*/  SHF.R.U32.HI R3, RZ, 0x1f, R0 ;  /* 0x0000001fff037819 */ /* 0x000fe40000011600 */
[----:B------:R-:W-:Y:S01]  /*1660*/  LEA.HI.SX32 R104, R4, R5, 0x1a ;  /* 0x0000000504687211 */ /* 0x000fe200078fd2ff */
[----:B------:R-:W-:Y:S01]  /*1670*/  VIADD R6, R105, -UR4 ;  /* 0x8000000469067c36 */ /* 0x000fe20008000000 */
[----:B------:R-:W-:-:S04]  /*1680*/  LEA.HI.SX32 R3, R0, R3, 0x1a ;  /* 0x0000000300037211 */ /* 0x000fc800078fd2ff */
[----:B------:R-:W-:Y:S02]  /*1690*/  R2UR UR4, R6 ;  /* 0x00000000060472ca */ /* 0x000fe400000e0000 */
[----:B------:R-:W-:Y:S01]  /*16a0*/  VIMNMX R104, R3, R104, PT ;  /* 0x0000006803687248 */ /* 0x000fe20003fe0100 */
[----:B------:R-:W-:-:S12]  /*16b0*/  @!P1 BRA `(.L_x_904) ;  /* 0x0000000000489947 */ /* 0x000fd80003800000 */
[----:B------:R-:W-:-:S13]  /*16c0*/  ISETP.GT.AND P0, PT, R105, -0x1, PT ;  /* 0xffffffff6900780c */ /* 0x000fda0003f04270 */
[----:B------:R-:W-:Y:S05]  /*16d0*/  @P0 BRA `(.L_x_905) ;  /* 0x00000000001c0947 */ /* 0x000fea0003800000 */
[----:B------:R-:W-:Y:S02]  /*16e0*/  ISETP.NE.AND P0, PT, R11, 0x1, PT ;  /* 0x000000010b00780c */ /* 0x000fe40003f05270 */
[----:B------:R-:W-:-:S11]  /*16f0*/  LOP3.LUT R3, RZ, R105, RZ, 0x33, !PT ;  /* 0x00000069ff037212 */ /* 0x000fd600078e33ff */
[----:B------:R-:W1:Y:S02]  /*1700*/  @P0 LDC.64 R4, c[0x0][0x9e8] ;  /* 0x00027a00ff040b82 */ /* 0x000e640000000a00 */
[----:B-1----:R-:W-:-:S05]  /*1710*/  @P0 IMAD.HI.U32 R0, R3, R4, RZ ;  /* 0x0000000403000227 */ /* 0x002fca00078e00ff */
[----:B------:R-:W-:-:S04]  /*1720*/  @P0 SHF.R.U32.HI R3, RZ, R5, R0 ;  /* 0x00000005ff030219 */ /* 0x000fc80000011600 */
[----:B------:R-:W-:Y:S01]  /*1730*/  LOP3.LUT R0, RZ, R3, RZ, 0x33, !PT ;  /* 0x00000003ff007212 */ /* 0x000fe200078e33ff */
[----:B------:R-:W-:Y:S06]  /*1740*/  BRA `(.L_x_906) ;  /* 0x0000000000147947 */ /* 0x000fec0003800000 */
.L_x_905:
[----:B------:R-:W-:Y:S01]  /*1750*/  ISETP.NE.AND P0, PT, R11, 0x1, PT ;  /* 0x000000010b00780c */ /* 0x000fe20003f05270 */
[----:B------:R-:W-:-:S12]  /*1760*/  IMAD.MOV.U32 R0, RZ, RZ, R105 ;  /* 0x000000ffff007224 */ /* 0x000fd800078e0069 */
[----:B------:R-:W1:Y:S02]  /*1770*/  @P0 LDC.64 R4, c[0x0][0x9e8] ;  /* 0x00027a00ff040b82 */ /* 0x000e640000000a00 */
[----:B-1----:R-:W-:-:S05]  /*1780*/  @P0 IMAD.HI.U32 R4, R105, R4, RZ ;  /* 0x0000000469040227 */ /* 0x002fca00078e00ff */
[----:B------:R-:W-:-:S07]  /*1790*/  @P0 SHF.R.U32.HI R0, RZ, R5, R4 ;  /* 0x00000005ff000219 */ /* 0x000fce0000011604 */
.L_x_906:
[----:B------:R-:W-:-:S05]  /*17a0*/  IMAD R0, R0, R11, RZ ;  /* 0x0000000b00007224 */ /* 0x000fca00078e02ff */
[----:B------:R-:W-:-:S13]  /*17b0*/  R2UR UR5, R0 ;  /* 0x00000000000572ca */ /* 0x000fda00000e0000 */
[----:B------:R-:W-:-:S04]  /*17c0*/  UISETP.LT.AND UP0, UPT, UR4, UR5, UPT ;  /* 0x000000050400728c */ /* 0x000fc8000bf01270 */
[----:B------:R-:W-:-:S12]  /*17d0*/  USEL UR4, UR4, UR5, !UP0 ;  /* 0x0000000504047287 */ /* 0x000fd8000c000000 */
.L_x_904:
[----:B------:R-:W-:Y:S01]  /*17e0*/  UIMAD.WIDE UR4, UR4, 0x66666667, URZ ;  /* 0x66666667040478a5 */ /* 0x000fe2000f8e023f */
[----:B------:R-:W-:Y:S02]  /*17f0*/  PLOP3.LUT P0, PT, PT, PT, PT, 0x80, 0x0 ;  /* 0x000000000000781c */ /* 0x000fe40003f0f070 */
[----:B------:R-:W-:Y:S02]  /*1800*/  CS2R R4, SRZ ;  /* 0x0000000000047805 */ /* 0x000fe4000001ff00 */
[----:B------:R-:W-:Y:S01]  /*1810*/  CS2R R118, SRZ ;  /* 0x0000000000767805 */ /* 0x000fe2000001ff00 */
[----:B------:R-:W-:Y:S01]  /*1820*/  USHF.R.U32.HI UR4, URZ, 0x1f, UR5 ;  /* 0x0000001f3f047899 */ /* 0x000fe20008011605 */
[----:B------:R-:W-:Y:S02]  /*1830*/  CS2R R8, SRZ ;  /* 0x0000000000087805 */ /* 0x000fe4000001ff00 */
[----:B------:R-:W-:Y:S02]  /*1840*/  CS2R R116, SRZ ;  /* 0x0000000000747805 */ /* 0x000fe4000001ff00 */
[----:B------:R-:W-:Y:S01]  /*1850*/  CS2R R10, SRZ ;  /* 0x00000000000a7805 */ /* 0x000fe2000001ff00 */
[----:B------:R-:W-:Y:S01]  /*1860*/  ULEA.HI.SX32 UR4, UR5, UR4, 0x1a ;  /* 0x0000000405047291 */ /* 0x000fe2000f8fd23f */
[----:B------:R-:W-:-:S02]  /*1870*/  CS2R R110, SRZ ;  /* 0x00000000006e7805 */ /* 0x000fc4000001ff00 */
[----:B------:R-:W-:Y:S02]  /*1880*/  CS2R R12, SRZ ;  /* 0x00000000000c7805 */ /* 0x000fe4000001ff00 */
[----:B------:R-:W-:Y:S01]  /*1890*/  CS2R R108, SRZ ;  /* 0x00000000006c7805 */ /* 0x000fe2000001ff00 */
[----:B------:R-:W-:Y:S01]  /*18a0*/  UISETP.LT.AND UP0, UPT, URZ, UR4, UPT ;  /* 0x000000043f00728c */ /* 0x000fe2000bf01270 */
[----:B------:R-:W-:Y:S02]  /*18b0*/  CS2R R14, SRZ ;  /* 0x00000000000e7805 */ /* 0x000fe4000001ff00 */
[----:B------:R-:W-:Y:S02]  /*18c0*/  CS2R R102, SRZ ;  /* 0x0000000000667805 */ /* 0x000fe4000001ff00 */
[----:B------:R-:W-:Y:S01]  /*18d0*/  CS2R R20, SRZ ;  /* 0x0000000000147805 */ /* 0x000fe2000001ff00 */
[----:B------:R-:W-:Y:S01]  /*18e0*/  USEL UR40, URZ, UR4, !UP0 ;  /* 0x000000043f287287 */ /* 0x000fe2000c000000 */
[----:B------:R-:W-:-:S02]  /*18f0*/  CS2R R100, SRZ ;  /* 0x0000000000647805 */ /* 0x000fc4000001ff00 */
[----:B------:R-:W-:Y:S02]  /*1900*/  CS2R R24, SRZ ;  /* 0x0000000000187805 */ /* 0x000fe4000001ff00 */
[----:B------:R-:W-:Y:S02]  /*1910*/  CS2R R94, SRZ ;  /* 0x00000000005e7805 */ /* 0x000fe4000001ff00 */
[----:B------:R-:W-:Y:S02]  /*1920*/  CS2R R26, SRZ ;  /* 0x00000000001a7805 */ /* 0x000fe4000001ff00 */
[----:B------:R-:W-:Y:S02]  /*1930*/  CS2R R92, SRZ ;  /* 0x00000000005c7805 */ /* 0x000fe4000001ff00 */
[----:B------:R-:W-:Y:S02]  /*1940*/  ISETP.GT.AND P1, PT, R104, UR40, PT ;  /* 0x0000002868007c0c */ /* 0x000fe4000bf24270 */
        /* <DEDUP_REMOVED lines=32> */
[----:B------:R-:W-:Y:S02]  /*1b50*/  IMAD.MOV.U32 R96, RZ, RZ, RZ ;  /* 0x000000ffff607224 */ /* 0x000fe400078e00ff */
[----:B------:R-:W-:Y:S01]  /*1b60*/  IMAD.MOV.U32 R133, RZ, RZ, RZ ;  /* 0x000000ffff857224 */ /* 0x000fe200078e00ff */
[----:B------:R-:W-:Y:S06]  /*1b70*/  @!P1 BRA `(.L_x_907) ;  /* 0x0000011800f09947 */ /* 0x000fec0003800000 */
[----:B------:R-:W1:Y:S01]  /*1b80*/  S2R R0, SR_TID.X ;  /* 0x0000000000007919 */ /* 0x000e620000002100 */
[----:B------:R-:W-:-:S04]  /*1b90*/  UIADD3 UR5, UR38, 0x1e200, URZ ;  /* 0x0001e20026057890 */ /* 0x000fc8000fffe03f */
[----:B------:R-:W-:-:S06]  /*1ba0*/  ULOP3.LUT UP0, URZ, UR5, 0x9f, URZ, 0xc0, !UPT ;  /* 0x0000009f053f7892 */ /* 0x000fcc000f80c03f */
[----:B------:R-:W-:Y:S01]  /*1bb0*/  PLOP3.LUT P0, PT, PT, PT, UP0, 0x80, 0x0 ;  /* 0x000000000000781c */ /* 0x000fe20003f0f008 */
[----:B-1----:R-:W-:-:S05]  /*1bc0*/  VIADD R0, R0, 0xffffff80 ;  /* 0xffffff8000007836 */ /* 0x002fca0000000000 */
[----:B------:R-:W-:-:S04]  /*1bd0*/  SHF.R.S32.HI R3, RZ, 0x1f, R0 ;  /* 0x0000001fff037819 */ /* 0x000fc80000011400 */
[----:B------:R-:W-:-:S04]  /*1be0*/  LEA.HI R3, R3, R0, RZ, 0x7 ;  /* 0x0000000003037211 */ /* 0x000fc800078f38ff */
[----:B------:R-:W-:-:S06]  /*1bf0*/  SHF.R.S32.HI R3, RZ, 0x7, R3 ;  /* 0x00000007ff037819 */ /* 0x000fcc0000011403 */
[----:B------:R-:W1:Y:S02]  /*1c00*/  SHFL.IDX PT, R3, R3, RZ, 0x1f ;  /* 0x00001fff03037589 */ /* 0x000e6400000e0000 */
[----:B-1----:R-:W-:-:S13]  /*1c10*/  R2UR UR45, R3 ;  /* 0x00000000032d72ca */ /* 0x002fda00000e0000 */
[----:B------:R-:W-:-:S04]  /*1c20*/  ULEA.HI UR4, UR45, UR45, URZ, 0x1 ;  /* 0x0000002d2d047291 */ /* 0x000fc8000f8f083f */
        /* <DEDUP_REMOVED lines=22> */
.L_x_908:
[----:B------:R-:W-:Y:S01]  /*1d90*/  ULEA.HI UR4, UR39, UR39, URZ, 0x1 ;  /* 0x0000002727047291 */ /* 0x000fe2000f8f083f */
[----:B------:R-:W-:-:S03]  /*1da0*/  IMAD.U32 R3, RZ, RZ, UR47 ;  /* 0x0000002fff037e24 */ /* 0x000fc6000f8e00ff */
[----:B------:R-:W-:Y:S02]  /*1db0*/  ULOP3.LUT UR4, UR4, 0xfffffffe, URZ, 0xc0, !UPT ;  /* 0xfffffffe04047892 */ /* 0x000fe4000f8ec03f */
[----:B------:R-:W-:Y:S02]  /*1dc0*/  ISETP.NE.AND P0, PT, R3, 0x3, PT ;  /* 0x000000030300780c */ /* 0x000fe40003f05270 */
[----:B------:R-:W-:-:S06]  /*1dd0*/  UIADD3 UR4, UR39, -UR4, URZ ;  /* 0x8000000427047290 */ /* 0x000fcc000fffe03f */
[----:B------:R-:W-:-:S05]  /*1de0*/  IMAD.U32 R0, RZ, RZ, UR4 ;  /* 0x00000004ff007e24 */ /* 0x000fca000f8e00ff */
[----:B------:R-:W-:-:S04]  /*1df0*/  SHF.L.U32 R0, R0, 0x1f, RZ ;  /* 0x0000001f00007819 */ /* 0x000fc800000006ff */
[----:B------:R-:W1:Y:S02]  /*1e00*/  SYNCS.PHASECHK.TRANS64.TRYWAIT P1, [UR38+0x33400], R0 ;  /* 0x03340000ff0075a7 */ /* 0x000e640008020166 */
[----:B-1----:R-:W-:Y:S05]  /*1e10*/  @!P1 BRA `(.L_x_909) ;  /* 0x0000017400f09947 */ /* 0x002fea0003800000 */
.L_x_1075:
[----:B------:R-:W-:Y:S05]  /*1e20*/  @!P0 BRA `(.L_x_910) ;  /* 0x0000000000048947 */ /* 0x000fea0003800000 */
[----:B------:R-:W-:Y:S01]  /*1e30*/  BPT.TRAP 0x1 ;  /* 0x000000040000795c */ /* 0x000fe20000300000 */
.L_x_910:
[----:B-1----:R-:W-:Y:S02]  /*1e40*/  IMAD.U32 R3, RZ, RZ, UR51 ;  /* 0x00000033ff037e24 */ /* 0x002fe4000f8e00ff */
[----:B------:R-:W-:-:S03]  /*1e50*/  IMAD.U32 R0, RZ, RZ, UR36 ;  /* 0x00000024ff007e24 */ /* 0x000fc6000f8e00ff */
[----:B------:R-:W-:Y:S02]  /*1e60*/  LEA R3, R3, UR38, 0x3 ;  /* 0x0000002603037c11 */ /* 0x000fe4000f8e18ff */
[----:B------:R-:W-:-:S04]  /*1e70*/  SHF.L.U32 R0, R0, 0x1f, RZ ;  /* 0x0000001f00007819 */ /* 0x000fc800000006ff */
[----:B------:R1:W2:Y:S01]  /*1e80*/  SYNCS.PHASECHK.TRANS64.TRYWAIT P1, [R3+URZ+0x33430], R0 ;  /* 0x03343000030075a7 */ /* 0x0002a2000802017f */
[----:B------:R-:W-:Y:S05]  /*1e90*/  @!P0 BRA `(.L_x_911) ;  /* 0x0000000000048947 */ /* 0x000fea0003800000 */
[----:B------:R-:W-:Y:S01]  /*1ea0*/  BPT.TRAP 0x1 ;  /* 0x000000040000795c */ /* 0x000fe20000300000 */
.L_x_911:
[----:B------:R-:W3:Y:S01]  /*1eb0*/  S2R R4, SR_TID.X ;  /* 0x0000000000047919 */ /* 0x000ee20000002100 */
[----:B------:R-:W-:Y:S02]  /*1ec0*/  LOP3.LUT R2, R2, 0xfffffff7, RZ, 0xc0, !PT ;  /* 0xfffffff702027812 */ /* 0x000fe400078ec0ff */
[----:B---3--:R-:W-:-:S13]  /*1ed0*/  LOP3.LUT P2, RZ, R4, 0x7f, RZ, 0xc0, !PT ;  /* 0x0000007f04ff7812 */ /* 0x008fda000784c0ff */
[----:B------:R-:W-:Y:S01]  /*1ee0*/  @P2 LOP3.LUT R2, R2, 0x8, RZ, 0xfc, !PT ;  /* 0x0000000802022812 */ /* 0x000fe200078efcff */
[----:B--2---:R-:W-:Y:S06]  /*1ef0*/  @P1 BRA `(.L_x_912) ;  /* 0x0000000000081947 */ /* 0x004fec0003800000 */
[----:B------:R-:W2:Y:S02]  /*1f00*/  SYNCS.PHASECHK.TRANS64.TRYWAIT P1, [R3+URZ+0x33430], R0 ;  /* 0x03343000030075a7 */ /* 0x000ea4000802017f */
[----:B--2---:R-:W-:Y:S05]  /*1f10*/  @!P1 BRA `(.L_x_913) ;  /* 0x0000017400c89947 */ /* 0x004fea0003800000 */
.L_x_912:
[----:B------:R-:W-:Y:S05]  /*1f20*/  WARPSYNC.ALL ;  /* 0x0000000000007948 */ /* 0x000fea0003800000 */
[----:B------:R-:W-:Y:S01]  /*1f30*/  UIADD3 UR4, UR38, 0x24200, URZ ;  /* 0x0002420026047890 */ /* 0x000fe2000fffe03f */
[----:B------:R-:W-:Y:S01]  /*1f40*/  WARPGROUP.ARRIVE ;  /* 0x00000000000079c5 */ /* 0x000fe20000000000 */
[----:B------:R-:W-:-:S05]  /*1f50*/  ULOP3.LUT UR28, UR50, 0x10000, URZ, 0xfc, !UPT ;  /* 0x00010000321c7892 */ /* 0x000fca000f8efc3f */
[----:B------:R-:W3:Y:S01]  /*1f60*/  S2R R4, SR_TID.X ;  /* 0x0000000000047919 */ /* 0x000ee20000002100 */
[----:B------:R-:W-:Y:S01]  /*1f70*/  USHF.R.U32.HI UR4, URZ, 0x4, UR4 ;  /* 0x000000043f047899 */ /* 0x000fe20008011604 */
[----:B------:R-:W4:Y:S01]  /*1f80*/  LDC R12, c[0x0][0x288] ;  /* 0x0000a200ff0c7b82 */ /* 0x000f220000000800 */
[----:B------:R-:W-:Y:S01]  /*1f90*/  UMOV UR25, 0x80000020 ;  /* 0x8000002000197882 */ /* 0x000fe20000000000 */
[----:B------:R-:W-:Y:S01]  /*1fa0*/  UMOV UR27, 0x80000020 ;  /* 0x80000020001b7882 */ /* 0x000fe20000000000 */
[----:B------:R-:W-:Y:S01]  /*1fb0*/  ULOP3.LUT UR4, UR4, 0x3fff, URZ, 0xc0, !UPT ;  /* 0x00003fff04047892 */ /* 0x000fe2000f8ec03f */
[C---:B------:R-:W-:Y:S01]  /*1fc0*/  IMAD R107, R104.reuse, -0xa0, R107 ;  /* 0xffffff60686b7824 */ /* 0x040fe200078e026b */
[----:B------:R-:W-:Y:S01]  /*1fd0*/  UMOV UR24, UR28 ;  /* 0x0000001c00187c82 */ /* 0x000fe20008000000 */
[----:B------:R-:W-:Y:S01]  /*1fe0*/  UMOV UR5, UR25 ;  /* 0x0000001900057c82 */ /* 0x000fe20008000000 */
[----:B------:R-:W-:Y:S01]  /*1ff0*/  ULOP3.LUT UR50, UR4, 0x10000, URZ, 0xfc, !UPT ;  /* 0x0001000004327892 */ /* 0x000fe2000f8efc3f */
[----:B------:R-:W5:Y:S01]  /*2000*/  LDC R15, c[0x0][0x2e0] ;  /* 0x0000b800ff0f7b82 */ /* 0x000f620000000800 */
[----:B------:R-:W-:Y:S01]  /*2010*/  UMOV UR7, 0x80000020 ;  /* 0x8000002000077882 */ /* 0x000fe20000000000 */
[----:B------:R-:W-:Y:S01]  /*2020*/  UMOV UR4, UR24 ;  /* 0x0000001800047c82 */ /* 0x000fe20008000000 */
[----:B------:R-:W-:Y:S01]  /*2030*/  UIMAD UR30, UR51, 0x780, UR50 ;  /* 0x00000780331e78a4 */ /* 0x000fe2000f8e0232 */
[----:B------:R-:W-:Y:S01]  /*2040*/  IMAD.MOV.U32 R5, RZ, RZ, -0xa0 ;  /* 0xffffff60ff057424 */ /* 0x000fe200078e00ff */
[----:B------:R-:W-:Y:S01]  /*2050*/  UMOV UR11, 0x80000020 ;  /* 0x80000020000b7882 */ /* 0x000fe20000000000 */
[----:B------:R-:W-:Y:S01]  /*2060*/  UMOV UR15, 0x80000020 ;  /* 0x80000020000f7882 */ /* 0x000fe20000000000 */
[----:B------:R-:W-:Y:S01]  /*2070*/  UIADD3 UR6, UR30, 0x80, URZ ;  /* 0x000000801e067890 */ /* 0x000fe2000fffe03f */
[----:B------:R-:W-:Y:S01]  /*2080*/  IMAD R5, R104, R5, 0xa0 ;  /* 0x000000a068057424 */ /* 0x000fe200078e0205 */
[----:B------:R-:W-:Y:S01]  /*2090*/  UIADD3 UR8, UR30, 0x100, URZ ;  /* 0x000001001e087890 */ /* 0x000fe2000fffe03f */
[----:B------:R-:W-:Y:S01]  /*20a0*/  VIADD R8, R221, UR42 ;  /* 0x0000002add087c36 */ /* 0x000fe20008000000 */
[----:B------:R-:W-:Y:S01]  /*20b0*/  UMOV UR26, UR30 ;  /* 0x0000001e001a7c82 */ /* 0x000fe20008000000 */
[----:B------:R-:W-:Y:S01]  /*20c0*/  UIADD3 UR9, UR30, 0x180, URZ ;  /* 0x000001801e097890 */ /* 0x000fe2000fffe03f */
[----:B------:R-:W-:Y:S01]  /*20d0*/  QGMMA.64x32x32.F32.E4M3.E4M3 R88, gdesc[UR24], RZ, !UPT, gsb0 ;  /* 0x00600000185879f3 */ /* 0x000fe2000c0008ff */
[----:B------:R-:W-:Y:S01]  /*20e0*/  UMOV UR26, UR6 ;  /* 0x00000006001a7c82 */ /* 0x000fe20008000000 */
[----:B------:R-:W-:Y:S01]  /*20f0*/  UMOV UR27, 0x80000020 ;  /* 0x80000020001b7882 */ /* 0x000fe20000000000 */
[----:B------:R-:W-:Y:S01]  /*2100*/  UMOV UR6, UR8 ;  /* 0x0000000800067c82 */ /* 0x000fe20008000000 */
[----:B------:R-:W-:Y:S01]  /*2110*/  UIADD3 UR10, UR30, 0x200, URZ ;  /* 0x000002001e0a7890 */ /* 0x000fe2000fffe03f */
[----:B------:R-:W-:Y:S01]  /*2120*/  IMAD R11, R17, -0x2, R5 ;  /* 0xfffffffe110b7824 */ /* 0x000fe200078e0205 */
[----:B------:R-:W-:-:S02]  /*2130*/  UIADD3 UR12, UR30, 0x102, URZ ;  /* 0x000001021e0c7890 */ /* 0x000fc4000fffe03f */
[----:B------:R-:W-:Y:S01]  /*2140*/  UIADD3 UR13, UR30, 0x182, URZ ;  /* 0x000001821e0d7890 */ /* 0x000fe2000fffe03f */
[----:B---3--:R-:W-:Y:S01]  /*2150*/  LOP3.LUT P1, RZ, R4, 0x7f, RZ, 0xc0, !PT ;  /* 0x0000007f04ff7812 */ /* 0x008fe2000782c0ff */
[----:B------:R-:W-:Y:S02]  /*2160*/  UIADD3 UR14, UR30, 0x202, URZ ;  /* 0x000002021e0e7890 */ /* 0x000fe4000fffe03f */
[----:B------:R-:W-:Y:S01]  /*2170*/  UIADD3 UR18, UR30, 0x382, URZ ;  /* 0x000003821e127890 */ /* 0x000fe2000fffe03f */
[----:B------:R-:W-:Y:S01]  /*2180*/  UMOV UR19, 0x80000020 ;  /* 0x8000002000137882 */ /* 0x000fe20000000000 */
[----:B------:R-:W-:Y:S01]  /*2190*/  UIADD3 UR22, UR30, 0x600, URZ ;  /* 0x000006001e167890 */ /* 0x000fe2000fffe03f */
[----:B------:R-:W-:Y:S01]  /*21a0*/  UMOV UR23, 0x80000020 ;  /* 0x8000002000177882 */ /* 0x000fe20000000000 */
[----:B------:R-:W-:Y:S01]  /*21b0*/  UMOV UR31, 0x80000020 ;  /* 0x80000020001f7882 */ /* 0x000fe20000000000 */
[----:B------:R-:W-:-:S05]  /*21c0*/  ULDC UR55, c[0x0][0x9dc] ;  /* 0x0002770000377ab9 */ /* 0x000fca0000000800 */
[----:B-12---:R-:W-:-:S05]  /*21d0*/  @!P1 VIADD R0, R3, 0x33440 ;  /* 0x0003344003009836 */ /* 0x006fca0000000000 */
[----:B------:R-:W-:Y:S01]  /*21e0*/  @!P1 PRMT R0, RZ, 0x654, R0 ;  /* 0x00000654ff009816 */ /* 0x000fe20000000000 */
        /* <DEDUP_REMOVED lines=157> */
[----:B------:R-:W-:Y:S01]  /*2bc0*/  ULOP3.LUT UR10, URZ, UR55, URZ, 0x33, !UPT ;  /* 0x000000373f0a7292 */ /* 0x000fe2000f8e333f */
        /* <DEDUP_REMOVED lines=8> */
[----:B------:R-:W-:Y:S02]  /*2c50*/  ULDC.64 UR6, c[0x0][0x9e0] ;  /* 0x0002780000067ab9 */ /* 0x000fe40000000a00 */
[----:B------:R-:W-:Y:S01]  /*2c60*/  UISETP.GE.AND UP0, UPT, UR7, 0x1, UPT ;  /* 0x000000010700788c */ /* 0x000fe2000bf06270 */
[----:B------:R-:W-:Y:S02]  /*2c70*/  WARPGROUP.DEPBAR.LE gsb0, 0x0 ;  /* 0x00008000000079c5 */ /* 0x000fe40000010000 */
[----:B------:R-:W-:-:S06]  /*2c80*/  WARPGROUP.ARRIVE ;  /* 0x00000000000079c5 */ /* 0x000fcc0000000000 */
[----:B------:R-:W-:Y:S03]  /*2c90*/  QGMMA.64x32x32.F32.E4M3.E4M3 R24, gdesc[UR20], R24, gsb0 ;  /* 0x00600000141879f3 */ /* 0x000fe60008000818 */
[----:B------:R-:W-:Y:S02]  /*2ca0*/  WARPGROUP.DEPBAR.LE gsb0, 0x0 ;  /* 0x00008000000079c5 */ /* 0x000fe40000010000 */
[----:B------:R4:W-:Y:S01]  /*2cb0*/  @!P1 SYNCS.ARRIVE.TRANS64.RED.A1T0 RZ, [R0+URZ], RZ ;  /* 0x000000ff00ff99a7 */ /* 0x0009e2000810043f */
[----:B------:R-:W-:Y:S02]  /*2cc0*/  PLOP3.LUT P1, PT, PT, PT, UP0, 0x40, 0x0 ;  /* 0x000000000000781c */ /* 0x000fe40003f2e808 */
[----:B----4-:R-:W-:-:S05]  /*2cd0*/  IADD3 R0, -R12, 0xa1, R107 ;  /* 0x000000a10c007810 */ /* 0x010fca0007ffe16b */
[----:B------:R-:W-:Y:S02]  /*2ce0*/  IMAD R3, R17, -0x2, R0 ;  /* 0xfffffffe11037824 */ /* 0x000fe400078e0200 */
[----:B-----5:R-:W-:Y:S02]  /*2cf0*/  IMAD R0, R18, R15, R5 ;  /* 0x0000000f12007224 */ /* 0x020fe400078e0205 */
[----:B------:R-:W-:Y:S02]  /*2d00*/  VIADD R9, R3, UR6 ;  /* 0x0000000603097c36 */ /* 0x000fe40008000000 */
[----:B------:R-:W-:Y:S02]  /*2d10*/  IMAD R6, R17, -0x2, R0 ;  /* 0xfffffffe11067824 */ /* 0x000fe400078e0200 */
[----:B------:R-:W-:-:S03]  /*2d20*/  VIADD R10, R3, UR10 ;  /* 0x0000000a030a7c36 */ /* 0x000fc60008000000 */
[----:B------:R-:W-:Y:S01]  /*2d30*/  VIADDMNMX R0, R8, R9, R6, PT ;  /* 0x0000000908007246 */ /* 0x000fe20003800106 */
[----:B------:R-:W-:Y:S01]  /*2d40*/  IMAD.IADD R3, R10, 0x1, R8 ;  /* 0x000000010a037824 */ /* 0x000fe200078e0208 */
[----:B------:R-:W-:Y:S06]  /*2d50*/  @P1 BRA `(.L_x_914) ;  /* 0x0000000000581947 */ /* 0x000fec0003800000 */
[----:B------:R-:W-:Y:S01]  /*2d60*/  IMAD R4, R18, R15, R8 ;  /* 0x0000000f12047224 */ /* 0x000fe200078e0208 */
[----:B------:R-:W-:Y:S03]  /*2d70*/  BSSY B0, `(.L_x_915) ;  /* 0x0000011000007945 */ /* 0x000fe60003800000 */
[----:B------:R-:W-:-:S05]  /*2d80*/  IMAD.IADD R4, R4, 0x1, -R12 ;  /* 0x0000000104047824 */ /* 0x000fca00078e0a0c */
[----:B------:R-:W-:-:S13]  /*2d90*/  ISETP.GT.AND P1, PT, R4, -0x1, PT ;  /* 0xffffffff0400780c */ /* 0x000fda0003f24270 */
[----:B------:R-:W-:Y:S05]  /*2da0*/  @P1 BRA `(.L_x_916) ;  /* 0x0000000000201947 */ /* 0x000fea0003800000 */
[----:B------:R-:W-:Y:S01]  /*2db0*/  UISETP.NE.AND UP1, UPT, UR7, 0x1, UPT ;  /* 0x000000010700788c */ /* 0x000fe2000bf25270 */
[----:B------:R-:W-:-:S05]  /*2dc0*/  LOP3.LUT R4, RZ, R4, RZ, 0x33, !PT ;  /* 0x00000004ff047212 */ /* 0x000fca00078e33ff */
[----:B------:R-:W-:-:S05]  /*2dd0*/  PLOP3.LUT P1, PT, PT, PT, UP1, 0x80, 0x0 ;  /* 0x000000000000781c */ /* 0x000fca0003f2f018 */
[----:B------:R-:W-:-:S08]  /*2de0*/  @UP1 ULDC.64 UR10, c[0x0][0x9e8] ;  /* 0x00027a00000a1ab9 */ /* 0x000fd00000000a00 */
[----:B------:R-:W-:-:S05]  /*2df0*/  @P1 IMAD.HI.U32 R7, R4, UR10, RZ ;  /* 0x0000000a04071c27 */ /* 0x000fca000f8e00ff */
[----:B------:R-:W-:-:S04]  /*2e00*/  @P1 SHF.R.U32.HI R4, RZ, UR11, R7 ;  /* 0x0000000bff041c19 */ /* 0x000fc80008011607 */
[----:B------:R-:W-:Y:S01]  /*2e10*/  LOP3.LUT R4, RZ, R4, RZ, 0x33, !PT ;  /* 0x00000004ff047212 */ /* 0x000fe200078e33ff */
[----:B------:R-:W-:Y:S06]  /*2e20*/  BRA `(.L_x_917) ;  /* 0x0000000000147947 */ /* 0x000fec0003800000 */
.L_x_916:
[----:B------:R-:W-:-:S06]  /*2e30*/  UISETP.NE.AND UP1, UPT, UR7, 0x1, UPT ;  /* 0x000000010700788c */ /* 0x000fcc000bf25270 */
[----:B------:R-:W-:-:S05]  /*2e40*/  PLOP3.LUT P1, PT, PT, PT, UP1, 0x80, 0x0 ;  /* 0x000000000000781c */ /* 0x000fca0003f2f018 */
[----:B------:R-:W-:-:S08]  /*2e50*/  @UP1 ULDC.64 UR10, c[0x0][0x9e8] ;  /* 0x00027a00000a1ab9 */ /* 0x000fd00000000a00 */
[----:B------:R-:W-:-:S05]  /*2e60*/  @P1 IMAD.HI.U32 R7, R4, UR10, RZ ;  /* 0x0000000a04071c27 */ /* 0x000fca000f8e00ff */
[----:B------:R-:W-:-:S07]  /*2e70*/  @P1 SHF.R.U32.HI R4, RZ, UR11, R7 ;  /* 0x0000000bff041c19 */ /* 0x000fce0008011607 */
.L_x_917:
[----:B------:R-:W-:Y:S05]  /*2e80*/  BSYNC B0 ;  /* 0x0000000000007941 */ /* 0x000fea0003800000 */
.L_x_915:
[----:B------:R-:W-:-:S05]  /*2e90*/  IMAD R4, R4, UR7, R11 ;  /* 0x0000000704047c24 */ /* 0x000fca000f8e020b */
[----:B------:R-:W-:Y:S02]  /*2ea0*/  VIMNMX R3, R3, R4, !PT ;  /* 0x0000000403037248 */ /* 0x000fe40007fe0100 */
[----:B------:R-:W-:-:S07]  /*2eb0*/  VIADDMNMX R0, R4, UR7, R0, PT ;  /* 0x0000000704007c46 */ /* 0x000fce000b800100 */
.L_x_914:
[C---:B------:R-:W-:Y:S01]  /*2ec0*/  ISETP.GE.AND P1, PT, R5.reuse, 0x2, PT ;  /* 0x000000020500780c */ /* 0x040fe20003f26270 */
[----:B------:R-:W-:Y:S01]  /*2ed0*/  VIADD R7, R8, 0x8 ;  /* 0x0000000808077836 */ /* 0x000fe20000000000 */
[----:B------:R-:W-:Y:S02]  /*2ee0*/  ISETP.GE.AND P3, PT, R5, 0xa, PT ;  /* 0x0000000a0500780c */ /* 0x000fe40003f66270 */
[----:B------:R-:W-:Y:S01]  /*2ef0*/  P2R R20, PR, RZ, 0x2 ;  /* 0x00000002ff147803 */ /* 0x000fe20000000000 */
[----:B------:R-:W-:Y:S01]  /*2f00*/  IMAD.IADD R4, R10, 0x1, R7 ;  /* 0x000000010a047824 */ /* 0x000fe200078e0207 */
[----:B------:R-:W-:Y:S02]  /*2f10*/  ISETP.GT.AND P1, PT, R3, 0x1, !P1 ;  /* 0x000000010300780c */ /* 0x000fe40004f24270 */
[----:B------:R-:W-:Y:S02]  /*2f20*/  ISETP.GE.AND P2, PT, R5, 0x9, PT ;  /* 0x000000090500780c */ /* 0x000fe40003f46270 */
[----:B------:R-:W-:-:S02]  /*2f30*/  ISETP.LT.OR P1, PT, R0, 0x2, P1 ;  /* 0x000000020000780c */ /* 0x000fc40000f21670 */
[----:B------:R-:W-:Y:S02]  /*2f40*/  P2R R21, PR, RZ, 0x4 ;  /* 0x00000004ff157803 */ /* 0x000fe40000000000 */
[----:B------:R-:W-:Y:S02]  /*2f50*/  FSEL R89, R89, -INF , !P1 ;  /* 0xff80000059597808 */ /* 0x000fe40004800000 */
[C---:B------:R-:W-:Y:S02]  /*2f60*/  ISETP.GT.AND P1, PT, R3.reuse, 0x9, !P3 ;  /* 0x000000090300780c */ /* 0x040fe40005f24270 */
[----:B------:R-:W-:Y:S02]  /*2f70*/  P2R R106, PR, RZ, 0x8 ;  /* 0x00000008ff6a7803 */ /* 0x000fe40000000000 */
[----:B------:R-:W-:Y:S02]  /*2f80*/  ISETP.LT.OR P1, PT, R0, 0xa, P1 ;  /* 0x0000000a0000780c */ /* 0x000fe40000f21670 */
[----:B------:R-:W-:-:S02]  /*2f90*/  ISETP.GT.AND P2, PT, R3, 0x8, !P2 ;  /* 0x000000080300780c */ /* 0x000fc40005744270 */
[----:B------:R-:W-:Y:S02]  /*2fa0*/  ISETP.GE.AND P3, PT, R5, 0x11, PT ;  /* 0x000000110500780c */ /* 0x000fe40003f66270 */
[----:B------:R-:W-:Y:S02]  /*2fb0*/  FSEL R93, R93, -INF , !P1 ;  /* 0xff8000005d5d7808 */ /* 0x000fe40004800000 */
[----:B------:R-:W-:Y:S02]  /*2fc0*/  ISETP.LT.OR P2, PT, R0, 0x9, P2 ;  /* 0x000000090000780c */ /* 0x000fe40001741670 */
[----:B------:R-:W-:Y:S02]  /*2fd0*/  ISETP.GT.AND P1, PT, R3, 0x10, !P3 ;  /* 0x000000100300780c */ /* 0x000fe40005f24270 */
[----:B------:R-:W-:Y:S02]  /*2fe0*/  FSEL R92, R92, -INF , !P2 ;  /* 0xff8000005c5c7808 */ /* 0x000fe40005000000 */
[----:B------:R-:W-:-:S02]  /*2ff0*/  ISETP.LT.OR P1, PT, R0, 0x11, P1 ;  /* 0x000000110000780c */ /* 0x000fc40000f21670 */
[----:B------:R-:W-:Y:S02]  /*3000*/  ISETP.GE.AND P2, PT, R5, 0x12, PT ;  /* 0x000000120500780c */ /* 0x000fe40003f46270 */
[----:B------:R-:W-:Y:S02]  /*3010*/  FSEL R96, R96, -INF , !P1 ;  /* 0xff80000060607808 */ /* 0x000fe40004800000 */
[----:B------:R-:W-:Y:S02]  /*3020*/  ISETP.GT.AND P1, PT, R3, 0x11, !P2 ;  /* 0x000000110300780c */ /* 0x000fe40005724270 */
[----:B------:R-:W-:Y:S02]  /*3030*/  P2R R108, PR, RZ, 0x4 ;  /* 0x00000004ff6c7803 */ /* 0x000fe40000000000 */
[----:B------:R-:W-:Y:S02]  /*3040*/  ISETP.LT.OR P1, PT, R0, 0x12, P1 ;  /* 0x000000120000780c */ /* 0x000fe40000f21670 */
[----:B------:R-:W-:-:S02]  /*3050*/  ISETP.GE.AND P2, PT, R5, 0x19, PT ;  /* 0x000000190500780c */ /* 0x000fc40003f46270 */
[----:B------:R-:W-:Y:S02]  /*3060*/  FSEL R97, R97, -INF , !P1 ;  /* 0xff80000061617808 */ /* 0x000fe40004800000 */
[----:B------:R-:W-:Y:S02]  /*3070*/  ISETP.GT.AND P1, PT, R3, 0x18, !P2 ;  /* 0x000000180300780c */ /* 0x000fe40005724270 */
[----:B------:R-:W-:Y:S02]  /*3080*/  P2R R109, PR, RZ, 0x4 ;  /* 0x00000004ff6d7803 */ /* 0x000fe40000000000 */
[----:B------:R-:W-:Y:S02]  /*3090*/  ISETP.LT.OR P1, PT, R0, 0x19, P1 ;  /* 0x000000190000780c */ /* 0x000fe40000f21670 */
[----:B------:R-:W-:Y:S02]  /*30a0*/  ISETP.GE.AND P2, PT, R5, 0x1a, PT ;  /* 0x0000001a0500780c */ /* 0x000fe40003f46270 */
[----:B------:R-:W-:-:S02]  /*30b0*/  FSEL R100, R100, -INF , !P1 ;  /* 0xff80000064647808 */ /* 0x000fc40004800000 */
[----:B------:R-:W-:Y:S02]  /*30c0*/  ISETP.GT.AND P1, PT, R3, 0x19, !P2 ;  /* 0x000000190300780c */ /* 0x000fe40005724270 */
[----:B------:R-:W-:Y:S02]  /*30d0*/  P2R R110, PR, RZ, 0x4 ;  /* 0x00000004ff6e7803 */ /* 0x000fe40000000000 */
[----:B------:R-:W-:Y:S02]  /*30e0*/  ISETP.LT.OR P1, PT, R0, 0x1a, P1 ;  /* 0x0000001a0000780c */ /* 0x000fe40000f21670 */
[----:B------:R-:W-:Y:S02]  /*30f0*/  P2R R107, PR, RZ, 0x8 ;  /* 0x00000008ff6b7803 */ /* 0x000fe40000000000 */
[----:B------:R-:W-:Y:S02]  /*3100*/  FSEL R101, R101, -INF , !P1 ;  /* 0xff80000065657808 */ /* 0x000fe40004800000 */
[----:B------:R-:W-:-:S02]  /*3110*/  ISETP.GE.AND P1, PT, R5, 0x21, PT ;  /* 0x000000210500780c */ /* 0x000fc40003f26270 */
[----:B------:R-:W-:Y:S02]  /*3120*/  ISETP.GE.AND P3, PT, R5, 0x22, PT ;  /* 0x000000220500780c */ /* 0x000fe40003f66270 */
[----:B------:R-:W-:Y:S02]  /*3130*/  ISETP.GT.AND P2, PT, R3, 0x20, !P1 ;  /* 0x000000200300780c */ /* 0x000fe40004f44270 */
[----:B------:R-:W-:Y:S02]  /*3140*/  P2R R111, PR, RZ, 0x8 ;  /* 0x00000008ff6f7803 */ /* 0x000fe40000000000 */
[----:B------:R-:W-:Y:S02]  /*3150*/  ISETP.LT.OR P2, PT, R0, 0x21, P2 ;  /* 0x000000210000780c */ /* 0x000fe40001741670 */
[----:B------:R-:W-:Y:S02]  /*3160*/  ISETP.GE.AND P4, PT, R5, 0x31, PT ;  /* 0x000000310500780c */ /* 0x000fe40003f86270 */
[----:B------:R-:W-:-:S02]  /*3170*/  FSEL R72, R72, -INF , !P2 ;  /* 0xff80000048487808 */ /* 0x000fc40005000000 */
[----:B------:R-:W-:Y:S02]  /*3180*/  ISETP.GT.AND P2, PT, R3, 0x21, !P3 ;  /* 0x000000210300780c */ /* 0x000fe40005f44270 */
[----:B------:R-:W-:Y:S02]  /*3190*/  ISETP.GE.AND P3, PT, R5, 0x29, PT ;  /* 0x000000290500780c */ /* 0x000fe40003f66270 */
[----:B------:R-:W-:Y:S02]  /*31a0*/  ISETP.LT.OR P2, PT, R0, 0x22, P2 ;  /* 0x000000220000780c */ /* 0x000fe40001741670 */
[----:B------:R-:W-:Y:S02]  /*31b0*/  P2R R112, PR, RZ, 0x8 ;  /* 0x00000008ff707803 */ /* 0x000fe40000000000 */
[----:B------:R-:W-:Y:S02]  /*31c0*/  FSEL R73, R73, -INF , !P2 ;  /* 0xff80000049497808 */ /* 0x000fe40005000000 */
[----:B------:R-:W-:-:S02]  /*31d0*/  ISETP.GT.AND P2, PT, R3, 0x28, !P3 ;  /* 0x000000280300780c */ /* 0x000fc40005f44270 */
[----:B------:R-:W-:Y:S02]  /*31e0*/  P2R R113, PR, RZ, 0x10 ;  /* 0x00000010ff717803 */ /* 0x000fe40000000000 */
[----:B------:R-:W-:-:S04]  /*31f0*/  ISETP.LT.OR P2, PT, R0, 0x29, P2 ;  /* 0x000000290000780c */ /* 0x000fc80001741670 */
[----:B------:R-:W-:Y:S02]  /*3200*/  FSEL R76, R76, -INF , !P2 ;  /* 0xff8000004c4c7808 */ /* 0x000fe40005000000 */
[----:B------:R-:W-:-:S04]  /*3210*/  ISETP.GE.AND P2, PT, R5, 0x2a, PT ;  /* 0x0000002a0500780c */ /* 0x000fc80003f46270 */
[----:B------:R-:W-:-:S04]  /*3220*/  ISETP.GT.AND P3, PT, R3, 0x29, !P2 ;  /* 0x000000290300780c */ /* 0x000fc80005764270 */
[----:B------:R-:W-:-:S04]  /*3230*/  ISETP.LT.OR P3, PT, R0, 0x2a, P3 ;  /* 0x0000002a0000780c */ /* 0x000fc80001f61670 */
[----:B------:R-:W-:Y:S02]  /*3240*/  FSEL R77, R77, -INF , !P3 ;  /* 0xff8000004d4d7808 */ /* 0x000fe40005800000 */
[----:B------:R-:W-:Y:S02]  /*3250*/  ISETP.GT.AND P3, PT, R3, 0x30, !P4 ;  /* 0x000000300300780c */ /* 0x000fe40006764270 */
[----:B------:R-:W-:Y:S02]  /*3260*/  ISETP.GE.AND P4, PT, R5, 0x32, PT ;  /* 0x000000320500780c */ /* 0x000fe40003f86270 */
[----:B------:R-:W-:Y:S02]  /*3270*/  ISETP.LT.OR P3, PT, R0, 0x31, P3 ;  /* 0x000000310000780c */ /* 0x000fe40001f61670 */
[----:B------:R-:W-:Y:S02]  /*3280*/  P2R R114, PR, RZ, 0x10 ;  /* 0x00000010ff727803 */ /* 0x000fe40000000000 */
[----:B------:R-:W-:-:S02]  /*3290*/  FSEL R80, R80, -INF , !P3 ;  /* 0xff80000050507808 */ /* 0x000fc40005800000 */
[----:B------:R-:W-:Y:S02]  /*32a0*/  ISETP.GT.AND P3, PT, R3, 0x31, !P4 ;  /* 0x000000310300780c */ /* 0x000fe40006764270 */
[----:B------:R-:W-:Y:S02]  /*32b0*/  ISETP.GE.AND P4, PT, R5, 0x39, PT ;  /* 0x000000390500780c */ /* 0x000fe40003f86270 */
[----:B------:R-:W-:Y:S02]  /*32c0*/  ISETP.LT.OR P3, PT, R0, 0x32, P3 ;  /* 0x000000320000780c */ /* 0x000fe40001f61670 */
[----:B------:R-:W-:Y:S02]  /*32d0*/  P2R R115, PR, RZ, 0x10 ;  /* 0x00000010ff737803 */ /* 0x000fe40000000000 */
[----:B------:R-:W-:Y:S02]  /*32e0*/  FSEL R81, R81, -INF , !P3 ;  /* 0xff80000051517808 */ /* 0x000fe40005800000 */
[----:B------:R-:W-:-:S02]  /*32f0*/  ISETP.GT.AND P3, PT, R3, 0x38, !P4 ;  /* 0x000000380300780c */ /* 0x000fc40006764270 */
[----:B------:R-:W-:Y:S02]  /*3300*/  ISETP.GE.AND P4, PT, R5, 0x3a, PT ;  /* 0x0000003a0500780c */ /* 0x000fe40003f86270 */
[----:B------:R-:W-:Y:S02]  /*3310*/  ISETP.LT.OR P3, PT, R0, 0x39, P3 ;  /* 0x000000390000780c */ /* 0x000fe40001f61670 */
[----:B------:R-:W-:Y:S02]  /*3320*/  P2R R116, PR, RZ, 0x10 ;  /* 0x00000010ff747803 */ /* 0x000fe40000000000 */
[----:B------:R-:W-:Y:S02]  /*3330*/  FSEL R84, R84, -INF , !P3 ;  /* 0xff80000054547808 */ /* 0x000fe40005800000 */
[----:B------:R-:W-:Y:S02]  /*3340*/  ISETP.GT.AND P3, PT, R3, 0x39, !P4 ;  /* 0x000000390300780c */ /* 0x000fe40006764270 */
[----:B------:R-:W-:-:S02]  /*3350*/  ISETP.GE.AND P4, PT, R5, 0x41, PT ;  /* 0x000000410500780c */ /* 0x000fc40003f86270 */
[C---:B------:R-:W-:Y:S02]  /*3360*/  ISETP.LT.OR P3, PT, R0.reuse, 0x3a, P3 ;  /* 0x0000003a0000780c */ /* 0x040fe40001f61670 */
[----:B------:R-:W-:Y:S02]  /*3370*/  P2R R117, PR, RZ, 0x10 ;  /* 0x00000010ff757803 */ /* 0x000fe40000000000 */
[----:B------:R-:W-:Y:S02]  /*3380*/  FSEL R85, R85, -INF , !P3 ;  /* 0xff80000055557808 */ /* 0x000fe40005800000 */
[----:B------:R-:W-:Y:S02]  /*3390*/  ISETP.GT.AND P3, PT, R3, 0x40, !P4 ;  /* 0x000000400300780c */ /* 0x000fe40006764270 */
[----:B------:R-:W-:Y:S02]  /*33a0*/  ISETP.GE.AND P4, PT, R5, 0x42, PT ;  /* 0x000000420500780c */ /* 0x000fe40003f86270 */
[----:B------:R-:W-:-:S02]  /*33b0*/  ISETP.LT.OR P3, PT, R0, 0x41, P3 ;  /* 0x000000410000780c */ /* 0x000fc40001f61670 */
[----:B------:R-:W-:Y:S02]  /*33c0*/  P2R R118, PR, RZ, 0x10 ;  /* 0x00000010ff767803 */ /* 0x000fe40000000000 */
[----:B------:R-:W-:Y:S02]  /*33d0*/  FSEL R56, R56, -INF , !P3 ;  /* 0xff80000038387808 */ /* 0x000fe40005800000 */
[----:B------:R-:W-:Y:S02]  /*33e0*/  ISETP.GT.AND P3, PT, R3, 0x41, !P4 ;  /* 0x000000410300780c */ /* 0x000fe40006764270 */
[----:B------:R-:W-:Y:S02]  /*33f0*/  ISETP.GE.AND P4, PT, R5, 0x49, PT ;  /* 0x000000490500780c */ /* 0x000fe40003f86270 */
[----:B------:R-:W-:Y:S02]  /*3400*/  ISETP.LT.OR P3, PT, R0, 0x42, P3 ;  /* 0x000000420000780c */ /* 0x000fe40001f61670 */
[----:B------:R-:W-:-:S02]  /*3410*/  P2R R119, PR, RZ, 0x10 ;  /* 0x00000010ff777803 */ /* 0x000fc40000000000 */
        /* <DEDUP_REMOVED lines=86> */
[----:B------:R-:W-:-:S04]  /*3980*/  ISETP.GT.AND P3, PT, R3, 0x89, !P4 ;  /* 0x000000890300780c */ /* 0x000fc80006764270 */
[----:B------:R-:W-:-:S04]  /*3990*/  ISETP.LT.OR P3, PT, R0, 0x8a, P3 ;  /* 0x0000008a0000780c */ /* 0x000fc80001f61670 */
[----:B------:R-:W-:Y:S02]  /*39a0*/  FSEL R29, R29, -INF , !P3 ;  /* 0xff8000001d1d7808 */ /* 0x000fe40005800000 */
[----:B------:R-:W-:-:S04]  /*39b0*/  ISETP.GE.AND P3, PT, R5, 0x91, PT ;  /* 0x000000910500780c */ /* 0x000fc80003f66270 */
        /* <DEDUP_REMOVED lines=12> */
[----:B------:R-:W-:Y:S02]  /*3a80*/  P2R R14, PR, RZ, 0x40 ;  /* 0x00000040ff0e7803 */ /* 0x000fe40000000000 */
[----:B------:R-:W-:-:S04]  /*3a90*/  ISETP.GT.AND P6, PT, R3, RZ, !P6 ;  /* 0x000000ff0300720c */ /* 0x000fc800077c4270 */
[----:B------:R-:W-:-:S04]  /*3aa0*/  ISETP.LT.OR P6, PT, R0, 0x1, P6 ;  /* 0x000000010000780c */ /* 0x000fc800037c1670 */
[----:B------:R-:W-:Y:S02]  /*3ab0*/  FSEL R13, R88, -INF , !P6 ;  /* 0xff800000580d7808 */ /* 0x000fe40007000000 */
[----:B------:R-:W-:-:S04]  /*3ac0*/  ISETP.GE.AND P6, PT, R5, 0x9a, PT ;  /* 0x0000009a0500780c */ /* 0x000fc80003fc6270 */
[----:B------:R-:W-:Y:S02]  /*3ad0*/  P2R R137, PR, RZ, 0x40 ;  /* 0x00000040ff897803 */ /* 0x000fe40000000000 */
[----:B------:R-:W-:-:S04]  /*3ae0*/  ISETP.GT.AND P6, PT, R3, 0x99, !P6 ;  /* 0x000000990300780c */ /* 0x000fc800077c4270 */
[----:B------:R-:W-:Y:S02]  /*3af0*/  ISETP.LT.OR P6, PT, R0, 0x9a, P6 ;  /* 0x0000009a0000780c */ /* 0x000fe400037c1670 */
[----:B------:R-:W-:Y:S02]  /*3b00*/  VIADDMNMX R0, R7, R9, R6, PT ;  /* 0x0000000907007246 */ /* 0x000fe40003800106 */
[----:B------:R-:W-:Y:S02]  /*3b10*/  FSEL R37, R37, -INF , !P6 ;  /* 0xff80000025257808 */ /* 0x000fe40007000000 */
[----:B------:R-:W-:-:S13]  /*3b20*/  PLOP3.LUT P6, PT, PT, PT, UP0, 0x40, 0x0 ;  /* 0x000000000000781c */ /* 0x000fda0003fce808 */
[----:B------:R-:W-:Y:S05]  /*3b30*/  @P6 BRA `(.L_x_918) ;  /* 0x0000000000606947 */ /* 0x000fea0003800000 */
        /* <DEDUP_REMOVED lines=9> */
[----:B------:R-:W-:Y:S01]  /*3bd0*/  @P6 IMAD.HI.U32 R5, R3, UR10, RZ ;  /* 0x0000000a03056c27 */ /* 0x000fe2000f8e00ff */
[----:B------:R-:W-:-:S13]  /*3be0*/  PLOP3.LUT P6, PT, PT, PT, UP1, 0x80, 0x0 ;  /* 0x000000000000781c */ /* 0x000fda0003fcf018 */
[----:B------:R-:W-:-:S04]  /*3bf0*/  @P6 SHF.R.U32.HI R3, RZ, UR11, R5 ;  /* 0x0000000bff036c19 */ /* 0x000fc80008011605 */
[----:B------:R-:W-:Y:S01]  /*3c00*/  LOP3.LUT R3, RZ, R3, RZ, 0x33, !PT ;  /* 0x00000003ff037212 */ /* 0x000fe200078e33ff */
[----:B------:R-:W-:Y:S06]  /*3c10*/  BRA `(.L_x_921) ;  /* 0x0000000000187947 */ /* 0x000fec0003800000 */
.L_x_920:
[----:B------:R-:W-:-:S06]  /*3c20*/  UISETP.NE.AND UP1, UPT, UR7, 0x1, UPT ;  /* 0x000000010700788c */ /* 0x000fcc000bf25270 */
[----:B------:R-:W-:-:S05]  /*3c30*/  PLOP3.LUT P6, PT, PT, PT, UP1, 0x80, 0x0 ;  /* 0x000000000000781c */ /* 0x000fca0003fcf018 */
[----:B------:R-:W-:-:S08]  /*3c40*/  @UP1 ULDC.64 UR10, c[0x0][0x9e8] ;  /* 0x00027a00000a1ab9 */ /* 0x000fd00000000a00 */
[----:B------:R-:W-:Y:S01]  /*3c50*/  @P6 IMAD.HI.U32 R5, R3, UR10, RZ ;  /* 0x0000000a03056c27 */ /* 0x000fe2000f8e00ff */
[----:B------:R-:W-:-:S13]  /*3c60*/  PLOP3.LUT P6, PT, PT, PT, UP1, 0x80, 0x0 ;  /* 0x000000000000781c */ /* 0x000fda0003fcf018 */
[----:B------:R-:W-:-:S07]  /*3c70*/  @P6 SHF.R.U32.HI R3, RZ, UR11, R5 ;  /* 0x0000000bff036c19 */ /* 0x000fce0008011605 */
.L_x_921:
[----:B------:R-:W-:Y:S05]  /*3c80*/  BSYNC B0 ;  /* 0x0000000000007941 */ /* 0x000fea0003800000 */
.L_x_919:
[----:B------:R-:W-:-:S05]  /*3c90*/  IMAD R3, R3, UR7, R11 ;  /* 0x0000000703037c24 */ /* 0x000fca000f8e020b */
[----:B------:R-:W-:Y:S02]  /*3ca0*/  VIMNMX R4, R4, R3, !PT ;  /* 0x0000000304047248 */ /* 0x000fe40007fe0100 */
[----:B------:R-:W-:-:S07]  /*3cb0*/  VIADDMNMX R0, R3, UR7, R0, PT ;  /* 0x0000000703007c46 */ /* 0x000fce000b800100 */
.L_x_918:
[C---:B------:R-:W-:Y:S02]  /*3cc0*/  ISETP.GT.AND P1, PT, R4.reuse, 0x20, !P1 ;  /* 0x000000200400780c */ /* 0x040fe40004f24270 */
[----:B------:R-:W-:Y:S02]  /*3cd0*/  ISETP.GT.AND P2, PT, R4, 0x29, !P2 ;  /* 0x000000290400780c */ /* 0x000fe40005744270 */
[C---:B------:R-:W-:Y:S02]  /*3ce0*/  ISETP.LT.OR P1, PT, R0.reuse, 0x21, P1 ;  /* 0x000000210000780c */ /* 0x040fe40000f21670 */
[----:B------:R-:W-:Y:S02]  /*3cf0*/  ISETP.LT.OR P2, PT, R0, 0x2a, P2 ;  /* 0x0000002a0000780c */ /* 0x000fe40001741670 */
[----:B------:R-:W-:Y:S02]  /*3d00*/  FSEL R74, R74, -INF , !P1 ;  /* 0xff8000004a4a7808 */ /* 0x000fe40004800000 */
[----:B------:R-:W-:-:S02]  /*3d10*/  ISETP.NE.AND P1, PT, R111, RZ, PT ;  /* 0x000000ff6f00720c */ /* 0x000fc40003f25270 */
[----:B------:R-:W-:Y:S02]  /*3d20*/  FSEL R79, R79, -INF , !P2 ;  /* 0xff8000004f4f7808 */ /* 0x000fe40005000000 */
[----:B------:R-:W-:Y:S02]  /*3d30*/  ISETP.GT.AND P1, PT, R4, 0x21, !P1 ;  /* 0x000000210400780c */ /* 0x000fe40004f24270 */
[----:B------:R-:W-:Y:S02]  /*3d40*/  ISETP.NE.AND P2, PT, R119, RZ, PT ;  /* 0x000000ff7700720c */ /* 0x000fe40003f45270 */
[----:B------:R-:W-:Y:S02]  /*3d50*/  ISETP.LT.OR P1, PT, R0, 0x22, P1 ;  /* 0x000000220000780c */ /* 0x000fe40000f21670 */
[----:B------:R-:W-:Y:S02]  /*3d60*/  ISETP.NE.AND P6, PT, R120, RZ, PT ;  /* 0x000000ff7800720c */ /* 0x000fe40003fc5270 */
[----:B------:R-:W-:-:S02]  /*3d70*/  FSEL R75, R75, -INF , !P1 ;  /* 0xff8000004b4b7808 */ /* 0x000fc40004800000 */
[----:B------:R-:W-:Y:S02]  /*3d80*/  ISETP.NE.AND P1, PT, R112, RZ, PT ;  /* 0x000000ff7000720c */ /* 0x000fe40003f25270 */
[----:B------:R-:W-:Y:S02]  /*3d90*/  FMNMX.FTZ R3, R13, R89, !PT ;  /* 0x000000590d037209 */ /* 0x000fe40007810000 */
[----:B------:R-:W-:Y:S02]  /*3da0*/  ISETP.GT.AND P1, PT, R4, 0x28, !P1 ;  /* 0x000000280400780c */ /* 0x000fe40004f24270 */
[----:B------:R-:W-:Y:S02]  /*3db0*/  FMNMX.FTZ R6, R92, R3, !PT ;  /* 0x000000035c067209 */ /* 0x000fe40007810000 */
[----:B------:R-:W-:Y:S02]  /*3dc0*/  ISETP.LT.OR P1, PT, R0, 0x29, P1 ;  /* 0x000000290000780c */ /* 0x000fe40000f21670 */
[----:B------:R-:W-:-:S02]  /*3dd0*/  FMNMX.FTZ R3, R93, R6, !PT ;  /* 0x000000065d037209 */ /* 0x000fc40007810000 */
[----:B------:R-:W-:Y:S02]  /*3de0*/  FSEL R78, R78, -INF , !P1 ;  /* 0xff8000004e4e7808 */ /* 0x000fe40004800000 */
[----:B------:R-:W-:Y:S02]  /*3df0*/  ISETP.NE.AND P1, PT, R113, RZ, PT ;  /* 0x000000ff7100720c */ /* 0x000fe40003f25270 */
[----:B------:R-:W-:Y:S02]  /*3e00*/  FMNMX.FTZ R6, R96, R3, !PT ;  /* 0x0000000360067209 */ /* 0x000fe40007810000 */
[----:B------:R-:W-:Y:S02]  /*3e10*/  ISETP.GT.AND P1, PT, R4, 0x30, !P1 ;  /* 0x000000300400780c */ /* 0x000fe40004f24270 */
[----:B------:R-:W-:Y:S02]  /*3e20*/  FMNMX.FTZ R3, R97, R6, !PT ;  /* 0x0000000661037209 */ /* 0x000fe40007810000 */
[----:B------:R-:W-:-:S02]  /*3e30*/  ISETP.LT.OR P1, PT, R0, 0x31, P1 ;  /* 0x000000310000780c */ /* 0x000fc40000f21670 */
[----:B------:R-:W-:Y:S02]  /*3e40*/  FMNMX.FTZ R6, R100, R3, !PT ;  /* 0x0000000364067209 */ /* 0x000fe40007810000 */
[----:B------:R-:W-:Y:S02]  /*3e50*/  FSEL R82, R82, -INF , !P1 ;  /* 0xff80000052527808 */ /* 0x000fe40004800000 */
[----:B------:R-:W-:Y:S02]  /*3e60*/  ISETP.NE.AND P1, PT, R114, RZ, PT ;  /* 0x000000ff7200720c */ /* 0x000fe40003f25270 */
[----:B------:R-:W-:Y:S02]  /*3e70*/  FMNMX.FTZ R3, R101, R6, !PT ;  /* 0x0000000665037209 */ /* 0x000fe40007810000 */
[----:B------:R-:W-:Y:S02]  /*3e80*/  ISETP.GT.AND P1, PT, R4, 0x31, !P1 ;  /* 0x000000310400780c */ /* 0x000fe40004f24270 */
[----:B------:R-:W-:-:S02]  /*3e90*/  FMNMX.FTZ R6, R72, R3, !PT ;  /* 0x0000000348067209 */ /* 0x000fc40007810000 */
[----:B------:R-:W-:Y:S02]  /*3ea0*/  ISETP.LT.OR P1, PT, R0, 0x32, P1 ;  /* 0x000000320000780c */ /* 0x000fe40000f21670 */
[----:B------:R-:W-:Y:S02]  /*3eb0*/  FMNMX.FTZ R3, R73, R6, !PT ;  /* 0x0000000649037209 */ /* 0x000fe40007810000 */
[----:B------:R-:W-:Y:S02]  /*3ec0*/  FSEL R83, R83, -INF , !P1 ;  /* 0xff80000053537808 */ /* 0x000fe40004800000 */
[----:B------:R-:W-:Y:S02]  /*3ed0*/  ISETP.NE.AND P1, PT, R115, RZ, PT ;  /* 0x000000ff7300720c */ /* 0x000fe40003f25270 */
[----:B------:R-:W-:Y:S02]  /*3ee0*/  FMNMX.FTZ R6, R76, R3, !PT ;  /* 0x000000034c067209 */ /* 0x000fe40007810000 */
[----:B------:R-:W-:-:S02]  /*3ef0*/  ISETP.GT.AND P1, PT, R4, 0x38, !P1 ;  /* 0x000000380400780c */ /* 0x000fc40004f24270 */
[----:B------:R-:W-:Y:S02]  /*3f00*/  FMNMX.FTZ R3, R77, R6, !PT ;  /* 0x000000064d037209 */ /* 0x000fe40007810000 */
[----:B------:R-:W-:Y:S02]  /*3f10*/  ISETP.LT.OR P1, PT, R0, 0x39, P1 ;  /* 0x000000390000780c */ /* 0x000fe40000f21670 */
[----:B------:R-:W-:Y:S02]  /*3f20*/  FMNMX.FTZ R6, R80, R3, !PT ;  /* 0x0000000350067209 */ /* 0x000fe40007810000 */
[----:B------:R-:W-:Y:S02]  /*3f30*/  FSEL R86, R86, -INF , !P1 ;  /* 0xff80000056567808 */ /* 0x000fe40004800000 */
[----:B------:R-:W-:Y:S02]  /*3f40*/  ISETP.NE.AND P1, PT, R116, RZ, PT ;  /* 0x000000ff7400720c */ /* 0x000fe40003f25270 */
[----:B------:R-:W-:-:S02]  /*3f50*/  FMNMX.FTZ R3, R81, R6, !PT ;  /* 0x0000000651037209 */ /* 0x000fc40007810000 */
[----:B------:R-:W-:Y:S02]  /*3f60*/  ISETP.GT.AND P1, PT, R4, 0x39, !P1 ;  /* 0x000000390400780c */ /* 0x000fe40004f24270 */
[----:B------:R-:W-:Y:S02]  /*3f70*/  FMNMX.FTZ R6, R84, R3, !PT ;  /* 0x0000000354067209 */ /* 0x000fe40007810000 */
[----:B------:R-:W-:Y:S02]  /*3f80*/  ISETP.LT.OR P1, PT, R0, 0x3a, P1 ;  /* 0x0000003a0000780c */ /* 0x000fe40000f21670 */
[----:B------:R-:W-:Y:S02]  /*3f90*/  FMNMX.FTZ R3, R85, R6, !PT ;  /* 0x0000000655037209 */ /* 0x000fe40007810000 */
[----:B------:R-:W-:Y:S02]  /*3fa0*/  FSEL R87, R87, -INF , !P1 ;  /* 0xff80000057577808 */ /* 0x000fe40004800000 */
[----:B------:R-:W-:-:S02]  /*3fb0*/  ISETP.NE.AND P1, PT, R117, RZ, PT ;  /* 0x000000ff7500720c */ /* 0x000fc40003f25270 */
[----:B------:R-:W-:Y:S02]  /*3fc0*/  FMNMX.FTZ R6, R56, R3, !PT ;  /* 0x0000000338067209 */ /* 0x000fe40007810000 */
[----:B------:R-:W-:Y:S02]  /*3fd0*/  ISETP.GT.AND P1, PT, R4, 0x40, !P1 ;  /* 0x000000400400780c */ /* 0x000fe40004f24270 */
[----:B------:R-:W-:Y:S02]  /*3fe0*/  FMNMX.FTZ R3, R57, R6, !PT ;  /* 0x0000000639037209 */ /* 0x000fe40007810000 */
[----:B------:R-:W-:Y:S02]  /*3ff0*/  ISETP.LT.OR P1, PT, R0, 0x41, P1 ;  /* 0x000000410000780c */ /* 0x000fe40000f21670 */
[----:B------:R-:W-:Y:S02]  /*4000*/  FMNMX.FTZ R6, R60, R3, !PT ;  /* 0x000000033c067209 */ /* 0x000fe40007810000 */
        /* <DEDUP_REMOVED lines=8> */
[----:B------:R-:W-:Y:S02]  /*4090*/  ISETP.GT.AND P1, PT, R4, 0x48, !P2 ;  /* 0x000000480400780c */ /* 0x000fe40005724270 */
[----:B------:R-:W-:Y:S02]  /*40a0*/  ISETP.NE.AND P2, PT, R130, RZ, PT ;  /* 0x000000ff8200720c */ /* 0x000fe40003f45270 */
[----:B------:R-:W-:Y:S02]  /*40b0*/  ISETP.LT.OR P1, PT, R0, 0x49, P1 ;  /* 0x000000490000780c */ /* 0x000fe40000f21670 */
[----:B------:R-:W-:Y:S02]  /*40c0*/  FMNMX.FTZ R6, R68, R3, !PT ;  /* 0x0000000344067209 */ /* 0x000fe40007810000 */
[----:B------:R-:W-:-:S02]  /*40d0*/  FSEL R62, R62, -INF , !P1 ;  /* 0xff8000003e3e7808 */ /* 0x000fc40004800000 */
[----:B------:R-:W-:Y:S02]  /*40e0*/  ISETP.GT.AND P1, PT, R4, 0x49, !P6 ;  /* 0x000000490400780c */ /* 0x000fe40007724270 */
[----:B------:R-:W-:Y:S02]  /*40f0*/  ISETP.NE.AND P6, PT, R131, RZ, PT ;  /* 0x000000ff8300720c */ /* 0x000fe40003fc5270 */
        /* <DEDUP_REMOVED lines=40> */
[C---:B------:R-:W-:Y:S02]  /*4380*/  ISETP.GT.AND P1, PT, R4.reuse, 0x61, !P1 ;  /* 0x000000610400780c */ /* 0x040fe40004f24270 */
[----:B------:R-:W-:Y:S01]  /*4390*/  ISETP.GT.AND P3, PT, R4, 0x90, !P3 ;  /* 0x000000900400780c */ /* 0x000fe20005f64270 */
[----:B------:R-:W1:Y:S01]  /*43a0*/  SHFL.BFLY PT, R3, R6, 0x2, 0x1f ;  /* 0x0c401f0006037f89 */ /* 0x000e6200000e0000 */
[----:B------:R-:W-:Y:S02]  /*43b0*/  ISETP.LT.OR P1, PT, R0, 0x62, P1 ;  /* 0x000000620000780c */ /* 0x000fe40000f21670 */
[----:B------:R-:W-:Y:S02]  /*43c0*/  ISETP.GT.AND P4, PT, R4, 0x91, !P4 ;  /* 0x000000910400780c */ /* 0x000fe40006784270 */
[----:B------:R-:W-:Y:S02]  /*43d0*/  FSEL R43, R43, -INF , !P1 ;  /* 0xff8000002b2b7808 */ /* 0x000fe40004800000 */
[----:B------:R-:W-:-:S02]  /*43e0*/  ISETP.NE.AND P1, PT, R127, RZ, PT ;  /* 0x000000ff7f00720c */ /* 0x000fc40003f25270 */
[C---:B------:R-:W-:Y:S02]  /*43f0*/  ISETP.GT.AND P5, PT, R4.reuse, 0x98, !P5 ;  /* 0x000000980400780c */ /* 0x040fe40006fa4270 */
[----:B------:R-:W-:Y:S02]  /*4400*/  ISETP.GT.AND P1, PT, R4, 0x68, !P1 ;  /* 0x000000680400780c */ /* 0x000fe40004f24270 */
[C---:B------:R-:W-:Y:S02]  /*4410*/  ISETP.LT.OR P3, PT, R0.reuse, 0x91, P3 ;  /* 0x000000910000780c */ /* 0x040fe40001f61670 */
[C---:B------:R-:W-:Y:S02]  /*4420*/  ISETP.LT.OR P1, PT, R0.reuse, 0x69, P1 ;  /* 0x000000690000780c */ /* 0x040fe40000f21670 */
[----:B------:R-:W-:Y:S02]  /*4430*/  ISETP.LT.OR P4, PT, R0, 0x92, P4 ;  /* 0x000000920000780c */ /* 0x000fe40002781670 */
[----:B------:R-:W-:-:S02]  /*4440*/  FSEL R46, R46, -INF , !P1 ;  /* 0xff8000002e2e7808 */ /* 0x000fc40004800000 */
[----:B------:R-:W-:Y:S02]  /*4450*/  ISETP.NE.AND P1, PT, R128, RZ, PT ;  /* 0x000000ff8000720c */ /* 0x000fe40003f25270 */
[----:B------:R-:W-:Y:S02]  /*4460*/  FSEL R34, R34, -INF , !P3 ;  /* 0xff80000022227808 */ /* 0x000fe40005800000 */
[----:B------:R-:W-:Y:S02]  /*4470*/  ISETP.GT.AND P1, PT, R4, 0x69, !P1 ;  /* 0x000000690400780c */ /* 0x000fe40004f24270 */
[----:B-1----:R-:W-:Y:S02]  /*4480*/  FMNMX.FTZ R9, R6, R3, !PT ;  /* 0x0000000306097209 */ /* 0x002fe40007810000 */
[C---:B------:R-:W-:Y:S02]  /*4490*/  ISETP.LT.OR P1, PT, R0.reuse, 0x6a, P1 ;  /* 0x0000006a0000780c */ /* 0x040fe40000f21670 */
[----:B------:R-:W-:Y:S01]  /*44a0*/  ISETP.LT.OR P5, PT, R0, 0x99, P5 ;  /* 0x000000990000780c */ /* 0x000fe20002fa1670 */
[----:B------:R-:W1:Y:S01]  /*44b0*/  SHFL.BFLY PT, R10, R9, 0x1, 0x1f ;  /* 0x0c201f00090a7f89 */ /* 0x000e6200000e0000 */
[----:B------:R-:W-:-:S02]  /*44c0*/  FSEL R47, R47, -INF , !P1 ;  /* 0xff8000002f2f7808 */ /* 0x000fc40004800000 */
[----:B------:R-:W-:Y:S02]  /*44d0*/  ISETP.NE.AND P1, PT, R129, RZ, PT ;  /* 0x000000ff8100720c */ /* 0x000fe40003f25270 */
[----:B------:R-:W-:Y:S02]  /*44e0*/  FSEL R35, R35, -INF , !P4 ;  /* 0xff80000023237808 */ /* 0x000fe40006000000 */
[----:B------:R-:W-:Y:S02]  /*44f0*/  ISETP.GT.AND P1, PT, R4, 0x70, !P1 ;  /* 0x000000700400780c */ /* 0x000fe40004f24270 */
[----:B------:R-:W-:Y:S02]  /*4500*/  FSEL R38, R38, -INF , !P5 ;  /* 0xff80000026267808 */ /* 0x000fe40006800000 */
[----:B------:R-:W-:Y:S02]  /*4510*/  ISETP.LT.OR P1, PT, R0, 0x71, P1 ;  /* 0x000000710000780c */ /* 0x000fe40000f21670 */
[----:B------:R-:W-:-:S02]  /*4520*/  R2UR UR10, R105 ;  /* 0x00000000690a72ca */ /* 0x000fc400000e0000 */
[----:B------:R-:W-:Y:S02]  /*4530*/  FSEL R50, R50, -INF , !P1 ;  /* 0xff80000032327808 */ /* 0x000fe40004800000 */
[----:B------:R-:W-:Y:S02]  /*4540*/  ISETP.GT.AND P1, PT, R4, 0x71, !P2 ;  /* 0x000000710400780c */ /* 0x000fe40005724270 */
[----:B------:R-:W-:Y:S02]  /*4550*/  ISETP.NE.AND P2, PT, R133, RZ, PT ;  /* 0x000000ff8500720c */ /* 0x000fe40003f45270 */
[----:B------:R-:W-:Y:S02]  /*4560*/  ISETP.LT.OR P1, PT, R0, 0x72, P1 ;  /* 0x000000720000780c */ /* 0x000fe40000f21670 */
[----:B-1----:R-:W-:Y:S01]  /*4570*/  FMNMX.FTZ R3, R9, R10, !PT ;  /* 0x0000000a09037209 */ /* 0x002fe20007810000 */
[----:B------:R-:W-:Y:S01]  /*4580*/  IMAD.U32 R10, RZ, RZ, UR41 ;  /* 0x00000029ff0a7e24 */ /* 0x000fe2000f8e00ff */
[----:B------:R-:W-:Y:S01]  /*4590*/  FSEL R51, R51, -INF , !P1 ;  /* 0xff80000033337808 */ /* 0x000fe20004800000 */
[----:B------:R-:W-:Y:S01]  /*45a0*/  UIADD3 UR6, UR10, UR6, URZ ;  /* 0x000000060a067290 */ /* 0x000fe2000fffe03f */
[----:B------:R-:W-:Y:S01]  /*45b0*/  ISETP.GT.AND P1, PT, R4, 0x78, !P6 ;  /* 0x000000780400780c */ /* 0x000fe20007724270 */
[----:B------:R-:W-:-:S01]  /*45c0*/  FFMA.FTZ R5, R3, R10, -8 ;  /* 0xc100000003057423 */ /* 0x000fc2000001000a */
[----:B------:R-:W-:-:S02]  /*45d0*/  ISETP.NE.AND P6, PT, R134, RZ, PT ;  /* 0x000000ff8600720c */ /* 0x000fc40003fc5270 */
[----:B------:R-:W-:-:S04]  /*45e0*/  ISETP.LT.OR P1, PT, R0, 0x79, P1 ;  /* 0x000000790000780c */ /* 0x000fc80000f21670 */
[----:B------:R-:W-:Y:S02]  /*45f0*/  FSEL R54, R54, -INF , !P1 ;  /* 0xff80000036367808 */ /* 0x000fe40004800000 */
[----:B------:R-:W-:-:S04]  /*4600*/  ISETP.NE.AND P1, PT, R132, RZ, PT ;  /* 0x000000ff8400720c */ /* 0x000fc80003f25270 */
[----:B------:R-:W-:-:S04]  /*4610*/  ISETP.GT.AND P1, PT, R4, 0x79, !P1 ;  /* 0x000000790400780c */ /* 0x000fc80004f24270 */
        /* <DEDUP_REMOVED lines=31> */
[----:B------:R-:W-:-:S04]  /*4810*/  ISETP.GT.AND P1, PT, R4, RZ, !P1 ;  /* 0x000000ff0400720c */ /* 0x000fc80004f24270 */
[----:B------:R-:W-:-:S04]  /*4820*/  ISETP.LT.OR P1, PT, R0, 0x1, P1 ;  /* 0x000000010000780c */ /* 0x000fc80000f21670 */
[----:B------:R-:W-:Y:S02]  /*4830*/  FSEL R90, R90, -INF , !P1 ;  /* 0xff8000005a5a7808 */ /* 0x000fe40004800000 */
[----:B------:R-:W-:Y:S02]  /*4840*/  ISETP.GT.AND P1, PT, R4, 0x80, !P2 ;  /* 0x000000800400780c */ /* 0x000fe40005724270 */
[----:B------:R-:W-:Y:S02]  /*4850*/  FMNMX.FTZ R15, R90, R91, !PT ;  /* 0x0000005b5a0f7209 */ /* 0x000fe40007810000 */
[----:B------:R-:W-:Y:S02]  /*4860*/  ISETP.LT.OR P1, PT, R0, 0x81, P1 ;  /* 0x000000810000780c */ /* 0x000fe40000f21670 */
[----:B------:R-:W-:Y:S02]  /*4870*/  FMNMX.FTZ R20, R94, R15, !PT ;  /* 0x0000000f5e147209 */ /* 0x000fe40007810000 */
[----:B------:R-:W-:-:S02]  /*4880*/  FSEL R26, R26, -INF , !P1 ;  /* 0xff8000001a1a7808 */ /* 0x000fc40004800000 */
[----:B------:R-:W-:Y:S02]  /*4890*/  ISETP.GT.AND P1, PT, R4, 0x81, !P6 ;  /* 0x000000810400780c */ /* 0x000fe40007724270 */
[----:B------:R-:W-:Y:S02]  /*48a0*/  FMNMX.FTZ R21, R95, R20, !PT ;  /* 0x000000145f157209 */ /* 0x000fe40007810000 */
[----:B------:R-:W-:Y:S02]  /*48b0*/  ISETP.LT.OR P1, PT, R0, 0x82, P1 ;  /* 0x000000820000780c */ /* 0x000fe40000f21670 */
[----:B------:R-:W-:Y:S02]  /*48c0*/  ISETP.NE.AND P6, PT, R135, RZ, PT ;  /* 0x000000ff8700720c */ /* 0x000fe40003fc5270 */
[----:B------:R-:W-:Y:S02]  /*48d0*/  FSEL R27, R27, -INF , !P1 ;  /* 0xff8000001b1b7808 */ /* 0x000fe40004800000 */
[----:B------:R-:W-:-:S02]  /*48e0*/  FSETP.NEU.FTZ.AND P1, PT, R3, -INF , PT ;  /* 0xff8000000300780b */ /* 0x000fc40003f3d000 */
[----:B------:R-:W-:Y:S02]  /*48f0*/  ISETP.NE.AND P2, PT, R136, RZ, PT ;  /* 0x000000ff8800720c */ /* 0x000fe40003f45270 */
[----:B------:R-:W-:Y:S02]  /*4900*/  FSEL R88, R5, RZ, P1 ;  /* 0x000000ff05587208 */ /* 0x000fe40000800000 */
[----:B------:R-:W-:Y:S02]  /*4910*/  ISETP.GT.AND P1, PT, R4, 0x88, !P6 ;  /* 0x000000880400780c */ /* 0x000fe40007724270 */
[----:B------:R-:W-:Y:S01]  /*4920*/  ISETP.NE.AND P6, PT, R137, RZ, PT ;  /* 0x000000ff8900720c */ /* 0x000fe20003fc5270 */
[--C-:B------:R-:W-:Y:S01]  /*4930*/  FFMA.FTZ R6, R89, UR41, -R88.reuse ;  /* 0x0000002959067c23 */ /* 0x100fe20008010858 */
[----:B------:R-:W-:-:S01]  /*4940*/  FFMA.FTZ R89, R72, UR41, -R88 ;  /* 0x0000002948597c23 */ /* 0x000fc20008010858 */
[----:B------:R-:W-:Y:S01]  /*4950*/  FMNMX.FTZ R72, R98, R21, !PT ;  /* 0x0000001562487209 */ /* 0x000fe20007810000 */
[----:B------:R-:W-:-:S01]  /*4960*/  FFMA.FTZ R20, R73, UR41, -R88 ;  /* 0x0000002949147c23 */ /* 0x000fc20008010858 */
[--C-:B------:R-:W-:Y:S01]  /*4970*/  FFMA.FTZ R9, R92, UR41, -R88.reuse ;  /* 0x000000295c097c23 */ /* 0x100fe20008010858 */
[----:B------:R-:W-:-:S01]  /*4980*/  FFMA.FTZ R92, R76, UR41, -R88 ;  /* 0x000000294c5c7c23 */ /* 0x000fc20008010858 */
[----:B------:R-:W-:Y:S01]  /*4990*/  FMNMX.FTZ R21, R99, R72, !PT ;  /* 0x0000004863157209 */ /* 0x000fe20007810000 */
[----:B------:R1:W-:Y:S01]  /*49a0*/  MUFU.EX2 R15, R89 ;  /* 0x00000059000f7308 */ /* 0x0003e20000000800 */
[----:B------:R-:W-:Y:S01]  /*49b0*/  ISETP.LT.OR P1, PT, R0, 0x89, P1 ;  /* 0x000000890000780c */ /* 0x000fe20000f21670 */
[--C-:B------:R-:W-:Y:S01]  /*49c0*/  FFMA.FTZ R5, R13, UR41, -R88.reuse ;  /* 0x000000290d057c23 */ /* 0x100fe20008010858 */
[----:B------:R-:W-:Y:S01]  /*49d0*/  FMNMX.FTZ R72, R102, R21, !PT ;  /* 0x0000001566487209 */ /* 0x000fe20007810000 */
[--C-:B------:R-:W-:Y:S01]  /*49e0*/  FFMA.FTZ R10, R93, UR41, -R88.reuse ;  /* 0x000000295d0a7c23 */ /* 0x100fe20008010858 */
[----:B------:R-:W-:Y:S01]  /*49f0*/  FSEL R30, R30, -INF , !P1 ;  /* 0xff8000001e1e7808 */ /* 0x000fe20004800000 */
[--C-:B------:R-:W-:Y:S01]  /*4a00*/  FFMA.FTZ R11, R96, UR41, -R88.reuse ;  /* 0x00000029600b7c23 */ /* 0x100fe20008010858 */
[----:B------:R-:W-:Y:S01]  /*4a10*/  FMNMX.FTZ R73, R103, R72, !PT ;  /* 0x0000004867497209 */ /* 0x000fe20007810000 */
[--C-:B------:R-:W-:Y:S01]  /*4a20*/  FFMA.FTZ R72, R77, UR41, -R88.reuse ;  /* 0x000000294d487c23 */ /* 0x100fe20008010858 */
[----:B-1----:R-:W-:-:S01]  /*4a30*/  FFMA.FTZ R89, R80, UR41, -R88 ;  /* 0x0000002950597c23 */ /* 0x002fc20008010858 */
[----:B------:R1:W-:Y:S01]  /*4a40*/  MUFU.EX2 R21, R92 ;  /* 0x0000005c00157308 */ /* 0x0003e20000000800 */
[----:B------:R-:W-:Y:S01]  /*4a50*/  FMNMX.FTZ R76, R74, R73, !PT ;  /* 0x000000494a4c7209 */ /* 0x000fe20007810000 */
[--C-:B------:R-:W-:Y:S01]  /*4a60*/  FFMA.FTZ R12, R97, UR41, -R88.reuse ;  /* 0x00000029610c7c23 */ /* 0x100fe20008010858 */
[----:B------:R-:W-:Y:S01]  /*4a70*/  ISETP.GT.AND P1, PT, R4, 0x89, !P2 ;  /* 0x000000890400780c */ /* 0x000fe20005724270 */
[--C-:B------:R-:W-:Y:S01]  /*4a80*/  FFMA.FTZ R13, R100, UR41, -R88.reuse ;  /* 0x00000029640d7c23 */ /* 0x100fe20008010858 */
[----:B------:R-:W-:Y:S01]  /*4a90*/  FMNMX.FTZ R73, R75, R76, !PT ;  /* 0x0000004c4b497209 */ /* 0x000fe20007810000 */
[--C-:B------:R-:W-:Y:S01]  /*4aa0*/  FFMA.FTZ R14, R101, UR41, -R88.reuse ;  /* 0x00000029650e7c23 */ /* 0x100fe20008010858 */
[----:B------:R-:W-:Y:S01]  /*4ab0*/  ISETP.LT.OR P1, PT, R0, 0x8a, P1 ;  /* 0x0000008a0000780c */ /* 0x000fe20000f21670 */
[--C-:B------:R-:W-:Y:S01]  /*4ac0*/  FFMA.FTZ R56, R56, UR41, -R88.reuse ;  /* 0x0000002938387c23 */ /* 0x100fe20008010858 */
[----:B------:R-:W-:Y:S01]  /*4ad0*/  FMNMX.FTZ R76, R78, R73, !PT ;  /* 0x000000494e4c7209 */ /* 0x000fe20007810000 */
[--C-:B-1----:R-:W-:Y:S01]  /*4ae0*/  FFMA.FTZ R92, R84, UR41, -R88.reuse ;  /* 0x00000029545c7c23 */ /* 0x102fe20008010858 */
[----:B------:R-:W-:Y:S01]  /*4af0*/  ISETP.GT.AND P2, PT, R4, 0x99, !P6 ;  /* 0x000000990400780c */ /* 0x000fe20007744270 */
[--C-:B------:R-:W-:Y:S01]  /*4b00*/  FFMA.FTZ R57, R57, UR41, -R88.reuse ;  /* 0x0000002939397c23 */ /* 0x100fe20008010858 */
[----:B------:R-:W-:Y:S01]  /*4b10*/  FMNMX.FTZ R77, R79, R76, !PT ;  /* 0x0000004c4f4d7209 */ /* 0x000fe20007810000 */
[--C-:B------:R-:W-:Y:S01]  /*4b20*/  FFMA.FTZ R76, R81, UR41, -R88.reuse ;  /* 0x00000029514c7c23 */ /* 0x100fe20008010858 */
[----:B------:R-:W-:Y:S01]  /*4b30*/  FSEL R31, R31, -INF , !P1 ;  /* 0xff8000001f1f7808 */ /* 0x000fe20004800000 */
[--C-:B------:R-:W-:Y:S01]  /*4b40*/  FFMA.FTZ R60, R60, UR41, -R88.reuse ;  /* 0x000000293c3c7c23 */ /* 0x100fe20008010858 */
[----:B------:R-:W-:Y:S01]  /*4b50*/  FMNMX.FTZ R80, R82, R77, !PT ;  /* 0x0000004d52507209 */ /* 0x000fe20007810000 */
[--C-:B------:R-:W-:Y:S01]  /*4b60*/  FFMA.FTZ R61, R61, UR41, -R88.reuse ;  /* 0x000000293d3d7c23 */ /* 0x100fe20008010858 */
        /* <DEDUP_REMOVED lines=19> */
[----:B------:R-:W-:Y:S01]  /*4ca0*/  FFMA.FTZ R37, R37, UR41, -R88 ;  /* 0x0000002925257c23 */ /* 0x000fe20008010858 */
[----:B------:R-:W-:Y:S02]  /*4cb0*/  MUFU.EX2 R5, R5 ;  /* 0x0000000500057308 */ /* 0x000fe40000000800 */
[----:B------:R-:W-:-:S04]  /*4cc0*/  FMNMX.FTZ R84, R62, R81, !PT ;  /* 0x000000513e547209 */ /* 0x000fc80007810000 */
[----:B------:R-:W-:Y:S02]  /*4cd0*/  FMNMX.FTZ R81, R63, R84, !PT ;  /* 0x000000543f517209 */ /* 0x000fe40007810000 */
[----:B------:R-:W1:Y:S02]  /*4ce0*/  MUFU.EX2 R6, R6 ;  /* 0x0000000600067308 */ /* 0x000e640000000800 */
[----:B------:R-:W-:-:S04]  /*4cf0*/  FMNMX.FTZ R84, R66, R81, !PT ;  /* 0x0000005142547209 */ /* 0x000fc80007810000 */
[----:B------:R-:W-:Y:S02]  /*4d00*/  FMNMX.FTZ R81, R67, R84, !PT ;  /* 0x0000005443517209 */ /* 0x000fe40007810000 */
[----:B------:R-:W2:Y:S02]  /*4d10*/  MUFU.EX2 R9, R9 ;  /* 0x0000000900097308 */ /* 0x000ea40000000800 */
[----:B------:R-:W-:-:S04]  /*4d20*/  FMNMX.FTZ R84, R70, R81, !PT ;  /* 0x0000005146547209 */ /* 0x000fc80007810000 */
[----:B------:R-:W-:Y:S02]  /*4d30*/  FMNMX.FTZ R81, R71, R84, !PT ;  /* 0x0000005447517209 */ /* 0x000fe40007810000 */
[----:B------:R-:W3:Y:S02]  /*4d40*/  MUFU.EX2 R10, R10 ;  /* 0x0000000a000a7308 */ /* 0x000ee40000000800 */
[----:B------:R-:W-:-:S04]  /*4d50*/  FMNMX.FTZ R84, R42, R81, !PT ;  /* 0x000000512a547209 */ /* 0x000fc80007810000 */
[----:B------:R-:W-:Y:S02]  /*4d60*/  FMNMX.FTZ R81, R43, R84, !PT ;  /* 0x000000542b517209 */ /* 0x000fe40007810000 */
[----:B------:R-:W4:Y:S02]  /*4d70*/  MUFU.EX2 R11, R11 ;  /* 0x0000000b000b7308 */ /* 0x000f240000000800 */
[----:B------:R-:W-:-:S04]  /*4d80*/  FMNMX.FTZ R84, R46, R81, !PT ;  /* 0x000000512e547209 */ /* 0x000fc80007810000 */
[----:B------:R-:W-:Y:S02]  /*4d90*/  FMNMX.FTZ R81, R47, R84, !PT ;  /* 0x000000542f517209 */ /* 0x000fe40007810000 */
[----:B------:R5:W-:Y:S02]  /*4da0*/  MUFU.EX2 R73, R89 ;  /* 0x0000005900497308 */ /* 0x000be40000000800 */
[----:B------:R-:W-:-:S04]  /*4db0*/  FMNMX.FTZ R84, R50, R81, !PT ;  /* 0x0000005132547209 */ /* 0x000fc80007810000 */
[----:B------:R-:W-:Y:S02]  /*4dc0*/  FMNMX.FTZ R81, R51, R84, !PT ;  /* 0x0000005433517209 */ /* 0x000fe40007810000 */
[----:B------:R-:W4:Y:S02]  /*4dd0*/  MUFU.EX2 R12, R12 ;  /* 0x0000000c000c7308 */ /* 0x000f240000000800 */
[----:B------:R-:W-:-:S04]  /*4de0*/  FMNMX.FTZ R84, R54, R81, !PT ;  /* 0x0000005136547209 */ /* 0x000fc80007810000 */
[----:B------:R-:W-:Y:S02]  /*4df0*/  FMNMX.FTZ R81, R55, R84, !PT ;  /* 0x0000005437517209 */ /* 0x000fe40007810000 */
[----:B------:R-:W-:Y:S02]  /*4e00*/  MUFU.EX2 R13, R13 ;  /* 0x0000000d000d7308 */ /* 0x000fe40000000800 */
[----:B------:R-:W-:-:S04]  /*4e10*/  FMNMX.FTZ R84, R26, R81, !PT ;  /* 0x000000511a547209 */ /* 0x000fc80007810000 */
[----:B------:R-:W-:Y:S01]  /*4e20*/  FMNMX.FTZ R81, R27, R84, !PT ;  /* 0x000000541b517209 */ /* 0x000fe20007810000 */
[----:B------:R-:W-:-:S01]  /*4e30*/  FFMA.FTZ R84, R40, UR41, -R88 ;  /* 0x0000002928547c23 */ /* 0x000fc20008010858 */
[----:B------:R-:W-:Y:S02]  /*4e40*/  MUFU.EX2 R14, R14 ;  /* 0x0000000e000e7308 */ /* 0x000fe40000000800 */
[----:B------:R-:W-:-:S04]  /*4e50*/  FMNMX.FTZ R4, R30, R81, !PT ;  /* 0x000000511e047209 */ /* 0x000fc80007810000 */
[----:B------:R-:W-:Y:S01]  /*4e60*/  FMNMX.FTZ R85, R31, R4, !PT ;  /* 0x000000041f557209 */ /* 0x000fe20007810000 */
[----:B------:R-:W-:-:S01]  /*4e70*/  FFMA.FTZ R4, R41, UR41, -R88 ;  /* 0x0000002929047c23 */ /* 0x000fc20008010858 */
[----:B------:R1:W-:Y:S02]  /*4e80*/  MUFU.EX2 R81, R84 ;  /* 0x0000005400517308 */ /* 0x0003e40000000800 */
[----:B------:R-:W-:-:S04]  /*4e90*/  FMNMX.FTZ R40, R34, R85, !PT ;  /* 0x0000005522287209 */ /* 0x000fc80007810000 */
        /* <DEDUP_REMOVED lines=9> */
[----:B------:R-:W-:Y:S01]  /*4f30*/  IMAD.U32 R53, RZ, RZ, UR41 ;  /* 0x00000029ff357e24 */ /* 0x000fe2000f8e00ff */
[----:B------:R-:W-:Y:S03]  /*4f40*/  MUFU.EX2 R20, R20 ;  /* 0x0000001400147308 */ /* 0x000fe60000000800 */
[----:B------:R-:W2:Y:S05]  /*4f50*/  SHFL.BFLY PT, R85, R0, 0x2, 0x1f ;  /* 0x0c401f0000557f89 */ /* 0x000eaa00000e0000 */
[----:B------:R4:W-:Y:S08]  /*4f60*/  MUFU.EX2 R77, R92 ;  /* 0x0000005c004d7308 */ /* 0x0009f00000000800 */
[----:B------:R-:W-:Y:S08]  /*4f70*/  MUFU.EX2 R72, R72 ;  /* 0x0000004800487308 */ /* 0x000ff00000000800 */
[----:B------:R-:W-:Y:S01]  /*4f80*/  MUFU.EX2 R76, R76 ;  /* 0x0000004c004c7308 */ /* 0x000fe20000000800 */
[----:B--2---:R-:W-:-:S05]  /*4f90*/  FMNMX.FTZ R85, R0, R85, !PT ;  /* 0x0000005500557209 */ /* 0x004fca0007810000 */
[----:B------:R-:W2:Y:S02]  /*4fa0*/  SHFL.BFLY PT, R0, R85, 0x1, 0x1f ;  /* 0x0c201f0055007f89 */ /* 0x000ea400000e0000 */
[----:B------:R-:W-:Y:S08]  /*4fb0*/  MUFU.EX2 R80, R80 ;  /* 0x0000005000507308 */ /* 0x000ff00000000800 */
[----:B------:R-:W-:Y:S08]  /*4fc0*/  MUFU.EX2 R56, R56 ;  /* 0x0000003800387308 */ /* 0x000ff00000000800 */
[----:B------:R-:W-:Y:S01]  /*4fd0*/  MUFU.EX2 R57, R57 ;  /* 0x0000003900397308 */ /* 0x000fe20000000800 */
[----:B--2---:R-:W-:-:S07]  /*4fe0*/  FMNMX.FTZ R0, R85, R0, !PT ;  /* 0x0000000055007209 */ /* 0x004fce0007810000 */
[----:B------:R-:W-:Y:S01]  /*4ff0*/  MUFU.EX2 R60, R60 ;  /* 0x0000003c003c7308 */ /* 0x000fe20000000800 */
[C---:B------:R-:W-:Y:S01]  /*5000*/  FSETP.NEU.FTZ.AND P1, PT, R0.reuse, -INF , PT ;  /* 0xff8000000000780b */ /* 0x040fe20003f3d000 */
[----:B------:R-:W-:-:S06]  /*5010*/  FFMA.FTZ R52, R0, R53, -8 ;  /* 0xc100000000347423 */ /* 0x000fcc0000010035 */
[----:B------:R-:W-:Y:S01]  /*5020*/  MUFU.EX2 R61, R61 ;  /* 0x0000003d003d7308 */ /* 0x000fe20000000800 */
[----:B------:R-:W-:Y:S02]  /*5030*/  FSEL R88, R52, RZ, P1 ;  /* 0x000000ff34587208 */ /* 0x000fe40000800000 */
[----:B------:R-:W-:-:S03]  /*5040*/  PLOP3.LUT P1, PT, PT, PT, UP0, 0x40, 0x0 ;  /* 0x000000000000781c */ /* 0x000fc60003f2e808 */
[--C-:B------:R-:W-:Y:S01]  /*5050*/  FFMA.FTZ R52, R90, UR41, -R88.reuse ;  /* 0x000000295a347c23 */ /* 0x100fe20008010858 */
[----:B------:R-:W-:-:S01]  /*5060*/  FFMA.FTZ R53, R91, UR41, -R88 ;  /* 0x000000295b357c23 */ /* 0x000fc20008010858 */
[--C-:B------:R-:W-:Y:S01]  /*5070*/  FFMA.FTZ R94, R94, UR41, -R88.reuse ;  /* 0x000000295e5e7c23 */ /* 0x100fe20008010858 */
[----:B------:R-:W-:-:S01]  /*5080*/  FFMA.FTZ R95, R95, UR41, -R88 ;  /* 0x000000295f5f7c23 */ /* 0x000fc20008010858 */
[--C-:B-----5:R-:W-:Y:S01]  /*5090*/  FFMA.FTZ R89, R78, UR41, -R88.reuse ;  /* 0x000000294e597c23 */ /* 0x120fe20008010858 */
[----:B------:R-:W-:-:S01]  /*50a0*/  FFMA.FTZ R78, R82, UR41, -R88 ;  /* 0x00000029524e7c23 */ /* 0x000fc20008010858 */
[----:B------:R-:W-:Y:S01]  /*50b0*/  MUFU.EX2 R52, R52 ;  /* 0x0000003400347308 */ /* 0x000fe20000000800 */
[----:B------:R-:W-:-:S01]  /*50c0*/  FFMA.FTZ R82, R62, UR41, -R88 ;  /* 0x000000293e527c23 */ /* 0x000fc20008010858 */
[--C-:B-1----:R-:W-:Y:S01]  /*50d0*/  FFMA.FTZ R84, R98, UR41, -R88.reuse ;  /* 0x0000002962547c23 */ /* 0x102fe20008010858 */
[----:B------:R-:W-:-:S01]  /*50e0*/  FFMA.FTZ R62, R66, UR41, -R88 ;  /* 0x00000029423e7c23 */ /* 0x000fc20008010858 */
[----:B------:R-:W-:Y:S01]  /*50f0*/  FADD.FTZ R66, R5, R6 ;  /* 0x0000000605427221 */ /* 0x000fe20000010000 */
[----:B------:R-:W-:-:S01]  /*5100*/  FFMA.FTZ R90, R79, UR41, -R88 ;  /* 0x000000294f5a7c23 */ /* 0x000fc20008010858 */
[--C-:B------:R-:W-:Y:S01]  /*5110*/  FFMA.FTZ R85, R99, UR41, -R88.reuse ;  /* 0x0000002963557c23 */ /* 0x100fe20008010858 */
[----:B------:R-:W-:-:S01]  /*5120*/  FFMA.FTZ R79, R83, UR41, -R88 ;  /* 0x00000029534f7c23 */ /* 0x000fc20008010858 */
[----:B------:R-:W1:Y:S01]  /*5130*/  MUFU.EX2 R53, R53 ;  /* 0x0000003500357308 */ /* 0x000e620000000800 */
[----:B------:R-:W-:-:S01]  /*5140*/  FADD.FTZ R83, R9, R66 ;  /* 0x0000004209537221 */ /* 0x000fc20000010000 */
[--C-:B------:R-:W-:Y:S01]  /*5150*/  FFMA.FTZ R102, R102, UR41, -R88.reuse ;  /* 0x0000002966667c23 */ /* 0x100fe20008010858 */
[----:B------:R-:W-:-:S01]  /*5160*/  FFMA.FTZ R103, R103, UR41, -R88 ;  /* 0x0000002967677c23 */ /* 0x000fc20008010858 */
[----:B------:R-:W-:Y:S01]  /*5170*/  FFMA.FTZ R74, R74, UR41, -R88 ;  /* 0x000000294a4a7c23 */ /* 0x000fe20008010858 */
[----:B---3--:R-:W-:-:S01]  /*5180*/  FADD.FTZ R66, R10, R83 ;  /* 0x000000530a427221 */ /* 0x008fc20000010000 */
[--C-:B------:R-:W-:Y:S01]  /*5190*/  FFMA.FTZ R75, R75, UR41, -R88.reuse ;  /* 0x000000294b4b7c23 */ /* 0x100fe20008010858 */
[----:B------:R-:W-:-:S01]  /*51a0*/  FFMA.FTZ R86, R86, UR41, -R88 ;  /* 0x0000002956567c23 */ /* 0x000fc20008010858 */
[----:B------:R-:W2:Y:S01]  /*51b0*/  MUFU.EX2 R94, R94 ;  /* 0x0000005e005e7308 */ /* 0x000ea20000000800 */
[----:B----4-:R-:W-:-:S01]  /*51c0*/  FADD.FTZ R91, R11, R66 ;  /* 0x000000420b5b7221 */ /* 0x010fc20000010000 */
[--C-:B------:R-:W-:Y:S01]  /*51d0*/  FFMA.FTZ R87, R87, UR41, -R88.reuse ;  /* 0x0000002957577c23 */ /* 0x100fe20008010858 */
[----:B------:R-:W-:-:S01]  /*51e0*/  FFMA.FTZ R58, R58, UR41, -R88 ;  /* 0x000000293a3a7c23 */ /* 0x000fc20008010858 */
[----:B------:R-:W-:Y:S01]  /*51f0*/  FFMA.FTZ R59, R59, UR41, -R88 ;  /* 0x000000293b3b7c23 */ /* 0x000fe20008010858 */
[----:B------:R-:W-:-:S01]  /*5200*/  FADD.FTZ R92, R12, R91 ;  /* 0x0000005b0c5c7221 */ /* 0x000fc20000010000 */
[--C-:B------:R-:W-:Y:S01]  /*5210*/  FFMA.FTZ R63, R63, UR41, -R88.reuse ;  /* 0x000000293f3f7c23 */ /* 0x100fe20008010858 */
[----:B------:R-:W-:-:S01]  /*5220*/  FFMA.FTZ R67, R67, UR41, -R88 ;  /* 0x0000002943437c23 */ /* 0x000fc20008010858 */
[----:B------:R-:W3:Y:S01]  /*5230*/  MUFU.EX2 R95, R95 ;  /* 0x0000005f005f7308 */ /* 0x000ee20000000800 */
[----:B-1----:R-:W-:-:S01]  /*5240*/  FADD.FTZ R83, R52, R53 ;  /* 0x0000003534537221 */ /* 0x002fc20000010000 */
[----:B------:R-:W-:Y:S01]  /*5250*/  FADD.FTZ R91, R13, R92 ;  /* 0x0000005c0d5b7221 */ /* 0x000fe20000010000 */
[----:B------:R-:W-:Y:S01]  /*5260*/  F2FP.SATFINITE.E4M3.F32.PACK_AB_MERGE_C R13, R14, R13, RZ ;  /* 0x0000000d0e0d723e */ /* 0x000fe200048070ff */
[--C-:B------:R-:W-:Y:S01]  /*5270*/  FFMA.FTZ R70, R70, UR41, -R88.reuse ;  /* 0x0000002946467c23 */ /* 0x100fe20008010858 */
[----:B------:R-:W-:-:S01]  /*5280*/  FFMA.FTZ R71, R71, UR41, -R88 ;  /* 0x0000002947477c23 */ /* 0x000fc20008010858 */
[----:B------:R-:W-:Y:S01]  /*5290*/  FADD.FTZ R92, R14, R91 ;  /* 0x0000005b0e5c7221 */ /* 0x000fe20000010000 */
[----:B------:R-:W-:-:S01]  /*52a0*/  FFMA.FTZ R42, R42, UR41, -R88 ;  /* 0x000000292a2a7c23 */ /* 0x000fc20008010858 */
[----:B------:R-:W1:Y:S01]  /*52b0*/  MUFU.EX2 R84, R84 ;  /* 0x0000005400547308 */ /* 0x000e620000000800 */
[----:B--2---:R-:W-:-:S01]  /*52c0*/  FADD.FTZ R66, R94, R83 ;  /* 0x000000535e427221 */ /* 0x004fc20000010000 */
[----:B------:R-:W-:Y:S01]  /*52d0*/  FADD.FTZ R91, R15, R92 ;  /* 0x0000005c0f5b7221 */ /* 0x000fe20000010000 */
[----:B------:R-:W-:-:S01]  /*52e0*/  FFMA.FTZ R43, R43, UR41, -R88 ;  /* 0x000000292b2b7c23 */ /* 0x000fc20008010858 */
[----:B------:R-:W-:Y:S01]  /*52f0*/  FFMA.FTZ R46, R46, UR41, -R88 ;  /* 0x000000292e2e7c23 */ /* 0x000fe20008010858 */
[----:B------:R-:W-:Y:S01]  /*5300*/  F2FP.SATFINITE.E4M3.F32.PACK_AB_MERGE_C R218, R12, R11, R13 ;  /* 0x0000000b0cda723e */ /* 0x000fe2000480700d */
[----:B------:R-:W-:Y:S01]  /*5310*/  FADD.FTZ R92, R20, R91 ;  /* 0x0000005b145c7221 */ /* 0x000fe20000010000 */
[----:B------:R-:W-:Y:S01]  /*5320*/  F2FP.SATFINITE.E4M3.F32.PACK_AB_MERGE_C R91, R10, R9, RZ ;  /* 0x000000090a5b723e */ /* 0x000fe200048070ff */
[----:B------:R-:W2:Y:S01]  /*5330*/  MUFU.EX2 R85, R85 ;  /* 0x0000005500557308 */ /* 0x000ea20000000800 */
[----:B---3--:R-:W-:-:S01]  /*5340*/  FADD.FTZ R83, R95, R66 ;  /* 0x000000425f537221 */ /* 0x008fc20000010000 */
[--C-:B------:R-:W-:Y:S01]  /*5350*/  FFMA.FTZ R47, R47, UR41, -R88.reuse ;  /* 0x000000292f2f7c23 */ /* 0x100fe20008010858 */
[----:B------:R-:W-:Y:S01]  /*5360*/  F2FP.SATFINITE.E4M3.F32.PACK_AB_MERGE_C R216, R6, R5, R91 ;  /* 0x0000000506d8723e */ /* 0x000fe2000480705b */
        /* <DEDUP_REMOVED lines=14> */
[--C-:B------:R-:W-:Y:S01]  /*5450*/  FFMA.FTZ R38, R38, UR41, -R88.reuse ;  /* 0x0000002926267c23 */ /* 0x100fe20008010858 */
[----:B------:R-:W-:-:S01]  /*5460*/  FFMA.FTZ R39, R39, UR41, -R88 ;  /* 0x0000002927277c23 */ /* 0x000fc20008010858 */
[----:B------:R-:W-:-:S04]  /*5470*/  F2FP.SATFINITE.E4M3.F32.PACK_AB_MERGE_C R94, R95, R94, RZ ;  /* 0x0000005e5f5e723e */ /* 0x000fc800048070ff */
[----:B------:R-:W2:Y:S01]  /*5480*/  MUFU.EX2 R74, R74 ;  /* 0x0000004a004a7308 */ /* 0x000ea20000000800 */
[----:B---3--:R-:W-:-:S01]  /*5490*/  FADD.FTZ R66, R102, R83 ;  /* 0x0000005366427221 */ /* 0x008fc20000010000 */
[----:B------:R-:W-:Y:S01]  /*54a0*/  FADD.FTZ R83, R21, R92 ;  /* 0x0000005c15537221 */ /* 0x000fe20000010000 */
[----:B------:R-:W-:Y:S02]  /*54b0*/  F2FP.SATFINITE.E4M3.F32.PACK_AB_MERGE_C R21, R72, R21, RZ ;  /* 0x000000154815723e */ /* 0x000fe400048070ff */
[----:B------:R-:W-:Y:S02]  /*54c0*/  F2FP.SATFINITE.E4M3.F32.PACK_AB_MERGE_C R217, R53, R52, R94 ;  /* 0x0000003435d9723e */ /* 0x000fe4000480705e */
[----:B------:R-:W-:Y:S01]  /*54d0*/  F2FP.SATFINITE.E4M3.F32.PACK_AB_MERGE_C R212, R20, R15, R21 ;  /* 0x0000000f14d4723e */ /* 0x000fe20004807015 */
[----:B------:R-:W3:Y:S01]  /*54e0*/  MUFU.EX2 R75, R75 ;  /* 0x0000004b004b7308 */ /* 0x000ee20000000800 */
[----:B-1----:R-:W-:-:S01]  /*54f0*/  FADD.FTZ R9, R103, R66 ;  /* 0x0000004267097221 */ /* 0x002fc20000010000 */
[----:B------:R-:W-:Y:S01]  /*5500*/  FADD.FTZ R66, R72, R83 ;  /* 0x0000005348427221 */ /* 0x000fe20000010000 */
[----:B------:R-:W-:-:S04]  /*5510*/  F2FP.SATFINITE.E4M3.F32.PACK_AB_MERGE_C R102, R103, R102, RZ ;  /* 0x000000666766723e */ /* 0x000fc800048070ff */
[----:B------:R-:W-:Y:S01]  /*5520*/  F2FP.SATFINITE.E4M3.F32.PACK_AB_MERGE_C R219, R85, R84, R102 ;  /* 0x0000005455db723e */ /* 0x000fe20004807066 */
[----:B------:R-:W1:Y:S01]  /*5530*/  MUFU.EX2 R89, R89 ;  /* 0x0000005900597308 */ /* 0x000e620000000800 */
[----:B--2---:R-:W-:-:S01]  /*5540*/  FADD.FTZ R10, R74, R9 ;  /* 0x000000094a0a7221 */ /* 0x004fc20000010000 */
[----:B------:R-:W-:-:S04]  /*5550*/  FADD.FTZ R9, R73, R66 ;  /* 0x0000004249097221 */ /* 0x000fc80000010000 */
[----:B------:R-:W-:Y:S02]  /*5560*/  FADD.FTZ R14, R76, R9 ;  /* 0x000000094c0e7221 */ /* 0x000fe40000010000 */
[----:B------:R-:W2:Y:S01]  /*5570*/  MUFU.EX2 R90, R90 ;  /* 0x0000005a005a7308 */ /* 0x000ea20000000800 */
[----:B---3--:R-:W-:-:S01]  /*5580*/  FADD.FTZ R10, R75, R10 ;  /* 0x0000000a4b0a7221 */ /* 0x008fc20000010000 */
[----:B------:R-:W-:Y:S01]  /*5590*/  FADD.FTZ R9, R77, R14 ;  /* 0x0000000e4d097221 */ /* 0x000fe20000010000 */
[----:B------:R-:W-:-:S03]  /*55a0*/  F2FP.SATFINITE.E4M3.F32.PACK_AB_MERGE_C R77, R80, R77, RZ ;  /* 0x0000004d504d723e */ /* 0x000fc600048070ff */
[----:B------:R-:W-:Y:S01]  /*55b0*/  FADD.FTZ R9, R80, R9 ;  /* 0x0000000950097221 */ /* 0x000fe20000010000 */
[----:B------:R-:W-:Y:S01]  /*55c0*/  F2FP.SATFINITE.E4M3.F32.PACK_AB_MERGE_C R214, R76, R73, R77 ;  /* 0x000000494cd6723e */ /* 0x000fe2000480704d */
[----:B------:R-:W3:Y:S01]  /*55d0*/  MUFU.EX2 R78, R78 ;  /* 0x0000004e004e7308 */ /* 0x000ee20000000800 */
[----:B-1----:R-:W-:-:S01]  /*55e0*/  FADD.FTZ R5, R89, R10 ;  /* 0x0000000a59057221 */ /* 0x002fc20000010000 */
[----:B------:R-:W-:-:S04]  /*55f0*/  FADD.FTZ R10, R56, R9 ;  /* 0x00000009380a7221 */ /* 0x000fc80000010000 */
[----:B------:R-:W-:Y:S02]  /*5600*/  FADD.FTZ R9, R57, R10 ;  /* 0x0000000a39097221 */ /* 0x000fe40000010000 */
[----:B------:R-:W1:Y:S01]  /*5610*/  MUFU.EX2 R79, R79 ;  /* 0x0000004f004f7308 */ /* 0x000e620000000800 */
[----:B--2---:R-:W-:-:S01]  /*5620*/  FADD.FTZ R5, R90, R5 ;  /* 0x000000055a057221 */ /* 0x004fc20000010000 */
[----:B------:R-:W-:Y:S01]  /*5630*/  FADD.FTZ R10, R60, R9 ;  /* 0x000000093c0a7221 */ /* 0x000fe20000010000 */
[C---:B------:R-:W-:Y:S02]  /*5640*/  F2FP.SATFINITE.E4M3.F32.PACK_AB_MERGE_C R60, R61.reuse, R60, RZ ;  /* 0x0000003c3d3c723e */ /* 0x040fe400048070ff */
[----:B------:R-:W-:Y:S01]  /*5650*/  F2FP.SATFINITE.E4M3.F32.PACK_AB_MERGE_C R89, R90, R89, RZ ;  /* 0x000000595a59723e */ /* 0x000fe200048070ff */
[----:B------:R-:W-:-:S01]  /*5660*/  FADD.FTZ R61, R61, R10 ;  /* 0x0000000a3d3d7221 */ /* 0x000fc20000010000 */
[----:B------:R-:W-:Y:S01]  /*5670*/  F2FP.SATFINITE.E4M3.F32.PACK_AB_MERGE_C R208, R57, R56, R60 ;  /* 0x0000003839d0723e */ /* 0x000fe2000480703c */
[----:B------:R-:W2:Y:S01]  /*5680*/  MUFU.EX2 R86, R86 ;  /* 0x0000005600567308 */ /* 0x000ea20000000800 */
[----:B---3--:R-:W-:-:S01]  /*5690*/  FADD.FTZ R6, R78, R5 ;  /* 0x000000054e067221 */ /* 0x008fc20000010000 */
[----:B------:R-:W-:-:S06]  /*56a0*/  F2FP.SATFINITE.E4M3.F32.PACK_AB_MERGE_C R213, R75, R74, R89 ;  /* 0x0000004a4bd5723e */ /* 0x000fcc0004807059 */
[----:B------:R-:W3:Y:S01]  /*56b0*/  MUFU.EX2 R87, R87 ;  /* 0x0000005700577308 */ /* 0x000ee20000000800 */
[----:B-1----:R-:W-:-:S07]  /*56c0*/  FADD.FTZ R5, R79, R6 ;  /* 0x000000064f057221 */ /* 0x002fce0000010000 */
[----:B------:R-:W1:Y:S01]  /*56d0*/  MUFU.EX2 R58, R58 ;  /* 0x0000003a003a7308 */ /* 0x000e620000000800 */
[----:B--2---:R-:W-:-:S07]  /*56e0*/  FADD.FTZ R6, R86, R5 ;  /* 0x0000000556067221 */ /* 0x004fce0000010000 */
[----:B------:R-:W2:Y:S01]  /*56f0*/  MUFU.EX2 R59, R59 ;  /* 0x0000003b003b7308 */ /* 0x000ea20000000800 */
[----:B---3--:R-:W-:-:S01]  /*5700*/  FADD.FTZ R5, R87, R6 ;  /* 0x0000000657057221 */ /* 0x008fc20000010000 */
[----:B------:R-:W-:-:S04]  /*5710*/  F2FP.SATFINITE.E4M3.F32.PACK_AB_MERGE_C R86, R87, R86, RZ ;  /* 0x000000565756723e */ /* 0x000fc800048070ff */
[----:B------:R-:W-:Y:S02]  /*5720*/  F2FP.SATFINITE.E4M3.F32.PACK_AB_MERGE_C R215, R79, R78, R86 ;  /* 0x0000004e4fd7723e */ /* 0x000fe40004807056 */
        /* <DEDUP_REMOVED lines=12> */
[----:B------:R-:W-:Y:S01]  /*57f0*/  MUFU.EX2 R68, R68 ;  /* 0x0000004400447308 */ /* 0x000fe20000000800 */
[----:B---3--:R-:W-:-:S07]  /*5800*/  FADD.FTZ R9, R65, R10 ;  /* 0x0000000a41097221 */ /* 0x008fce0000010000 */
[----:B------:R-:W2:Y:S01]  /*5810*/  MUFU.EX2 R69, R69 ;  /* 0x0000004500457308 */ /* 0x000ea20000000800 */
[----:B-1----:R-:W-:-:S07]  /*5820*/  FADD.FTZ R6, R62, R5 ;  /* 0x000000053e067221 */ /* 0x002fce0000010000 */
[----:B------:R-:W1:Y:S08]  /*5830*/  MUFU.EX2 R67, R67 ;  /* 0x0000004300437308 */ /* 0x000e700000000800 */
[----:B------:R-:W-:Y:S01]  /*5840*/  MUFU.EX2 R40, R40 ;  /* 0x0000002800287308 */ /* 0x000fe20000000800 */
[----:B--2---:R-:W-:Y:S01]  /*5850*/  F2FP.SATFINITE.E4M3.F32.PACK_AB_MERGE_C R11, R69, R68, RZ ;  /* 0x00000044450b723e */ /* 0x004fe200048070ff */
[----:B------:R-:W-:-:S03]  /*5860*/  FADD.FTZ R68, R68, R9 ;  /* 0x0000000944447221 */ /* 0x000fc60000010000 */
[----:B------:R-:W-:Y:S01]  /*5870*/  F2FP.SATFINITE.E4M3.F32.PACK_AB_MERGE_C R210, R65, R64, R11 ;  /* 0x0000004041d2723e */ /* 0x000fe2000480700b */
[----:B------:R-:W-:-:S02]  /*5880*/  FADD.FTZ R68, R69, R68 ;  /* 0x0000004445447221 */ /* 0x000fc40000010000 */
[----:B------:R-:W2:Y:S01]  /*5890*/  MUFU.EX2 R41, R41 ;  /* 0x0000002900297308 */ /* 0x000ea20000000800 */
[----:B-1----:R-:W-:-:S07]  /*58a0*/  FADD.FTZ R5, R67, R6 ;  /* 0x0000000643057221 */ /* 0x002fce0000010000 */
[----:B------:R-:W1:Y:S08]  /*58b0*/  MUFU.EX2 R70, R70 ;  /* 0x0000004600467308 */ /* 0x000e700000000800 */
[----:B------:R-:W3:Y:S01]  /*58c0*/  MUFU.EX2 R4, R4 ;  /* 0x0000000400047308 */ /* 0x000ee20000000800 */
[----:B--2---:R-:W-:-:S07]  /*58d0*/  F2FP.SATFINITE.E4M3.F32.PACK_AB_MERGE_C R9, R41, R40, RZ ;  /* 0x000000282909723e */ /* 0x004fce00048070ff */
[----:B------:R-:W2:Y:S01]  /*58e0*/  MUFU.EX2 R71, R71 ;  /* 0x0000004700477308 */ /* 0x000ea20000000800 */
[----:B-1----:R-:W-:-:S07]  /*58f0*/  FADD.FTZ R6, R70, R5 ;  /* 0x0000000546067221 */ /* 0x002fce0000010000 */
[----:B------:R-:W1:Y:S01]  /*5900*/  MUFU.EX2 R42, R42 ;  /* 0x0000002a002a7308 */ /* 0x000e620000000800 */
[----:B---3--:R-:W-:Y:S01]  /*5910*/  F2FP.SATFINITE.E4M3.F32.PACK_AB_MERGE_C R204, R4, R81, R9 ;  /* 0x0000005104cc723e */ /* 0x008fe20004807009 */
[----:B------:R-:W-:-:S04]  /*5920*/  FADD.FTZ R81, R81, R68 ;  /* 0x0000004451517221 */ /* 0x000fc80000010000 */
[----:B------:R-:W-:Y:S02]  /*5930*/  FADD.FTZ R81, R4, R81 ;  /* 0x0000005104517221 */ /* 0x000fe40000010000 */
[----:B------:R-:W3:Y:S01]  /*5940*/  MUFU.EX2 R43, R43 ;  /* 0x0000002b002b7308 */ /* 0x000ee20000000800 */
[----:B--2---:R-:W-:-:S01]  /*5950*/  FADD.FTZ R5, R71, R6 ;  /* 0x0000000647057221 */ /* 0x004fc20000010000 */
[----:B------:R-:W-:Y:S01]  /*5960*/  FADD.FTZ R40, R40, R81 ;  /* 0x0000005128287221 */ /* 0x000fe20000010000 */
[----:B------:R-:W-:-:S03]  /*5970*/  F2FP.SATFINITE.E4M3.F32.PACK_AB_MERGE_C R70, R71, R70, RZ ;  /* 0x000000464746723e */ /* 0x000fc600048070ff */
[----:B------:R-:W-:Y:S01]  /*5980*/  FADD.FTZ R41, R41, R40 ;  /* 0x0000002829297221 */ /* 0x000fe20000010000 */
[----:B------:R-:W-:Y:S01]  /*5990*/  F2FP.SATFINITE.E4M3.F32.PACK_AB_MERGE_C R211, R67, R62, R70 ;  /* 0x0000003e43d3723e */ /* 0x000fe20004807046 */
[----:B------:R-:W2:Y:S01]  /*59a0*/  MUFU.EX2 R46, R46 ;  /* 0x0000002e002e7308 */ /* 0x000ea20000000800 */
[----:B-1----:R-:W-:-:S07]  /*59b0*/  FADD.FTZ R4, R42, R5 ;  /* 0x000000052a047221 */ /* 0x002fce0000010000 */
[----:B------:R-:W-:Y:S01]  /*59c0*/  MUFU.EX2 R48, R48 ;  /* 0x0000003000307308 */ /* 0x000fe20000000800 */
[----:B---3--:R-:W-:-:S07]  /*59d0*/  FADD.FTZ R5, R43, R4 ;  /* 0x000000042b057221 */ /* 0x008fce0000010000 */
[----:B------:R-:W1:Y:S01]  /*59e0*/  MUFU.EX2 R49, R49 ;  /* 0x0000003100317308 */ /* 0x000e620000000800 */
[----:B--2---:R-:W-:-:S07]  /*59f0*/  FADD.FTZ R4, R46, R5 ;  /* 0x000000052e047221 */ /* 0x004fce0000010000 */
[----:B------:R-:W2:Y:S08]  /*5a00*/  MUFU.EX2 R47, R47 ;  /* 0x0000002f002f7308 */ /* 0x000eb00000000800 */
[----:B------:R-:W-:Y:S01]  /*5a10*/  MUFU.EX2 R44, R44 ;  /* 0x0000002c002c7308 */ /* 0x000fe20000000800 */
[----:B-1----:R-:W-:-:S07]  /*5a20*/  F2FP.SATFINITE.E4M3.F32.PACK_AB_MERGE_C R6, R49, R48, RZ ;  /* 0x000000303106723e */ /* 0x002fce00048070ff */
[----:B------:R-:W1:Y:S01]  /*5a30*/  MUFU.EX2 R45, R45 ;  /* 0x0000002d002d7308 */ /* 0x000e620000000800 */
[----:B--2---:R-:W-:-:S01]  /*5a40*/  FADD.FTZ R5, R47, R4 ;  /* 0x000000042f057221 */ /* 0x004fc20000010000 */
[----:B------:R-:W-:-:S04]  /*5a50*/  F2FP.SATFINITE.E4M3.F32.PACK_AB_MERGE_C R46, R47, R46, RZ ;  /* 0x0000002e2f2e723e */ /* 0x000fc800048070ff */
[----:B------:R-:W-:Y:S02]  /*5a60*/  F2FP.SATFINITE.E4M3.F32.PACK_AB_MERGE_C R205, R43, R42, R46 ;  /* 0x0000002a2bcd723e */ /* 0x000fe4000480702e */
[----:B------:R-:W2:Y:S08]  /*5a70*/  MUFU.EX2 R50, R50 ;  /* 0x0000003200327308 */ /* 0x000eb00000000800 */
[----:B------:R-:W3:Y:S01]  /*5a80*/  MUFU.EX2 R51, R51 ;  /* 0x0000003300337308 */ /* 0x000ee20000000800 */
[----:B-1----:R-:W-:Y:S01]  /*5a90*/  F2FP.SATFINITE.E4M3.F32.PACK_AB_MERGE_C R206, R45, R44, R6 ;  /* 0x0000002c2dce723e */ /* 0x002fe20004807006 */
[----:B------:R-:W-:-:S04]  /*5aa0*/  FADD.FTZ R44, R44, R41 ;  /* 0x000000292c2c7221 */ /* 0x000fc80000010000 */
[----:B------:R-:W-:Y:S02]  /*5ab0*/  FADD.FTZ R45, R45, R44 ;  /* 0x0000002c2d2d7221 */ /* 0x000fe40000010000 */
[----:B------:R-:W1:Y:S01]  /*5ac0*/  MUFU.EX2 R54, R54 ;  /* 0x0000003600367308 */ /* 0x000e620000000800 */
[----:B--2---:R-:W-:-:S01]  /*5ad0*/  FADD.FTZ R4, R50, R5 ;  /* 0x0000000532047221 */ /* 0x004fc20000010000 */
[----:B------:R-:W-:-:S04]  /*5ae0*/  FADD.FTZ R48, R48, R45 ;  /* 0x0000002d30307221 */ /* 0x000fc80000010000 */
[----:B------:R-:W-:Y:S02]  /*5af0*/  FADD.FTZ R49, R49, R48 ;  /* 0x0000003031317221 */ /* 0x000fe40000010000 */
[----:B------:R-:W-:Y:S01]  /*5b00*/  MUFU.EX2 R28, R28 ;  /* 0x0000001c001c7308 */ /* 0x000fe20000000800 */
[----:B---3--:R-:W-:-:S07]  /*5b10*/  FADD.FTZ R5, R51, R4 ;  /* 0x0000000433057221 */ /* 0x008fce0000010000 */
[----:B------:R-:W2:Y:S01]  /*5b20*/  MUFU.EX2 R29, R29 ;  /* 0x0000001d001d7308 */ /* 0x000ea20000000800 */
[----:B-1----:R-:W-:-:S07]  /*5b30*/  FADD.FTZ R4, R54, R5 ;  /* 0x0000000536047221 */ /* 0x002fce0000010000 */
[----:B------:R-:W1:Y:S08]  /*5b40*/  MUFU.EX2 R55, R55 ;  /* 0x0000003700377308 */ /* 0x000e700000000800 */
[----:B------:R-:W-:Y:S01]  /*5b50*/  MUFU.EX2 R24, R24 ;  /* 0x0000001800187308 */ /* 0x000fe20000000800 */
[----:B--2---:R-:W-:-:S07]  /*5b60*/  F2FP.SATFINITE.E4M3.F32.PACK_AB_MERGE_C R6, R29, R28, RZ ;  /* 0x0000001c1d06723e */ /* 0x004fce00048070ff */
[----:B------:R-:W2:Y:S01]  /*5b70*/  MUFU.EX2 R25, R25 ;  /* 0x0000001900197308 */ /* 0x000ea20000000800 */
[C---:B-1----:R-:W-:Y:S01]  /*5b80*/  F2FP.SATFINITE.E4M3.F32.PACK_AB_MERGE_C R54, R55.reuse, R54, RZ ;  /* 0x000000363736723e */ /* 0x042fe200048070ff */
[----:B------:R-:W-:-:S03]  /*5b90*/  FADD.FTZ R55, R55, R4 ;  /* 0x0000000437377221 */ /* 0x000fc60000010000 */
[----:B------:R-:W-:-:S03]  /*5ba0*/  F2FP.SATFINITE.E4M3.F32.PACK_AB_MERGE_C R207, R51, R50, R54 ;  /* 0x0000003233cf723e */ /* 0x000fc60004807036 */
[----:B------:R-:W1:Y:S08]  /*5bb0*/  MUFU.EX2 R26, R26 ;  /* 0x0000001a001a7308 */ /* 0x000e700000000800 */
[----:B------:R-:W3:Y:S01]  /*5bc0*/  MUFU.EX2 R27, R27 ;  /* 0x0000001b001b7308 */ /* 0x000ee20000000800 */
[----:B--2---:R-:W-:Y:S01]  /*5bd0*/  F2FP.SATFINITE.E4M3.F32.PACK_AB_MERGE_C R200, R25, R24, R6 ;  /* 0x0000001819c8723e */ /* 0x004fe20004807006 */
[----:B------:R-:W-:-:S04]  /*5be0*/  FADD.FTZ R24, R24, R49 ;  /* 0x0000003118187221 */ /* 0x000fc80000010000 */
[----:B------:R-:W-:Y:S02]  /*5bf0*/  FADD.FTZ R25, R25, R24 ;  /* 0x0000001819197221 */ /* 0x000fe40000010000 */
[----:B------:R-:W2:Y:S01]  /*5c00*/  MUFU.EX2 R30, R30 ;  /* 0x0000001e001e7308 */ /* 0x000ea20000000800 */
[----:B-1----:R-:W-:-:S01]  /*5c10*/  FADD.FTZ R4, R26, R55 ;  /* 0x000000371a047221 */ /* 0x002fc20000010000 */
[----:B------:R-:W-:-:S04]  /*5c20*/  FADD.FTZ R28, R28, R25 ;  /* 0x000000191c1c7221 */ /* 0x000fc80000010000 */
[----:B------:R-:W-:Y:S02]  /*5c30*/  FADD.FTZ R29, R29, R28 ;  /* 0x0000001c1d1d7221 */ /* 0x000fe40000010000 */
        /* <DEDUP_REMOVED lines=8> */
[C---:B--2---:R-:W-:Y:S01]  /*5cc0*/  F2FP.SATFINITE.E4M3.F32.PACK_AB_MERGE_C R30, R31.reuse, R30, RZ ;  /* 0x0000001e1f1e723e */ /* 0x044fe200048070ff */
[----:B------:R-:W-:-:S03]  /*5cd0*/  FADD.FTZ R31, R31, R4 ;  /* 0x000000041f1f7221 */ /* 0x000fc60000010000 */
[----:B------:R-:W-:-:S03]  /*5ce0*/  F2FP.SATFINITE.E4M3.F32.PACK_AB_MERGE_C R201, R27, R26, R30 ;  /* 0x0000001a1bc9723e */ /* 0x000fc6000480701e */
[----:B------:R-:W2:Y:S08]  /*5cf0*/  MUFU.EX2 R34, R34 ;  /* 0x0000002200227308 */ /* 0x000eb00000000800 */
[----:B------:R-:W3:Y:S01]  /*5d00*/  MUFU.EX2 R35, R35 ;  /* 0x0000002300237308 */ /* 0x000ee20000000800 */
[----:B-1----:R-:W-:Y:S01]  /*5d10*/  F2FP.SATFINITE.E4M3.F32.PACK_AB_MERGE_C R202, R33, R32, R5 ;  /* 0x0000002021ca723e */ /* 0x002fe20004807005 */
[----:B------:R-:W-:-:S04]  /*5d20*/  FADD.FTZ R32, R32, R29 ;  /* 0x0000001d20207221 */ /* 0x000fc80000010000 */
[----:B------:R-:W-:Y:S02]  /*5d30*/  FADD.FTZ R33, R33, R32 ;  /* 0x0000002021217221 */ /* 0x000fe40000010000 */
[----:B------:R-:W-:Y:S01]  /*5d40*/  MUFU.EX2 R38, R38 ;  /* 0x0000002600267308 */ /* 0x000fe20000000800 */
[----:B--2---:R-:W-:-:S01]  /*5d50*/  FADD.FTZ R4, R34, R31 ;  /* 0x0000001f22047221 */ /* 0x004fc20000010000 */
[----:B------:R-:W-:-:S04]  /*5d60*/  FADD.FTZ R6, R36, R33 ;  /* 0x0000002124067221 */ /* 0x000fc80000010000 */
[----:B------:R-:W-:Y:S02]  /*5d70*/  FADD.FTZ R6, R37, R6 ;  /* 0x0000000625067221 */ /* 0x000fe40000010000 */
[----:B------:R-:W1:Y:S01]  /*5d80*/  MUFU.EX2 R39, R39 ;  /* 0x0000002700277308 */ /* 0x000e620000000800 */
[----:B---3--:R-:W-:-:S01]  /*5d90*/  FADD.FTZ R5, R35, R4 ;  /* 0x0000000423057221 */ /* 0x008fc20000010000 */
[----:B-1----:R-:W-:-:S03]  /*5da0*/  F2FP.SATFINITE.E4M3.F32.PACK_AB_MERGE_C R4, R39, R38, RZ ;  /* 0x000000262704723e */ /* 0x002fc600048070ff */
[----:B------:R-:W-:Y:S01]  /*5db0*/  FADD.FTZ R38, R38, R5 ;  /* 0x0000000526267221 */ /* 0x000fe20000010000 */
[----:B------:R-:W-:-:S03]  /*5dc0*/  F2FP.SATFINITE.E4M3.F32.PACK_AB_MERGE_C R203, R35, R34, R4 ;  /* 0x0000002223cb723e */ /* 0x000fc60004807004 */
[----:B------:R-:W-:Y:S01]  /*5dd0*/  FADD.FTZ R5, R39, R38 ;  /* 0x0000002627057221 */ /* 0x000fe20000010000 */
[----:B------:R-:W-:Y:S01]  /*5de0*/  VIADD R4, R104, 0xfffffffe ;  /* 0xfffffffe68047836 */ /* 0x000fe20000000000 */
[----:B------:R-:W-:Y:S06]  /*5df0*/  @P1 BRA `(.L_x_922) ;  /* 0x0000000000481947 */ /* 0x000fec0003800000 */
[C---:B------:R-:W-:Y:S01]  /*5e00*/  ISETP.GT.AND P1, PT, R105.reuse, RZ, PT ;  /* 0x000000ff6900720c */ /* 0x040fe20003f24270 */
[----:B------:R-:W-:-:S05]  /*5e10*/  VIADD R9, R105, 0xffffffff ;  /* 0xffffffff69097836 */ /* 0x000fca0000000000 */
[----:B------:R-:W-:-:S07]  /*5e20*/  R2UR UR14, R9 ;  /* 0x00000000090e72ca */ /* 0x000fce00000e0000 */
[----:B------:R-:W-:Y:S08]  /*5e30*/  @P1 BRA `(.L_x_923) ;  /* 0x00000000001c1947 */ /* 0x000ff00003800000 */
[----:B------:R-:W-:Y:S02]  /*5e40*/  UISETP.NE.AND UP1, UPT, UR7, 0x1, UPT ;  /* 0x000000010700788c */ /* 0x000fe4000bf25270 */
[----:B------:R-:W-:-:S09]  /*5e50*/  UIADD3 UR14, -UR10, URZ, URZ ;  /* 0x0000003f0a0e7290 */ /* 0x000fd2000fffe13f */
[----:B------:R-:W-:Y:S02]  /*5e60*/  @UP1 ULDC.64 UR18, c[0x0][0x9e8] ;  /* 0x00027a0000121ab9 */ /* 0x000fe40000000a00 */
[----:B------:R-:W-:-:S04]  /*5e70*/  UIMAD.WIDE.U32 UR10, UR14, UR18, URZ ;  /* 0x000000120e0a72a5 */ /* 0x000fc8000f8e003f */
[----:B------:R-:W-:-:S04]  /*5e80*/  @UP1 USHF.R.U32.HI UR14, URZ, UR19, UR11 ;  /* 0x000000133f0e1299 */ /* 0x000fc8000801160b */
[----:B------:R-:W-:Y:S01]  /*5e90*/  ULOP3.LUT UR14, URZ, UR14, URZ, 0x33, !UPT ;  /* 0x0000000e3f0e7292 */ /* 0x000fe2000f8e333f */
[----:B------:R-:W-:Y:S11]  /*5ea0*/  BRA `(.L_x_924) ;  /* 0x0000000000107947 */ /* 0x000ff60003800000 */
.L_x_923:
[----:B------:R-:W-:-:S11]  /*5eb0*/  UISETP.NE.AND UP1, UPT, UR7, 0x1, UPT ;  /* 0x000000010700788c */ /* 0x000fd6000bf25270 */
[----:B------:R-:W-:Y:S02]  /*5ec0*/  @UP1 ULDC.64 UR18, c[0x0][0x9e8] ;  /* 0x00027a0000121ab9 */ /* 0x000fe40000000a00 */
[----:B------:R-:W-:-:S04]  /*5ed0*/  UIMAD.WIDE.U32 UR10, UR14, UR18, URZ ;  /* 0x000000120e0a72a5 */ /* 0x000fc8000f8e003f */
[----:B------:R-:W-:-:S12]  /*5ee0*/  @UP1 USHF.R.U32.HI UR14, URZ, UR19, UR11 ;  /* 0x000000133f0e1299 */ /* 0x000fd8000801160b */
.L_x_924:
[----:B------:R-:W-:-:S04]  /*5ef0*/  UIMAD UR7, UR14, UR7, UR7 ;  /* 0x000000070e0772a4 */ /* 0x000fc8000f8e0207 */
[----:B------:R-:W-:-:S04]  /*5f00*/  UISETP.LT.AND UP1, UPT, UR6, UR7, UPT ;  /* 0x000000070600728c */ /* 0x000fc8000bf21270 */
[----:B------:R-:W-:-:S12]  /*5f10*/  USEL UR6, UR6, UR7, UP1 ;  /* 0x0000000706067287 */ /* 0x000fd80008800000 */
.L_x_922:
[----:B------:R-:W-:Y:S01]  /*5f20*/  UIMAD.WIDE UR6, UR6, 0x66666667, URZ ;  /* 0x66666667060678a5 */ /* 0x000fe2000f8e023f */
[----:B------:R-:W-:Y:S02]  /*5f30*/  CS2R R118, SRZ ;  /* 0x0000000000767805 */ /* 0x000fe4000001ff00 */
        /* <DEDUP_REMOVED lines=10> */
[----:B------:R-:W-:Y:S01]  /*5fe0*/  UISETP.LT.AND UP1, UPT, UR40, UR6, UPT ;  /* 0x000000062800728c */ /* 0x000fe2000bf21270 */
[----:B------:R-:W-:Y:S02]  /*5ff0*/  CS2R R100, SRZ ;  /* 0x0000000000647805 */ /* 0x000fe4000001ff00 */
[----:B------:R-:W-:Y:S02]  /*6000*/  CS2R R98, SRZ ;  /* 0x0000000000627805 */ /* 0x000fe4000001ff00 */
[----:B------:R-:W-:Y:S01]  /*6010*/  CS2R R96, SRZ ;  /* 0x0000000000607805 */ /* 0x000fe2000001ff00 */
[----:B------:R-:W-:Y:S01]  /*6020*/  USEL UR60, UR40, UR6, !UP1 ;  /* 0x00000006283c7287 */ /* 0x000fe2000c800000 */
[----:B------:R-:W-:-:S02]  /*6030*/  CS2R R94, SRZ ;  /* 0x00000000005e7805 */ /* 0x000fc4000001ff00 */
[----:B------:R-:W-:Y:S02]  /*6040*/  CS2R R92, SRZ ;  /* 0x00000000005c7805 */ /* 0x000fe4000001ff00 */
[----:B------:R-:W-:Y:S02]  /*6050*/  CS2R R90, SRZ ;  /* 0x00000000005a7805 */ /* 0x000fe4000001ff00 */
[----:B------:R-:W-:Y:S02]  /*6060*/  CS2R R88, SRZ ;  /* 0x0000000000587805 */ /* 0x000fe4000001ff00 */
[----:B------:R-:W-:Y:S02]  /*6070*/  CS2R R86, SRZ ;  /* 0x0000000000567805 */ /* 0x000fe4000001ff00 */
[----:B------:R-:W-:Y:S02]  /*6080*/  ISETP.GE.AND P1, PT, R4, UR60, PT ;  /* 0x0000003c04007c0c */ /* 0x000fe4000bf26270 */
        /* <DEDUP_REMOVED lines=31> */
[----:B------:R-:W-:Y:S06]  /*6280*/  @!P1 BRA `(.L_x_925) ;  /* 0x0000004800cc9947 */ /* 0x000fec0003800000 */
[----:B------:R-:W-:Y:S01]  /*6290*/  IMAD.IADD R9, R220, 0x1, R8 ;  /* 0x00000001dc097824 */ /* 0x000fe200078e0208 */
[----:B------:R-:W-:Y:S01]  /*62a0*/  ULDC UR54, c[0x0][0x9e4] ;  /* 0x0002790000367ab9 */ /* 0x000fe20000000800 */
[----:B------:R-:W-:Y:S01]  /*62b0*/  IMAD.MOV.U32 R119, RZ, RZ, RZ ;  /* 0x000000ffff777224 */ /* 0x000fe200078e00ff */
[----:B------:R-:W-:Y:S01]  /*62c0*/  ULDC UR55, c[0x0][0x9dc] ;  /* 0x0002770000377ab9 */ /* 0x000fe20000000800 */
[----:B------:R-:W-:Y:S01]  /*62d0*/  ULDC UR57, c[0x0][0x2e0] ;  /* 0x0000b80000397ab9 */ /* 0x000fe20000000800 */
[----:B------:R-:W-:-:S05]  /*62e0*/  ULDC UR56, c[0x0][0x9e0] ;  /* 0x0002780000387ab9 */ /* 0x000fca0000000800 */
.L_x_943:
[----:B------:R-:W-:Y:S01]  /*62f0*/  UIADD3 UR59, UR51, 0x1, URZ ;  /* 0x00000001333b7890 */ /* 0x000fe2000fffe03f */
[----:B------:R-:W-:-:S03]  /*6300*/  ISETP.NE.AND P2, PT, RZ, UR45, PT ;  /* 0x0000002dff007c0c */ /* 0x000fc6000bf45270 */
[----:B------:R-:W-:-:S04]  /*6310*/  UISETP.NE.AND UP1, UPT, UR59, 0x2, UPT ;  /* 0x000000023b00788c */ /* 0x000fc8000bf25270 */
[----:B------:R-:W-:Y:S02]  /*6320*/  USEL UR58, URZ, 0x1, UP1 ;  /* 0x000000013f3a7887 */ /* 0x000fe40008800000 */
[----:B------:R-:W-:Y:S02]  /*6330*/  USEL UR59, UR59, URZ, UP1 ;  /* 0x0000003f3b3b7287 */ /* 0x000fe40008800000 */
[----:B------:R-:W-:Y:S02]  /*6340*/  ULOP3.LUT UR58, UR36, UR58, URZ, 0x3c, !UPT ;  /* 0x0000003a243a7292 */ /* 0x000fe4000f8e3c3f */
[----:B------:R-:W-:Y:S10]  /*6350*/  @P2 BRA `(.L_x_926) ;  /* 0x00000000002c2947 */ /* 0x000ff40003800000 */
[----:B------:R-:W-:Y:S05]  /*6360*/  @!P0 BRA `(.L_x_927) ;  /* 0x0000000000048947 */ /* 0x000fea0003800000 */
[----:B------:R-:W-:Y:S01]  /*6370*/  BPT.TRAP 0x1 ;  /* 0x000000040000795c */ /* 0x000fe20000300000 */
.L_x_927:
[----:B------:R-:W-:Y:S01]  /*6380*/  ULEA UR6, UR59, UR38, 0x3 ;  /* 0x000000263b067291 */ /* 0x000fe2000f8e183f */
[----:B------:R-:W-:-:S05]  /*6390*/  IMAD.U32 R10, RZ, RZ, UR58 ;  /* 0x0000003aff0a7e24 */ /* 0x000fca000f8e00ff */
[----:B------:R-:W-:-:S04]  /*63a0*/  SHF.L.U32 R10, R10, 0x1f, RZ ;  /* 0x0000001f0a0a7819 */ /* 0x000fc800000006ff */
[----:B------:R1:W2:Y:S01]  /*63b0*/  SYNCS.PHASECHK.TRANS64.TRYWAIT P1, [UR6+0x33430], R10 ;  /* 0x0334300aff0075a7 */ /* 0x0002a20008020146 */
[----:B------:R-:W-:Y:S05]  /*63c0*/  @!P0 BRA `(.L_x_928) ;  /* 0x0000000000048947 */ /* 0x000fea0003800000 */
[----:B------:R-:W-:Y:S01]  /*63d0*/  BPT.TRAP 0x1 ;  /* 0x000000040000795c */ /* 0x000fe20000300000 */
.L_x_928:
[----:B--2---:R-:W-:Y:S05]  /*63e0*/  @P1 BRA `(.L_x_926) ;  /* 0x0000000000081947 */ /* 0x004fea0003800000 */
[----:B------:R-:W2:Y:S02]  /*63f0*/  SYNCS.PHASECHK.TRANS64.TRYWAIT P1, [UR6+0x33430], R10 ;  /* 0x0334300aff0075a7 */ /* 0x000ea40008020146 */
[----:B--2---:R-:W-:Y:S05]  /*6400*/  @!P1 BRA `(.L_x_929) ;  /* 0x0000013000a09947 */ /* 0x004fea0003800000 */
.L_x_926:
[----:B--2---:R-:W2:Y:S01]  /*6410*/  S2R R11, SR_TID.X ;  /* 0x00000000000b7919 */ /* 0x004ea20000002100 */
[----:B------:R-:W-:Y:S01]  /*6420*/  UIMAD UR61, UR59, 0x780, UR50 ;  /* 0x000007803b3d78a4 */ /* 0x000fe2000f8e0232 */
[----:B------:R-:W-:Y:S01]  /*6430*/  UMOV UR27, 0x80000020 ;  /* 0x80000020001b7882 */ /* 0x000fe20000000000 */
[----:B------:R-:W-:Y:S02]  /*6440*/  UMOV UR28, UR24 ;  /* 0x00000018001c7c82 */ /* 0x000fe40008000000 */
[----:B------:R-:W-:Y:S01]  /*6450*/  UIADD3 UR30, UR61, 0x80, URZ ;  /* 0x000000803d1e7890 */ /* 0x000fe2000fffe03f */
[----:B------:R-:W-:Y:S02]  /*6460*/  UMOV UR29, UR25 ;  /* 0x00000019001d7c82 */ /* 0x000fe40008000000 */
[----:B------:R-:W-:Y:S01]  /*6470*/  UMOV UR26, UR61 ;  /* 0x0000003d001a7c82 */ /* 0x000fe20008000000 */
[----:B------:R-:W-:Y:S01]  /*6480*/  UMOV UR31, 0x80000020 ;  /* 0x80000020001f7882 */ /* 0x000fe20000000000 */
[----:B------:R-:W-:Y:S01]  /*6490*/  UIADD3 UR34, UR61, 0x100, URZ ;  /* 0x000001003d227890 */ /* 0x000fe2000fffe03f */
[----:B------:R-:W-:Y:S01]  /*64a0*/  UMOV UR32, UR24 ;  /* 0x0000001800207c82 */ /* 0x000fe20008000000 */
[----:B------:R-:W-:Y:S01]  /*64b0*/  UMOV UR33, UR25 ;  /* 0x0000001900217c82 */ /* 0x000fe20008000000 */
[----:B------:R-:W-:Y:S01]  /*64c0*/  UMOV UR35, 0x80000020 ;  /* 0x8000002000237882 */ /* 0x000fe20000000000 */
[----:B------:R-:W-:Y:S01]  /*64d0*/  UIADD3 UR6, UR61, 0x200, URZ ;  /* 0x000002003d067890 */ /* 0x000fe2000fffe03f */
        /* <DEDUP_REMOVED lines=9> */
[----:B--2---:R-:W-:-:S05]  /*6570*/  SHF.R.U32.HI R11, RZ, 0x7, R11 ;  /* 0x00000007ff0b7819 */ /* 0x004fca000001160b */
[----:B-1----:R-:W-:-:S05]  /*6580*/  VIADD R10, R11, 0x8 ;  /* 0x000000080b0a7836 */ /* 0x002fca0000000000 */
[----:B------:R1:W-:Y:S06]  /*6590*/  BAR.SYNC.DEFER_BLOCKING R10, 0x100 ;  /* 0x0004000a0000751d */ /* 0x0003ec0000010000 */
[----:B------:R-:W-:-:S06]  /*65a0*/  WARPGROUP.ARRIVE ;  /* 0x00000000000079c5 */ /* 0x000fcc0000000000 */
[----:B------:R-:W-:Y:S01]  /*65b0*/  QGMMA.64x32x32.F32.E4M3.E4M3 R184, gdesc[UR24], RZ, !UPT, gsb0 ;  /* 0x0060000018b879f3 */ /* 0x000fe2000c0008ff */
[----:B------:R-:W-:Y:S01]  /*65c0*/  UIADD3 UR26, UR61, 0x180, URZ ;  /* 0x000001803d1a7890 */ /* 0x000fe2000fffe03f */
        /* <DEDUP_REMOVED lines=160> */
.L_x_931:
[----:B------:R-:W-:Y:S01]  /*6fd0*/  ULEA UR6, UR51, UR38, 0x3 ;  /* 0x0000002633067291 */ /* 0x000fe2000f8e183f */
[----:B------:R-:W-:-:S05]  /*6fe0*/  IMAD.U32 R10, RZ, RZ, UR36 ;  /* 0x00000024ff0a7e24 */ /* 0x000fca000f8e00ff */
[----:B------:R-:W-:-:S04]  /*6ff0*/  SHF.L.U32 R10, R10, 0x1f, RZ ;  /* 0x0000001f0a0a7819 */ /* 0x000fc800000006ff */
[----:B------:R1:W2:Y:S01]  /*7000*/  SYNCS.PHASECHK.TRANS64.TRYWAIT P1, [UR6+0x33450], R10 ;  /* 0x0334500aff0075a7 */ /* 0x0002a20008020146 */
[----:B------:R-:W-:Y:S05]  /*7010*/  @!P0 BRA `(.L_x_932) ;  /* 0x0000000000048947 */ /* 0x000fea0003800000 */
[----:B------:R-:W-:Y:S01]  /*7020*/  BPT.TRAP 0x1 ;  /* 0x000000040000795c */ /* 0x000fe20000300000 */
.L_x_932:
[----:B--2---:R-:W-:Y:S05]  /*7030*/  @P1 BRA `(.L_x_930) ;  /* 0x0000000000081947 */ /* 0x004fea0003800000 */
[----:B------:R-:W2:Y:S02]  /*7040*/  SYNCS.PHASECHK.TRANS64.TRYWAIT P1, [UR6+0x33450], R10 ;  /* 0x0334500aff0075a7 */ /* 0x000ea40008020146 */
[----:B--2---:R-:W-:Y:S05]  /*7050*/  @!P1 BRA `(.L_x_933) ;  /* 0x0000012400a49947 */ /* 0x004fea0003800000 */
.L_x_930:
[----:B------:R-:W-:Y:S01]  /*7060*/  UIADD3 UR6, UR38, 0x200, URZ ;  /* 0x0000020026067890 */ /* 0x000fe2000fffe03f */
[----:B------:R-:W-:Y:S01]  /*7070*/  WARPGROUP.ARRIVE ;  /* 0x00000000000079c5 */ /* 0x000fe20000000000 */
[----:B------:R-:W-:-:S05]  /*7080*/  UMOV UR7, 0xc0000010 ;  /* 0xc000001000077882 */ /* 0x000fca0000000000 */
[----:B------:R-:W3:Y:S01]  /*7090*/  S2R R12, SR_TID.X ;  /* 0x00000000000c7919 */ /* 0x000ee20000002100 */
[----:B------:R-:W-:Y:S01]  /*70a0*/  USHF.R.U32.HI UR6, URZ, 0x4, UR6 ;  /* 0x000000043f067899 */ /* 0x000fe20008011606 */
[----:B------:R-:W4:Y:S01]  /*70b0*/  LDC R13, c[0x0][0x288] ;  /* 0x0000a200ff0d7b82 */ /* 0x000f220000000800 */
[----:B--2---:R-:W-:Y:S02]  /*70c0*/  IMAD.U32 R11, RZ, RZ, UR59 ;  /* 0x0000003bff0b7e24 */ /* 0x004fe4000f8e00ff */
[----:B------:R-:W-:Y:S01]  /*70d0*/  ULOP3.LUT UR6, UR6, 0x3fff, URZ, 0xc0, !UPT ;  /* 0x00003fff06067892 */ /* 0x000fe2000f8ec03f */
[----:B------:R-:W-:-:S03]  /*70e0*/  IMAD R15, R4, -0xa0, RZ ;  /* 0xffffff60040f7824 */ /* 0x000fc600078e02ff */
[----:B------:R-:W-:-:S04]  /*70f0*/  ULOP3.LUT UR6, UR6, 0x10000, URZ, 0xfc, !UPT ;  /* 0x0001000006067892 */ /* 0x000fc8000f8efc3f */
[----:B------:R-:W-:-:S07]  /*7100*/  UIMAD UR10, UR51, 0x780, UR6 ;  /* 0x00000780330a78a4 */ /* 0x000fce000f8e0206 */
[----:B------:R-:W-:Y:S02]  /*7110*/  UMOV UR6, UR10 ;  /* 0x0000000a00067c82 */ /* 0x000fe40008000000 */
[----:B------:R-:W-:Y:S01]  /*7120*/  QGMMA.64x192x32.F32.E4M3.E4M3 R24, R216, gdesc[UR4], R24, gsb0 ;  /* 0x02e00004d8187df3 */ /* 0x000fe20008000818 */
[----:B------:R-:W-:Y:S01]  /*7130*/  UIADD3 UR6, UR10, 0x180, URZ ;  /* 0x000001800a067890 */ /* 0x000fe2000fffe03f */
[----:B------:R-:W-:Y:S01]  /*7140*/  UMOV UR7, 0xc0000010 ;  /* 0xc000001000077882 */ /* 0x000fe20000000000 */
[----:B---3--:R-:W-:Y:S02]  /*7150*/  LOP3.LUT P1, RZ, R12, 0x7f, RZ, 0xc0, !PT ;  /* 0x0000007f0cff7812 */ /* 0x008fe4000782c0ff */
[----:B------:R-:W-:-:S04]  /*7160*/  SHF.R.U32.HI R12, RZ, 0x7, R12 ;  /* 0x00000007ff0c7819 */ /* 0x000fc8000001160c */
[----:B-1----:R-:W-:Y:S01]  /*7170*/  IADD3 R10, -R12, 0xb, RZ ;  /* 0x0000000b0c0a7810 */ /* 0x002fe20007ffe1ff */
[----:B------:R-:W-:-:S05]  /*7180*/  IMAD R12, R18, UR57, R15 ;  /* 0x00000039120c7c24 */ /* 0x000fca000f8e020f */
[----:B----4-:R-:W-:Y:S02]  /*7190*/  IADD3 R12, R12, 0x1, -R13 ;  /* 0x000000010c0c7810 */ /* 0x010fe40007ffe80d */
[----:B------:R-:W-:-:S03]  /*71a0*/  @!P1 LEA R11, R11, UR38, 0x3 ;  /* 0x000000260b0b9c11 */ /* 0x000fc6000f8e18ff */
[----:B------:R-:W-:Y:S02]  /*71b0*/  IMAD R12, R17, -0x2, R12 ;  /* 0xfffffffe110c7824 */ /* 0x000fe400078e020c */
[----:B------:R-:W-:Y:S02]  /*71c0*/  @!P1 VIADD R11, R11, 0x33440 ;  /* 0x000334400b0b9836 */ /* 0x000fe40000000000 */
[----:B------:R-:W-:-:S03]  /*71d0*/  VIADD R14, R12, UR56 ;  /* 0x000000380c0e7c36 */ /* 0x000fc60008000000 */
[----:B------:R-:W-:Y:S01]  /*71e0*/  @!P1 PRMT R11, RZ, 0x654, R11 ;  /* 0x00000654ff0b9816 */ /* 0x000fe2000000000b */
        /* <DEDUP_REMOVED lines=18> */
[----:B------:R-:W-:-:S06]  /*7310*/  ULOP3.LUT UR6, URZ, UR55, URZ, 0x33, !UPT ;  /* 0x000000373f067292 */ /* 0x000fcc000f8e333f */
[----:B------:R-:W-:Y:S02]  /*7320*/  VIADD R13, R12, UR6 ;  /* 0x000000060c0d7c36 */ /* 0x000fe40008000000 */
[----:B------:R-:W-:Y:S01]  /*7330*/  IMAD R12, R17, -0x2, R15 ;  /* 0xfffffffe110c7824 */ /* 0x000fe200078e020f */
[----:B------:R-:W-:Y:S02]  /*7340*/  WARPGROUP.DEPBAR.LE gsb0, 0x0 ;  /* 0x00008000000079c5 */ /* 0x000fe40000010000 */
[----:B------:R1:W-:Y:S06]  /*7350*/  BAR.ARV R10, 0x100 ;  /* 0x0004000a0000751d */ /* 0x0003ec0000002000 */
[----:B------:R2:W-:Y:S01]  /*7360*/  @!P1 SYNCS.ARRIVE.TRANS64.RED.A1T0 RZ, [R11+URZ], RZ ;  /* 0x000000ff0bff99a7 */ /* 0x0005e2000810043f */
[----:B------:R-:W-:Y:S01]  /*7370*/  PLOP3.LUT P1, PT, PT, PT, UP0, 0x40, 0x0 ;  /* 0x000000000000781c */ /* 0x000fe20003f2e808 */
[----:B-1----:R-:W-:-:S02]  /*7380*/  IMAD.IADD R10, R8, 0x1, R13 ;  /* 0x00000001080a7824 */ /* 0x002fc400078e020d */
[----:B--2---:R-:W-:-:S10]  /*7390*/  IMAD.IADD R11, R8, 0x1, R14 ;  /* 0x00000001080b7824 */ /* 0x004fd400078e020e */
[----:B------:R-:W-:Y:S05]  /*73a0*/  @P1 BRA `(.L_x_934) ;  /* 0x0000000000581947 */ /* 0x000fea0003800000 */
[----:B------:R-:W-:Y:S01]  /*73b0*/  ISETP.GT.AND P1, PT, R9, -0x1, PT ;  /* 0xffffffff0900780c */ /* 0x000fe20003f24270 */
[----:B------:R-:W-:-:S12]  /*73c0*/  BSSY B0, `(.L_x_935) ;  /* 0x0000011000007945 */ /* 0x000fd80003800000 */
[----:B------:R-:W-:Y:S05]  /*73d0*/  @P1 BRA `(.L_x_936) ;  /* 0x0000000000201947 */ /* 0x000fea0003800000 */
[----:B------:R-:W-:Y:S01]  /*73e0*/  IMAD.U32 R200, RZ, RZ, UR54 ;  /* 0x00000036ffc87e24 */ /* 0x000fe2000f8e00ff */
[----:B------:R-:W-:-:S04]  /*73f0*/  LOP3.LUT R21, RZ, R9, RZ, 0x33, !PT ;  /* 0x00000009ff157212 */ /* 0x000fc800078e33ff */
[----:B------:R-:W-:-:S13]  /*7400*/  ISETP.NE.AND P1, PT, R200, 0x1, PT ;  /* 0x00000001c800780c */ /* 0x000fda0003f25270 */
[----:B------:R-:W1:Y:S02]  /*7410*/  @P1 LDC.64 R202, c[0x0][0x9e8] ;  /* 0x00027a00ffca1b82 */ /* 0x000e640000000a00 */
[----:B-1----:R-:W-:-:S05]  /*7420*/  @P1 IMAD.HI.U32 R20, R21, R202, RZ ;  /* 0x000000ca15141227 */ /* 0x002fca00078e00ff */
[----:B------:R-:W-:-:S04]  /*7430*/  @P1 SHF.R.U32.HI R21, RZ, R203, R20 ;  /* 0x000000cbff151219 */ /* 0x000fc80000011614 */
[----:B------:R-:W-:Y:S01]  /*7440*/  LOP3.LUT R21, RZ, R21, RZ, 0x33, !PT ;  /* 0x00000015ff157212 */ /* 0x000fe200078e33ff */
[----:B------:R-:W-:Y:S06]  /*7450*/  BRA `(.L_x_937) ;  /* 0x00000000001c7947 */ /* 0x000fec0003800000 */
.L_x_936:
[----:B------:R-:W-:-:S05]  /*7460*/  IMAD.U32 R200, RZ, RZ, UR54 ;  /* 0x00000036ffc87e24 */ /* 0x000fca000f8e00ff */
[----:B------:R-:W-:-:S13]  /*7470*/  ISETP.NE.AND P1, PT, R200, 0x1, PT ;  /* 0x00000001c800780c */ /* 0x000fda0003f25270 */
[----:B------:R-:W1:Y:S01]  /*7480*/  @P1 LDC.64 R202, c[0x0][0x9e8] ;  /* 0x00027a00ffca1b82 */ /* 0x000e620000000a00 */
[----:B------:R-:W-:-:S04]  /*7490*/  @P1 IMAD.IADD R21, R220, 0x1, R8 ;  /* 0x00000001dc151824 */ /* 0x000fc800078e0208 */
[----:B-1----:R-:W-:-:S04]  /*74a0*/  @P1 IMAD.HI.U32 R20, R21, R202, RZ ;  /* 0x000000ca15141227 */ /* 0x002fc800078e00ff */
[----:B------:R-:W-:Y:S01]  /*74b0*/  IMAD.MOV.U32 R21, RZ, RZ, R9 ;  /* 0x000000ffff157224 */ /* 0x000fe200078e0009 */
[----:B------:R-:W-:-:S07]  /*74c0*/  @P1 SHF.R.U32.HI R21, RZ, R203, R20 ;  /* 0x000000cbff151219 */ /* 0x000fce0000011614 */
.L_x_937:
[----:B------:R-:W-:Y:S05]  /*74d0*/  BSYNC B0 ;  /* 0x0000000000007941 */ /* 0x000fea0003800000 */
.L_x_935:
[----:B------:R-:W-:-:S05]  /*74e0*/  IMAD R20, R21, R200, R12 ;  /* 0x000000c815147224 */ /* 0x000fca00078e020c */
[----:B------:R-:W-:Y:S02]  /*74f0*/  VIADDMNMX R11, R20, R200, R11, PT ;  /* 0x000000c8140b7246 */ /* 0x000fe4000380010b */
[----:B------:R-:W-:-:S07]  /*7500*/  VIMNMX R10, R10, R20, !PT ;  /* 0x000000140a0a7248 */ /* 0x000fce0007fe0100 */
.L_x_934:
[----:B------:R-:W-:Y:S01]  /*7510*/  ISETP.GE.AND P1, PT, R15, 0x2, PT ;  /* 0x000000020f00780c */ /* 0x000fe20003f26270 */
[----:B------:R-:W-:Y:S01]  /*7520*/  IMAD.IADD R14, R7, 0x1, R14 ;  /* 0x00000001070e7824 */ /* 0x000fe200078e020e */
[----:B------:R-:W-:Y:S01]  /*7530*/  ISETP.GE.AND P2, PT, R15, 0x9, PT ;  /* 0x000000090f00780c */ /* 0x000fe20003f46270 */
[----:B------:R-:W-:Y:S01]  /*7540*/  IMAD.IADD R13, R7, 0x1, R13 ;  /* 0x00000001070d7824 */ /* 0x000fe200078e020d */
[----:B------:R-:W-:Y:S02]  /*7550*/  LOP3.LUT R16, R16, 0xefffffff, RZ, 0xc0, !PT ;  /* 0xefffffff10107812 */ /* 0x000fe400078ec0ff */
[----:B------:R-:W-:Y:S02]  /*7560*/  ISETP.GE.AND P3, PT, R15, 0xa, PT ;  /* 0x0000000a0f00780c */ /* 0x000fe40003f66270 */
[----:B------:R-:W-:-:S05]  /*7570*/  LOP3.LUT R2, R2, 0xfffffffe, RZ, 0xc0, !PT ;  /* 0xfffffffe02027812 */ /* 0x000fca00078ec0ff */
[----:B------:R-:W-:Y:S02]  /*7580*/  @P1 LOP3.LUT R16, R16, 0x10000000, RZ, 0xfc, !PT ;  /* 0x1000000010101812 */ /* 0x000fe400078efcff */
[----:B------:R-:W-:Y:S02]  /*7590*/  ISETP.GT.AND P1, PT, R10, 0x1, !P1 ;  /* 0x000000010a00780c */ /* 0x000fe40004f24270 */
[----:B------:R-:W-:Y:S02]  /*75a0*/  LOP3.LUT R16, R16, 0xdfffffff, RZ, 0xc0, !PT ;  /* 0xdfffffff10107812 */ /* 0x000fe400078ec0ff */
[----:B------:R-:W-:Y:S02]  /*75b0*/  ISETP.LT.OR P1, PT, R11, 0x2, P1 ;  /* 0x000000020b00780c */ /* 0x000fe40000f21670 */
[----:B------:R-:W-:Y:S02]  /*75c0*/  @P2 LOP3.LUT R16, R16, 0x20000000, RZ, 0xfc, !PT ;  /* 0x2000000010102812 */ /* 0x000fe400078efcff */
[----:B------:R-:W-:-:S02]  /*75d0*/  ISETP.GT.AND P2, PT, R10, 0x8, !P2 ;  /* 0x000000080a00780c */ /* 0x000fc40005744270 */
[----:B------:R-:W-:Y:S02]  /*75e0*/  FSEL R185, R185, -INF , !P1 ;  /* 0xff800000b9b97808 */ /* 0x000fe40004800000 */
[----:B------:R-:W-:Y:S02]  /*75f0*/  LOP3.LUT R16, R16, 0xbfffffff, RZ, 0xc0, !PT ;  /* 0xbfffffff10107812 */ /* 0x000fe400078ec0ff */
[----:B------:R-:W-:Y:S02]  /*7600*/  ISETP.GT.AND P1, PT, R10, 0x9, !P3 ;  /* 0x000000090a00780c */ /* 0x000fe40005f24270 */
[C---:B------:R-:W-:Y:S02]  /*7610*/  ISETP.LT.OR P2, PT, R11.reuse, 0x9, P2 ;  /* 0x000000090b00780c */ /* 0x040fe40001741670 */
[----:B------:R-:W-:Y:S02]  /*7620*/  @P3 LOP3.LUT R16, R16, 0x40000000, RZ, 0xfc, !PT ;  /* 0x4000000010103812 */ /* 0x000fe400078efcff */
[----:B------:R-:W-:-:S02]  /*7630*/  ISETP.LT.OR P1, PT, R11, 0xa, P1 ;  /* 0x0000000a0b00780c */ /* 0x000fc40000f21670 */
[----:B------:R-:W-:Y:S02]  /*7640*/  FSEL R188, R188, -INF , !P2 ;  /* 0xff800000bcbc7808 */ /* 0x000fe40005000000 */
[C---:B------:R-:W-:Y:S02]  /*7650*/  ISETP.GE.AND P3, PT, R15.reuse, 0x11, PT ;  /* 0x000000110f00780c */ /* 0x040fe40003f66270 */
[----:B------:R-:W-:Y:S02]  /*7660*/  ISETP.GE.AND P2, PT, R15, 0x12, PT ;  /* 0x000000120f00780c */ /* 0x000fe40003f46270 */
[----:B------:R-:W-:Y:S02]  /*7670*/  FSEL R189, R189, -INF , !P1 ;  /* 0xff800000bdbd7808 */ /* 0x000fe40004800000 */
[----:B------:R-:W-:Y:S02]  /*7680*/  ISETP.GT.AND P1, PT, R10, 0x10, !P3 ;  /* 0x000000100a00780c */ /* 0x000fe40005f24270 */
[----:B------:R-:W-:-:S02]  /*7690*/  LOP3.LUT R16, R16, 0x7fffffff, RZ, 0xc0, !PT ;  /* 0x7fffffff10107812 */ /* 0x000fc400078ec0ff */
[----:B------:R-:W-:-:S03]  /*76a0*/  ISETP.LT.OR P1, PT, R11, 0x11, P1 ;  /* 0x000000110b00780c */ /* 0x000fc60000f21670 */
[----:B------:R-:W-:Y:S02]  /*76b0*/  @P3 LOP3.LUT R16, R16, 0x80000000, RZ, 0xfc, !PT ;  /* 0x8000000010103812 */ /* 0x000fe400078efcff */
[----:B------:R-:W-:Y:S02]  /*76c0*/  FSEL R192, R192, -INF , !P1 ;  /* 0xff800000c0c07808 */ /* 0x000fe40004800000 */
[----:B------:R-:W-:Y:S02]  /*76d0*/  @P2 LOP3.LUT R2, R2, 0x1, RZ, 0xfc, !PT ;  /* 0x0000000102022812 */ /* 0x000fe400078efcff */
[----:B------:R-:W-:Y:S02]  /*76e0*/  ISETP.GT.AND P1, PT, R10, 0x11, !P2 ;  /* 0x000000110a00780c */ /* 0x000fe40005724270 */
[----:B------:R-:W-:Y:S02]  /*76f0*/  ISETP.GE.AND P2, PT, R15, 0x19, PT ;  /* 0x000000190f00780c */ /* 0x000fe40003f46270 */
[----:B------:R-:W-:-:S02]  /*7700*/  ISETP.LT.OR P1, PT, R11, 0x12, P1 ;  /* 0x000000120b00780c */ /* 0x000fc40000f21670 */
[----:B------:R-:W-:Y:S02]  /*7710*/  LOP3.LUT R2, R2, 0xfffffffb, RZ, 0xc0, !PT ;  /* 0xfffffffb02027812 */ /* 0x000fe400078ec0ff */
[----:B------:R-:W-:Y:S02]  /*7720*/  FSEL R193, R193, -INF , !P1 ;  /* 0xff800000c1c17808 */ /* 0x000fe40004800000 */
[----:B------:R-:W-:Y:S02]  /*7730*/  ISETP.GT.AND P1, PT, R10, 0x18, !P2 ;  /* 0x000000180a00780c */ /* 0x000fe40005724270 */
[----:B------:R-:W-:Y:S02]  /*7740*/  ISETP.GE.AND P3, PT, R15, 0x22, PT ;  /* 0x000000220f00780c */ /* 0x000fe40003f66270 */
[----:B------:R-:W-:Y:S02]  /*7750*/  ISETP.LT.OR P1, PT, R11, 0x19, P1 ;  /* 0x000000190b00780c */ /* 0x000fe40000f21670 */
[----:B------:R-:W-:-:S02]  /*7760*/  @P2 LOP3.LUT R2, R2, 0x4, RZ, 0xfc, !PT ;  /* 0x0000000402022812 */ /* 0x000fc400078efcff */
[----:B------:R-:W-:Y:S02]  /*7770*/  ISETP.GE.AND P2, PT, R15, 0x1a, PT ;  /* 0x0000001a0f00780c */ /* 0x000fe40003f46270 */
[----:B------:R-:W-:Y:S02]  /*7780*/  FSEL R196, R196, -INF , !P1 ;  /* 0xff800000c4c47808 */ /* 0x000fe40004800000 */
[----:B------:R-:W-:Y:S02]  /*7790*/  ISETP.GT.AND P1, PT, R10, 0x19, !P2 ;  /* 0x000000190a00780c */ /* 0x000fe40005724270 */
[----:B------:R-:W-:Y:S02]  /*77a0*/  LOP3.LUT R2, R2, 0xfffffffd, RZ, 0xc0, !PT ;  /* 0xfffffffd02027812 */ /* 0x000fe400078ec0ff */
[----:B------:R-:W-:Y:S02]  /*77b0*/  ISETP.LT.OR P1, PT, R11, 0x1a, P1 ;  /* 0x0000001a0b00780c */ /* 0x000fe40000f21670 */
[----:B------:R-:W-:-:S02]  /*77c0*/  LOP3.LUT R16, R16, 0xfffffffd, RZ, 0xc0, !PT ;  /* 0xfffffffd10107812 */ /* 0x000fc400078ec0ff */
[----:B------:R-:W-:Y:S02]  /*77d0*/  FSEL R197, R197, -INF , !P1 ;  /* 0xff800000c5c57808 */ /* 0x000fe40004800000 */
[----:B------:R-:W-:Y:S02]  /*77e0*/  ISETP.GE.AND P1, PT, R15, 0x21, PT ;  /* 0x000000210f00780c */ /* 0x000fe40003f26270 */
[----:B------:R-:W-:Y:S02]  /*77f0*/  @P2 LOP3.LUT R2, R2, 0x2, RZ, 0xfc, !PT ;  /* 0x0000000202022812 */ /* 0x000fe400078efcff */
[----:B------:R-:W-:Y:S02]  /*7800*/  ISETP.GT.AND P2, PT, R10, 0x20, !P1 ;  /* 0x000000200a00780c */ /* 0x000fe40004f44270 */
[----:B------:R-:W-:Y:S02]  /*7810*/  @P3 LOP3.LUT R16, R16, 0x2, RZ, 0xfc, !PT ;  /* 0x0000000210103812 */ /* 0x000fe400078efcff */
[----:B------:R-:W-:-:S02]  /*7820*/  ISETP.LT.OR P2, PT, R11, 0x21, P2 ;  /* 0x000000210b00780c */ /* 0x000fc40001741670 */
[----:B------:R-:W-:Y:S02]  /*7830*/  LOP3.LUT R16, R16, 0xfffffffb, RZ, 0xc0, !PT ;  /* 0xfffffffb10107812 */ /* 0x000fe400078ec0ff */
[----:B------:R-:W-:Y:S02]  /*7840*/  FSEL R168, R168, -INF , !P2 ;  /* 0xff800000a8a87808 */ /* 0x000fe40005000000 */
[----:B------:R-:W-:Y:S02]  /*7850*/  ISETP.GT.AND P2, PT, R10, 0x21, !P3 ;  /* 0x000000210a00780c */ /* 0x000fe40005f44270 */
[----:B------:R-:W-:Y:S02]  /*7860*/  ISETP.GE.AND P3, PT, R15, 0x29, PT ;  /* 0x000000290f00780c */ /* 0x000fe40003f66270 */
[----:B------:R-:W-:-:S04]  /*7870*/  ISETP.LT.OR P2, PT, R11, 0x22, P2 ;  /* 0x000000220b00780c */ /* 0x000fc80001741670 */
[----:B------:R-:W-:Y:S02]  /*7880*/  FSEL R169, R169, -INF , !P2 ;  /* 0xff800000a9a97808 */ /* 0x000fe40005000000 */
[----:B------:R-:W-:-:S04]  /*7890*/  ISETP.GT.AND P2, PT, R10, 0x28, !P3 ;  /* 0x000000280a00780c */ /* 0x000fc80005f44270 */
[----:B------:R-:W-:Y:S02]  /*78a0*/  ISETP.LT.OR P2, PT, R11, 0x29, P2 ;  /* 0x000000290b00780c */ /* 0x000fe40001741670 */
[----:B------:R-:W-:Y:S02]  /*78b0*/  @P3 LOP3.LUT R16, R16, 0x4, RZ, 0xfc, !PT ;  /* 0x0000000410103812 */ /* 0x000fe400078efcff */
[----:B------:R-:W-:Y:S02]  /*78c0*/  ISETP.GE.AND P3, PT, R15, 0x2a, PT ;  /* 0x0000002a0f00780c */ /* 0x000fe40003f66270 */
[----:B------:R-:W-:Y:S02]  /*78d0*/  LOP3.LUT R16, R16, 0xfffffff7, RZ, 0xc0, !PT ;  /* 0xfffffff710107812 */ /* 0x000fe400078ec0ff */
[----:B------:R-:W-:Y:S02]  /*78e0*/  FSEL R172, R172, -INF , !P2 ;  /* 0xff800000acac7808 */ /* 0x000fe40005000000 */
[----:B------:R-:W-:-:S04]  /*78f0*/  ISETP.GT.AND P2, PT, R10, 0x29, !P3 ;  /* 0x000000290a00780c */ /* 0x000fc80005f44270 */
[----:B------:R-:W-:-:S03]  /*7900*/  ISETP.LT.OR P2, PT, R11, 0x2a, P2 ;  /* 0x0000002a0b00780c */ /* 0x000fc60001741670 */
        /* <DEDUP_REMOVED lines=128> */
[----:B------:R-:W-:Y:S02]  /*8110*/  FSEL R120, R120, -INF , !P2 ;  /* 0xff80000078787808 */ /* 0x000fe40005000000 */
[----:B------:R-:W-:Y:S02]  /*8120*/  LOP3.LUT R16, R16, 0xfdffffff, RZ, 0xc0, !PT ;  /* 0xfdffffff10107812 */ /* 0x000fe400078ec0ff */
[----:B------:R-:W-:-:S04]  /*8130*/  ISETP.GT.AND P2, PT, R10, 0x81, !P3 ;  /* 0x000000810a00780c */ /* 0x000fc80005f44270 */
[----:B------:R-:W-:-:S03]  /*8140*/  ISETP.LT.OR P2, PT, R11, 0x82, P2 ;  /* 0x000000820b00780c */ /* 0x000fc60001741670 */
[----:B------:R-:W-:Y:S02]  /*8150*/  @P3 LOP3.LUT R16, R16, 0x2000000, RZ, 0xfc, !PT ;  /* 0x0200000010103812 */ /* 0x000fe400078efcff */
[----:B------:R-:W-:Y:S02]  /*8160*/  ISETP.GE.AND P3, PT, R15, 0x89, PT ;  /* 0x000000890f00780c */ /* 0x000fe40003f66270 */
[----:B------:R-:W-:Y:S02]  /*8170*/  FSEL R121, R121, -INF , !P2 ;  /* 0xff80000079797808 */ /* 0x000fe40005000000 */
[----:B------:R-:W-:Y:S02]  /*8180*/  ISETP.GT.AND P2, PT, R10, 0x88, !P3 ;  /* 0x000000880a00780c */ /* 0x000fe40005f44270 */
[----:B------:R-:W-:Y:S02]  /*8190*/  LOP3.LUT R16, R16, 0xfeffffff, RZ, 0xc0, !PT ;  /* 0xfeffffff10107812 */ /* 0x000fe400078ec0ff */
[----:B------:R-:W-:-:S04]  /*81a0*/  ISETP.LT.OR P2, PT, R11, 0x89, P2 ;  /* 0x000000890b00780c */ /* 0x000fc80001741670 */
[----:B------:R-:W-:Y:S02]  /*81b0*/  FSEL R124, R124, -INF , !P2 ;  /* 0xff8000007c7c7808 */ /* 0x000fe40005000000 */
[----:B------:R-:W-:Y:S02]  /*81c0*/  ISETP.GE.AND P2, PT, R15, 0x8a, PT ;  /* 0x0000008a0f00780c */ /* 0x000fe40003f46270 */
[----:B------:R-:W-:Y:S02]  /*81d0*/  @P3 LOP3.LUT R16, R16, 0x1000000, RZ, 0xfc, !PT ;  /* 0x0100000010103812 */ /* 0x000fe400078efcff */
[----:B------:R-:W-:Y:S02]  /*81e0*/  ISETP.GT.AND P3, PT, R10, 0x89, !P2 ;  /* 0x000000890a00780c */ /* 0x000fe40005764270 */
[----:B------:R-:W-:Y:S02]  /*81f0*/  LOP3.LUT R16, R16, 0xfffffffe, RZ, 0xc0, !PT ;  /* 0xfffffffe10107812 */ /* 0x000fe400078ec0ff */
        /* <DEDUP_REMOVED lines=14> */
[----:B------:R-:W-:-:S13]  /*82e0*/  ISETP.GE.AND P6, PT, R15, 0x1, PT ;  /* 0x000000010f00780c */ /* 0x000fda0003fc6270 */
[----:B------:R-:W-:Y:S02]  /*82f0*/  @P6 LOP3.LUT R16, R16, 0x1, RZ, 0xfc, !PT ;  /* 0x0000000110106812 */ /* 0x000fe400078efcff */
[----:B------:R-:W-:Y:S02]  /*8300*/  ISETP.GT.AND P6, PT, R10, RZ, !P6 ;  /* 0x000000ff0a00720c */ /* 0x000fe400077c4270 */
[----:B------:R-:W-:Y:S02]  /*8310*/  LOP3.LUT R16, R16, 0xf7ffffff, RZ, 0xc0, !PT ;  /* 0xf7ffffff10107812 */ /* 0x000fe400078ec0ff */
[----:B------:R-:W-:-:S04]  /*8320*/  ISETP.LT.OR P6, PT, R11, 0x1, P6 ;  /* 0x000000010b00780c */ /* 0x000fc800037c1670 */
[----:B------:R-:W-:Y:S02]  /*8330*/  FSEL R184, R184, -INF , !P6 ;  /* 0xff800000b8b87808 */ /* 0x000fe40007000000 */
[----:B------:R-:W-:-:S13]  /*8340*/  ISETP.GE.AND P6, PT, R15, 0x9a, PT ;  /* 0x0000009a0f00780c */ /* 0x000fda0003fc6270 */
[----:B------:R-:W-:Y:S02]  /*8350*/  @P6 LOP3.LUT R16, R16, 0x8000000, RZ, 0xfc, !PT ;  /* 0x0800000010106812 */ /* 0x000fe400078efcff */
[----:B------:R-:W-:-:S04]  /*8360*/  ISETP.GT.AND P6, PT, R10, 0x99, !P6 ;  /* 0x000000990a00780c */ /* 0x000fc800077c4270 */
[----:B------:R-:W-:-:S04]  /*8370*/  ISETP.LT.OR P6, PT, R11, 0x9a, P6 ;  /* 0x0000009a0b00780c */ /* 0x000fc800037c1670 */
[----:B------:R-:W-:Y:S02]  /*8380*/  FSEL R133, R133, -INF , !P6 ;  /* 0xff80000085857808 */ /* 0x000fe40007000000 */
[----:B------:R-:W-:-:S13]  /*8390*/  PLOP3.LUT P6, PT, PT, PT, UP0, 0x40, 0x0 ;  /* 0x000000000000781c */ /* 0x000fda0003fce808 */
[----:B------:R-:W-:Y:S05]  /*83a0*/  @P6 BRA `(.L_x_938) ;  /* 0x0000000000546947 */ /* 0x000fea0003800000 */
[----:B------:R-:W-:Y:S01]  /*83b0*/  IMAD.IADD R15, R220, 0x1, R7 ;  /* 0x00000001dc0f7824 */ /* 0x000fe200078e0207 */
[----:B------:R-:W-:Y:S04]  /*83c0*/  BSSY B0, `(.L_x_939) ;  /* 0x0000010000007945 */ /* 0x000fe80003800000 */
[----:B------:R-:W-:-:S13]  /*83d0*/  ISETP.GT.AND P6, PT, R15, -0x1, PT ;  /* 0xffffffff0f00780c */ /* 0x000fda0003fc4270 */
        /* <DEDUP_REMOVED lines=9> */
.L_x_940:
[----:B------:R-:W-:-:S05]  /*8470*/  IMAD.U32 R20, RZ, RZ, UR54 ;  /* 0x00000036ff147e24 */ /* 0x000fca000f8e00ff */
[----:B------:R-:W-:-:S13]  /*8480*/  ISETP.NE.AND P6, PT, R20, 0x1, PT ;  /* 0x000000011400780c */ /* 0x000fda0003fc5270 */
[----:B------:R-:W1:Y:S02]  /*8490*/  @P6 LDC.64 R10, c[0x0][0x9e8] ;  /* 0x00027a00ff0a6b82 */ /* 0x000e640000000a00 */
[----:B-1----:R-:W-:-:S05]  /*84a0*/  @P6 IMAD.HI.U32 R10, R15, R10, RZ ;  /* 0x0000000a0f0a6227 */ /* 0x002fca00078e00ff */
[----:B------:R-:W-:-:S07]  /*84b0*/  @P6 SHF.R.U32.HI R15, RZ, R11, R10 ;  /* 0x0000000bff0f6219 */ /* 0x000fce000001160a */
.L_x_941:
[----:B------:R-:W-:Y:S05]  /*84c0*/  BSYNC B0 ;  /* 0x0000000000007941 */ /* 0x000fea0003800000 */
.L_x_939:
[----:B------:R-:W-:-:S05]  /*84d0*/  IMAD R15, R15, R20, R12 ;  /* 0x000000140f0f7224 */ /* 0x000fca00078e020c */
[----:B------:R-:W-:Y:S02]  /*84e0*/  VIADDMNMX R14, R15, R20, R14, PT ;  /* 0x000000140f0e7246 */ /* 0x000fe4000380010e */
[----:B------:R-:W-:-:S07]  /*84f0*/  VIMNMX R13, R13, R15, !PT ;  /* 0x0000000f0d0d7248 */ /* 0x000fce0007fe0100 */
.L_x_938:
[----:B------:R-:W-:Y:S01]  /*8500*/  ISETP.GT.AND P1, PT, R13, 0x20, !P1 ;  /* 0x000000200d00780c */ /* 0x000fe20004f24270 */
[----:B------:R-:W-:Y:S01]  /*8510*/  IMAD.U32 R21, RZ, RZ, UR41 ;  /* 0x00000029ff157e24 */ /* 0x000fe2000f8e00ff */
[----:B------:R-:W-:Y:S02]  /*8520*/  LOP3.LUT P6, RZ, R16, 0x20000, RZ, 0xc0, !PT ;  /* 0x0002000010ff7812 */ /* 0x000fe400078cc0ff */
[----:B------:R-:W-:Y:S02]  /*8530*/  ISETP.LT.OR P1, PT, R14, 0x21, P1 ;  /* 0x000000210e00780c */ /* 0x000fe40000f21670 */
[----:B------:R-:W-:Y:S02]  /*8540*/  FMNMX.FTZ R10, R184, R3, !PT ;  /* 0x00000003b80a7209 */ /* 0x000fe40007810000 */
[----:B------:R-:W-:Y:S02]  /*8550*/  FSEL R170, R170, -INF , !P1 ;  /* 0xff800000aaaa7808 */ /* 0x000fe40004800000 */
[----:B------:R-:W-:-:S02]  /*8560*/  LOP3.LUT P1, RZ, R16, 0x2, RZ, 0xc0, !PT ;  /* 0x0000000210ff7812 */ /* 0x000fc4000782c0ff */
[----:B------:R-:W-:Y:S02]  /*8570*/  FMNMX.FTZ R11, R185, R10, !PT ;  /* 0x0000000ab90b7209 */ /* 0x000fe40007810000 */
[----:B------:R-:W-:Y:S02]  /*8580*/  ISETP.GT.AND P1, PT, R13, 0x21, !P1 ;  /* 0x000000210d00780c */ /* 0x000fe40004f24270 */
[----:B------:R-:W-:Y:S02]  /*8590*/  FMNMX.FTZ R10, R188, R11, !PT ;  /* 0x0000000bbc0a7209 */ /* 0x000fe40007810000 */
[----:B------:R-:W-:Y:S02]  /*85a0*/  ISETP.LT.OR P1, PT, R14, 0x22, P1 ;  /* 0x000000220e00780c */ /* 0x000fe40000f21670 */
[----:B------:R-:W-:Y:S02]  /*85b0*/  FMNMX.FTZ R11, R189, R10, !PT ;  /* 0x0000000abd0b7209 */ /* 0x000fe40007810000 */
[----:B------:R-:W-:-:S02]  /*85c0*/  FSEL R171, R171, -INF , !P1 ;  /* 0xff800000abab7808 */ /* 0x000fc40004800000 */
[----:B------:R-:W-:Y:S02]  /*85d0*/  LOP3.LUT P1, RZ, R16, 0x4, RZ, 0xc0, !PT ;  /* 0x0000000410ff7812 */ /* 0x000fe4000782c0ff */
[----:B------:R-:W-:Y:S02]  /*85e0*/  FMNMX.FTZ R10, R192, R11, !PT ;  /* 0x0000000bc00a7209 */ /* 0x000fe40007810000 */
[----:B------:R-:W-:Y:S02]  /*85f0*/  ISETP.GT.AND P1, PT, R13, 0x28, !P1 ;  /* 0x000000280d00780c */ /* 0x000fe40004f24270 */
[----:B------:R-:W-:Y:S02]  /*8600*/  FMNMX.FTZ R11, R193, R10, !PT ;  /* 0x0000000ac10b7209 */ /* 0x000fe40007810000 */
[----:B------:R-:W-:Y:S02]  /*8610*/  ISETP.LT.OR P1, PT, R14, 0x29, P1 ;  /* 0x000000290e00780c */ /* 0x000fe40000f21670 */
[----:B------:R-:W-:-:S02]  /*8620*/  FMNMX.FTZ R10, R196, R11, !PT ;  /* 0x0000000bc40a7209 */ /* 0x000fc40007810000 */
[----:B------:R-:W-:Y:S02]  /*8630*/  FSEL R174, R174, -INF , !P1 ;  /* 0xff800000aeae7808 */ /* 0x000fe40004800000 */
[----:B------:R-:W-:Y:S02]  /*8640*/  LOP3.LUT P1, RZ, R16, 0x8, RZ, 0xc0, !PT ;  /* 0x0000000810ff7812 */ /* 0x000fe4000782c0ff */
[----:B------:R-:W-:Y:S02]  /*8650*/  FMNMX.FTZ R11, R197, R10, !PT ;  /* 0x0000000ac50b7209 */ /* 0x000fe40007810000 */
[----:B------:R-:W-:Y:S02]  /*8660*/  ISETP.GT.AND P1, PT, R13, 0x29, !P1 ;  /* 0x000000290d00780c */ /* 0x000fe40004f24270 */
[----:B------:R-:W-:Y:S02]  /*8670*/  FMNMX.FTZ R10, R168, R11, !PT ;  /* 0x0000000ba80a7209 */ /* 0x000fe40007810000 */
[----:B------:R-:W-:-:S02]  /*8680*/  ISETP.LT.OR P1, PT, R14, 0x2a, P1 ;  /* 0x0000002a0e00780c */ /* 0x000fc40000f21670 */
[----:B------:R-:W-:Y:S02]  /*8690*/  FMNMX.FTZ R11, R169, R10, !PT ;  /* 0x0000000aa90b7209 */ /* 0x000fe40007810000 */
[----:B------:R-:W-:Y:S02]  /*86a0*/  FSEL R175, R175, -INF , !P1 ;  /* 0xff800000afaf7808 */ /* 0x000fe40004800000 */
[----:B------:R-:W-:Y:S02]  /*86b0*/  LOP3.LUT P1, RZ, R16, 0x10, RZ, 0xc0, !PT ;  /* 0x0000001010ff7812 */ /* 0x000fe4000782c0ff */
[----:B------:R-:W-:Y:S02]  /*86c0*/  FMNMX.FTZ R10, R172, R11, !PT ;  /* 0x0000000bac0a7209 */ /* 0x000fe40007810000 */
[----:B------:R-:W-:Y:S02]  /*86d0*/  ISETP.GT.AND P1, PT, R13, 0x30, !P1 ;  /* 0x000000300d00780c */ /* 0x000fe40004f24270 */
[----:B------:R-:W-:-:S02]  /*86e0*/  FMNMX.FTZ R11, R173, R10, !PT ;  /* 0x0000000aad0b7209 */ /* 0x000fc40007810000 */
[----:B------:R-:W-:Y:S02]  /*86f0*/  ISETP.LT.OR P1, PT, R14, 0x31, P1 ;  /* 0x000000310e00780c */ /* 0x000fe40000f21670 */
[----:B------:R-:W-:Y:S02]  /*8700*/  FMNMX.FTZ R10, R176, R11, !PT ;  /* 0x0000000bb00a7209 */ /* 0x000fe40007810000 */
[----:B------:R-:W-:Y:S02]  /*8710*/  FSEL R178, R178, -INF , !P1 ;  /* 0xff800000b2b27808 */ /* 0x000fe40004800000 */
[----:B------:R-:W-:Y:S02]  /*8720*/  LOP3.LUT P1, RZ, R16, 0x800000, RZ, 0xc0, !PT ;  /* 0x0080000010ff7812 */ /* 0x000fe4000782c0ff */
[----:B------:R-:W-:Y:S02]  /*8730*/  FMNMX.FTZ R11, R177, R10, !PT ;  /* 0x0000000ab10b7209 */ /* 0x000fe40007810000 */
[----:B------:R-:W-:-:S02]  /*8740*/  ISETP.GT.AND P1, PT, R13, 0x31, !P1 ;  /* 0x000000310d00780c */ /* 0x000fc40004f24270 */
[----:B------:R-:W-:Y:S02]  /*8750*/  FMNMX.FTZ R10, R180, R11, !PT ;  /* 0x0000000bb40a7209 */ /* 0x000fe40007810000 */
[----:B------:R-:W-:Y:S02]  /*8760*/  ISETP.LT.OR P1, PT, R14, 0x32, P1 ;  /* 0x000000320e00780c */ /* 0x000fe40000f21670 */
[----:B------:R-:W-:Y:S02]  /*8770*/  FMNMX.FTZ R11, R181, R10, !PT ;  /* 0x0000000ab50b7209 */ /* 0x000fe40007810000 */
[----:B------:R-:W-:Y:S02]  /*8780*/  FSEL R179, R179, -INF , !P1 ;  /* 0xff800000b3b37808 */ /* 0x000fe40004800000 */
[----:B------:R-:W-:Y:S02]  /*8790*/  LOP3.LUT P1, RZ, R16, 0x400000, RZ, 0xc0, !PT ;  /* 0x0040000010ff7812 */ /* 0x000fe4000782c0ff */
[----:B------:R-:W-:-:S02]  /*87a0*/  FMNMX.FTZ R10, R152, R11, !PT ;  /* 0x0000000b980a7209 */ /* 0x000fc40007810000 */
[----:B------:R-:W-:Y:S02]  /*87b0*/  ISETP.GT.AND P1, PT, R13, 0x38, !P1 ;  /* 0x000000380d00780c */ /* 0x000fe40004f24270 */
[----:B------:R-:W-:Y:S02]  /*87c0*/  FMNMX.FTZ R11, R153, R10, !PT ;  /* 0x0000000a990b7209 */ /* 0x000fe40007810000 */
        /* <DEDUP_REMOVED lines=31> */
[----:B------:R-:W-:Y:S02]  /*89c0*/  ISETP.GT.AND P1, PT, R13, 0x49, !P6 ;  /* 0x000000490d00780c */ /* 0x000fe40007724270 */
[----:B------:R-:W-:Y:S02]  /*89d0*/  LOP3.LUT P6, RZ, R16, 0x40, RZ, 0xc0, !PT ;  /* 0x0000004010ff7812 */ /* 0x000fe400078cc0ff */
        /* <DEDUP_REMOVED lines=22> */
[----:B------:R-:W-:Y:S01]  /*8b40*/  ISETP.GT.AND P2, PT, R13, 0x89, !P2 ;  /* 0x000000890d00780c */ /* 0x000fe20005744270 */
[----:B------:R-:W1:Y:S01]  /*8b50*/  SHFL.BFLY PT, R10, R15, 0x2, 0x1f ;  /* 0x0c401f000f0a7f89 */ /* 0x000e6200000e0000 */
[----:B------:R-:W-:Y:S02]  /*8b60*/  FSEL R166, R166, -INF , !P1 ;  /* 0xff800000a6a67808 */ /* 0x000fe40004800000 */
[----:B------:R-:W-:-:S02]  /*8b70*/  LOP3.LUT P1, RZ, R16, 0x2000, RZ, 0xc0, !PT ;  /* 0x0000200010ff7812 */ /* 0x000fc4000782c0ff */
[C---:B------:R-:W-:Y:S02]  /*8b80*/  ISETP.LT.OR P2, PT, R14.reuse, 0x8a, P2 ;  /* 0x0000008a0e00780c */ /* 0x040fe40001741670 */
[C---:B------:R-:W-:Y:S02]  /*8b90*/  ISETP.GT.AND P1, PT, R13.reuse, 0x59, !P1 ;  /* 0x000000590d00780c */ /* 0x040fe40004f24270 */
[----:B------:R-:W-:Y:S02]  /*8ba0*/  ISETP.GT.AND P3, PT, R13, 0x90, !P3 ;  /* 0x000000900d00780c */ /* 0x000fe40005f64270 */
[----:B------:R-:W-:Y:S02]  /*8bb0*/  ISETP.LT.OR P1, PT, R14, 0x5a, P1 ;  /* 0x0000005a0e00780c */ /* 0x000fe40000f21670 */
[----:B------:R-:W-:Y:S02]  /*8bc0*/  FSEL R127, R127, -INF , !P2 ;  /* 0xff8000007f7f7808 */ /* 0x000fe40005000000 */
[----:B------:R-:W-:-:S02]  /*8bd0*/  FSEL R167, R167, -INF , !P1 ;  /* 0xff800000a7a77808 */ /* 0x000fc40004800000 */
[----:B------:R-:W-:Y:S02]  /*8be0*/  LOP3.LUT P1, RZ, R16, 0x1000, RZ, 0xc0, !PT ;  /* 0x0000100010ff7812 */ /* 0x000fe4000782c0ff */
[C---:B------:R-:W-:Y:S02]  /*8bf0*/  ISETP.GT.AND P4, PT, R13.reuse, 0x91, !P4 ;  /* 0x000000910d00780c */ /* 0x040fe40006784270 */
[----:B------:R-:W-:Y:S02]  /*8c00*/  ISETP.GT.AND P1, PT, R13, 0x60, !P1 ;  /* 0x000000600d00780c */ /* 0x000fe40004f24270 */
[C---:B------:R-:W-:Y:S02]  /*8c10*/  ISETP.LT.OR P3, PT, R14.reuse, 0x91, P3 ;  /* 0x000000910e00780c */ /* 0x040fe40001f61670 */
[----:B------:R-:W-:Y:S02]  /*8c20*/  ISETP.LT.OR P1, PT, R14, 0x61, P1 ;  /* 0x000000610e00780c */ /* 0x000fe40000f21670 */
[----:B-1----:R-:W-:-:S02]  /*8c30*/  FMNMX.FTZ R20, R15, R10, !PT ;  /* 0x0000000a0f147209 */ /* 0x002fc40007810000 */
[----:B------:R-:W-:Y:S02]  /*8c40*/  FSEL R138, R138, -INF , !P1 ;  /* 0xff8000008a8a7808 */ /* 0x000fe40004800000 */
[----:B------:R-:W-:Y:S01]  /*8c50*/  LOP3.LUT P1, RZ, R16, 0x800, RZ, 0xc0, !PT ;  /* 0x0000080010ff7812 */ /* 0x000fe2000782c0ff */
[----:B------:R-:W1:Y:S01]  /*8c60*/  SHFL.BFLY PT, R11, R20, 0x1, 0x1f ;  /* 0x0c201f00140b7f89 */ /* 0x000e6200000e0000 */
[C---:B------:R-:W-:Y:S02]  /*8c70*/  ISETP.GT.AND P5, PT, R13.reuse, 0x98, !P5 ;  /* 0x000000980d00780c */ /* 0x040fe40006fa4270 */
[----:B------:R-:W-:Y:S02]  /*8c80*/  ISETP.GT.AND P1, PT, R13, 0x61, !P1 ;  /* 0x000000610d00780c */ /* 0x000fe40004f24270 */
[C---:B------:R-:W-:Y:S02]  /*8c90*/  ISETP.LT.OR P4, PT, R14.reuse, 0x92, P4 ;  /* 0x000000920e00780c */ /* 0x040fe40002781670 */
[----:B------:R-:W-:-:S02]  /*8ca0*/  ISETP.LT.OR P1, PT, R14, 0x62, P1 ;  /* 0x000000620e00780c */ /* 0x000fc40000f21670 */
[----:B------:R-:W-:Y:S02]  /*8cb0*/  FSEL R130, R130, -INF , !P3 ;  /* 0xff80000082827808 */ /* 0x000fe40005800000 */
[----:B------:R-:W-:Y:S02]  /*8cc0*/  FSEL R139, R139, -INF , !P1 ;  /* 0xff8000008b8b7808 */ /* 0x000fe40004800000 */
[----:B------:R-:W-:Y:S02]  /*8cd0*/  LOP3.LUT P1, RZ, R16, 0x400, RZ, 0xc0, !PT ;  /* 0x0000040010ff7812 */ /* 0x000fe4000782c0ff */
[----:B------:R-:W-:Y:S02]  /*8ce0*/  ISETP.LT.OR P5, PT, R14, 0x99, P5 ;  /* 0x000000990e00780c */ /* 0x000fe40002fa1670 */
[----:B------:R-:W-:Y:S02]  /*8cf0*/  ISETP.GT.AND P1, PT, R13, 0x68, !P1 ;  /* 0x000000680d00780c */ /* 0x000fe40004f24270 */
[----:B------:R-:W-:-:S02]  /*8d00*/  FSEL R134, R134, -INF , !P5 ;  /* 0xff80000086867808 */ /* 0x000fc40006800000 */
[----:B------:R-:W-:Y:S02]  /*8d10*/  ISETP.LT.OR P1, PT, R14, 0x69, P1 ;  /* 0x000000690e00780c */ /* 0x000fe40000f21670 */
[----:B-1----:R-:W-:Y:S02]  /*8d20*/  FMNMX.FTZ R10, R20, R11, !PT ;  /* 0x0000000b140a7209 */ /* 0x002fe40007810000 */
[----:B------:R-:W-:Y:S02]  /*8d30*/  FSEL R142, R142, -INF , !P1 ;  /* 0xff8000008e8e7808 */ /* 0x000fe40004800000 */
[----:B------:R-:W-:Y:S01]  /*8d40*/  LOP3.LUT P1, RZ, R16, 0x200, RZ, 0xc0, !PT ;  /* 0x0000020010ff7812 */ /* 0x000fe2000782c0ff */
[----:B------:R-:W-:-:S03]  /*8d50*/  FFMA.FTZ R12, R10, R21, -8 ;  /* 0xc10000000a0c7423 */ /* 0x000fc60000010015 */
[----:B------:R-:W-:-:S04]  /*8d60*/  ISETP.GT.AND P1, PT, R13, 0x69, !P1 ;  /* 0x000000690d00780c */ /* 0x000fc80004f24270 */
[----:B------:R-:W-:-:S04]  /*8d70*/  ISETP.LT.OR P1, PT, R14, 0x6a, P1 ;  /* 0x0000006a0e00780c */ /* 0x000fc80000f21670 */
[----:B------:R-:W-:Y:S02]  /*8d80*/  FSEL R143, R143, -INF , !P1 ;  /* 0xff8000008f8f7808 */ /* 0x000fe40004800000 */
[----:B------:R-:W-:-:S04]  /*8d90*/  LOP3.LUT P1, RZ, R16, 0x100, RZ, 0xc0, !PT ;  /* 0x0000010010ff7812 */ /* 0x000fc8000782c0ff */
[----:B------:R-:W-:-:S04]  /*8da0*/  ISETP.GT.AND P1, PT, R13, 0x70, !P1 ;  /* 0x000000700d00780c */ /* 0x000fc80004f24270 */
[----:B------:R-:W-:-:S04]  /*8db0*/  ISETP.LT.OR P1, PT, R14, 0x71, P1 ;  /* 0x000000710e00780c */ /* 0x000fc80000f21670 */
[----:B------:R-:W-:Y:S02]  /*8dc0*/  FSEL R146, R146, -INF , !P1 ;  /* 0xff80000092927808 */ /* 0x000fe40004800000 */
[----:B------:R-:W-:-:S04]  /*8dd0*/  LOP3.LUT P1, RZ, R16, 0x80, RZ, 0xc0, !PT ;  /* 0x0000008010ff7812 */ /* 0x000fc8000782c0ff */
[----:B------:R-:W-:-:S04]  /*8de0*/  ISETP.GT.AND P1, PT, R13, 0x71, !P1 ;  /* 0x000000710d00780c */ /* 0x000fc80004f24270 */
[----:B------:R-:W-:-:S04]  /*8df0*/  ISETP.LT.OR P1, PT, R14, 0x72, P1 ;  /* 0x000000720e00780c */ /* 0x000fc80000f21670 */
[----:B------:R-:W-:Y:S02]  /*8e00*/  FSEL R147, R147, -INF , !P1 ;  /* 0xff80000093937808 */ /* 0x000fe40004800000 */
[----:B------:R-:W-:Y:S02]  /*8e10*/  ISETP.GT.AND P1, PT, R13, 0x78, !P6 ;  /* 0x000000780d00780c */ /* 0x000fe40007724270 */
[----:B------:R-:W-:Y:S02]  /*8e20*/  LOP3.LUT P6, RZ, R16, 0x1000000, RZ, 0xc0, !PT ;  /* 0x0100000010ff7812 */ /* 0x000fe400078cc0ff */
        /* <DEDUP_REMOVED lines=46> */
[C---:B------:R-:W-:Y:S02]  /*9110*/  ISETP.GT.AND P1, PT, R13.reuse, RZ, !P6 ;  /* 0x000000ff0d00720c */ /* 0x040fe40007724270 */
[----:B------:R-:W-:Y:S02]  /*9120*/  LOP3.LUT P6, RZ, R16, 0x8000000, RZ, 0xc0, !PT ;  /* 0x0800000010ff7812 */ /* 0x000fe400078cc0ff */
[----:B------:R-:W-:Y:S02]  /*9130*/  ISETP.LT.OR P1, PT, R14, 0x1, P1 ;  /* 0x000000010e00780c */ /* 0x000fe40000f21670 */
[----:B------:R-:W-:Y:S02]  /*9140*/  ISETP.GT.AND P2, PT, R13, 0x99, !P6 ;  /* 0x000000990d00780c */ /* 0x000fe40007744270 */
[----:B------:R-:W-:-:S02]  /*9150*/  FSEL R11, R186, -INF , !P1 ;  /* 0xff800000ba0b7808 */ /* 0x000fc40004800000 */
[----:B------:R-:W-:Y:S02]  /*9160*/  FSETP.NEU.FTZ.AND P1, PT, R10, -INF , PT ;  /* 0xff8000000a00780b */ /* 0x000fe40003f3d000 */
[----:B------:R-:W-:Y:S02]  /*9170*/  ISETP.LT.OR P2, PT, R14, 0x9a, P2 ;  /* 0x0000009a0e00780c */ /* 0x000fe40001741670 */
[----:B------:R-:W-:Y:S02]  /*9180*/  FSEL R12, R12, RZ, P1 ;  /* 0x000000ff0c0c7208 */ /* 0x000fe40000800000 */
[----:B------:R-:W-:-:S03]  /*9190*/  FSEL R135, R135, -INF , !P2 ;  /* 0xff80000087877808 */ /* 0x000fc60005000000 */
        /* <DEDUP_REMOVED lines=24> */
[----:B-1----:R-:W-:-:S01]  /*9320*/  FFMA.FTZ R196, R144, UR41, -R12 ;  /* 0x0000002990c47c23 */ /* 0x002fc2000801080c */
        /* <DEDUP_REMOVED lines=60> */
[----:B------:R-:W-:Y:S01]  /*96f0*/  FSEL R137, R131, -INF , !P4 ;  /* 0xff80000083897808 */ /* 0x000fe20006000000 */
[----:B------:R-:W-:Y:S01]  /*9700*/  MUFU.EX2 R173, R173 ;  /* 0x000000ad00ad7308 */ /* 0x000fe20000000800 */
[----:B------:R-:W-:-:S04]  /*9710*/  FMNMX.FTZ R193, R127, R192, !PT ;  /* 0x000000c07fc17209 */ /* 0x000fc80007810000 */
[----:B------:R-:W-:-:S03]  /*9720*/  FMNMX.FTZ R140, R130, R193, !PT ;  /* 0x000000c1828c7209 */ /* 0x000fc60007810000 */
[----:B------:R-:W-:Y:S01]  /*9730*/  MUFU.EX2 R176, R176 ;  /* 0x000000b000b07308 */ /* 0x000fe20000000800 */
[----:B------:R-:W-:-:S04]  /*9740*/  FMNMX.FTZ R141, R137, R140, !PT ;  /* 0x0000008c898d7209 */ /* 0x000fc80007810000 */
[----:B------:R-:W-:Y:S01]  /*9750*/  FMNMX.FTZ R140, R134, R141, !PT ;  /* 0x0000008d868c7209 */ /* 0x000fe20007810000 */
[----:B------:R-:W-:-:S01]  /*9760*/  FFMA.FTZ R141, R145, UR41, -R12 ;  /* 0x00000029918d7c23 */ /* 0x000fc2000801080c */
[----:B------:R-:W-:Y:S01]  /*9770*/  FFMA.FTZ R145, R149, UR41, -R12 ;  /* 0x0000002995917c23 */ /* 0x000fe2000801080c */
[----:B------:R-:W-:Y:S01]  /*9780*/  IMAD.U32 R149, RZ, RZ, UR41 ;  /* 0x00000029ff957e24 */ /* 0x000fe2000f8e00ff */
[----:B------:R-:W-:Y:S01]  /*9790*/  FMNMX.FTZ R192, R135, R140, !PT ;  /* 0x0000008c87c07209 */ /* 0x000fe20007810000 */
[----:B------:R-:W-:Y:S04]  /*97a0*/  MUFU.EX2 R177, R177 ;  /* 0x000000b100b17308 */ /* 0x000fe80000000800 */
[----:B------:R-:W1:Y:S04]  /*97b0*/  SHFL.BFLY PT, R193, R192, 0x2, 0x1f ;  /* 0x0c401f00c0c17f89 */ /* 0x000e6800000e0000 */
[----:B------:R2:W-:Y:S08]  /*97c0*/  MUFU.EX2 R140, R196 ;  /* 0x000000c4008c7308 */ /* 0x0005f00000000800 */
[----:B------:R-:W-:Y:S08]  /*97d0*/  MUFU.EX2 R180, R180 ;  /* 0x000000b400b47308 */ /* 0x000ff00000000800 */
[----:B------:R-:W-:Y:S01]  /*97e0*/  MUFU.EX2 R181, R181 ;  /* 0x000000b500b57308 */ /* 0x000fe20000000800 */
[----:B-1----:R-:W-:-:S02]  /*97f0*/  FMNMX.FTZ R193, R192, R193, !PT ;  /* 0x000000c1c0c17209 */ /* 0x002fc40007810000 */
[----:B------:R-:W-:-:S05]  /*9800*/  FSEL R192, R10, RZ, P1 ;  /* 0x000000ff0ac07208 */ /* 0x000fca0000800000 */
[----:B------:R-:W-:Y:S01]  /*9810*/  MUFU.EX2 R152, R152 ;  /* 0x0000009800987308 */ /* 0x000fe20000000800 */
[----:B------:R-:W1:Y:S01]  /*9820*/  SHFL.BFLY PT, R148, R193, 0x1, 0x1f ;  /* 0x0c201f00c1947f89 */ /* 0x000e6200000e0000 */
[----:B------:R-:W-:-:S04]  /*9830*/  FADD.FTZ R192, -R192, R3 ;  /* 0x00000003c0c07221 */ /* 0x000fc80000010100 */
[----:B------:R-:W-:Y:S02]  /*9840*/  FMUL.FTZ R192, R192, UR41 ;  /* 0x00000029c0c07c20 */ /* 0x000fe40008410000 */
[----:B------:R-:W-:Y:S08]  /*9850*/  MUFU.EX2 R3, R133 ;  /* 0x0000008500037308 */ /* 0x000ff00000000800 */
[----:B------:R-:W3:Y:S08]  /*9860*/  MUFU.EX2 R192, R192 ;  /* 0x000000c000c07308 */ /* 0x000ef00000000800 */
[----:B------:R-:W-:Y:S01]  /*9870*/  MUFU.EX2 R153, R153 ;  /* 0x0000009900997308 */ /* 0x000fe20000000800 */
[----:B-1----:R-:W-:-:S04]  /*9880*/  FMNMX.FTZ R12, R193, R148, !PT ;  /* 0x00000094c10c7209 */ /* 0x002fc80007810000 */
[C---:B------:R-:W-:Y:S01]  /*9890*/  FSETP.NEU.FTZ.AND P1, PT, R12.reuse, -INF , PT ;  /* 0xff8000000c00780b */ /* 0x040fe20003f3d000 */
[----:B------:R-:W-:-:S02]  /*98a0*/  FFMA.FTZ R148, R12, R149, -8 ;  /* 0xc10000000c947423 */ /* 0x000fc40000010095 */
[----:B------:R-:W-:Y:S03]  /*98b0*/  MUFU.EX2 R156, R156 ;  /* 0x0000009c009c7308 */ /* 0x000fe60000000800 */
[----:B------:R-:W-:-:S05]  /*98c0*/  FSEL R148, R148, RZ, P1 ;  /* 0x000000ff94947208 */ /* 0x000fca0000800000 */
[--C-:B------:R-:W-:Y:S01]  /*98d0*/  FFMA.FTZ R193, R190, UR41, -R148.reuse ;  /* 0x00000029bec17c23 */ /* 0x100fe20008010894 */
[----:B------:R-:W-:-:S01]  /*98e0*/  FFMA.FTZ R190, R191, UR41, -R148 ;  /* 0x00000029bfbe7c23 */ /* 0x000fc20008010894 */
[----:B------:R-:W-:Y:S01]  /*98f0*/  FSEL R191, R12, RZ, P1 ;  /* 0x000000ff0cbf7208 */ /* 0x000fe20000800000 */
[----:B--2---:R-:W-:-:S01]  /*9900*/  FFMA.FTZ R196, R11, UR41, -R148 ;  /* 0x000000290bc47c23 */ /* 0x004fc20008010894 */
[--C-:B------:R-:W-:Y:S01]  /*9910*/  FFMA.FTZ R11, R187, UR41, -R148.reuse ;  /* 0x00000029bb0b7c23 */ /* 0x100fe20008010894 */
[----:B------:R1:W-:Y:S01]  /*9920*/  MUFU.EX2 R133, R193 ;  /* 0x000000c100857308 */ /* 0x0003e20000000800 */
[----:B------:R-:W-:-:S01]  /*9930*/  FFMA.FTZ R149, R194, UR41, -R148 ;  /* 0x00000029c2957c23 */ /* 0x000fc20008010894 */
[----:B------:R-:W-:Y:S01]  /*9940*/  FADD.FTZ R191, -R191, R0 ;  /* 0x00000000bfbf7221 */ /* 0x000fe20000010100 */
[----:B------:R-:W-:-:S01]  /*9950*/  FFMA.FTZ R194, R195, UR41, -R148 ;  /* 0x00000029c3c27c23 */ /* 0x000fc20008010894 */
[----:B---3--:R-:W-:Y:S01]  /*9960*/  FFMA.FTZ R195, R192, R6, R15 ;  /* 0x00000006c0c37223 */ /* 0x008fe2000001000f */
[----:B------:R-:W-:-:S01]  /*9970*/  FFMA.FTZ R187, R198, UR41, -R148 ;  /* 0x00000029c6bb7c23 */ /* 0x000fc20008010894 */
[----:B------:R-:W-:Y:S01]  /*9980*/  FMUL.FTZ R191, R191, UR41 ;  /* 0x00000029bfbf7c20 */ /* 0x000fe20008410000 */
[----:B------:R-:W-:-:S01]  /*9990*/  FFMA.FTZ R198, R199, UR41, -R148 ;  /* 0x00000029c7c67c23 */ /* 0x000fc20008010894 */
[----:B------:R-:W-:Y:S01]  /*99a0*/  MUFU.EX2 R196, R196 ;  /* 0x000000c400c47308 */ /* 0x000fe20000000800 */
[----:B-1----:R-:W-:-:S01]  /*99b0*/  FFMA.FTZ R193, R158, UR41, -R148 ;  /* 0x000000299ec17c23 */ /* 0x002fc20008010894 */
[--C-:B------:R-:W-:Y:S01]  /*99c0*/  FFMA.FTZ R158, R162, UR41, -R148.reuse ;  /* 0x00000029a29e7c23 */ /* 0x100fe20008010894 */
[----:B------:R-:W-:-:S01]  /*99d0*/  FFMA.FTZ R162, R166, UR41, -R148 ;  /* 0x00000029a6a27c23 */ /* 0x000fc20008010894 */
[----:B------:R-:W-:Y:S01]  /*99e0*/  FADD.FTZ R166, R20, R195 ;  /* 0x000000c314a67221 */ /* 0x000fe20000010000 */
        /* <DEDUP_REMOVED lines=20> */
[----:B-1----:R-:W-:-:S01]  /*9b30*/  FFMA.FTZ R6, R191, R5, R196 ;  /* 0x00000005bf067223 */ /* 0x002fc200000100c4 */
[----:B------:R-:W-:Y:S01]  /*9b40*/  FADD.FTZ R5, R21, R166 ;  /* 0x000000a615057221 */ /* 0x000fe20000010000 */
        /* <DEDUP_REMOVED lines=9> */
[--C-:B------:R-:W-:Y:S01]  /*9be0*/  FFMA.FTZ R134, R134, UR41, -R148.reuse ;  /* 0x0000002986867c23 */ /* 0x100fe20008010894 */
[----:B------:R-:W-:-:S03]  /*9bf0*/  FFMA.FTZ R135, R135, UR41, -R148 ;  /* 0x0000002987877c23 */ /* 0x000fc60008010894 */
[----:B------:R-:W2:Y:S08]  /*9c00*/  MUFU.EX2 R194, R194 ;  /* 0x000000c200c27308 */ /* 0x000eb00000000800 */
[----:B------:R-:W4:Y:S08]  /*9c10*/  MUFU.EX2 R187, R187 ;  /* 0x000000bb00bb7308 */ /* 0x000f300000000800 */
[----:B------:R5:W-:Y:S08]  /*9c20*/  MUFU.EX2 R0, R193 ;  /* 0x000000c100007308 */ /* 0x000bf00000000800 */
[----:B------:R-:W4:Y:S01]  /*9c30*/  MUFU.EX2 R198, R198 ;  /* 0x000000c600c67308 */ /* 0x000f220000000800 */
[----:B-----5:R-:W-:-:S01]  /*9c40*/  FADD.FTZ R193, R133, R6 ;  /* 0x0000000685c17221 */ /* 0x020fc20000010000 */
[----:B------:R-:W-:-:S03]  /*9c50*/  FADD.FTZ R6, R184, R5 ;  /* 0x00000005b8067221 */ /* 0x000fc60000010000 */
[----:B---3--:R-:W-:Y:S01]  /*9c60*/  FADD.FTZ R166, R190, R193 ;  /* 0x000000c1bea67221 */ /* 0x008fe20000010000 */
[----:B------:R-:W-:-:S02]  /*9c70*/  FADD.FTZ R5, R185, R6 ;  /* 0x00000006b9057221 */ /* 0x000fc40000010000 */
[----:B------:R-:W3:Y:S01]  /*9c80*/  MUFU.EX2 R170, R170 ;  /* 0x000000aa00aa7308 */ /* 0x000ee20000000800 */
[----:B-1----:R-:W-:-:S01]  /*9c90*/  FADD.FTZ R193, R149, R166 ;  /* 0x000000a695c17221 */ /* 0x002fc20000010000 */
[----:B------:R-:W-:-:S03]  /*9ca0*/  FADD.FTZ R5, R186, R5 ;  /* 0x00000005ba057221 */ /* 0x000fc60000010000 */
[----:B--2---:R-:W-:Y:S01]  /*9cb0*/  FADD.FTZ R6, R194, R193 ;  /* 0x000000c1c2067221 */ /* 0x004fe20000010000 */
[----:B------:R-:W-:-:S02]  /*9cc0*/  FADD.FTZ R166, R188, R5 ;  /* 0x00000005bca67221 */ /* 0x000fc40000010000 */
[----:B------:R-:W1:Y:S01]  /*9cd0*/  MUFU.EX2 R171, R171 ;  /* 0x000000ab00ab7308 */ /* 0x000e620000000800 */
[----:B----4-:R-:W-:-:S01]  /*9ce0*/  FADD.FTZ R5, R187, R6 ;  /* 0x00000006bb057221 */ /* 0x010fc20000010000 */
[----:B------:R-:W-:-:S03]  /*9cf0*/  FADD.FTZ R193, R189, R166 ;  /* 0x000000a6bdc17221 */ /* 0x000fc60000010000 */
[----:B------:R-:W-:Y:S01]  /*9d00*/  FADD.FTZ R5, R198, R5 ;  /* 0x00000005c6057221 */ /* 0x000fe20000010000 */
[----:B------:R-:W-:-:S02]  /*9d10*/  FADD.FTZ R6, R168, R193 ;  /* 0x000000c1a8067221 */ /* 0x000fc40000010000 */
[----:B------:R-:W2:Y:S01]  /*9d20*/  MUFU.EX2 R174, R174 ;  /* 0x000000ae00ae7308 */ /* 0x000ea20000000800 */
[----:B---3--:R-:W-:-:S01]  /*9d30*/  FADD.FTZ R166, R170, R5 ;  /* 0x00000005aaa67221 */ /* 0x008fc20000010000 */
[----:B------:R-:W-:-:S04]  /*9d40*/  FADD.FTZ R5, R169, R6 ;  /* 0x00000006a9057221 */ /* 0x000fc80000010000 */
[----:B------:R-:W-:Y:S02]  /*9d50*/  FADD.FTZ R6, R172, R5 ;  /* 0x00000005ac067221 */ /* 0x000fe40000010000 */
[----:B------:R-:W3:Y:S01]  /*9d60*/  MUFU.EX2 R175, R175 ;  /* 0x000000af00af7308 */ /* 0x000ee20000000800 */
[----:B-1----:R-:W-:-:S01]  /*9d70*/  FADD.FTZ R193, R171, R166 ;  /* 0x000000a6abc17221 */ /* 0x002fc20000010000 */
[----:B------:R-:W-:-:S04]  /*9d80*/  FADD.FTZ R5, R173, R6 ;  /* 0x00000006ad057221 */ /* 0x000fc80000010000 */
[----:B------:R-:W-:Y:S02]  /*9d90*/  FADD.FTZ R6, R176, R5 ;  /* 0x00000005b0067221 */ /* 0x000fe40000010000 */
[----:B------:R-:W1:Y:S01]  /*9da0*/  MUFU.EX2 R178, R178 ;  /* 0x000000b200b27308 */ /* 0x000e620000000800 */
[----:B--2---:R-:W-:-:S01]  /*9db0*/  FADD.FTZ R166, R174, R193 ;  /* 0x000000c1aea67221 */ /* 0x004fc20000010000 */
[----:B------:R-:W-:-:S04]  /*9dc0*/  FADD.FTZ R5, R177, R6 ;  /* 0x00000006b1057221 */ /* 0x000fc80000010000 */
[----:B------:R-:W-:Y:S02]  /*9dd0*/  FADD.FTZ R6, R180, R5 ;  /* 0x00000005b4067221 */ /* 0x000fe40000010000 */
        /* <DEDUP_REMOVED lines=17> */
[----:B---3--:R-:W-:-:S04]  /*9ef0*/  FADD.FTZ R193, R155, R166 ;  /* 0x000000a69bc17221 */ /* 0x008fc80000010000 */
[----:B------:R-:W-:-:S03]  /*9f00*/  FADD.FTZ R166, R0, R193 ;  /* 0x000000c100a67221 */ /* 0x000fc60000010000 */
        /* <DEDUP_REMOVED lines=21> */
[----:B--2---:R-:W-:-:S04]  /*a060*/  FADD.FTZ R6, R136, R5 ;  /* 0x0000000588067221 */ /* 0x004fc80000010000 */
[----:B------:R-:W-:-:S03]  /*a070*/  FADD.FTZ R6, R13, R6 ;  /* 0x000000060d067221 */ /* 0x000fc60000010000 */
[----:B------:R-:W2:Y:S01]  /*a080*/  MUFU.EX2 R131, R197 ;  /* 0x000000c500837308 */ /* 0x000ea20000000800 */
[----:B---3--:R-:W-:-:S01]  /*a090*/  FADD.FTZ R166, R138, R193 ;  /* 0x000000c18aa67221 */ /* 0x008fc20000010000 */
[----:B------:R-:W-:-:S06]  /*a0a0*/  FFMA.FTZ R193, R127, UR41, -R148 ;  /* 0x000000297fc17c23 */ /* 0x000fcc0008010894 */
[----:B------:R-:W3:Y:S01]  /*a0b0*/  MUFU.EX2 R142, R142 ;  /* 0x0000008e008e7308 */ /* 0x000ee20000000800 */
[----:B-1----:R-:W-:-:S07]  /*a0c0*/  FADD.FTZ R5, R139, R166 ;  /* 0x000000a68b057221 */ /* 0x002fce0000010000 */
[----:B------:R-:W1:Y:S01]  /*a0d0*/  MUFU.EX2 R14, R14 ;  /* 0x0000000e000e7308 */ /* 0x000e620000000800 */
[----:B--2---:R-:W-:-:S07]  /*a0e0*/  FADD.FTZ R127, R131, R6 ;  /* 0x00000006837f7221 */ /* 0x004fce0000010000 */
[----:B------:R-:W2:Y:S01]  /*a0f0*/  MUFU.EX2 R143, R143 ;  /* 0x0000008f008f7308 */ /* 0x000ea20000000800 */
[----:B---3--:R-:W-:-:S07]  /*a100*/  FADD.FTZ R6, R142, R5 ;  /* 0x000000058e067221 */ /* 0x008fce0000010000 */
[----:B------:R-:W3:Y:S01]  /*a110*/  MUFU.EX2 R146, R146 ;  /* 0x0000009200927308 */ /* 0x000ee20000000800 */
[----:B-1----:R-:W-:-:S01]  /*a120*/  FADD.FTZ R5, R14, R127 ;  /* 0x0000007f0e057221 */ /* 0x002fc20000010000 */
[----:B------:R-:W-:-:S06]  /*a130*/  FFMA.FTZ R127, R130, UR41, -R148 ;  /* 0x00000029827f7c23 */ /* 0x000fcc0008010894 */
[----:B------:R-:W1:Y:S01]  /*a140*/  MUFU.EX2 R141, R141 ;  /* 0x0000008d008d7308 */ /* 0x000e620000000800 */
[----:B--2---:R-:W-:-:S01]  /*a150*/  FADD.FTZ R195, R143, R6 ;  /* 0x000000068fc37221 */ /* 0x004fc20000010000 */
[----:B------:R-:W-:-:S06]  /*a160*/  FADD.FTZ R6, R140, R5 ;  /* 0x000000058c067221 */ /* 0x000fcc0000010000 */
[----:B------:R-:W2:Y:S01]  /*a170*/  MUFU.EX2 R147, R147 ;  /* 0x0000009300937308 */ /* 0x000ea20000000800 */
[----:B---3--:R-:W-:-:S07]  /*a180*/  FADD.FTZ R130, R146, R195 ;  /* 0x000000c392827221 */ /* 0x008fce0000010000 */
[----:B------:R-:W3:Y:S01]  /*a190*/  MUFU.EX2 R144, R144 ;  /* 0x0000009000907308 */ /* 0x000ee20000000800 */
[----:B-1----:R-:W-:-:S07]  /*a1a0*/  FADD.FTZ R5, R141, R6 ;  /* 0x000000068d057221 */ /* 0x002fce0000010000 */
[----:B------:R-:W1:Y:S01]  /*a1b0*/  MUFU.EX2 R150, R150 ;  /* 0x0000009600967308 */ /* 0x000e620000000800 */
[----:B--2---:R-:W-:-:S01]  /*a1c0*/  FADD.FTZ R195, R147, R130 ;  /* 0x0000008293c37221 */ /* 0x004fc20000010000 */
[----:B------:R-:W-:-:S06]  /*a1d0*/  FFMA.FTZ R130, R137, UR41, -R148 ;  /* 0x0000002989827c23 */ /* 0x000fcc0008010894 */
        /* <DEDUP_REMOVED lines=33> */
[----:B-1----:R-:W-:-:S04]  /*a3f0*/  FADD.FTZ R6, R132, R137 ;  /* 0x0000008984067221 */ /* 0x002fc80000010000 */
[----:B------:R-:W-:Y:S01]  /*a400*/  FADD.FTZ R6, R3, R6 ;  /* 0x0000000603067221 */ /* 0x000fe20000010000 */
[----:B--2---:R-:W-:-:S04]  /*a410*/  FADD.FTZ R5, R134, R5 ;  /* 0x0000000586057221 */ /* 0x004fc80000010000 */
[----:B---3--:R-:W-:Y:S01]  /*a420*/  FADD.FTZ R5, R135, R5 ;  /* 0x0000000587057221 */ /* 0x008fe20000010000 */
[----:B------:R-:W-:Y:S06]  /*a430*/  @!P0 BRA `(.L_x_942) ;  /* 0x0000000000048947 */ /* 0x000fec0003800000 */
[----:B------:R-:W-:Y:S01]  /*a440*/  BPT.TRAP 0x1 ;  /* 0x000000040000795c */ /* 0x000fe20000300000 */
.L_x_942:
[----:B------:R-:W-:Y:S01]  /*a450*/  ULEA UR6, UR51, UR38, 0x3 ;  /* 0x0000002633067291 */ /* 0x000fe2000f8e183f */
[----:B------:R-:W-:Y:S01]  /*a460*/  ISETP.GT.AND P1, PT, R4, UR60, PT ;  /* 0x0000003c04007c0c */ /* 0x000fe2000bf24270 */
[----:B------:R-:W-:Y:S01]  /*a470*/  UMOV UR36, UR58 ;  /* 0x0000003a00247c82 */ /* 0x000fe20008000000 */
[----:B------:R-:W-:Y:S01]  /*a480*/  F2FP.SATFINITE.E4M3.F32.PACK_AB_MERGE_C R0, R159, R0, RZ ;  /* 0x000000009f00723e */ /* 0x000fe200048070ff */
[----:B------:R-:W-:Y:S01]  /*a490*/  UIADD3 UR6, UR6, 0x33460, URZ ;  /* 0x0003346006067890 */ /* 0x000fe2000fffe03f */
[----:B------:R-:W-:Y:S01]  /*a4a0*/  F2FP.SATFINITE.E4M3.F32.PACK_AB_MERGE_C R124, R125, R124, RZ ;  /* 0x0000007c7d7c723e */ /* 0x000fe200048070ff */
[----:B------:R-:W-:Y:S01]  /*a4b0*/  UMOV UR51, UR59 ;  /* 0x0000003b00337c82 */ /* 0x000fe20008000000 */
[----:B------:R-:W-:Y:S01]  /*a4c0*/  F2FP.SATFINITE.E4M3.F32.PACK_AB_MERGE_C R3, R3, R132, RZ ;  /* 0x000000840303723e */ /* 0x000fe200048070ff */
[----:B------:R-:W-:Y:S01]  /*a4d0*/  UPRMT UR6, UR37, 0x654, UR6 ;  /* 0x0000065425067896 */ /* 0x000fe20008000006 */
[----:B------:R-:W-:Y:S01]  /*a4e0*/  F2FP.SATFINITE.E4M3.F32.PACK_AB_MERGE_C R21, R184, R21, RZ ;  /* 0x00000015b815723e */ /* 0x000fe200048070ff */
[-C--:B------:R-:W-:Y:S01]  /*a4f0*/  FMUL.FTZ R24, R24, R192.reuse ;  /* 0x000000c018187220 */ /* 0x080fe20000410000 */
[----:B------:R-:W-:Y:S01]  /*a500*/  F2FP.SATFINITE.E4M3.F32.PACK_AB_MERGE_C R133, R190, R133, RZ ;  /* 0x00000085be85723e */ /* 0x000fe200048070ff */
[----:B------:R-:W-:Y:S01]  /*a510*/  FMUL.FTZ R25, R25, R192 ;  /* 0x000000c019197220 */ /* 0x000fe20000410000 */
[----:B------:R-:W-:Y:S01]  /*a520*/  F2FP.SATFINITE.E4M3.F32.PACK_AB_MERGE_C R188, R189, R188, RZ ;  /* 0x000000bcbdbc723e */ /* 0x000fe200048070ff */
[-C--:B------:R-:W-:Y:S01]  /*a530*/  FMUL.FTZ R28, R28, R192.reuse ;  /* 0x000000c01c1c7220 */ /* 0x080fe20000410000 */
[----:B------:R-:W-:Y:S01]  /*a540*/  F2FP.SATFINITE.E4M3.F32.PACK_AB_MERGE_C R187, R198, R187, RZ ;  /* 0x000000bbc6bb723e */ /* 0x000fe200048070ff */
[----:B------:R-:W-:Y:S01]  /*a550*/  FMUL.FTZ R29, R29, R192 ;  /* 0x000000c01d1d7220 */ /* 0x000fe20000410000 */
[----:B------:R-:W-:Y:S01]  /*a560*/  F2FP.SATFINITE.E4M3.F32.PACK_AB_MERGE_C R172, R173, R172, RZ ;  /* 0x000000acadac723e */ /* 0x000fe200048070ff */
[----:B------:R-:W-:Y:S01]  /*a570*/  SYNCS.ARRIVE.TRANS64.RED.A1T0 RZ, [UR6], RZ ;  /* 0x000000ffffff79a7 */ /* 0x000fe20008100406 */
[----:B------:R-:W-:Y:S01]  /*a580*/  F2FP.SATFINITE.E4M3.F32.PACK_AB_MERGE_C R174, R175, R174, RZ ;  /* 0x000000aeafae723e */ /* 0x000fe200048070ff */
[----:B------:R-:W-:Y:S01]  /*a590*/  FMUL.FTZ R32, R32, R192 ;  /* 0x000000c020207220 */ /* 0x000fe20000410000 */
        /* <DEDUP_REMOVED lines=9> */
[-C--:B------:R-:W-:Y:S01]  /*a630*/  FMUL.FTZ R41, R41, R192.reuse ;  /* 0x000000c029297220 */ /* 0x080fe20000410000 */
        /* <DEDUP_REMOVED lines=12> */
[----:B------:R-:W-:Y:S01]  /*a700*/  F2FP.SATFINITE.E4M3.F32.PACK_AB_MERGE_C R209, R155, R154, R0 ;  /* 0x0000009a9bd1723e */ /* 0x000fe20004807000 */
[----:B------:R-:W-:Y:S01]  /*a710*/  FMUL.FTZ R56, R56, R192 ;  /* 0x000000c038387220 */ /* 0x000fe20000410000 */
[----:B------:R-:W-:Y:S01]  /*a720*/  F2FP.SATFINITE.E4M3.F32.PACK_AB_MERGE_C R202, R129, R128, R3 ;  /* 0x0000008081ca723e */ /* 0x000fe20004807003 */
[-C--:B------:R-:W-:Y:S01]  /*a730*/  FMUL.FTZ R57, R57, R192.reuse ;  /* 0x000000c039397220 */ /* 0x080fe20000410000 */
[----:B------:R-:W-:Y:S01]  /*a740*/  F2FP.SATFINITE.E4M3.F32.PACK_AB_MERGE_C R216, R20, R15, R21 ;  /* 0x0000000f14d8723e */ /* 0x000fe20004807015 */
[----:B------:R-:W-:Y:S01]  /*a750*/  FMUL.FTZ R60, R60, R192 ;  /* 0x000000c03c3c7220 */ /* 0x000fe20000410000 */
[----:B------:R-:W-:Y:S01]  /*a760*/  F2FP.SATFINITE.E4M3.F32.PACK_AB_MERGE_C R217, R11, R196, R133 ;  /* 0x000000c40bd9723e */ /* 0x000fe20004807085 */
[-C--:B------:R-:W-:Y:S01]  /*a770*/  FMUL.FTZ R61, R61, R192.reuse ;  /* 0x000000c03d3d7220 */ /* 0x080fe20000410000 */
[----:B------:R-:W-:Y:S01]  /*a780*/  F2FP.SATFINITE.E4M3.F32.PACK_AB_MERGE_C R218, R186, R185, R188 ;  /* 0x000000b9bada723e */ /* 0x000fe200048070bc */
[-C--:B------:R-:W-:Y:S01]  /*a790*/  FMUL.FTZ R64, R64, R192.reuse ;  /* 0x000000c040407220 */ /* 0x080fe20000410000 */
        /* <DEDUP_REMOVED lines=42> */
[----:B------:R-:W-:-:S02]  /*aa40*/  VIADD R4, R4, 0xffffffff ;  /* 0xffffffff04047836 */ /* 0x000fc40000000000 */
        /* <DEDUP_REMOVED lines=48> */
[----:B------:R-:W-:-:S02]  /*ad50*/  IMAD.MOV.U32 R0, RZ, RZ, R12 ;  /* 0x000000ffff007224 */ /* 0x000fc400078e000c */
[----:B------:R-:W-:Y:S01]  /*ad60*/  IMAD.MOV.U32 R3, RZ, RZ, R10 ;  /* 0x000000ffff037224 */ /* 0x000fe200078e000a */
[----:B------:R-:W-:Y:S06]  /*ad70*/  @P1 BRA `(.L_x_943) ;  /* 0xffffffb4005c1947 */ /* 0x000fec000383ffff */
[----:B------:R-:W-:Y:S01]  /*ad80*/  IMAD.MOV.U32 R0, RZ, RZ, R12 ;  /* 0x000000ffff007224 */ /* 0x000fe200078e000c */
[----:B------:R-:W-:Y:S01]  /*ad90*/  UMOV UR51, UR59 ;  /* 0x0000003b00337c82 */ /* 0x000fe20008000000 */
[----:B------:R-:W-:Y:S01]  /*ada0*/  IMAD.MOV.U32 R3, RZ, RZ, R10 ;  /* 0x000000ffff037224 */ /* 0x000fe200078e000a */
[----:B------:R-:W-:-:S06]  /*adb0*/  UMOV UR36, UR58 ;  /* 0x0000003a00247c82 */ /* 0x000fcc0008000000 */
.L_x_925:
[----:B------:R-:W1:Y:S01]  /*adc0*/  LDC R9, c[0x0][0x9e4] ;  /* 0x00027900ff097b82 */ /* 0x000e620000000800 */
[----:B------:R-:W-:Y:S01]  /*add0*/  VIADD R10, R19, -UR55 ;  /* 0x80000037130a7c36 */ /* 0x000fe20008000000 */
[----:B------:R-:W-:-:S04]  /*ade0*/  LOP3.LUT R2, R2, 0xffffffef, RZ, 0xc0, !PT ;  /* 0xffffffef02027812 */ /* 0x000fc800078ec0ff */
[----:B------:R-:W-:Y:S02]  /*adf0*/  R2UR UR6, R10 ;  /* 0x000000000a0672ca */ /* 0x000fe400000e0000 */
[----:B-1----:R-:W-:-:S13]  /*ae00*/  ISETP.GE.AND P1, PT, R9, 0x1, PT ;  /* 0x000000010900780c */ /* 0x002fda0003f26270 */
[----:B------:R-:W-:Y:S01]  /*ae10*/  @P1 LOP3.LUT R2, R2, 0x10, RZ, 0xfc, !PT ;  /* 0x0000001002021812 */ /* 0x000fe200078efcff */
[----:B------:R-:W-:Y:S06]  /*ae20*/  @!P1 BRA `(.L_x_944) ;  /* 0x0000000000449947 */ /* 0x000fec0003800000 */
        /* <DEDUP_REMOVED lines=9> */
.L_x_945:
[----:B------:R-:W-:-:S13]  /*aec0*/  ISETP.NE.AND P1, PT, R9, 0x1, PT ;  /* 0x000000010900780c */ /* 0x000fda0003f25270 */
[----:B------:R-:W1:Y:S02]  /*aed0*/  @P1 LDC.64 R10, c[0x0][0x9e8] ;  /* 0x00027a00ff0a1b82 */ /* 0x000e640000000a00 */
[----:B-1----:R-:W-:-:S05]  /*aee0*/  @P1 IMAD.HI.U32 R10, R19, R10, RZ ;  /* 0x0000000a130a1227 */ /* 0x002fca00078e00ff */
[----:B------:R-:W-:-:S07]  /*aef0*/  @P1 SHF.R.U32.HI R19, RZ, R11, R10 ;  /* 0x0000000bff131219 */ /* 0x000fce000001160a */
.L_x_946:
[----:B------:R-:W-:-:S05]  /*af00*/  IMAD R19, R19, R9, RZ ;  /* 0x0000000913137224 */ /* 0x000fca00078e02ff */
[----:B------:R-:W-:-:S13]  /*af10*/  R2UR UR7, R19 ;  /* 0x00000000130772ca */ /* 0x000fda00000e0000 */
[----:B------:R-:W-:-:S04]  /*af20*/  UISETP.LT.AND UP0, UPT, UR6, UR7, UPT ;  /* 0x000000070600728c */ /* 0x000fc8000bf01270 */
[----:B------:R-:W-:-:S12]  /*af30*/  USEL UR6, UR6, UR7, !UP0 ;  /* 0x0000000706067287 */ /* 0x000fd8000c000000 */
.L_x_944:
[----:B------:R-:W-:-:S04]  /*af40*/  UIADD3 UR6, UR6, 0x9f, URZ ;  /* 0x0000009f06067890 */ /* 0x000fc8000fffe03f */
[----:B------:R-:W-:-:S04]  /*af50*/  UIMAD.WIDE UR6, UR6, 0x66666667, URZ ;  /* 0x66666667060678a5 */ /* 0x000fc8000f8e023f */
[----:B------:R-:W-:-:S04]  /*af60*/  USHF.R.U32.HI UR6, URZ, 0x1f, UR7 ;  /* 0x0000001f3f067899 */ /* 0x000fc80008011607 */
[----:B------:R-:W-:-:S04]  /*af70*/  ULEA.HI.SX32 UR6, UR7, UR6, 0x1a ;  /* 0x0000000607067291 */ /* 0x000fc8000f8fd23f */
[----:B------:R-:W-:-:S04]  /*af80*/  UISETP.LT.AND UP0, UPT, UR40, UR6, UPT ;  /* 0x000000062800728c */ /* 0x000fc8000bf01270 */
[----:B------:R-:W-:-:S06]  /*af90*/  USEL UR54, UR40, UR6, !UP0 ;  /* 0x0000000628367287 */ /* 0x000fcc000c000000 */
[----:B------:R-:W-:-:S13]  /*afa0*/  ISETP.GE.AND P1, PT, R4, UR54, PT ;  /* 0x0000003604007c0c */ /* 0x000fda000bf26270 */
[----:B------:R-:W-:Y:S05]  /*afb0*/  @!P1 BRA `(.L_x_947) ;  /* 0x0000002c00bc9947 */ /* 0x000fea0003800000 */
[----:B------:R-:W-:Y:S01]  /*afc0*/  IMAD.MOV.U32 R11, RZ, RZ, R0 ;  /* 0x000000ffff0b7224 */ /* 0x000fe200078e0000 */
[----:B------:R-:W-:Y:S01]  /*afd0*/  UMOV UR56, UR36 ;  /* 0x0000002400387c82 */ /* 0x000fe20008000000 */
[----:B------:R-:W-:Y:S01]  /*afe0*/  IMAD.MOV.U32 R10, RZ, RZ, R3 ;  /* 0x000000ffff0a7224 */ /* 0x000fe200078e0003 */
[----:B------:R-:W-:-:S06]  /*aff0*/  UMOV UR55, UR51 ;  /* 0x0000003300377c82 */ /* 0x000fcc0008000000 */
.L_x_957:
[----:B------:R-:W-:Y:S01]  /*b000*/  ISETP.NE.AND P2, PT, RZ, UR45, PT ;  /* 0x0000002dff007c0c */ /* 0x000fe2000bf45270 */
[----:B------:R-:W-:-:S04]  /*b010*/  UISETP.NE.AND UP0, UPT, UR55, 0x1, UPT ;  /* 0x000000013700788c */ /* 0x000fc8000bf05270 */
[----:B------:R-:W-:-:S04]  /*b020*/  USEL UR36, URZ, 0x1, UP0 ;  /* 0x000000013f247887 */ /* 0x000fc80008000000 */
[----:B------:R-:W-:-:S04]  /*b030*/  ULOP3.LUT UR36, UR56, UR36, URZ, 0x3c, !UPT ;  /* 0x0000002438247292 */ /* 0x000fc8000f8e3c3f */
[----:B------:R-:W-:Y:S08]  /*b040*/  @P2 BRA `(.L_x_948) ;  /* 0x0000000000382947 */ /* 0x000ff00003800000 */
[----:B------:R-:W-:Y:S05]  /*b050*/  @!P0 BRA `(.L_x_949) ;  /* 0x0000000000048947 */ /* 0x000fea0003800000 */
[----:B------:R-:W-:Y:S01]  /*b060*/  BPT.TRAP 0x1 ;  /* 0x000000040000795c */ /* 0x000fe20000300000 */
.L_x_949:
        /* <DEDUP_REMOVED lines=9> */
.L_x_950:
[----:B--2---:R-:W-:Y:S05]  /*b100*/  @P1 BRA `(.L_x_948) ;  /* 0x0000000000081947 */ /* 0x004fea0003800000 */
[----:B------:R-:W2:Y:S02]  /*b110*/  SYNCS.PHASECHK.TRANS64.TRYWAIT P1, [UR6+0x33430], R0 ;  /* 0x03343000ff0075a7 */ /* 0x000ea40008020146 */
[----:B--2---:R-:W-:Y:S05]  /*b120*/  @!P1 BRA `(.L_x_951) ;  /* 0x000000e400889947 */ /* 0x004fea0003800000 */
.L_x_948:
[----:B--2---:R-:W2:Y:S01]  /*b130*/  S2R R3, SR_TID.X ;  /* 0x0000000000037919 */ /* 0x004ea20000002100 */
[----:B------:R-:W-:Y:S01]  /*b140*/  UIADD3 UR51, UR55, 0x1, URZ ;  /* 0x0000000137337890 */ /* 0x000fe2000fffe03f */
[----:B------:R-:W-:Y:S01]  /*b150*/  UMOV UR27, 0x80000020 ;  /* 0x80000020001b7882 */ /* 0x000fe20000000000 */
[----:B------:R-:W-:Y:S02]  /*b160*/  UMOV UR28, UR24 ;  /* 0x00000018001c7c82 */ /* 0x000fe40008000000 */
[----:B------:R-:W-:Y:S01]  /*b170*/  UISETP.NE.AND UP0, UPT, UR51, 0x2, UPT ;  /* 0x000000023300788c */ /* 0x000fe2000bf05270 */
[----:B------:R-:W-:Y:S01]  /*b180*/  UMOV UR29, UR25 ;  /* 0x00000019001d7c82 */ /* 0x000fe20008000000 */
[----:B------:R-:W-:Y:S02]  /*b190*/  UMOV UR31, 0x80000020 ;  /* 0x80000020001f7882 */ /* 0x000fe40000000000 */
[----:B------:R-:W-:Y:S01]  /*b1a0*/  USEL UR51, UR51, URZ, UP0 ;  /* 0x0000003f33337287 */ /* 0x000fe20008000000 */
[----:B------:R-:W-:Y:S01]  /*b1b0*/  UMOV UR32, UR24 ;  /* 0x0000001800207c82 */ /* 0x000fe20008000000 */
[----:B------:R-:W-:-:S02]  /*b1c0*/  UMOV UR33, UR25 ;  /* 0x0000001900217c82 */ /* 0x000fc40008000000 */
[----:B------:R-:W-:Y:S01]  /*b1d0*/  UIMAD UR57, UR51, 0x780, UR50 ;  /* 0x00000780333978a4 */ /* 0x000fe2000f8e0232 */
[----:B------:R-:W-:Y:S01]  /*b1e0*/  UMOV UR35, 0x80000020 ;  /* 0x8000002000237882 */ /* 0x000fe20000000000 */
[----:B------:R-:W-:Y:S02]  /*b1f0*/  UMOV UR7, 0x80000020 ;  /* 0x8000002000077882 */ /* 0x000fe40000000000 */
[----:B------:R-:W-:Y:S02]  /*b200*/  UIADD3 UR30, UR57, 0x80, URZ ;  /* 0x00000080391e7890 */ /* 0x000fe4000fffe03f */
[----:B------:R-:W-:Y:S02]  /*b210*/  UIADD3 UR34, UR57, 0x100, URZ ;  /* 0x0000010039227890 */ /* 0x000fe4000fffe03f */
[----:B------:R-:W-:Y:S01]  /*b220*/  UMOV UR26, UR57 ;  /* 0x00000039001a7c82 */ /* 0x000fe20008000000 */
[----:B------:R-:W-:Y:S02]  /*b230*/  UIADD3 UR6, UR57, 0x200, URZ ;  /* 0x0000020039067890 */ /* 0x000fe4000fffe03f */
[----:B------:R-:W-:Y:S01]  /*b240*/  UIADD3 UR10, UR57, 0x202, URZ ;  /* 0x00000202390a7890 */ /* 0x000fe2000fffe03f */
[----:B------:R-:W-:Y:S01]  /*b250*/  UMOV UR11, 0x80000020 ;  /* 0x80000020000b7882 */ /* 0x000fe20000000000 */
[----:B------:R-:W-:Y:S01]  /*b260*/  UIADD3 UR14, UR57, 0x282, URZ ;  /* 0x00000282390e7890 */ /* 0x000fe2000fffe03f */
[----:B------:R-:W-:Y:S01]  /*b270*/  UMOV UR15, 0x80000020 ;  /* 0x80000020000f7882 */ /* 0x000fe20000000000 */
[----:B------:R-:W-:Y:S01]  /*b280*/  UIADD3 UR18, UR57, 0x500, URZ ;  /* 0x0000050039127890 */ /* 0x000fe2000fffe03f */
[----:B--2---:R-:W-:Y:S01]  /*b290*/  SHF.R.U32.HI R3, RZ, 0x7, R3 ;  /* 0x00000007ff037819 */ /* 0x004fe20000011603 */
[----:B------:R-:W-:Y:S01]  /*b2a0*/  UMOV UR19, 0x80000020 ;  /* 0x8000002000137882 */ /* 0x000fe20000000000 */
[----:B------:R-:W-:Y:S01]  /*b2b0*/  UIADD3 UR22, UR57, 0x502, URZ ;  /* 0x0000050239167890 */ /* 0x000fe2000fffe03f */
[----:B------:R-:W-:-:S02]  /*b2c0*/  UMOV UR23, 0x80000020 ;  /* 0x8000002000177882 */ /* 0x000fc40000000000 */
        /* <DEDUP_REMOVED lines=165> */
.L_x_953:
[----:B------:R-:W-:Y:S01]  /*bd20*/  ULEA UR6, UR55, UR38, 0x3 ;  /* 0x0000002637067291 */ /* 0x000fe2000f8e183f */
[----:B------:R-:W-:-:S05]  /*bd30*/  IMAD.U32 R0, RZ, RZ, UR56 ;  /* 0x00000038ff007e24 */ /* 0x000fca000f8e00ff */
[----:B------:R-:W-:-:S04]  /*bd40*/  SHF.L.U32 R0, R0, 0x1f, RZ ;  /* 0x0000001f00007819 */ /* 0x000fc800000006ff */
[----:B------:R1:W2:Y:S01]  /*bd50*/  SYNCS.PHASECHK.TRANS64.TRYWAIT P1, [UR6+0x33450], R0 ;  /* 0x03345000ff0075a7 */ /* 0x0002a20008020146 */
[----:B------:R-:W-:Y:S05]  /*bd60*/  @!P0 BRA `(.L_x_954) ;  /* 0x0000000000048947 */ /* 0x000fea0003800000 */
[----:B------:R-:W-:Y:S01]  /*bd70*/  BPT.TRAP 0x1 ;  /* 0x000000040000795c */ /* 0x000fe20000300000 */
.L_x_954:
[----:B--2---:R-:W-:Y:S05]  /*bd80*/  @P1 BRA `(.L_x_952) ;  /* 0x0000000000081947 */ /* 0x004fea0003800000 */
[----:B------:R-:W2:Y:S02]  /*bd90*/  SYNCS.PHASECHK.TRANS64.TRYWAIT P1, [UR6+0x33450], R0 ;  /* 0x03345000ff0075a7 */ /* 0x000ea40008020146 */
[----:B--2---:R-:W-:Y:S05]  /*bda0*/  @!P1 BRA `(.L_x_955) ;  /* 0x000000d800809947 */ /* 0x004fea0003800000 */
.L_x_952:
        /* <DEDUP_REMOVED lines=92> */
[----:B-1----:R-:W-:Y:S01]  /*c370*/  SHF.R.U32.HI R222, RZ, 0x7, R222 ;  /* 0x00000007ffde7819 */ /* 0x002fe200000116de */
[----:B------:R-:W1:Y:S04]  /*c380*/  SHFL.BFLY PT, R0, R13, 0x2, 0x1f ;  /* 0x0c401f000d007f89 */ /* 0x000e6800000e0000 */
[----:B------:R-:W2:Y:S01]  /*c390*/  SHFL.BFLY PT, R3, R12, 0x2, 0x1f ;  /* 0x0c401f000c037f89 */ /* 0x000ea200000e0000 */
[----:B-1----:R-:W-:-:S02]  /*c3a0*/  FMNMX.FTZ R14, R13, R0, !PT ;  /* 0x000000000d0e7209 */ /* 0x002fc40007810000 */
[----:B--2---:R-:W-:Y:S01]  /*c3b0*/  FMNMX.FTZ R15, R12, R3, !PT ;  /* 0x000000030c0f7209 */ /* 0x004fe20007810000 */
[----:B------:R-:W-:Y:S02]  /*c3c0*/  IMAD.U32 R12, RZ, RZ, UR41 ;  /* 0x00000029ff0c7e24 */ /* 0x000fe4000f8e00ff */
[----:B------:R-:W1:Y:S04]  /*c3d0*/  SHFL.BFLY PT, R3, R14, 0x1, 0x1f ;  /* 0x0c201f000e037f89 */ /* 0x000e6800000e0000 */
[----:B------:R-:W2:Y:S01]  /*c3e0*/  SHFL.BFLY PT, R0, R15, 0x1, 0x1f ;  /* 0x0c201f000f007f89 */ /* 0x000ea200000e0000 */
[----:B-1----:R-:W-:Y:S02]  /*c3f0*/  FMNMX.FTZ R3, R14, R3, !PT ;  /* 0x000000030e037209 */ /* 0x002fe40007810000 */
[----:B--2---:R-:W-:-:S03]  /*c400*/  FMNMX.FTZ R0, R15, R0, !PT ;  /* 0x000000000f007209 */ /* 0x004fc60007810000 */
[C---:B------:R-:W-:Y:S01]  /*c410*/  FADD.FTZ R10, -R3.reuse, R10 ;  /* 0x0000000a030a7221 */ /* 0x040fe20000010100 */
[----:B------:R-:W-:-:S03]  /*c420*/  FFMA.FTZ R12, R3, R12, -8 ;  /* 0xc1000000030c7423 */ /* 0x000fc6000001000c */
[----:B------:R-:W-:Y:S01]  /*c430*/  FMUL.FTZ R19, R10, UR41 ;  /* 0x000000290a137c20 */ /* 0x000fe20008410000 */
[----:B------:R-:W-:-:S01]  /*c440*/  FFMA.FTZ R13, R185, UR41, -R12 ;  /* 0x00000029b90d7c23 */ /* 0x000fc2000801080c */
[----:B------:R-:W-:Y:S02]  /*c450*/  WARPGROUP.DEPBAR.LE gsb0, 0x0 ;  /* 0x00008000000079c5 */ /* 0x000fe40000010000 */
[----:B------:R-:W-:Y:S01]  /*c460*/  WARPGROUP.ARRIVE ;  /* 0x00000000000079c5 */ /* 0x000fe20000000000 */
[----:B------:R-:W-:Y:S02]  /*c470*/  IMAD.U32 R185, RZ, RZ, UR41 ;  /* 0x00000029ffb97e24 */ /* 0x000fe4000f8e00ff */
[----:B------:R-:W-:-:S01]  /*c480*/  FADD.FTZ R10, -R0, R11 ;  /* 0x0000000b000a7221 */ /* 0x000fc20000010100 */
[--C-:B------:R-:W-:Y:S01]  /*c490*/  FFMA.FTZ R14, R184, UR41, -R12.reuse ;  /* 0x00000029b80e7c23 */ /* 0x100fe2000801080c */
[----:B------:R1:W-:Y:S01]  /*c4a0*/  MUFU.EX2 R11, R19 ;  /* 0x00000013000b7308 */ /* 0x0003e20000000800 */
[----:B------:R-:W-:-:S01]  /*c4b0*/  FFMA.FTZ R15, R188, UR41, -R12 ;  /* 0x00000029bc0f7c23 */ /* 0x000fc2000801080c */
[----:B------:R-:W-:Y:S01]  /*c4c0*/  QGMMA.64x192x32.F32.E4M3.E4M3 R24, R212, gdesc[UR4], R24, gsb0 ;  /* 0x02e00004d4187df3 */ /* 0x000fe20008000818 */
[----:B------:R-:W-:Y:S01]  /*c4d0*/  UIADD3 UR6, UR10, 0x300, URZ ;  /* 0x000003000a067890 */ /* 0x000fe2000fffe03f */
[--C-:B------:R-:W-:Y:S01]  /*c4e0*/  FFMA.FTZ R20, R189, UR41, -R12.reuse ;  /* 0x00000029bd147c23 */ /* 0x100fe2000801080c */
[----:B------:R-:W-:Y:S01]  /*c4f0*/  UMOV UR7, 0xc0000010 ;  /* 0xc000001000077882 */ /* 0x000fe20000000000 */
[--C-:B------:R-:W-:Y:S01]  /*c500*/  FFMA.FTZ R184, R193, UR41, -R12.reuse ;  /* 0x00000029c1b87c23 */ /* 0x100fe2000801080c */
[----:B------:R-:W-:-:S01]  /*c510*/  FFMA.FTZ R21, R196, UR41, -R12 ;  /* 0x00000029c4157c23 */ /* 0x000fc2000801080c */
[--C-:B------:R-:W-:Y:S01]  /*c520*/  FFMA.FTZ R188, R197, UR41, -R12.reuse ;  /* 0x00000029c5bc7c23 */ /* 0x100fe2000801080c */
[----:B-1----:R-:W-:-:S01]  /*c530*/  FFMA.FTZ R19, R192, UR41, -R12 ;  /* 0x00000029c0137c23 */ /* 0x002fc2000801080c */
        /* <DEDUP_REMOVED lines=32> */
[----:B------:R-:W-:Y:S01]  /*c740*/  FFMA.FTZ R12, R0, R185, -8 ;  /* 0xc1000000000c7423 */ /* 0x000fe200000100b9 */
[----:B------:R-:W-:Y:S01]  /*c750*/  FMUL.FTZ R10, R10, UR41 ;  /* 0x000000290a0a7c20 */ /* 0x000fe20008410000 */
[----:B------:R-:W1:Y:S01]  /*c760*/  MUFU.EX2 R14, R14 ;  /* 0x0000000e000e7308 */ /* 0x000e620000000800 */
[----:B------:R-:W-:Y:S01]  /*c770*/  IADD3 R197, -R222, 0xb, RZ ;  /* 0x0000000bdec57810 */ /* 0x000fe20007ffe1ff */
        /* <DEDUP_REMOVED lines=33> */
[----:B------:R-:W2:Y:S01]  /*c990*/  S2R R222, SR_TID.X ;  /* 0x0000000000de7919 */ /* 0x000ea20000002100 */
[----:B------:R-:W-:-:S01]  /*c9a0*/  FFMA.FTZ R143, R143, UR41, -R12 ;  /* 0x000000298f8f7c23 */ /* 0x000fc2000801080c */
[--C-:B------:R-:W-:Y:S01]  /*c9b0*/  FFMA.FTZ R146, R146, UR41, -R12.reuse ;  /* 0x0000002992927c23 */ /* 0x100fe2000801080c */
[----:B------:R-:W-:-:S01]  /*c9c0*/  FFMA.FTZ R147, R147, UR41, -R12 ;  /* 0x0000002993937c23 */ /* 0x000fc2000801080c */
[----:B------:R-:W-:Y:S01]  /*c9d0*/  FFMA.FTZ R150, R150, UR41, -R12 ;  /* 0x0000002996967c23 */ /* 0x000fe2000801080c */
[----:B------:R-:W4:Y:S01]  /*c9e0*/  MUFU.EX2 R187, R187 ;  /* 0x000000bb00bb7308 */ /* 0x000f220000000800 */
[----:B-1----:R-:W-:-:S01]  /*c9f0*/  FADD.FTZ R196, R186, R5 ;  /* 0x00000005bac47221 */ /* 0x002fc20000010000 */
[--C-:B------:R-:W-:Y:S01]  /*ca00*/  FFMA.FTZ R151, R151, UR41, -R12.reuse ;  /* 0x0000002997977c23 */ /* 0x100fe2000801080c */
[----:B------:R-:W-:-:S01]  /*ca10*/  FFMA.FTZ R122, R122, UR41, -R12 ;  /* 0x000000297a7a7c23 */ /* 0x000fc2000801080c */
[--C-:B------:R-:W-:Y:S01]  /*ca20*/  FFMA.FTZ R123, R123, UR41, -R12.reuse ;  /* 0x000000297b7b7c23 */ /* 0x100fe2000801080c */
[----:B------:R-:W-:-:S01]  /*ca30*/  FFMA.FTZ R126, R126, UR41, -R12 ;  /* 0x000000297e7e7c23 */ /* 0x000fc2000801080c */
[----:B------:R-:W-:-:S02]  /*ca40*/  FFMA.FTZ R134, R134, UR41, -R12 ;  /* 0x0000002986867c23 */ /* 0x000fc4000801080c */
[----:B------:R-:W1:Y:S01]  /*ca50*/  MUFU.EX2 R15, R15 ;  /* 0x0000000f000f7308 */ /* 0x000e620000000800 */
[----:B---3--:R-:W-:-:S07]  /*ca60*/  FADD.FTZ R6, R13, R6 ;  /* 0x000000060d067221 */ /* 0x008fce0000010000 */
[----:B------:R-:W3:Y:S01]  /*ca70*/  MUFU.EX2 R190, R190 ;  /* 0x000000be00be7308 */ /* 0x000ee20000000800 */
[----:B----4-:R-:W-:-:S07]  /*ca80*/  FADD.FTZ R193, R187, R196 ;  /* 0x000000c4bbc17221 */ /* 0x010fce0000010000 */
[----:B------:R-:W4:Y:S01]  /*ca90*/  MUFU.EX2 R20, R20 ;  /* 0x0000001400147308 */ /* 0x000f220000000800 */
[----:B-1----:R-:W-:-:S01]  /*caa0*/  FADD.FTZ R5, R15, R6 ;  /* 0x000000060f057221 */ /* 0x002fc20000010000 */
[----:B--2---:R-:W-:-:S06]  /*cab0*/  LOP3.LUT P1, RZ, R222, 0x7f, RZ, 0xc0, !PT ;  /* 0x0000007fdeff7812 */ /* 0x004fcc000782c0ff */
[----:B------:R-:W1:Y:S01]  /*cac0*/  MUFU.EX2 R189, R189 ;  /* 0x000000bd00bd7308 */ /* 0x000e620000000800 */
[----:B---3--:R-:W-:-:S07]  /*cad0*/  FADD.FTZ R196, R190, R193 ;  /* 0x000000c1bec47221 */ /* 0x008fce0000010000 */
[----:B------:R-:W2:Y:S01]  /*cae0*/  MUFU.EX2 R19, R19 ;  /* 0x0000001300137308 */ /* 0x000ea20000000800 */
[----:B----4-:R-:W-:-:S07]  /*caf0*/  FADD.FTZ R6, R20, R5 ;  /* 0x0000000514067221 */ /* 0x010fce0000010000 */
        /* <DEDUP_REMOVED lines=20> */
[----:B------:R-:W-:Y:S02]  /*cc40*/  WARPGROUP.DEPBAR.LE gsb0, 0x0 ;  /* 0x00008000000079c5 */ /* 0x000fe40000010000 */
[----:B------:R-:W-:-:S04]  /*cc50*/  WARPGROUP.ARRIVE ;  /* 0x00000000000079c5 */ /* 0x000fc80000000000 */
[----:B------:R-:W1:Y:S01]  /*cc60*/  MUFU.EX2 R174, R174 ;  /* 0x000000ae00ae7308 */ /* 0x000e620000000800 */
[----:B--2---:R-:W-:-:S01]  /*cc70*/  FADD.FTZ R193, R171, R196 ;  /* 0x000000c4abc17221 */ /* 0x004fc20000010000 */
[----:B------:R-:W-:Y:S01]  /*cc80*/  QGMMA.64x192x32.F32.E4M3.E4M3 R24, R208, gdesc[UR4], R24, gsb0 ;  /* 0x02e00004d0187df3 */ /* 0x000fe20008000818 */
[----:B------:R-:W-:Y:S01]  /*cc90*/  UIADD3 UR6, UR10, 0x480, URZ ;  /* 0x000004800a067890 */ /* 0x000fe2000fffe03f */
[----:B------:R-:W-:-:S04]  /*cca0*/  UMOV UR7, 0xc0000010 ;  /* 0xc000001000077882 */ /* 0x000fc80000000000 */
        /* <DEDUP_REMOVED lines=64> */
[----:B--2---:R-:W-:-:S01]  /*d0b0*/  FADD.FTZ R196, R138, R193 ;  /* 0x000000c18ac47221 */ /* 0x004fc20000010000 */
[--C-:B------:R-:W-:Y:S01]  /*d0c0*/  FFMA.FTZ R193, R127, UR41, -R12.reuse ;  /* 0x000000297fc17c23 */ /* 0x100fe2000801080c */
[----:B------:R-:W-:-:S05]  /*d0d0*/  FFMA.FTZ R127, R130, UR41, -R12 ;  /* 0x00000029827f7c23 */ /* 0x000fca000801080c */
        /* <DEDUP_REMOVED lines=19> */
[----:B---3--:R-:W-:-:S01]  /*d210*/  FADD.FTZ R195, R147, R130 ;  /* 0x0000008293c37221 */ /* 0x008fc20000010000 */
[--C-:B------:R-:W-:Y:S01]  /*d220*/  FFMA.FTZ R130, R131, UR41, -R12.reuse ;  /* 0x0000002983827c23 */ /* 0x100fe2000801080c */
[----:B------:R-:W-:-:S05]  /*d230*/  FFMA.FTZ R12, R135, UR41, -R12 ;  /* 0x00000029870c7c23 */ /* 0x000fca000801080c */
[----:B------:R-:W3:Y:S01]  /*d240*/  MUFU.EX2 R148, R148 ;  /* 0x0000009400947308 */ /* 0x000ee20000000800 */
[----:B-1----:R-:W-:-:S07]  /*d250*/  FADD.FTZ R5, R145, R6 ;  /* 0x0000000691057221 */ /* 0x002fce0000010000 */
[----:B------:R-:W1:Y:S01]  /*d260*/  MUFU.EX2 R149, R149 ;  /* 0x0000009500957308 */ /* 0x000e620000000800 */
[----:B--2---:R-:W-:-:S01]  /*d270*/  FADD.FTZ R196, R150, R195 ;  /* 0x000000c396c47221 */ /* 0x004fc20000010000 */
[----:B------:R-:W-:-:S05]  /*d280*/  IMAD.U32 R195, RZ, RZ, UR51 ;  /* 0x00000033ffc37e24 */ /* 0x000fca000f8e00ff */
[----:B------:R-:W-:Y:S01]  /*d290*/  @!P1 LEA R195, R195, UR38, 0x3 ;  /* 0x00000026c3c39c11 */ /* 0x000fe2000f8e18ff */
        /* <DEDUP_REMOVED lines=8> */
[----:B------:R-:W-:-:S05]  /*d320*/  @!P1 VIADD R5, R195, 0x33440 ;  /* 0x00033440c3059836 */ /* 0x000fca0000000000 */
[----:B------:R-:W-:Y:S01]  /*d330*/  @!P1 PRMT R5, RZ, 0x654, R5 ;  /* 0x00000654ff059816 */ /* 0x000fe20000000005 */
[----:B------:R-:W3:Y:S01]  /*d340*/  MUFU.EX2 R123, R123 ;  /* 0x0000007b007b7308 */ /* 0x000ee20000000800 */
[----:B-1----:R-:W-:-:S07]  /*d350*/  FADD.FTZ R196, R122, R131 ;  /* 0x000000837ac47221 */ /* 0x002fce0000010000 */
[----:B------:R-:W1:Y:S01]  /*d360*/  MUFU.EX2 R124, R124 ;  /* 0x0000007c007c7308 */ /* 0x000e620000000800 */
[----:B--2---:R-:W-:-:S07]  /*d370*/  FADD.FTZ R131, R121, R6 ;  /* 0x0000000679837221 */ /* 0x004fce0000010000 */
[----:B------:R-:W2:Y:S01]  /*d380*/  MUFU.EX2 R126, R126 ;  /* 0x0000007e007e7308 */ /* 0x000ea20000000800 */
[----:B---3--:R-:W-:-:S07]  /*d390*/  FADD.FTZ R195, R123, R196 ;  /* 0x000000c47bc37221 */ /* 0x008fce0000010000 */
[----:B------:R-:W-:Y:S01]  /*d3a0*/  MUFU.EX2 R125, R125 ;  /* 0x0000007d007d7308 */ /* 0x000fe20000000800 */
[----:B-1----:R-:W-:-:S07]  /*d3b0*/  FADD.FTZ R6, R124, R131 ;  /* 0x000000837c067221 */ /* 0x002fce0000010000 */
[----:B------:R-:W1:Y:S01]  /*d3c0*/  MUFU.EX2 R193, R193 ;  /* 0x000000c100c17308 */ /* 0x000e620000000800 */
[----:B--2---:R-:W-:-:S07]  /*d3d0*/  FADD.FTZ R196, R126, R195 ;  /* 0x000000c37ec47221 */ /* 0x004fce0000010000 */
[----:B------:R-:W2:Y:S01]  /*d3e0*/  MUFU.EX2 R128, R128 ;  /* 0x0000008000807308 */ /* 0x000ea20000000800 */
[----:B------:R-:W-:Y:S02]  /*d3f0*/  WARPGROUP.DEPBAR.LE gsb0, 0x0 ;  /* 0x00008000000079c5 */ /* 0x000fe40000010000 */
[----:B------:R-:W-:-:S05]  /*d400*/  WARPGROUP.ARRIVE ;  /* 0x00000000000079c5 */ /* 0x000fca0000000000 */
[----:B------:R-:W3:Y:S01]  /*d410*/  MUFU.EX2 R127, R127 ;  /* 0x0000007f007f7308 */ /* 0x000ee20000000800 */
[----:B-1----:R-:W-:-:S01]  /*d420*/  FADD.FTZ R196, R193, R196 ;  /* 0x000000c4c1c47221 */ /* 0x002fc20000010000 */
[----:B------:R-:W-:Y:S06]  /*d430*/  QGMMA.64x192x32.F32.E4M3.E4M3 R24, R200, gdesc[UR4], R24, gsb0 ;  /* 0x02e00004c8187df3 */ /* 0x000fec0008000818 */
[----:B------:R-:W1:Y:S08]  /*d440*/  MUFU.EX2 R129, R129 ;  /* 0x0000008100817308 */ /* 0x000e700000000800 */
[----:B------:R-:W4:Y:S08]  /*d450*/  MUFU.EX2 R130, R130 ;  /* 0x0000008200827308 */ /* 0x000f300000000800 */
[----:B------:R-:W5:Y:S08]  /*d460*/  MUFU.EX2 R132, R132 ;  /* 0x0000008400847308 */ /* 0x000f700000000800 */
[----:B------:R-:W5:Y:S08]  /*d470*/  MUFU.EX2 R134, R134 ;  /* 0x0000008600867308 */ /* 0x000f700000000800 */
[----:B------:R-:W5:Y:S08]  /*d480*/  MUFU.EX2 R133, R133 ;  /* 0x0000008500857308 */ /* 0x000f700000000800 */
[----:B------:R-:W5:Y:S01]  /*d490*/  MUFU.EX2 R12, R12 ;  /* 0x0000000c000c7308 */ /* 0x000f620000000800 */
[----:B------:R-:W-:-:S02]  /*d4a0*/  WARPGROUP.DEPBAR.LE gsb0, 0x0 ;  /* 0x00008000000079c5 */ /* 0x000fc40000010000 */
[----:B------:R1:W-:Y:S06]  /*d4b0*/  BAR.ARV R197, 0x100 ;  /* 0x000400c50000751d */ /* 0x0003ec0000002000 */
[----:B------:R2:W-:Y:S02]  /*d4c0*/  @!P1 SYNCS.ARRIVE.TRANS64.RED.A1T0 RZ, [R5+URZ], RZ ;  /* 0x000000ff05ff99a7 */ /* 0x0005e4000810043f */
[----:B--2---:R-:W-:-:S04]  /*d4d0*/  FADD.FTZ R5, R125, R6 ;  /* 0x000000067d057221 */ /* 0x004fc80000010000 */
[----:B------:R-:W-:Y:S01]  /*d4e0*/  FADD.FTZ R6, R128, R5 ;  /* 0x0000000580067221 */ /* 0x000fe20000010000 */
[----:B---3--:R-:W-:-:S03]  /*d4f0*/  FADD.FTZ R5, R127, R196 ;  /* 0x000000c47f057221 */ /* 0x008fc60000010000 */
[----:B-1----:R-:W-:Y:S01]  /*d500*/  FADD.FTZ R131, R129, R6 ;  /* 0x0000000681837221 */ /* 0x002fe20000010000 */
[----:B----4-:R-:W-:-:S03]  /*d510*/  FADD.FTZ R5, R130, R5 ;  /* 0x0000000582057221 */ /* 0x010fc60000010000 */
[----:B-----5:R-:W-:Y:S01]  /*d520*/  FADD.FTZ R6, R132, R131 ;  /* 0x0000008384067221 */ /* 0x020fe20000010000 */
[----:B------:R-:W-:-:S03]  /*d530*/  FADD.FTZ R5, R134, R5 ;  /* 0x0000000586057221 */ /* 0x000fc60000010000 */
[----:B------:R-:W-:Y:S01]  /*d540*/  FADD.FTZ R6, R133, R6 ;  /* 0x0000000685067221 */ /* 0x000fe20000010000 */
[----:B------:R-:W-:-:S01]  /*d550*/  FADD.FTZ R5, R12, R5 ;  /* 0x000000050c057221 */ /* 0x000fc20000010000 */
[----:B------:R-:W-:Y:S06]  /*d560*/  @!P0 BRA `(.L_x_956) ;  /* 0x0000000000048947 */ /* 0x000fec0003800000 */
[----:B------:R-:W-:Y:S01]  /*d570*/  BPT.TRAP 0x1 ;  /* 0x000000040000795c */ /* 0x000fe20000300000 */
.L_x_956:
        /* <DEDUP_REMOVED lines=145> */
[----:B------:R-:W-:Y:S01]  /*de90*/  F2FP.SATFINITE.E4M3.F32.PACK_AB_MERGE_C R203, R130, R127, R12 ;  /* 0x0000007f82cb723e */ /* 0x000fe2000480700c */
[----:B------:R-:W-:Y:S06]  /*dea0*/  @P1 BRA `(.L_x_957) ;  /* 0xffffffd000541947 */ /* 0x000fec000383ffff */
.L_x_947:
[----:B------:R-:W-:-:S13]  /*deb0*/  ISETP.GE.AND P1, PT, R4, UR40, PT ;  /* 0x0000002804007c0c */ /* 0x000fda000bf26270 */
[----:B------:R-:W-:Y:S05]  /*dec0*/  @!P1 BRA `(.L_x_958) ;  /* 0x0000004800dc9947 */ /* 0x000fea0003800000 */
[----:B------:R-:W-:Y:S01]  /*ded0*/  IMAD.MOV.U32 R12, RZ, RZ, R0 ;  /* 0x000000ffff0c7224 */ /* 0x000fe200078e0000 */
[----:B------:R-:W-:Y:S01]  /*dee0*/  UMOV UR58, UR51 ;  /* 0x00000033003a7c82 */ /* 0x000fe20008000000 */
[----:B------:R-:W-:Y:S01]  /*def0*/  IMAD.MOV.U32 R11, RZ, RZ, R3 ;  /* 0x000000ffff0b7224 */ /* 0x000fe200078e0003 */
[----:B------:R-:W-:Y:S01]  /*df00*/  UMOV UR59, UR36 ;  /* 0x00000024003b7c82 */ /* 0x000fe20008000000 */
[----:B------:R-:W-:Y:S01]  /*df10*/  IMAD.IADD R10, R220, 0x1, R8 ;  /* 0x00000001dc0a7824 */ /* 0x000fe200078e0208 */
[----:B------:R-:W-:Y:S01]  /*df20*/  ULDC UR51, c[0x0][0x9e4] ;  /* 0x0002790000337ab9 */ /* 0x000fe20000000800 */
[----:B------:R-:W-:Y:S01]  /*df30*/  ULDC UR56, c[0x0][0x9dc] ;  /* 0x0002770000387ab9 */ /* 0x000fe20000000800 */
[----:B------:R-:W-:Y:S01]  /*df40*/  ULDC UR55, c[0x0][0x2e0] ;  /* 0x0000b80000377ab9 */ /* 0x000fe20000000800 */
[----:B------:R-:W-:-:S05]  /*df50*/  ULDC UR54, c[0x0][0x9e0] ;  /* 0x0002780000367ab9 */ /* 0x000fca0000000800 */
.L_x_976:
[----:B------:R-:W-:Y:S01]  /*df60*/  ISETP.NE.AND P2, PT, RZ, UR45, PT ;  /* 0x0000002dff007c0c */ /* 0x000fe2000bf45270 */
[----:B------:R-:W-:-:S04]  /*df70*/  UISETP.NE.AND UP0, UPT, UR58, 0x1, UPT ;  /* 0x000000013a00788c */ /* 0x000fc8000bf05270 */
[----:B------:R-:W-:-:S04]  /*df80*/  USEL UR36, URZ, 0x1, UP0 ;  /* 0x000000013f247887 */ /* 0x000fc80008000000 */
[----:B------:R-:W-:-:S04]  /*df90*/  ULOP3.LUT UR36, UR59, UR36, URZ, 0x3c, !UPT ;  /* 0x000000243b247292 */ /* 0x000fc8000f8e3c3f */
[----:B------:R-:W-:Y:S08]  /*dfa0*/  @P2 BRA `(.L_x_959) ;  /* 0x0000000000382947 */ /* 0x000ff00003800000 */
[----:B------:R-:W-:Y:S05]  /*dfb0*/  @!P0 BRA `(.L_x_960) ;  /* 0x0000000000048947 */ /* 0x000fea0003800000 */
[----:B------:R-:W-:Y:S01]  /*dfc0*/  BPT.TRAP 0x1 ;  /* 0x000000040000795c */ /* 0x000fe20000300000 */
.L_x_960:
        /* <DEDUP_REMOVED lines=9> */
.L_x_961:
[----:B--2---:R-:W-:Y:S05]  /*e060*/  @P1 BRA `(.L_x_959) ;  /* 0x0000000000081947 */ /* 0x004fea0003800000 */
[----:B------:R-:W2:Y:S02]  /*e070*/  SYNCS.PHASECHK.TRANS64.TRYWAIT P1, [UR6+0x33430], R0 ;  /* 0x03343000ff0075a7 */ /* 0x000ea40008020146 */
[----:B--2---:R-:W-:Y:S05]  /*e080*/  @!P1 BRA `(.L_x_962) ;  /* 0x000000b400e09947 */ /* 0x004fea0003800000 */
.L_x_959:
        /* <DEDUP_REMOVED lines=191> */
.L_x_964:
[----:B------:R-:W-:Y:S01]  /*ec80*/  ULEA UR6, UR58, UR38, 0x3 ;  /* 0x000000263a067291 */ /* 0x000fe2000f8e183f */
[----:B------:R-:W-:-:S05]  /*ec90*/  IMAD.U32 R0, RZ, RZ, UR59 ;  /* 0x0000003bff007e24 */ /* 0x000fca000f8e00ff */
[----:B------:R-:W-:-:S04]  /*eca0*/  SHF.L.U32 R0, R0, 0x1f, RZ ;  /* 0x0000001f00007819 */ /* 0x000fc800000006ff */
[----:B------:R1:W2:Y:S01]  /*ecb0*/  SYNCS.PHASECHK.TRANS64.TRYWAIT P1, [UR6+0x33450], R0 ;  /* 0x03345000ff0075a7 */ /* 0x0002a20008020146 */
[----:B------:R-:W-:Y:S05]  /*ecc0*/  @!P0 BRA `(.L_x_965) ;  /* 0x0000000000048947 */ /* 0x000fea0003800000 */
[----:B------:R-:W-:Y:S01]  /*ecd0*/  BPT.TRAP 0x1 ;  /* 0x000000040000795c */ /* 0x000fe20000300000 */
.L_x_965:
[----:B--2---:R-:W-:Y:S05]  /*ece0*/  @P1 BRA `(.L_x_963) ;  /* 0x0000000000081947 */ /* 0x004fea0003800000 */
[----:B------:R-:W2:Y:S02]  /*ecf0*/  SYNCS.PHASECHK.TRANS64.TRYWAIT P1, [UR6+0x33450], R0 ;  /* 0x03345000ff0075a7 */ /* 0x000ea40008020146 */
[----:B--2---:R-:W-:Y:S05]  /*ed00*/  @!P1 BRA `(.L_x_966) ;  /* 0x000000a800d89947 */ /* 0x004fea0003800000 */
.L_x_963:
[----:B------:R-:W-:Y:S01]  /*ed10*/  UIADD3 UR6, UR38, 0x200, URZ ;  /* 0x0000020026067890 */ /* 0x000fe2000fffe03f */
[----:B------:R-:W-:Y:S01]  /*ed20*/  WARPGROUP.ARRIVE ;  /* 0x00000000000079c5 */ /* 0x000fe20000000000 */
[----:B------:R-:W-:-:S05]  /*ed30*/  UMOV UR7, 0xc0000010 ;  /* 0xc000001000077882 */ /* 0x000fca0000000000 */
[----:B--2---:R-:W2:Y:S01]  /*ed40*/  S2R R3, SR_TID.X ;  /* 0x0000000000037919 */ /* 0x004ea20000002100 */
[----:B------:R-:W-:Y:S01]  /*ed50*/  USHF.R.U32.HI UR6, URZ, 0x4, UR6 ;  /* 0x000000043f067899 */ /* 0x000fe20008011606 */
[----:B------:R-:W3:Y:S01]  /*ed60*/  LDC R14, c[0x0][0x288] ;  /* 0x0000a200ff0e7b82 */ /* 0x000ee20000000800 */
[----:B-1----:R-:W-:Y:S02]  /*ed70*/  IMAD.U32 R0, RZ, RZ, UR57 ;  /* 0x00000039ff007e24 */ /* 0x002fe4000f8e00ff */
        /* <DEDUP_REMOVED lines=8> */
[----:B--2---:R-:W-:Y:S02]  /*ee00*/  LOP3.LUT P1, RZ, R3, 0x7f, RZ, 0xc0, !PT ;  /* 0x0000007f03ff7812 */ /* 0x004fe4000782c0ff */
[----:B------:R-:W-:-:S04]  /*ee10*/  SHF.R.U32.HI R3, RZ, 0x7, R3 ;  /* 0x00000007ff037819 */ /* 0x000fc80000011603 */
[----:B------:R-:W-:Y:S01]  /*ee20*/  IADD3 R20, -R3, 0xb, RZ ;  /* 0x0000000b03147810 */ /* 0x000fe20007ffe1ff */
[----:B------:R-:W-:-:S06]  /*ee30*/  IMAD R3, R18, UR55, R19 ;  /* 0x0000003712037c24 */ /* 0x000fcc000f8e0213 */
[----:B------:R-:W-:-:S05]  /*ee40*/  @!P1 LEA R0, R0, UR38, 0x3 ;  /* 0x0000002600009c11 */ /* 0x000fca000f8e18ff */
[----:B------:R-:W-:-:S05]  /*ee50*/  @!P1 VIADD R0, R0, 0x33440 ;  /* 0x0003344000009836 */ /* 0x000fca0000000000 */
        /* <DEDUP_REMOVED lines=19> */
[----:B------:R-:W-:Y:S02]  /*ef90*/  ULOP3.LUT UR6, URZ, UR56, URZ, 0x33, !UPT ;  /* 0x000000383f067292 */ /* 0x000fe4000f8e333f */
[----:B------:R-:W-:Y:S02]  /*efa0*/  WARPGROUP.DEPBAR.LE gsb0, 0x0 ;  /* 0x00008000000079c5 */ /* 0x000fe40000010000 */
[----:B------:R1:W-:Y:S06]  /*efb0*/  BAR.ARV R20, 0x100 ;  /* 0x000400140000751d */ /* 0x0003ec0000002000 */
[----:B------:R3:W-:Y:S01]  /*efc0*/  @!P1 SYNCS.ARRIVE.TRANS64.RED.A1T0 RZ, [R0+URZ], RZ ;  /* 0x000000ff00ff99a7 */ /* 0x0007e2000810043f */
[----:B------:R-:W-:-:S02]  /*efd0*/  ISETP.GE.AND P1, PT, R9, 0x1, PT ;  /* 0x000000010900780c */ /* 0x000fc40003f26270 */
[----:B---3--:R-:W-:-:S05]  /*efe0*/  IADD3 R0, R3, 0x1, -R14 ;  /* 0x0000000103007810 */ /* 0x008fca0007ffe80e */
[----:B------:R-:W-:-:S04]  /*eff0*/  IMAD R0, R17, -0x2, R0 ;  /* 0xfffffffe11007824 */ /* 0x000fc800078e0200 */
[C---:B------:R-:W-:Y:S02]  /*f000*/  VIADD R15, R0.reuse, UR54 ;  /* 0x00000036000f7c36 */ /* 0x040fe40008000000 */
[----:B------:R-:W-:Y:S02]  /*f010*/  VIADD R14, R0, UR6 ;  /* 0x00000006000e7c36 */ /* 0x000fe40008000000 */
[----:B------:R-:W-:Y:S02]  /*f020*/  IMAD R0, R17, -0x2, R19 ;  /* 0xfffffffe11007824 */ /* 0x000fe400078e0213 */
[C---:B------:R-:W-:Y:S02]  /*f030*/  IMAD.IADD R13, R8.reuse, 0x1, R15 ;  /* 0x00000001080d7824 */ /* 0x040fe400078e020f */
[----:B------:R-:W-:Y:S01]  /*f040*/  IMAD.IADD R3, R8, 0x1, R14 ;  /* 0x0000000108037824 */ /* 0x000fe200078e020e */
[----:B-1----:R-:W-:Y:S06]  /*f050*/  @!P1 BRA `(.L_x_967) ;  /* 0x0000000000589947 */ /* 0x002fec0003800000 */
        /* <DEDUP_REMOVED lines=11> */
.L_x_969:
[----:B------:R-:W-:-:S05]  /*f110*/  IMAD.U32 R200, RZ, RZ, UR51 ;  /* 0x00000033ffc87e24 */ /* 0x000fca000f8e00ff */
[----:B------:R-:W-:-:S13]  /*f120*/  ISETP.NE.AND P1, PT, R200, 0x1, PT ;  /* 0x00000001c800780c */ /* 0x000fda0003f25270 */
[----:B------:R-:W1:Y:S01]  /*f130*/  @P1 LDC.64 R202, c[0x0][0x9e8] ;  /* 0x00027a00ffca1b82 */ /* 0x000e620000000a00 */
[----:B------:R-:W-:-:S04]  /*f140*/  @P1 IMAD.IADD R21, R220, 0x1, R8 ;  /* 0x00000001dc151824 */ /* 0x000fc800078e0208 */
[----:B-1----:R-:W-:-:S04]  /*f150*/  @P1 IMAD.HI.U32 R202, R21, R202, RZ ;  /* 0x000000ca15ca1227 */ /* 0x002fc800078e00ff */
[----:B------:R-:W-:Y:S01]  /*f160*/  IMAD.MOV.U32 R21, RZ, RZ, R10 ;  /* 0x000000ffff157224 */ /* 0x000fe200078e000a */
[----:B------:R-:W-:-:S07]  /*f170*/  @P1 SHF.R.U32.HI R21, RZ, R203, R202 ;  /* 0x000000cbff151219 */ /* 0x000fce00000116ca */
.L_x_970:
[----:B------:R-:W-:Y:S05]  /*f180*/  BSYNC B0 ;  /* 0x0000000000007941 */ /* 0x000fea0003800000 */
.L_x_968:
[----:B------:R-:W-:-:S05]  /*f190*/  IMAD R20, R21, R200, R0 ;  /* 0x000000c815147224 */ /* 0x000fca00078e0200 */
[----:B------:R-:W-:Y:S02]  /*f1a0*/  VIADDMNMX R13, R20, R200, R13, PT ;  /* 0x000000c8140d7246 */ /* 0x000fe4000380010d */
[----:B------:R-:W-:-:S07]  /*f1b0*/  VIMNMX R3, R3, R20, !PT ;  /* 0x0000001403037248 */ /* 0x000fce0007fe0100 */
.L_x_967:
[C---:B------:R-:W-:Y:S02]  /*f1c0*/  ISETP.GE.AND P2, PT, R19.reuse, 0x2, PT ;  /* 0x000000021300780c */ /* 0x040fe40003f46270 */
[C---:B------:R-:W-:Y:S02]  /*f1d0*/  ISETP.GE.AND P1, PT, R19.reuse, 0x9, PT ;  /* 0x000000091300780c */ /* 0x040fe40003f26270 */
        /* <DEDUP_REMOVED lines=10> */
[----:B------:R-:W-:Y:S02]  /*f280*/  ISETP.LT.OR P1, PT, R13, 0x9, P1 ;  /* 0x000000090d00780c */ /* 0x000fe40000f21670 */
[----:B------:R-:W-:Y:S02]  /*f290*/  ISETP.GE.AND P2, PT, R19, 0x11, PT ;  /* 0x000000111300780c */ /* 0x000fe40003f46270 */
[----:B------:R-:W-:Y:S02]  /*f2a0*/  LOP3.LUT R16, R16, 0xbfffffff, RZ, 0xc0, !PT ;  /* 0xbfffffff10107812 */ /* 0x000fe400078ec0ff */
[----:B------:R-:W-:Y:S02]  /*f2b0*/  FSEL R188, R188, -INF , !P1 ;  /* 0xff800000bcbc7808 */ /* 0x000fe40004800000 */
[----:B------:R-:W-:-:S02]  /*f2c0*/  ISETP.GT.AND P1, PT, R3, 0x9, !P3 ;  /* 0x000000090300780c */ /* 0x000fc40005f24270 */
[----:B------:R-:W-:Y:S02]  /*f2d0*/  @P3 LOP3.LUT R16, R16, 0x40000000, RZ, 0xfc, !PT ;  /* 0x4000000010103812 */ /* 0x000fe400078efcff */
[----:B------:R-:W-:Y:S02]  /*f2e0*/  ISETP.LT.OR P1, PT, R13, 0xa, P1 ;  /* 0x0000000a0d00780c */ /* 0x000fe40000f21670 */
[----:B------:R-:W-:Y:S02]  /*f2f0*/  LOP3.LUT R16, R16, 0x7fffffff, RZ, 0xc0, !PT ;  /* 0x7fffffff10107812 */ /* 0x000fe400078ec0ff */
[----:B------:R-:W-:Y:S02]  /*f300*/  FSEL R189, R189, -INF , !P1 ;  /* 0xff800000bdbd7808 */ /* 0x000fe40004800000 */
[----:B------:R-:W-:Y:S02]  /*f310*/  @P2 LOP3.LUT R16, R16, 0x80000000, RZ, 0xfc, !PT ;  /* 0x8000000010102812 */ /* 0x000fe400078efcff */
[----:B------:R-:W-:-:S02]  /*f320*/  ISETP.GT.AND P1, PT, R3, 0x10, !P2 ;  /* 0x000000100300780c */ /* 0x000fc40005724270 */
[----:B------:R-:W-:Y:S02]  /*f330*/  ISETP.GE.AND P2, PT, R19, 0x12, PT ;  /* 0x000000121300780c */ /* 0x000fe40003f46270 */
[----:B------:R-:W-:Y:S02]  /*f340*/  ISETP.LT.OR P1, PT, R13, 0x11, P1 ;  /* 0x000000110d00780c */ /* 0x000fe40000f21670 */
[----:B------:R-:W-:Y:S02]  /*f350*/  ISETP.GE.AND P3, PT, R19, 0x22, PT ;  /* 0x000000221300780c */ /* 0x000fe40003f66270 */
[----:B------:R-:W-:Y:S02]  /*f360*/  FSEL R192, R192, -INF , !P1 ;  /* 0xff800000c0c07808 */ /* 0x000fe40004800000 */
[----:B------:R-:W-:Y:S02]  /*f370*/  ISETP.GT.AND P1, PT, R3, 0x11, !P2 ;  /* 0x000000110300780c */ /* 0x000fe40005724270 */
[----:B------:R-:W-:-:S02]  /*f380*/  LOP3.LUT R16, R16, 0xfffffffd, RZ, 0xc0, !PT ;  /* 0xfffffffd10107812 */ /* 0x000fc400078ec0ff */
[----:B------:R-:W-:Y:S02]  /*f390*/  ISETP.LT.OR P1, PT, R13, 0x12, P1 ;  /* 0x000000120d00780c */ /* 0x000fe40000f21670 */
[----:B------:R-:W-:Y:S02]  /*f3a0*/  @P2 LOP3.LUT R2, R2, 0x1, RZ, 0xfc, !PT ;  /* 0x0000000102022812 */ /* 0x000fe400078efcff */
[----:B------:R-:W-:Y:S02]  /*f3b0*/  ISETP.GE.AND P2, PT, R19, 0x19, PT ;  /* 0x000000191300780c */ /* 0x000fe40003f46270 */
[----:B------:R-:W-:Y:S02]  /*f3c0*/  FSEL R193, R193, -INF , !P1 ;  /* 0xff800000c1c17808 */ /* 0x000fe40004800000 */
[----:B------:R-:W-:Y:S02]  /*f3d0*/  LOP3.LUT R2, R2, 0xfffffffb, RZ, 0xc0, !PT ;  /* 0xfffffffb02027812 */ /* 0x000fe400078ec0ff */
[----:B------:R-:W-:-:S02]  /*f3e0*/  ISETP.GT.AND P1, PT, R3, 0x18, !P2 ;  /* 0x000000180300780c */ /* 0x000fc40005724270 */
[----:B------:R-:W-:Y:S02]  /*f3f0*/  @P3 LOP3.LUT R16, R16, 0x2, RZ, 0xfc, !PT ;  /* 0x0000000210103812 */ /* 0x000fe400078efcff */
[----:B------:R-:W-:Y:S02]  /*f400*/  ISETP.LT.OR P1, PT, R13, 0x19, P1 ;  /* 0x000000190d00780c */ /* 0x000fe40000f21670 */
[----:B------:R-:W-:Y:S02]  /*f410*/  LOP3.LUT R16, R16, 0xfffffffb, RZ, 0xc0, !PT ;  /* 0xfffffffb10107812 */ /* 0x000fe400078ec0ff */
[----:B------:R-:W-:Y:S02]  /*f420*/  @P2 LOP3.LUT R2, R2, 0x4, RZ, 0xfc, !PT ;  /* 0x0000000402022812 */ /* 0x000fe400078efcff */
[----:B------:R-:W-:Y:S02]  /*f430*/  ISETP.GE.AND P2, PT, R19, 0x1a, PT ;  /* 0x0000001a1300780c */ /* 0x000fe40003f46270 */
[----:B------:R-:W-:-:S02]  /*f440*/  FSEL R196, R196, -INF , !P1 ;  /* 0xff800000c4c47808 */ /* 0x000fc40004800000 */
[----:B------:R-:W-:Y:S02]  /*f450*/  ISETP.GT.AND P1, PT, R3, 0x19, !P2 ;  /* 0x000000190300780c */ /* 0x000fe40005724270 */
[----:B------:R-:W-:Y:S02]  /*f460*/  LOP3.LUT R2, R2, 0xfffffffd, RZ, 0xc0, !PT ;  /* 0xfffffffd02027812 */ /* 0x000fe400078ec0ff */
[----:B------:R-:W-:-:S04]  /*f470*/  ISETP.LT.OR P1, PT, R13, 0x1a, P1 ;  /* 0x0000001a0d00780c */ /* 0x000fc80000f21670 */
[----:B------:R-:W-:Y:S02]  /*f480*/  FSEL R197, R197, -INF , !P1 ;  /* 0xff800000c5c57808 */ /* 0x000fe40004800000 */
[----:B------:R-:W-:Y:S02]  /*f490*/  ISETP.GE.AND P1, PT, R19, 0x21, PT ;  /* 0x000000211300780c */ /* 0x000fe40003f26270 */
[----:B------:R-:W-:Y:S02]  /*f4a0*/  @P2 LOP3.LUT R2, R2, 0x2, RZ, 0xfc, !PT ;  /* 0x0000000202022812 */ /* 0x000fe400078efcff */
[----:B------:R-:W-:-:S04]  /*f4b0*/  ISETP.GT.AND P2, PT, R3, 0x20, !P1 ;  /* 0x000000200300780c */ /* 0x000fc80004f44270 */
[----:B------:R-:W-:-:S04]  /*f4c0*/  ISETP.LT.OR P2, PT, R13, 0x21, P2 ;  /* 0x000000210d00780c */ /* 0x000fc80001741670 */
        /* <DEDUP_REMOVED lines=176> */
[----:B------:R-:W-:Y:S01]  /*ffd0*/  ISETP.GE.AND P6, PT, R19, 0x9a, PT ;  /* 0x0000009a1300780c */ /* 0x000fe20003fc6270 */
[----:B------:R-:W-:-:S12]  /*ffe0*/  IMAD.IADD R19, R7, 0x1, R14 ;  /* 0x0000000107137824 */ /* 0x000fd800078e020e */
[----:B------:R-:W-:Y:S02]  /*fff0*/  @P6 LOP3.LUT R16, R16, 0x8000000, RZ, 0xfc, !PT ;  /* 0x0800000010106812 */ /* 0x000fe400078efcff */
[----:B------:R-:W-:-:S04]  /*10000*/  ISETP.GT.AND P6, PT, R3, 0x99, !P6 ;  /* 0x000000990300780c */ /* 0x000fc800077c4270 */
[----:B------:R-:W-:Y:S01]  /*10010*/  ISETP.LT.OR P6, PT, R13, 0x9a, P6 ;  /* 0x0000009a0d00780c */ /* 0x000fe200037c1670 */
[----:B------:R-:W-:-:S03]  /*10020*/  IMAD.IADD R13, R7, 0x1, R15 ;  /* 0x00000001070d7824 */ /* 0x000fc600078e020f */
[----:B------:R-:W-:Y:S02]  /*10030*/  FSEL R133, R133, -INF , !P6 ;  /* 0xff80000085857808 */ /* 0x000fe40007000000 */
[----:B------:R-:W-:-:S13]  /*10040*/  ISETP.GE.AND P6, PT, R9, 0x1, PT ;  /* 0x000000010900780c */ /* 0x000fda0003fc6270 */
[----:B------:R-:W-:Y:S05]  /*10050*/  @!P6 BRA `(.L_x_971) ;  /* 0x000000000054e947 */ /* 0x000fea0003800000 */
        /* <DEDUP_REMOVED lines=12> */
.L_x_973:
[----:B------:R-:W-:-:S05]  /*10120*/  IMAD.U32 R20, RZ, RZ, UR51 ;  /* 0x00000033ff147e24 */ /* 0x000fca000f8e00ff */
[----:B------:R-:W-:-:S13]  /*10130*/  ISETP.NE.AND P6, PT, R20, 0x1, PT ;  /* 0x000000011400780c */ /* 0x000fda0003fc5270 */
[----:B------:R-:W1:Y:S02]  /*10140*/  @P6 LDC.64 R14, c[0x0][0x9e8] ;  /* 0x00027a00ff0e6b82 */ /* 0x000e640000000a00 */
[----:B-1----:R-:W-:-:S05]  /*10150*/  @P6 IMAD.HI.U32 R14, R3, R14, RZ ;  /* 0x0000000e030e6227 */ /* 0x002fca00078e00ff */
[----:B------:R-:W-:-:S07]  /*10160*/  @P6 SHF.R.U32.HI R3, RZ, R15, R14 ;  /* 0x0000000fff036219 */ /* 0x000fce000001160e */
.L_x_974:
[----:B------:R-:W-:Y:S05]  /*10170*/  BSYNC B0 ;  /* 0x0000000000007941 */ /* 0x000fea0003800000 */
.L_x_972:
[----:B------:R-:W-:-:S05]  /*10180*/  IMAD R0, R3, R20, R0 ;  /* 0x0000001403007224 */ /* 0x000fca00078e0200 */
[----:B------:R-:W-:Y:S02]  /*10190*/  VIADDMNMX R13, R0, R20, R13, PT ;  /* 0x00000014000d7246 */ /* 0x000fe4000380010d */
[----:B------:R-:W-:-:S07]  /*101a0*/  VIMNMX R19, R19, R0, !PT ;  /* 0x0000000013137248 */ /* 0x000fce0007fe0100 */
.L_x_971:
[----:B------:R-:W-:Y:S02]  /*101b0*/  ISETP.GT.AND P1, PT, R19, 0x20, !P1 ;  /* 0x000000201300780c */ /* 0x000fe40004f24270 */
        /* <DEDUP_REMOVED lines=96> */
[----:B------:R-:W-:Y:S01]  /*107c0*/  FMNMX.FTZ R14, R133, R0, !PT ;  /* 0x00000000850e7209 */ /* 0x000fe20007810000 */
[----:B------:R-:W-:Y:S01]  /*107d0*/  IMAD.U32 R0, RZ, RZ, UR41 ;  /* 0x00000029ff007e24 */ /* 0x000fe2000f8e00ff */
[----:B------:R-:W-:Y:S02]  /*107e0*/  ISETP.LT.OR P1, PT, R13, 0x59, P1 ;  /* 0x000000590d00780c */ /* 0x000fe40000f21670 */
[----:B------:R-:W-:Y:S01]  /*107f0*/  ISETP.GT.AND P2, PT, R19, 0x89, !P2 ;  /* 0x000000891300780c */ /* 0x000fe20005744270 */
[----:B------:R-:W1:Y:S01]  /*10800*/  SHFL.BFLY PT, R3, R14, 0x2, 0x1f ;  /* 0x0c401f000e037f89 */ /* 0x000e6200000e0000 */
[----:B------:R-:W-:Y:S02]  /*10810*/  FSEL R166, R166, -INF , !P1 ;  /* 0xff800000a6a67808 */ /* 0x000fe40004800000 */
[----:B------:R-:W-:-:S02]  /*10820*/  LOP3.LUT P1, RZ, R16, 0x2000, RZ, 0xc0, !PT ;  /* 0x0000200010ff7812 */ /* 0x000fc4000782c0ff */
[----:B------:R-:W-:Y:S02]  /*10830*/  ISETP.LT.OR P2, PT, R13, 0x8a, P2 ;  /* 0x0000008a0d00780c */ /* 0x000fe40001741670 */
[C---:B------:R-:W-:Y:S02]  /*10840*/  ISETP.GT.AND P1, PT, R19.reuse, 0x59, !P1 ;  /* 0x000000591300780c */ /* 0x040fe40004f24270 */
[----:B------:R-:W-:Y:S02]  /*10850*/  ISETP.GT.AND P3, PT, R19, 0x90, !P3 ;  /* 0x000000901300780c */ /* 0x000fe40005f64270 */
[----:B------:R-:W-:Y:S02]  /*10860*/  ISETP.LT.OR P1, PT, R13, 0x5a, P1 ;  /* 0x0000005a0d00780c */ /* 0x000fe40000f21670 */
[----:B------:R-:W-:Y:S02]  /*10870*/  FSEL R127, R127, -INF , !P2 ;  /* 0xff8000007f7f7808 */ /* 0x000fe40005000000 */
[----:B------:R-:W-:-:S02]  /*10880*/  FSEL R167, R167, -INF , !P1 ;  /* 0xff800000a7a77808 */ /* 0x000fc40004800000 */
[----:B------:R-:W-:Y:S02]  /*10890*/  LOP3.LUT P1, RZ, R16, 0x1000, RZ, 0xc0, !PT ;  /* 0x0000100010ff7812 */ /* 0x000fe4000782c0ff */
[----:B------:R-:W-:Y:S02]  /*108a0*/  ISETP.LT.OR P3, PT, R13, 0x91, P3 ;  /* 0x000000910d00780c */ /* 0x000fe40001f61670 */
[C---:B------:R-:W-:Y:S02]  /*108b0*/  ISETP.GT.AND P1, PT, R19.reuse, 0x60, !P1 ;  /* 0x000000601300780c */ /* 0x040fe40004f24270 */
[----:B------:R-:W-:Y:S02]  /*108c0*/  ISETP.GT.AND P4, PT, R19, 0x91, !P4 ;  /* 0x000000911300780c */ /* 0x000fe40006784270 */
[----:B------:R-:W-:Y:S02]  /*108d0*/  ISETP.LT.OR P1, PT, R13, 0x61, P1 ;  /* 0x000000610d00780c */ /* 0x000fe40000f21670 */
[----:B-1----:R-:W-:-:S02]  /*108e0*/  FMNMX.FTZ R20, R14, R3, !PT ;  /* 0x000000030e147209 */ /* 0x002fc40007810000 */
[----:B------:R-:W-:Y:S02]  /*108f0*/  FSEL R138, R138, -INF , !P1 ;  /* 0xff8000008a8a7808 */ /* 0x000fe40004800000 */
[----:B------:R-:W-:Y:S01]  /*10900*/  LOP3.LUT P1, RZ, R16, 0x800, RZ, 0xc0, !PT ;  /* 0x0000080010ff7812 */ /* 0x000fe2000782c0ff */
[----:B------:R-:W1:Y:S01]  /*10910*/  SHFL.BFLY PT, R3, R20, 0x1, 0x1f ;  /* 0x0c201f0014037f89 */ /* 0x000e6200000e0000 */
[----:B------:R-:W-:Y:S02]  /*10920*/  FSEL R130, R130, -INF , !P3 ;  /* 0xff80000082827808 */ /* 0x000fe40005800000 */
[C---:B------:R-:W-:Y:S02]  /*10930*/  ISETP.GT.AND P1, PT, R19.reuse, 0x61, !P1 ;  /* 0x000000611300780c */ /* 0x040fe40004f24270 */
[----:B------:R-:W-:Y:S02]  /*10940*/  ISETP.GT.AND P5, PT, R19, 0x98, !P5 ;  /* 0x000000981300780c */ /* 0x000fe40006fa4270 */
[----:B------:R-:W-:-:S02]  /*10950*/  ISETP.LT.OR P1, PT, R13, 0x62, P1 ;  /* 0x000000620d00780c */ /* 0x000fc40000f21670 */
[----:B------:R-:W-:Y:S02]  /*10960*/  ISETP.LT.OR P4, PT, R13, 0x92, P4 ;  /* 0x000000920d00780c */ /* 0x000fe40002781670 */
[----:B------:R-:W-:Y:S02]  /*10970*/  FSEL R139, R139, -INF , !P1 ;  /* 0xff8000008b8b7808 */ /* 0x000fe40004800000 */
[----:B------:R-:W-:Y:S02]  /*10980*/  LOP3.LUT P1, RZ, R16, 0x400, RZ, 0xc0, !PT ;  /* 0x0000040010ff7812 */ /* 0x000fe4000782c0ff */
[----:B------:R-:W-:Y:S02]  /*10990*/  ISETP.LT.OR P5, PT, R13, 0x99, P5 ;  /* 0x000000990d00780c */ /* 0x000fe40002fa1670 */
[----:B------:R-:W-:Y:S02]  /*109a0*/  ISETP.GT.AND P1, PT, R19, 0x68, !P1 ;  /* 0x000000681300780c */ /* 0x000fe40004f24270 */
[----:B------:R-:W-:-:S02]  /*109b0*/  FSEL R131, R131, -INF , !P4 ;  /* 0xff80000083837808 */ /* 0x000fc40006000000 */
[----:B------:R-:W-:Y:S02]  /*109c0*/  ISETP.LT.OR P1, PT, R13, 0x69, P1 ;  /* 0x000000690d00780c */ /* 0x000fe40000f21670 */
[----:B------:R-:W-:Y:S02]  /*109d0*/  FSEL R134, R134, -INF , !P5 ;  /* 0xff80000086867808 */ /* 0x000fe40006800000 */
[----:B------:R-:W-:Y:S02]  /*109e0*/  FSEL R142, R142, -INF , !P1 ;  /* 0xff8000008e8e7808 */ /* 0x000fe40004800000 */
[----:B------:R-:W-:Y:S02]  /*109f0*/  LOP3.LUT P1, RZ, R16, 0x200, RZ, 0xc0, !PT ;  /* 0x0000020010ff7812 */ /* 0x000fe4000782c0ff */
[----:B-1----:R-:W-:Y:S02]  /*10a00*/  FMNMX.FTZ R3, R20, R3, !PT ;  /* 0x0000000314037209 */ /* 0x002fe40007810000 */
[----:B------:R-:W-:-:S03]  /*10a10*/  ISETP.GT.AND P1, PT, R19, 0x69, !P1 ;  /* 0x000000691300780c */ /* 0x000fc60004f24270 */
[----:B------:R-:W-:Y:S01]  /*10a20*/  FFMA.FTZ R0, R3, R0, -8 ;  /* 0xc100000003007423 */ /* 0x000fe20000010000 */
        /* <DEDUP_REMOVED lines=58> */
[----:B------:R-:W-:Y:S02]  /*10dd0*/  ISETP.GT.AND P1, PT, R19, RZ, !P6 ;  /* 0x000000ff1300720c */ /* 0x000fe40007724270 */
        /* <DEDUP_REMOVED lines=59> */
[----:B------:R-:W-:Y:S03]  /*11190*/  MUFU.EX2 R21, R21 ;  /* 0x0000001500157308 */ /* 0x000fe60000000800 */
[----:B------:R-:W-:-:S04]  /*111a0*/  FMNMX.FTZ R197, R179, R188, !PT ;  /* 0x000000bcb3c57209 */ /* 0x000fc80007810000 */
        /* <DEDUP_REMOVED lines=37> */
[----:B------:R-:W-:-:S01]  /*11400*/  FFMA.FTZ R13, R144, UR41, -R0 ;  /* 0x00000029900d7c23 */ /* 0x000fc20008010800 */
[----:B------:R-:W-:Y:S01]  /*11410*/  FFMA.FTZ R144, R145, UR41, -R0 ;  /* 0x0000002991907c23 */ /* 0x000fe20008010800 */
[----:B------:R1:W-:Y:S01]  /*11420*/  MUFU.EX2 R140, R192 ;  /* 0x000000c0008c7308 */ /* 0x0003e20000000800 */
[----:B------:R-:W-:-:S05]  /*11430*/  FMNMX.FTZ R188, R135, R188, !PT ;  /* 0x000000bc87bc7209 */ /* 0x000fca0007810000 */
[----:B------:R-:W2:Y:S02]  /*11440*/  SHFL.BFLY PT, R145, R188, 0x2, 0x1f ;  /* 0x0c401f00bc917f89 */ /* 0x000ea400000e0000 */
[----:B------:R-:W-:Y:S01]  /*11450*/  MUFU.EX2 R177, R177 ;  /* 0x000000b100b17308 */ /* 0x000fe20000000800 */
[----:B-1----:R-:W-:-:S05]  /*11460*/  FSEL R192, R3, RZ, P1 ;  /* 0x000000ff03c07208 */ /* 0x002fca0000800000 */
[----:B------:R-:W-:Y:S02]  /*11470*/  FADD.FTZ R192, -R192, R11 ;  /* 0x0000000bc0c07221 */ /* 0x000fe40000010100 */
[----:B------:R-:W-:Y:S02]  /*11480*/  MUFU.EX2 R11, R133 ;  /* 0x00000085000b7308 */ /* 0x000fe40000000800 */
[----:B------:R-:W-:-:S06]  /*11490*/  FMUL.FTZ R192, R192, UR41 ;  /* 0x00000029c0c07c20 */ /* 0x000fcc0008410000 */
[----:B------:R-:W1:Y:S01]  /*114a0*/  MUFU.EX2 R192, R192 ;  /* 0x000000c000c07308 */ /* 0x000e620000000800 */
[----:B--2---:R-:W-:-:S07]  /*114b0*/  FMNMX.FTZ R145, R188, R145, !PT ;  /* 0x00000091bc917209 */ /* 0x004fce0007810000 */
[----:B------:R-:W-:Y:S01]  /*114c0*/  MUFU.EX2 R180, R180 ;  /* 0x000000b400b47308 */ /* 0x000fe20000000800 */
[----:B------:R-:W2:Y:S07]  /*114d0*/  SHFL.BFLY PT, R188, R145, 0x1, 0x1f ;  /* 0x0c201f0091bc7f89 */ /* 0x000eae00000e0000 */
[----:B------:R-:W-:Y:S08]  /*114e0*/  MUFU.EX2 R181, R181 ;  /* 0x000000b500b57308 */ /* 0x000ff00000000800 */
[----:B------:R-:W-:Y:S08]  /*114f0*/  MUFU.EX2 R152, R152 ;  /* 0x0000009800987308 */ /* 0x000ff00000000800 */
[----:B------:R-:W-:Y:S01]  /*11500*/  MUFU.EX2 R153, R153 ;  /* 0x0000009900997308 */ /* 0x000fe20000000800 */
[----:B--2---:R-:W-:Y:S01]  /*11510*/  FMNMX.FTZ R0, R145, R188, !PT ;  /* 0x000000bc91007209 */ /* 0x004fe20007810000 */
[----:B------:R-:W-:-:S03]  /*11520*/  IMAD.U32 R145, RZ, RZ, UR41 ;  /* 0x00000029ff917e24 */ /* 0x000fc6000f8e00ff */
[C---:B------:R-:W-:Y:S01]  /*11530*/  FSETP.NEU.FTZ.AND P1, PT, R0.reuse, -INF , PT ;  /* 0xff8000000000780b */ /* 0x040fe20003f3d000 */
[----:B------:R-:W-:-:S02]  /*11540*/  FFMA.FTZ R188, R0, R145, -8 ;  /* 0xc100000000bc7423 */ /* 0x000fc40000010091 */
[----:B------:R-:W-:Y:S03]  /*11550*/  MUFU.EX2 R156, R156 ;  /* 0x0000009c009c7308 */ /* 0x000fe60000000800 */
[----:B------:R-:W-:-:S05]  /*11560*/  FSEL R188, R188, RZ, P1 ;  /* 0x000000ffbcbc7208 */ /* 0x000fca0000800000 */
[----:B------:R-:W-:Y:S01]  /*11570*/  MUFU.EX2 R157, R157 ;  /* 0x0000009d009d7308 */ /* 0x000fe20000000800 */
[----:B------:R-:W-:-:S01]  /*11580*/  FFMA.FTZ R196, R15, UR41, -R188 ;  /* 0x000000290fc47c23 */ /* 0x000fc200080108bc */
[--C-:B------:R-:W-:Y:S01]  /*11590*/  FFMA.FTZ R15, R187, UR41, -R188.reuse ;  /* 0x00000029bb0f7c23 */ /* 0x100fe200080108bc */
[----:B------:R-:W-:-:S01]  /*115a0*/  FFMA.FTZ R187, R190, UR41, -R188 ;  /* 0x00000029bebb7c23 */ /* 0x000fc200080108bc */
[--C-:B------:R-:W-:Y:S01]  /*115b0*/  FFMA.FTZ R190, R191, UR41, -R188.reuse ;  /* 0x00000029bfbe7c23 */ /* 0x100fe200080108bc */
[----:B------:R-:W-:-:S01]  /*115c0*/  FFMA.FTZ R145, R194, UR41, -R188 ;  /* 0x00000029c2917c23 */ /* 0x000fc200080108bc */
[----:B------:R-:W-:Y:S01]  /*115d0*/  FFMA.FTZ R194, R195, UR41, -R188 ;  /* 0x00000029c3c27c23 */ /* 0x000fe200080108bc */
[----:B-1----:R-:W-:-:S01]  /*115e0*/  FFMA.FTZ R195, R192, R6, R21 ;  /* 0x00000006c0c37223 */ /* 0x002fc20000010015 */
[----:B------:R1:W-:Y:S01]  /*115f0*/  MUFU.EX2 R133, R187 ;  /* 0x000000bb00857308 */ /* 0x0003e20000000800 */
[----:B------:R-:W-:-:S01]  /*11600*/  FFMA.FTZ R149, R198, UR41, -R188 ;  /* 0x00000029c6957c23 */ /* 0x000fc200080108bc */
[----:B------:R-:W-:Y:S01]  /*11610*/  FFMA.FTZ R191, R158, UR41, -R188 ;  /* 0x000000299ebf7c23 */ /* 0x000fe200080108bc */
[----:B------:R-:W-:-:S01]  /*11620*/  FADD.FTZ R195, R14, R195 ;  /* 0x000000c30ec37221 */ /* 0x000fc20000010000 */
[--C-:B------:R-:W-:Y:S01]  /*11630*/  FFMA.FTZ R198, R199, UR41, -R188.reuse ;  /* 0x00000029c7c67c23 */ /* 0x100fe200080108bc */
[----:B------:R-:W-:-:S01]  /*11640*/  FFMA.FTZ R158, R162, UR41, -R188 ;  /* 0x00000029a29e7c23 */ /* 0x000fc200080108bc */
[----:B------:R-:W-:Y:S01]  /*11650*/  FFMA.FTZ R162, R166, UR41, -R188 ;  /* 0x00000029a6a27c23 */ /* 0x000fe200080108bc */
[----:B------:R-:W-:-:S01]  /*11660*/  FADD.FTZ R166, R20, R195 ;  /* 0x000000c314a67221 */ /* 0x000fc20000010000 */
[----:B------:R-:W-:Y:S01]  /*11670*/  MUFU.EX2 R196, R196 ;  /* 0x000000c400c47308 */ /* 0x000fe20000000800 */
[----:B-1----:R-:W-:Y:S01]  /*11680*/  FSEL R187, R0, RZ, P1 ;  /* 0x000000ff00bb7208 */ /* 0x002fe20000800000 */
[--C-:B------:R-:W-:Y:S01]  /*11690*/  FFMA.FTZ R170, R170, UR41, -R188.reuse ;  /* 0x00000029aaaa7c23 */ /* 0x100fe200080108bc */
[----:B------:R-:W-:-:S01]  /*116a0*/  FFMA.FTZ R171, R171, UR41, -R188 ;  /* 0x00000029abab7c23 */ /* 0x000fc200080108bc */
[--C-:B------:R-:W-:Y:S01]  /*116b0*/  FFMA.FTZ R174, R174, UR41, -R188.reuse ;  /* 0x00000029aeae7c23 */ /* 0x100fe200080108bc */
[----:B------:R-:W-:-:S01]  /*116c0*/  FFMA.FTZ R175, R175, UR41, -R188 ;  /* 0x00000029afaf7c23 */ /* 0x000fc200080108bc */
[----:B------:R-:W-:Y:S01]  /*116d0*/  FADD.FTZ R187, -R187, R12 ;  /* 0x0000000cbbbb7221 */ /* 0x000fe20000010100 */
[----:B------:R-:W-:-:S01]  /*116e0*/  FFMA.FTZ R178, R178, UR41, -R188 ;  /* 0x00000029b2b27c23 */ /* 0x000fc200080108bc */
[----:B------:R-:W-:Y:S01]  /*116f0*/  MUFU.EX2 R15, R15 ;  /* 0x0000000f000f7308 */ /* 0x000fe20000000800 */
[----:B------:R-:W-:-:S01]  /*11700*/  FFMA.FTZ R179, R179, UR41, -R188 ;  /* 0x00000029b3b37c23 */ /* 0x000fc200080108bc */
[----:B------:R-:W-:Y:S01]  /*11710*/  FMUL.FTZ R187, R187, UR41 ;  /* 0x00000029bbbb7c20 */ /* 0x000fe20008410000 */
        /* <DEDUP_REMOVED lines=23> */
[----:B------:R-:W-:-:S03]  /*11890*/  FFMA.FTZ R135, R135, UR41, -R188 ;  /* 0x0000002987877c23 */ /* 0x000fc600080108bc */
[----:B------:R-:W-:-:S03]  /*118a0*/  FADD.FTZ R6, R15, R6 ;  /* 0x000000060f067221 */ /* 0x000fc60000010000 */
[----:B------:R-:W1:Y:S01]  /*118b0*/  MUFU.EX2 R194, R194 ;  /* 0x000000c200c27308 */ /* 0x000e620000000800 */
[----:B------:R-:W-:-:S04]  /*118c0*/  FADD.FTZ R5, R133, R6 ;  /* 0x0000000685057221 */ /* 0x000fc80000010000 */
[----:B--2---:R-:W-:-:S03]  /*118d0*/  FADD.FTZ R6, R190, R5 ;  /* 0x00000005be067221 */ /* 0x004fc60000010000 */
[----:B------:R-:W2:Y:S01]  /*118e0*/  MUFU.EX2 R149, R149 ;  /* 0x0000009500957308 */ /* 0x000ea20000000800 */
[----:B---3--:R-:W-:-:S07]  /*118f0*/  FADD.FTZ R5, R145, R6 ;  /* 0x0000000691057221 */ /* 0x008fce0000010000 */
[----:B------:R3:W-:Y:S01]  /*11900*/  MUFU.EX2 R12, R191 ;  /* 0x000000bf000c7308 */ /* 0x0007e20000000800 */
[----:B-1----:R-:W-:-:S07]  /*11910*/  FADD.FTZ R6, R194, R5 ;  /* 0x00000005c2067221 */ /* 0x002fce0000010000 */
[----:B------:R-:W1:Y:S01]  /*11920*/  MUFU.EX2 R198, R198 ;  /* 0x000000c600c67308 */ /* 0x000e620000000800 */
[----:B---3--:R-:W-:-:S01]  /*11930*/  FADD.FTZ R191, R185, R166 ;  /* 0x000000a6b9bf7221 */ /* 0x008fc20000010000 */
[----:B--2---:R-:W-:-:S03]  /*11940*/  FADD.FTZ R5, R149, R6 ;  /* 0x0000000695057221 */ /* 0x004fc60000010000 */
[----:B------:R-:W-:-:S03]  /*11950*/  FADD.FTZ R166, R184, R191 ;  /* 0x000000bfb8a67221 */ /* 0x000fc60000010000 */
[----:B------:R-:W2:Y:S01]  /*11960*/  MUFU.EX2 R170, R170 ;  /* 0x000000aa00aa7308 */ /* 0x000ea20000000800 */
[----:B------:R-:W-:-:S04]  /*11970*/  FADD.FTZ R191, R189, R166 ;  /* 0x000000a6bdbf7221 */ /* 0x000fc80000010000 */
[----:B------:R-:W-:-:S03]  /*11980*/  FADD.FTZ R166, R186, R191 ;  /* 0x000000bfbaa67221 */ /* 0x000fc60000010000 */
[----:B------:R-:W3:Y:S01]  /*11990*/  MUFU.EX2 R171, R171 ;  /* 0x000000ab00ab7308 */ /* 0x000ee20000000800 */
[----:B------:R-:W-:-:S01]  /*119a0*/  FADD.FTZ R191, R193, R166 ;  /* 0x000000a6c1bf7221 */ /* 0x000fc20000010000 */
[----:B-1----:R-:W-:-:S03]  /*119b0*/  FADD.FTZ R5, R198, R5 ;  /* 0x00000005c6057221 */ /* 0x002fc60000010000 */
[----:B------:R-:W-:-:S03]  /*119c0*/  FADD.FTZ R6, R168, R191 ;  /* 0x000000bfa8067221 */ /* 0x000fc60000010000 */
        /* <DEDUP_REMOVED lines=22> */
[----:B------:R-:W-:-:S06]  /*11b30*/  FADD.FTZ R5, R157, R6 ;  /* 0x000000069d057221 */ /* 0x000fcc0000010000 */
        /* <DEDUP_REMOVED lines=33> */
[----:B--2---:R-:W-:-:S07]  /*11d50*/  FADD.FTZ R6, R137, R6 ;  /* 0x0000000689067221 */ /* 0x004fce0000010000 */
[----:B------:R-:W2:Y:S01]  /*11d60*/  MUFU.EX2 R142, R142 ;  /* 0x0000008e008e7308 */ /* 0x000ea20000000800 */
[----:B---3--:R-:W-:-:S07]  /*11d70*/  FADD.FTZ R5, R139, R166 ;  /* 0x000000a68b057221 */ /* 0x008fce0000010000 */
[----:B------:R-:W3:Y:S01]  /*11d80*/  MUFU.EX2 R143, R143 ;  /* 0x0000008f008f7308 */ /* 0x000ee20000000800 */
[----:B-1----:R-:W-:-:S04]  /*11d90*/  FADD.FTZ R127, R19, R6 ;  /* 0x00000006137f7221 */ /* 0x002fc80000010000 */
[----:B------:R-:W-:Y:S01]  /*11da0*/  FADD.FTZ R166, R140, R127 ;  /* 0x0000007f8ca67221 */ /* 0x000fe20000010000 */
[----:B------:R-:W-:-:S01]  /*11db0*/  FFMA.FTZ R127, R130, UR41, -R188 ;  /* 0x00000029827f7c23 */ /* 0x000fc200080108bc */
[----:B------:R-:W-:Y:S01]  /*11dc0*/  FFMA.FTZ R130, R131, UR41, -R188 ;  /* 0x0000002983827c23 */ /* 0x000fe200080108bc */
        /* <DEDUP_REMOVED lines=46> */
[----:B------:R-:W-:Y:S01]  /*120b0*/  FADD.FTZ R6, R11, R6 ;  /* 0x000000060b067221 */ /* 0x000fe20000010000 */
[----:B-1----:R-:W-:-:S04]  /*120c0*/  FADD.FTZ R5, R134, R5 ;  /* 0x0000000586057221 */ /* 0x002fc80000010000 */
[----:B--2---:R-:W-:Y:S01]  /*120d0*/  FADD.FTZ R5, R135, R5 ;  /* 0x0000000587057221 */ /* 0x004fe20000010000 */
[----:B------:R-:W-:Y:S06]  /*120e0*/  @!P0 BRA `(.L_x_975) ;  /* 0x0000000000048947 */ /* 0x000fec0003800000 */
[----:B------:R-:W-:Y:S01]  /*120f0*/  BPT.TRAP 0x1 ;  /* 0x000000040000795c */ /* 0x000fe20000300000 */
.L_x_975:
        /* <DEDUP_REMOVED lines=147> */
[----:B------:R-:W-:-:S05]  /*12a30*/  UMOV UR51, UR57 ;  /* 0x0000003900337c82 */ /* 0x000fca0008000000 */
.L_x_958:
[----:B------:R-:W-:Y:S06]  /*12a40*/  BAR.ARV 0x8, 0x120 ;  /* 0x0204800000007b1d */ /* 0x000fec0000002000 */
[----:B------:R-:W-:Y:S05]  /*12a50*/  @!P0 BRA `(.L_x_977) ;  /* 0x0000000000048947 */ /* 0x000fea0003800000 */
[----:B------:R-:W-:Y:S01]  /*12a60*/  BPT.TRAP 0x1 ;  /* 0x000000040000795c */ /* 0x000fe20000300000 */
.L_x_977:
[----:B------:R-:W-:Y:S01]  /*12a70*/  ULEA UR9, UR51, UR38, 0x3 ;  /* 0x0000002633097291 */ /* 0x000fe2000f8e183f */
[----:B------:R-:W-:-:S05]  /*12a80*/  IMAD.U32 R4, RZ, RZ, UR36 ;  /* 0x00000024ff047e24 */ /* 0x000fca000f8e00ff */
[----:B------:R-:W-:-:S04]  /*12a90*/  SHF.L.U32 R4, R4, 0x1f, RZ ;  /* 0x0000001f04047819 */ /* 0x000fc800000006ff */
[----:B------:R1:W2:Y:S01]  /*12aa0*/  SYNCS.PHASECHK.TRANS64.TRYWAIT P1, [UR9+0x33450], R4 ;  /* 0x03345004ff0075a7 */ /* 0x0002a20008020149 */
[----:B------:R-:W-:Y:S05]  /*12ab0*/  @!P0 BRA `(.L_x_978) ;  /* 0x0000000000048947 */ /* 0x000fea0003800000 */
[----:B------:R-:W-:Y:S01]  /*12ac0*/  BPT.TRAP 0x1 ;  /* 0x000000040000795c */ /* 0x000fe20000300000 */
.L_x_978:
[----:B--2---:R-:W-:Y:S05]  /*12ad0*/  @P1 BRA `(.L_x_979) ;  /* 0x0000000000081947 */ /* 0x004fea0003800000 */
[----:B------:R-:W2:Y:S02]  /*12ae0*/  SYNCS.PHASECHK.TRANS64.TRYWAIT P1, [UR9+0x33450], R4 ;  /* 0x03345004ff0075a7 */ /* 0x000ea40008020149 */
[----:B--2---:R-:W-:Y:S05]  /*12af0*/  @!P1 BRA `(.L_x_980) ;  /* 0x0000006c00749947 */ /* 0x004fea0003800000 */
.L_x_979:
[----:B------:R-:W-:Y:S01]  /*12b00*/  UIADD3 UR38, UR38, 0x200, URZ ;  /* 0x0000020026267890 */ /* 0x000fe2000fffe03f */
[----:B------:R-:W-:Y:S01]  /*12b10*/  WARPGROUP.ARRIVE ;  /* 0x00000000000079c5 */ /* 0x000fe20000000000 */
[----:B------:R-:W-:Y:S01]  /*12b20*/  UMOV UR7, 0xc0000010 ;  /* 0xc000001000077882 */ /* 0x000fe20000000000 */
[----:B------:R-:W-:Y:S01]  /*12b30*/  ULDC.64 UR10, c[0x0][0x9a0] ;  /* 0x00026800000a7ab9 */ /* 0x000fe20000000a00 */
[----:B------:R-:W-:Y:S01]  /*12b40*/  USHF.R.U32.HI UR38, URZ, 0x4, UR38 ;  /* 0x000000043f267899 */ /* 0x000fe20008011626 */
[----:B--2---:R-:W-:Y:S01]  /*12b50*/  IMAD.MOV.U32 R7, RZ, RZ, 0x3f800000 ;  /* 0x3f800000ff077424 */ /* 0x004fe200078e00ff */
[----:B------:R-:W-:Y:S02]  /*12b60*/  UISETP.NE.U32.AND UP0, UPT, UR10, URZ, UPT ;  /* 0x0000003f0a00728c */ /* 0x000fe4000bf05070 */
[----:B------:R-:W-:Y:S02]  /*12b70*/  ULOP3.LUT UR38, UR38, 0x3fff, URZ, 0xc0, !UPT ;  /* 0x00003fff26267892 */ /* 0x000fe4000f8ec03f */
[----:B------:R-:W-:-:S02]  /*12b80*/  UISETP.NE.AND.EX UP0, UPT, UR11, URZ, UPT, UP0 ;  /* 0x0000003f0b00728c */ /* 0x000fc4000bf05300 */
[----:B------:R-:W-:-:S04]  /*12b90*/  ULOP3.LUT UR8, UR38, 0x10000, URZ, 0xfc, !UPT ;  /* 0x0001000026087892 */ /* 0x000fc8000f8efc3f */
[----:B------:R-:W-:Y:S01]  /*12ba0*/  UIMAD UR8, UR51, 0x780, UR8 ;  /* 0x00000780330878a4 */ /* 0x000fe2000f8e0208 */
[----:B------:R-:W-:-:S03]  /*12bb0*/  PLOP3.LUT P1, PT, PT, PT, UP0, 0x80, 0x0 ;  /* 0x000000000000781c */ /* 0x000fc60003f2f008 */
[----:B------:R-:W-:Y:S01]  /*12bc0*/  UIADD3 UR4, UR8, 0x180, URZ ;  /* 0x0000018008047890 */ /* 0x000fe2000fffe03f */
[----:B------:R-:W-:Y:S02]  /*12bd0*/  @UP0 ULDC.64 UR12, c[0x0][0x9c8] ;  /* 0x00027200000c0ab9 */ /* 0x000fe40000000a00 */
[----:B------:R-:W-:-:S06]  /*12be0*/  UMOV UR6, UR8 ;  /* 0x0000000800067c82 */ /* 0x000fcc0008000000 */
[----:B------:R-:W-:Y:S01]  /*12bf0*/  QGMMA.64x192x32.F32.E4M3.E4M3 R24, R216, gdesc[UR4], R24, gsb0 ;  /* 0x02e00004d8187df3 */ /* 0x000fe20008000818 */
[----:B------:R-:W-:Y:S01]  /*12c00*/  UMOV UR7, 0xc0000010 ;  /* 0xc000001000077882 */ /* 0x000fe20000000000 */
[----:B------:R-:W-:Y:S01]  /*12c10*/  UMOV UR6, UR4 ;  /* 0x0000000400067c82 */ /* 0x000fe20008000000 */
[----:B------:R-:W-:Y:S01]  /*12c20*/  UIADD3 UR4, UR8, 0x300, URZ ;  /* 0x0000030008047890 */ /* 0x000fe2000fffe03f */
[----:B------:R-:W-:Y:S02]  /*12c30*/  WARPGROUP.DEPBAR.LE gsb0, 0x0 ;  /* 0x00008000000079c5 */ /* 0x000fe40000010000 */
[----:B------:R-:W-:-:S14]  /*12c40*/  WARPGROUP.ARRIVE ;  /* 0x00000000000079c5 */ /* 0x000fdc0000000000 */
[----:B------:R-:W-:Y:S01]  /*12c50*/  QGMMA.64x192x32.F32.E4M3.E4M3 R24, R212, gdesc[UR4], R24, gsb0 ;  /* 0x02e00004d4187df3 */ /* 0x000fe20008000818 */
[----:B------:R-:W-:Y:S01]  /*12c60*/  UMOV UR6, UR4 ;  /* 0x0000000400067c82 */ /* 0x000fe20008000000 */
[----:B------:R-:W-:Y:S01]  /*12c70*/  UMOV UR7, 0xc0000010 ;  /* 0xc000001000077882 */ /* 0x000fe20000000000 */
[----:B------:R-:W-:Y:S01]  /*12c80*/  @UP0 UIMAD.WIDE.U32 UR4, UR44, UR12, URZ ;  /* 0x0000000c2c0402a5 */ /* 0x000fe2000f8e003f */
[----:B------:R-:W-:Y:S02]  /*12c90*/  WARPGROUP.DEPBAR.LE gsb0, 0x0 ;  /* 0x00008000000079c5 */ /* 0x000fe40000010000 */
[----:B------:R-:W-:-:S14]  /*12ca0*/  WARPGROUP.ARRIVE ;  /* 0x00000000000079c5 */ /* 0x000fdc0000000000 */
[----:B------:R-:W-:Y:S01]  /*12cb0*/  QGMMA.64x192x32.F32.E4M3.E4M3 R24, R208, gdesc[UR4], R24, gsb0 ;  /* 0x02e00004d0187df3 */ /* 0x000fe20008000818 */
[----:B------:R-:W-:-:S04]  /*12cc0*/  @UP0 USHF.R.S32.HI UR6, URZ, 0x1f, UR44 ;  /* 0x0000001f3f060899 */ /* 0x000fc8000801142c */
        /* <DEDUP_REMOVED lines=10> */
[----:B------:R-:W-:Y:S02]  /*12d70*/  @UP0 ULEA.HI.X UR7, UR4, UR11, UR5, 0x2, UP1 ;  /* 0x0000000b04070291 */ /* 0x000fe400088f1405 */
[----:B------:R-:W-:-:S04]  /*12d80*/  IMAD.U32 R8, RZ, RZ, UR6 ;  /* 0x00000006ff087e24 */ /* 0x000fc8000f8e00ff */
[----:B------:R-:W-:-:S05]  /*12d90*/  IMAD.U32 R9, RZ, RZ, UR7 ;  /* 0x00000007ff097e24 */ /* 0x000fca000f8e00ff */
[----:B------:R2:W3:Y:S01]  /*12da0*/  @P1 LDG.E R7, desc[UR52][R8.64] ;  /* 0x0000003408071981 */ /* 0x0004e2000c1e1900 */
[----:B------:R-:W-:Y:S01]  /*12db0*/  UIADD3 UR4, UR8, 0x480, URZ ;  /* 0x0000048008047890 */ /* 0x000fe2000fffe03f */
[----:B------:R-:W-:-:S06]  /*12dc0*/  UMOV UR7, 0xc0000010 ;  /* 0xc000001000077882 */ /* 0x000fcc0000000000 */
[----:B------:R-:W-:Y:S01]  /*12dd0*/  UMOV UR6, UR4 ;  /* 0x0000000400067c82 */ /* 0x000fe20008000000 */
[----:B------:R-:W-:Y:S01]  /*12de0*/  UIADD3 UR8, UR8, 0x600, URZ ;  /* 0x0000060008087890 */ /* 0x000fe2000fffe03f */
[----:B------:R-:W-:Y:S02]  /*12df0*/  WARPGROUP.DEPBAR.LE gsb0, 0x0 ;  /* 0x00008000000079c5 */ /* 0x000fe40000010000 */
[----:B------:R-:W-:-:S06]  /*12e00*/  WARPGROUP.ARRIVE ;  /* 0x00000000000079c5 */ /* 0x000fcc0000000000 */
[----:B------:R-:W-:Y:S01]  /*12e10*/  QGMMA.64x192x32.F32.E4M3.E4M3 R24, R204, gdesc[UR4], R24, gsb0 ;  /* 0x02e00004cc187df3 */ /* 0x000fe20008000818 */
[----:B------:R-:W-:Y:S01]  /*12e20*/  UMOV UR6, UR8 ;  /* 0x0000000800067c82 */ /* 0x000fe20008000000 */
[----:B------:R-:W-:Y:S01]  /*12e30*/  UMOV UR7, 0xc0000010 ;  /* 0xc000001000077882 */ /* 0x000fe20000000000 */
[----:B------:R-:W4:Y:S04]  /*12e40*/  SHFL.BFLY PT, R11, R6, 0x2, 0x1f ;  /* 0x0c401f00060b7f89 */ /* 0x000f2800000e0000 */
[----:B------:R-:W5:Y:S01]  /*12e50*/  SHFL.BFLY PT, R10, R5, 0x2, 0x1f ;  /* 0x0c401f00050a7f89 */ /* 0x000f6200000e0000 */
[----:B----4-:R-:W-:-:S01]  /*12e60*/  FADD.FTZ R11, R11, R6 ;  /* 0x000000060b0b7221 */ /* 0x010fc20000010000 */
[----:B-----5:R-:W-:-:S04]  /*12e70*/  FADD.FTZ R10, R10, R5 ;  /* 0x000000050a0a7221 */ /* 0x020fc80000010000 */
[----:B-1----:R-:W1:Y:S04]  /*12e80*/  SHFL.BFLY PT, R4, R11, 0x1, 0x1f ;  /* 0x0c201f000b047f89 */ /* 0x002e6800000e0000 */
[----:B--2---:R-:W2:Y:S01]  /*12e90*/  SHFL.BFLY PT, R9, R10, 0x1, 0x1f ;  /* 0x0c201f000a097f89 */ /* 0x004ea200000e0000 */
[----:B------:R-:W-:Y:S02]  /*12ea0*/  IMAD.MOV.U32 R6, RZ, RZ, RZ ;  /* 0x000000ffff067224 */ /* 0x000fe400078e00ff */
[----:B-1----:R-:W-:Y:S01]  /*12eb0*/  FADD.FTZ R8, R11, R4 ;  /* 0x000000040b087221 */ /* 0x002fe20000010000 */
[----:B--2---:R-:W-:-:S04]  /*12ec0*/  FADD.FTZ R12, R10, R9 ;  /* 0x000000090a0c7221 */ /* 0x004fc80000010000 */
[C---:B------:R-:W-:Y:S01]  /*12ed0*/  FSETP.NE.FTZ.AND P1, PT, R8.reuse, RZ, PT ;  /* 0x000000ff0800720b */ /* 0x040fe20003f35000 */
[----:B------:R-:W-:Y:S01]  /*12ee0*/  FMUL.FTZ R13, R8, 0.00390625 ;  /* 0x3b800000080d7820 */ /* 0x000fe20000410000 */
[----:B------:R-:W-:-:S04]  /*12ef0*/  FMUL.FTZ R14, R12, 0.00390625 ;  /* 0x3b8000000c0e7820 */ /* 0x000fc80000410000 */
        /* <DEDUP_REMOVED lines=9> */
[----:B------:R-:W2:Y:S08]  /*12f90*/  @P3 MUFU.LG2 R11, R14 ;  /* 0x0000000e000b3308 */ /* 0x000eb00000000c00 */
[----:B------:R-:W4:Y:S01]  /*12fa0*/  @P1 MUFU.RCP R10, R12 ;  /* 0x0000000c000a1308 */ /* 0x000f220000001000 */
[----:B------:R-:W-:-:S02]  /*12fb0*/  IMAD.U32 R15, RZ, RZ, UR41 ;  /* 0x00000029ff0f7e24 */ /* 0x000fc4000f8e00ff */
[----:B------:R-:W-:Y:S02]  /*12fc0*/  IMAD.U32 R18, RZ, RZ, UR41 ;  /* 0x00000029ff127e24 */ /* 0x000fe4000f8e00ff */
[----:B-1----:R-:W-:Y:S01]  /*12fd0*/  @P2 FMUL.FTZ R9, R9, 0.69314718246459960938 ;  /* 0x3f31721809092820 */ /* 0x002fe20000410000 */
[----:B------:R-:W-:Y:S01]  /*12fe0*/  @P2 FMUL.FTZ R8, R15, 0.69314718246459960938 ;  /* 0x3f3172180f082820 */ /* 0x000fe20000410000 */
[----:B------:R-:W-:Y:S01]  /*12ff0*/  @P3 FMUL.FTZ R18, R18, 0.69314718246459960938 ;  /* 0x3f31721812123820 */ /* 0x000fe20000410000 */
[----:B--2---:R-:W-:Y:S01]  /*13000*/  @P3 FMUL.FTZ R11, R11, 0.69314718246459960938 ;  /* 0x3f3172180b0b3820 */ /* 0x004fe20000410000 */
[----:B------:R-:W-:Y:S02]  /*13010*/  IMAD.MOV.U32 R4, RZ, RZ, -0x800000 ;  /* 0xff800000ff047424 */ /* 0x000fe400078e00ff */
[----:B---3--:R-:W-:Y:S01]  /*13020*/  FMUL.FTZ R6, R6, R7 ;  /* 0x0000000706067220 */ /* 0x008fe20000410000 */
[----:B------:R-:W-:Y:S02]  /*13030*/  IMAD.MOV.U32 R5, RZ, RZ, -0x800000 ;  /* 0xff800000ff057424 */ /* 0x000fe400078e00ff */
[----:B------:R-:W-:Y:S01]  /*13040*/  @P2 FFMA.FTZ R4, R8, R3, R9 ;  /* 0x0000000308042223 */ /* 0x000fe20000010009 */
[----:B------:R-:W-:-:S01]  /*13050*/  @P3 FFMA.FTZ R5, R18, R0, R11 ;  /* 0x0000000012053223 */ /* 0x000fc2000001000b */
[----:B----4-:R-:W-:Y:S01]  /*13060*/  FMUL.FTZ R7, R10, R7 ;  /* 0x000000070a077220 */ /* 0x010fe20000410000 */
[----:B------:R-:W-:-:S02]  /*13070*/  WARPGROUP.DEPBAR.LE gsb0, 0x0 ;  /* 0x00008000000079c5 */ /* 0x000fc40000010000 */
[----:B------:R-:W-:Y:S05]  /*13080*/  @!P0 BRA `(.L_x_981) ;  /* 0x0000000000048947 */ /* 0x000fea0003800000 */
[----:B------:R-:W-:Y:S01]  /*13090*/  BPT.TRAP 0x1 ;  /* 0x000000040000795c */ /* 0x000fe20000300000 */
.L_x_981:
[----:B------:R-:W-:Y:S01]  /*130a0*/  UIADD3 UR4, UR9, 0x33460, URZ ;  /* 0x0003346009047890 */ /* 0x000fe2000fffe03f */
[-C--:B------:R-:W-:Y:S01]  /*130b0*/  FMUL.FTZ R131, R25, R6.reuse ;  /* 0x0000000619837220 */ /* 0x080fe20000410000 */
[----:B------:R-:W-:Y:S01]  /*130c0*/  UIADD3 UR51, UR51, 0x1, URZ ;  /* 0x0000000133337890 */ /* 0x000fe2000fffe03f */
[-C--:B------:R-:W-:Y:S01]  /*130d0*/  FMUL.FTZ R130, R28, R6.reuse ;  /* 0x000000061c827220 */ /* 0x080fe20000410000 */
[----:B------:R-:W-:Y:S01]  /*130e0*/  UPRMT UR4, UR37, 0x654, UR4 ;  /* 0x0000065425047896 */ /* 0x000fe20008000004 */
[-C--:B------:R-:W-:Y:S01]  /*130f0*/  FMUL.FTZ R128, R29, R6.reuse ;  /* 0x000000061d807220 */ /* 0x080fe20000410000 */
[----:B------:R-:W-:Y:S01]  /*13100*/  UISETP.NE.AND UP0, UPT, UR51, 0x2, UPT ;  /* 0x000000023300788c */ /* 0x000fe2000bf05270 */
        /* <DEDUP_REMOVED lines=21> */
[----:B------:R-:W-:Y:S01]  /*13260*/  SYNCS.ARRIVE.TRANS64.RED.A1T0 RZ, [UR4], RZ ;  /* 0x000000ffffff79a7 */ /* 0x000fe20008100404 */
        /* <DEDUP_REMOVED lines=76> */
[----:B------:R-:W-:-:S12]  /*13730*/  ULOP3.LUT UR36, UR36, UR4, URZ, 0x3c, !UPT ;  /* 0x0000000424247292 */ /* 0x000fd8000f8e3c3f */
.L_x_907:
[----:B------:R-:W1:Y:S08]  /*13740*/  S2UR UR37, SR_CgaCtaId ;  /* 0x00000000002579c3 */ /* 0x000e700000008800 */
[----:B------:R-:W-:Y:S06]  /*13750*/  BAR.SYNC.DEFER_BLOCKING 0x5, 0x180 ;  /* 0x0146000000007b1d */ /* 0x000fec0000010000 */
[----:B------:R-:W-:Y:S01]  /*13760*/  UMOV UR38, 0x400 ;  /* 0x0000040000267882 */ /* 0x000fe20000000000 */
[----:B------:R-:W2:Y:S01]  /*13770*/  S2R R91, SR_TID.X ;  /* 0x00000000005b7919 */ /* 0x000ea20000002100 */
[----:B-1----:R-:W-:-:S09]  /*13780*/  ULEA UR38, UR37, UR38, 0x18 ;  /* 0x0000002625267291 */ /* 0x002fd2000f8ec03f */
[----:B------:R-:W1:Y:S01]  /*13790*/  LDS R0, [UR38+0x334d0] ;  /* 0x0334d026ff007984 */ /* 0x000e620008000800 */
[----:B--2---:R-:W-:Y:S01]  /*137a0*/  VIADD R3, R91, 0xffffff80 ;  /* 0xffffff805b037836 */ /* 0x004fe20000000000 */
[----:B-1----:R-:W-:Y:S01]  /*137b0*/  R2UR UR4, R0 ;  /* 0x00000000000472ca */ /* 0x002fe200000e0000 */
[----:B------:R-:W-:Y:S06]  /*137c0*/  BAR.ARV 0x4, 0x180 ;  /* 0x0106000000007b1d */ /* 0x000fec0000002000 */
[----:B------:R-:W-:Y:S08]  /*137d0*/  @P0 BRA `(.L_x_982) ;  /* 0x0000001400840947 */ /* 0x000ff00003800000 */
[----:B------:R-:W-:Y:S01]  /*137e0*/  IMAD.SHL.U32 R0, R91, 0x4, RZ ;  /* 0x000000045b007824 */ /* 0x000fe200078e00ff */
[----:B------:R-:W-:-:S04]  /*137f0*/  ULDC.64 UR6, c[0x4][0x38] ;  /* 0x01000e0000067ab9 */ /* 0x000fc80000000a00 */
        /* <DEDUP_REMOVED lines=8> */
[----:B------:R-:W-:Y:S01]  /*13880*/  USHF.R.S32.HI UR5, URZ, 0x1f, UR43 ;  /* 0x0000001f3f057899 */ /* 0x000fe2000801142b */
[----:B------:R-:W-:Y:S01]  /*13890*/  F2FP.BF16.F32.PACK_AB R57, R57, R64 ;  /* 0x000000403939723e */ /* 0x000fe200000010ff */
[----:B------:R-:W-:Y:S01]  /*138a0*/  ULDC.64 UR6, c[0x0][0xb70] ;  /* 0x0002dc0000067ab9 */ /* 0x000fe20000000a00 */
[----:B------:R-:W-:Y:S01]  /*138b0*/  F2FP.BF16.F32.PACK_AB R56, R49, R56 ;  /* 0x000000383138723e */ /* 0x000fe200000010ff */
[----:B------:R-:W-:Y:S01]  /*138c0*/  UIMAD UR5, UR5, UR6, URZ ;  /* 0x00000006050572a4 */ /* 0x000fe2000f8e023f */
[----:B------:R-:W-:Y:S01]  /*138d0*/  F2FP.BF16.F32.PACK_AB R38, R71, R38 ;  /* 0x000000264726723e */ /* 0x000fe200000010ff */
[----:B------:R-:W-:Y:S01]  /*138e0*/  UIMAD.WIDE.U32 UR8, UR43, UR6, URZ ;  /* 0x000000062b0872a5 */ /* 0x000fe2000f8e003f */
[----:B------:R-:W-:Y:S01]  /*138f0*/  F2FP.BF16.F32.PACK_AB R47, R54, R47 ;  /* 0x0000002f362f723e */ /* 0x000fe200000010ff */
[----:B------:R-:W-:Y:S01]  /*13900*/  UIMAD UR5, UR43, UR7, UR5 ;  /* 0x000000072b0572a4 */ /* 0x000fe2000f8e0205 */
[----:B-1----:R-:W-:Y:S01]  /*13910*/  LOP3.LUT P0, R6, R91, 0x3, RZ, 0xc0, !PT ;  /* 0x000000035b067812 */ /* 0x002fe2000780c0ff */
[----:B------:R-:W-:Y:S01]  /*13920*/  USHF.R.S32.HI UR6, URZ, 0x1f, UR44 ;  /* 0x0000001f3f067899 */ /* 0x000fe2000801142c */
[----:B------:R-:W-:Y:S01]  /*13930*/  F2FP.BF16.F32.PACK_AB R46, R55, R46 ;  /* 0x0000002e372e723e */ /* 0x000fe200000010ff */
[----:B------:R-:W-:Y:S01]  /*13940*/  UIADD3 UR5, UR9, UR5, URZ ;  /* 0x0000000509057290 */ /* 0x000fe2000fffe03f */
[----:B------:R-:W-:-:S02]  /*13950*/  ISETP.EQ.OR P0, PT, R6, 0x3, !P0 ;  /* 0x000000030600780c */ /* 0x000fc40004702670 */
[----:B------:R-:W-:Y:S02]  /*13960*/  F2FP.BF16.F32.PACK_AB R43, R62, R43 ;  /* 0x0000002b3e2b723e */ /* 0x000fe400000010ff */
[----:B------:R-:W-:Y:S02]  /*13970*/  SEL R75, R27, R26, P0 ;  /* 0x0000001a1b4b7207 */ /* 0x000fe40000000000 */
[----:B------:R-:W-:Y:S02]  /*13980*/  SEL R64, R26, R27, P0 ;  /* 0x0000001b1a407207 */ /* 0x000fe40000000000 */
[----:B------:R-:W-:Y:S02]  /*13990*/  SEL R71, R73, R72, P0 ;  /* 0x0000004849477207 */ /* 0x000fe40000000000 */
[----:B------:R-:W-:Y:S02]  /*139a0*/  IADD3 R27, P4, R22, 0x60, RZ ;  /* 0x00000060161b7810 */ /* 0x000fe40007f9e0ff */
[----:B------:R-:W-:-:S02]  /*139b0*/  SEL R72, R72, R73, P0 ;  /* 0x0000004948487207 */ /* 0x000fc40000000000 */
[----:B------:R-:W-:Y:S02]  /*139c0*/  F2FP.BF16.F32.PACK_AB R42, R63, R42 ;  /* 0x0000002a3f2a723e */ /* 0x000fe400000010ff */
[----:B------:R-:W-:Y:S02]  /*139d0*/  SEL R73, R57, R56, P0 ;  /* 0x0000003839497207 */ /* 0x000fe40000000000 */
[----:B------:R-:W-:Y:S02]  /*139e0*/  F2FP.BF16.F32.PACK_AB R25, R100, R25 ;  /* 0x000000196419723e */ /* 0x000fe400000010ff */
[----:B------:R-:W-:Y:S02]  /*139f0*/  F2FP.BF16.F32.PACK_AB R24, R101, R24 ;  /* 0x000000186518723e */ /* 0x000fe400000010ff */
[----:B------:R-:W-:Y:S02]  /*13a00*/  SEL R56, R56, R57, P0 ;  /* 0x0000003938387207 */ /* 0x000fe40000000000 */
[----:B------:R-:W-:-:S02]  /*13a10*/  F2FP.BF16.F32.PACK_AB R39, R70, R39 ;  /* 0x000000274627723e */ /* 0x000fc400000010ff */
[----:B------:R-:W-:Y:S02]  /*13a20*/  SEL R57, R47, R46, P0 ;  /* 0x0000002e2f397207 */ /* 0x000fe40000000000 */
[----:B------:R-:W-:Y:S02]  /*13a30*/  LOP3.LUT R26, R27, 0x380, RZ, 0xc0, !PT ;  /* 0x000003801b1a7812 */ /* 0x000fe400078ec0ff */
[----:B------:R-:W-:Y:S02]  /*13a40*/  SEL R46, R46, R47, P0 ;  /* 0x0000002f2e2e7207 */ /* 0x000fe40000000000 */
[----:B------:R-:W-:Y:S02]  /*13a50*/  F2FP.BF16.F32.PACK_AB R35, R78, R35 ;  /* 0x000000234e23723e */ /* 0x000fe400000010ff */
[----:B------:R-:W-:Y:S02]  /*13a60*/  F2FP.BF16.F32.PACK_AB R34, R79, R34 ;  /* 0x000000224f22723e */ /* 0x000fe400000010ff */
[----:B------:R-:W-:-:S02]  /*13a70*/  SEL R47, R43, R42, P0 ;  /* 0x0000002a2b2f7207 */ /* 0x000fc40000000000 */
[----:B------:R-:W-:Y:S02]  /*13a80*/  SEL R63, R25, R24, P0 ;  /* 0x00000018193f7207 */ /* 0x000fe40000000000 */
[----:B------:R-:W-:Y:S02]  /*13a90*/  SEL R54, R24, R25, P0 ;  /* 0x0000001918367207 */ /* 0x000fe40000000000 */
[----:B------:R-:W-:Y:S02]  /*13aa0*/  SEL R42, R42, R43, P0 ;  /* 0x0000002b2a2a7207 */ /* 0x000fe40000000000 */
[----:B------:R-:W-:Y:S02]  /*13ab0*/  F2FP.BF16.F32.PACK_AB R31, R86, R31 ;  /* 0x0000001f561f723e */ /* 0x000fe400000010ff */
[----:B------:R-:W-:Y:S01]  /*13ac0*/  F2FP.BF16.F32.PACK_AB R30, R87, R30 ;  /* 0x0000001e571e723e */ /* 0x000fe200000010ff */
[----:B------:R-:W-:Y:S01]  /*13ad0*/  VIADD R87, R221, UR42 ;  /* 0x0000002add577c36 */ /* 0x000fe20008000000 */
[----:B------:R-:W-:-:S02]  /*13ae0*/  SEL R43, R39, R38, P0 ;  /* 0x00000026272b7207 */ /* 0x000fc40000000000 */
[----:B------:R-:W-:Y:S02]  /*13af0*/  IADD3 R25, P5, R22, 0x4000, RZ ;  /* 0x0000400016197810 */ /* 0x000fe40007fbe0ff */
[----:B------:R-:W-:Y:S02]  /*13b00*/  SHF.R.U64 R26, R26, 0x3, RZ ;  /* 0x000000031a1a7819 */ /* 0x000fe400000012ff */
[----:B------:R-:W-:Y:S02]  /*13b10*/  F2FP.BF16.F32.PACK_AB R11, R116, R11 ;  /* 0x0000000b740b723e */ /* 0x000fe400000010ff */
[----:B------:R-:W-:Y:S02]  /*13b20*/  F2FP.BF16.F32.PACK_AB R10, R117, R10 ;  /* 0x0000000a750a723e */ /* 0x000fe400000010ff */
[----:B------:R-:W-:Y:S02]  /*13b30*/  SEL R38, R38, R39, P0 ;  /* 0x0000002726267207 */ /* 0x000fe40000000000 */
[----:B------:R-:W-:-:S02]  /*13b40*/  IADD3 R7, P2, R22, 0x20, RZ ;  /* 0x0000002016077810 */ /* 0x000fc40007f5e0ff */
[----:B------:R-:W-:Y:S02]  /*13b50*/  SEL R39, R35, R34, P0 ;  /* 0x0000002223277207 */ /* 0x000fe40000000000 */
[----:B------:R-:W-:Y:S02]  /*13b60*/  SEL R34, R34, R35, P0 ;  /* 0x0000002322227207 */ /* 0x000fe40000000000 */
[----:B------:R-:W-:Y:S02]  /*13b70*/  F2FP.BF16.F32.PACK_AB R45, R60, R45 ;  /* 0x0000002d3c2d723e */ /* 0x000fe400000010ff */
[----:B------:R-:W-:Y:S02]  /*13b80*/  SEL R35, R31, R30, P0 ;  /* 0x0000001e1f237207 */ /* 0x000fe40000000000 */
[----:B------:R-:W-:Y:S01]  /*13b90*/  SEL R62, R30, R31, P0 ;  /* 0x0000001f1e3e7207 */ /* 0x000fe20000000000 */
[----:B------:R-:W-:Y:S01]  /*13ba0*/  IMAD.X R31, RZ, RZ, R23, P2 ;  /* 0x000000ffff1f7224 */ /* 0x000fe200010e0617 */
[----:B------:R-:W-:-:S02]  /*13bb0*/  LOP3.LUT R24, R25, 0x380, RZ, 0xc0, !PT ;  /* 0x0000038019187812 */ /* 0x000fc400078ec0ff */
[----:B------:R-:W-:Y:S01]  /*13bc0*/  LOP3.LUT R26, R26, R27, RZ, 0x3c, !PT ;  /* 0x0000001b1a1a7212 */ /* 0x000fe200078e3cff */
[----:B------:R-:W-:Y:S01]  /*13bd0*/  IMAD.X R27, RZ, RZ, R23, P4 ;  /* 0x000000ffff1b7224 */ /* 0x000fe200020e0617 */
[----:B------:R-:W-:Y:S02]  /*13be0*/  SEL R67, R11, R10, P0 ;  /* 0x0000000a0b437207 */ /* 0x000fe40000000000 */
[----:B------:R-:W-:Y:S02]  /*13bf0*/  SEL R60, R10, R11, P0 ;  /* 0x0000000b0a3c7207 */ /* 0x000fe40000000000 */
[----:B------:R-:W-:Y:S02]  /*13c00*/  LOP3.LUT R30, R7, 0x380, RZ, 0xc0, !PT ;  /* 0x00000380071e7812 */ /* 0x000fe400078ec0ff */
[----:B------:R-:W-:Y:S02]  /*13c10*/  IADD3 R11, P4, R22, 0x8020, RZ ;  /* 0x00008020160b7810 */ /* 0x000fe40007f9e0ff */
[----:B------:R-:W-:-:S02]  /*13c20*/  F2FP.BF16.F32.PACK_AB R21, R102, R21 ;  /* 0x000000156615723e */ /* 0x000fc400000010ff */
[----:B------:R-:W-:Y:S02]  /*13c30*/  F2FP.BF16.F32.PACK_AB R20, R103, R20 ;  /* 0x000000146714723e */ /* 0x000fe400000010ff */
[----:B------:R-:W-:Y:S02]  /*13c40*/  SHF.R.U64 R24, R24, 0x3, RZ ;  /* 0x0000000318187819 */ /* 0x000fe400000012ff */
[----:B------:R-:W-:Y:S02]  /*13c50*/  SHF.R.U64 R30, R30, 0x3, RZ ;  /* 0x000000031e1e7819 */ /* 0x000fe400000012ff */
[----:B------:R-:W-:Y:S02]  /*13c60*/  LOP3.LUT R10, R11, 0x380, RZ, 0xc0, !PT ;  /* 0x000003800b0a7812 */ /* 0x000fe400078ec0ff */
[----:B------:R-:W-:Y:S02]  /*13c70*/  F2FP.BF16.F32.PACK_AB R36, R77, R36 ;  /* 0x000000244d24723e */ /* 0x000fe400000010ff */
[----:B------:R-:W-:-:S02]  /*13c80*/  SEL R77, R21, R20, P0 ;  /* 0x00000014154d7207 */ /* 0x000fc40000000000 */
[----:B------:R-:W-:Y:S02]  /*13c90*/  SEL R66, R20, R21, P0 ;  /* 0x0000001514427207 */ /* 0x000fe40000000000 */
[----:B------:R-:W-:Y:S01]  /*13ca0*/  LOP3.LUT R24, R24, R25, RZ, 0x3c, !PT ;  /* 0x0000001918187212 */ /* 0x000fe200078e3cff */
[----:B------:R-:W-:Y:S01]  /*13cb0*/  IMAD.X R25, RZ, RZ, R23, P5 ;  /* 0x000000ffff197224 */ /* 0x000fe200028e0617 */
[----:B------:R-:W-:Y:S02]  /*13cc0*/  LOP3.LUT R30, R30, R7, RZ, 0x3c, !PT ;  /* 0x000000071e1e7212 */ /* 0x000fe400078e3cff */
[----:B------:R-:W-:Y:S02]  /*13cd0*/  IADD3 R21, P6, R22, 0x4020, RZ ;  /* 0x0000402016157810 */ /* 0x000fe40007fde0ff */
[----:B------:R-:W-:Y:S02]  /*13ce0*/  SHF.R.U64 R10, R10, 0x3, RZ ;  /* 0x000000030a0a7819 */ /* 0x000fe400000012ff */
[----:B------:R-:W-:-:S02]  /*13cf0*/  IADD3 R7, P5, R22, 0x8040, RZ ;  /* 0x0000804016077810 */ /* 0x000fc40007fbe0ff */
[----:B------:R-:W-:Y:S02]  /*13d00*/  SHF.R.S32.HI R74, RZ, 0x1f, R3 ;  /* 0x0000001fff4a7819 */ /* 0x000fe40000011403 */
[----:B------:R-:W-:Y:S02]  /*13d10*/  LOP3.LUT R20, R21, 0x380, RZ, 0xc0, !PT ;  /* 0x0000038015147812 */ /* 0x000fe400078ec0ff */
[----:B------:R-:W-:Y:S02]  /*13d20*/  F2FP.BF16.F32.PACK_AB R15, R108, R15 ;  /* 0x0000000f6c0f723e */ /* 0x000fe400000010ff */
[----:B------:R-:W-:Y:S02]  /*13d30*/  F2FP.BF16.F32.PACK_AB R14, R109, R14 ;  /* 0x0000000e6d0e723e */ /* 0x000fe400000010ff */
[----:B------:R-:W-:Y:S02]  /*13d40*/  LOP3.LUT R10, R10, R11, RZ, 0x3c, !PT ;  /* 0x0000000b0a0a7212 */ /* 0x000fe400078e3cff */
[----:B------:R-:W-:-:S02]  /*13d50*/  LOP3.LUT R6, R7, 0x380, RZ, 0xc0, !PT ;  /* 0x0000038007067812 */ /* 0x000fc400078ec0ff */
[----:B------:R-:W-:Y:S02]  /*13d60*/  IADD3 R19, P1, R22, 0x4040, RZ ;  /* 0x0000404016137810 */ /* 0x000fe40007f3e0ff */
[----:B------:R-:W-:Y:S02]  /*13d70*/  LEA.HI R11, R74, R3, RZ, 0x7 ;  /* 0x000000034a0b7211 */ /* 0x000fe400078f38ff */
[----:B------:R-:W-:Y:S02]  /*13d80*/  SHF.R.U64 R20, R20, 0x3, RZ ;  /* 0x0000000314147819 */ /* 0x000fe400000012ff */
[----:B------:R-:W-:Y:S02]  /*13d90*/  F2FP.BF16.F32.PACK_AB R37, R76, R37 ;  /* 0x000000254c25723e */ /* 0x000fe400000010ff */
[----:B------:R-:W-:Y:S02]  /*13da0*/  SEL R65, R15, R14, P0 ;  /* 0x0000000e0f417207 */ /* 0x000fe40000000000 */
[----:B------:R-:W-:-:S02]  /*13db0*/  SEL R58, R14, R15, P0 ;  /* 0x0000000f0e3a7207 */ /* 0x000fc40000000000 */
[----:B------:R-:W-:Y:S02]  /*13dc0*/  SHF.R.U64 R6, R6, 0x3, RZ ;  /* 0x0000000306067819 */ /* 0x000fe400000012ff */
[----:B------:R-:W-:Y:S02]  /*13dd0*/  IADD3 R15, P2, R22, 0x4060, RZ ;  /* 0x00004060160f7810 */ /* 0x000fe40007f5e0ff */
[----:B------:R-:W-:Y:S02]  /*13de0*/  LOP3.LUT R18, R19, 0x380, RZ, 0xc0, !PT ;  /* 0x0000038013127812 */ /* 0x000fe400078ec0ff */
[----:B------:R-:W-:Y:S01]  /*13df0*/  LOP3.LUT R76, R11, 0xffffff80, RZ, 0xc0, !PT ;  /* 0xffffff800b4c7812 */ /* 0x000fe200078ec0ff */
[--C-:B------:R-:W-:Y:S01]  /*13e00*/  IMAD.X R11, RZ, RZ, R23.reuse, P4 ;  /* 0x000000ffff0b7224 */ /* 0x100fe200020e0617 */
[----:B------:R-:W-:Y:S01]  /*13e10*/  LOP3.LUT R20, R20, R21, RZ, 0x3c, !PT ;  /* 0x0000001514147212 */ /* 0x000fe200078e3cff */
[--C-:B------:R-:W-:Y:S01]  /*13e20*/  IMAD.X R21, RZ, RZ, R23.reuse, P6 ;  /* 0x000000ffff157224 */ /* 0x100fe200030e0617 */
[----:B------:R-:W-:Y:S01]  /*13e30*/  LOP3.LUT R6, R6, R7, RZ, 0x3c, !PT ;  /* 0x0000000706067212 */ /* 0x000fe200078e3cff */
[----:B------:R-:W-:Y:S01]  /*13e40*/  IMAD.X R7, RZ, RZ, R23, P5 ;  /* 0x000000ffff077224 */ /* 0x000fe200028e0617 */
[----:B------:R-:W-:Y:S01]  /*13e50*/  LOP3.LUT R14, R15, 0x380, RZ, 0xc0, !PT ;  /* 0x000003800f0e7812 */ /* 0x000fe200078ec0ff */
[----:B------:R-:W-:Y:S01]  /*13e60*/  IMAD.IADD R76, R3, 0x1, -R76 ;  /* 0x00000001034c7824 */ /* 0x000fe200078e0a4c */
[----:B------:R-:W-:-:S02]  /*13e70*/  SHF.R.U64 R18, R18, 0x3, RZ ;  /* 0x0000000312127819 */ /* 0x000fc400000012ff */
[----:B------:R-:W-:Y:S02]  /*13e80*/  SHF.R.U64 R14, R14, 0x3, RZ ;  /* 0x000000030e0e7819 */ /* 0x000fe400000012ff */
[----:B------:R-:W-:Y:S01]  /*13e90*/  LOP3.LUT R18, R18, R19, RZ, 0x3c, !PT ;  /* 0x0000001312127212 */ /* 0x000fe200078e3cff */
[----:B------:R-:W-:Y:S01]  /*13ea0*/  IMAD.X R19, RZ, RZ, R23, P1 ;  /* 0x000000ffff137224 */ /* 0x000fe200008e0617 */
[----:B------:R-:W-:Y:S01]  /*13eb0*/  LEA.HI R90, R74, R3, RZ, 0x5 ;  /* 0x000000034a5a7211 */ /* 0x000fe200078f28ff */
[----:B------:R-:W-:Y:S01]  /*13ec0*/  VIADD R3, R87, 0x8 ;  /* 0x0000000857037836 */ /* 0x000fe20000000000 */
[----:B------:R-:W-:Y:S02]  /*13ed0*/  MOV R82, R20 ;  /* 0x0000001400527202 */ /* 0x000fe40000000f00 */
[----:B------:R-:W-:Y:S02]  /*13ee0*/  F2FP.BF16.F32.PACK_AB R89, R89, R96 ;  /* 0x000000605959723e */ /* 0x000fe400000010ff */
[----:B------:R-:W-:-:S02]  /*13ef0*/  F2FP.BF16.F32.PACK_AB R88, R81, R88 ;  /* 0x000000585158723e */ /* 0x000fc400000010ff */
[----:B------:R-:W-:Y:S01]  /*13f00*/  MOV R21, R6 ;  /* 0x0000000600157202 */ /* 0x000fe20000000f00 */
[----:B------:R-:W-:Y:S01]  /*13f10*/  IMAD.U32 R7, RZ, RZ, UR9 ;  /* 0x00000009ff077e24 */ /* 0x000fe2000f8e00ff */
[----:B------:R-:W-:Y:S01]  /*13f20*/  LOP3.LUT P1, RZ, R76, 0x3, RZ, 0xc0, !PT ;  /* 0x000000034cff7812 */ /* 0x000fe2000782c0ff */
[----:B------:R-:W-:Y:S01]  /*13f30*/  IMAD.U32 R7, RZ, RZ, UR5 ;  /* 0x00000005ff077e24 */ /* 0x000fe2000f8e00ff */
[----:B------:R-:W-:Y:S01]  /*13f40*/  F2FP.BF16.F32.PACK_AB R40, R69, R40 ;  /* 0x000000284528723e */ /* 0x000fe200000010ff */
[----:B------:R-:W-:Y:S01]  /*13f50*/  ULDC UR5, c[0x0][0xa88] ;  /* 0x0002a20000057ab9 */ /* 0x000fe20000000800 */
[----:B------:R-:W-:Y:S01]  /*13f60*/  LOP3.LUT R14, R14, R15, RZ, 0x3c, !PT ;  /* 0x0000000f0e0e7212 */ /* 0x000fe200078e3cff */
[----:B------:R-:W-:Y:S01]  /*13f70*/  IMAD.X R15, RZ, RZ, R23, P2 ;  /* 0x000000ffff0f7224 */ /* 0x000fe200010e0617 */
[----:B------:R-:W-:Y:S01]  /*13f80*/  SEL R69, R89, R88, P0 ;  /* 0x0000005859457207 */ /* 0x000fe20000000000 */
[----:B------:R-:W-:Y:S01]  /*13f90*/  IMAD.U32 R6, RZ, RZ, UR8 ;  /* 0x00000008ff067e24 */ /* 0x000fe2000f8e00ff */
[----:B------:R-:W-:-:S02]  /*13fa0*/  SEL R88, R88, R89, P0 ;  /* 0x0000005958587207 */ /* 0x000fc40000000000 */
[----:B------:R-:W-:Y:S02]  /*13fb0*/  ISETP.GE.OR P2, PT, R3, UR5, P1 ;  /* 0x0000000503007c0c */ /* 0x000fe40008f46670 */
[----:B------:R-:W-:Y:S02]  /*13fc0*/  F2FP.BF16.F32.PACK_AB R9, R118, R9 ;  /* 0x000000097609723e */ /* 0x000fe400000010ff */
[----:B------:R-:W-:Y:S02]  /*13fd0*/  F2FP.BF16.F32.PACK_AB R8, R119, R8 ;  /* 0x000000087708723e */ /* 0x000fe400000010ff */
[----:B------:R-:W-:Y:S02]  /*13fe0*/  F2FP.BF16.F32.PACK_AB R29, R92, R29 ;  /* 0x0000001d5c1d723e */ /* 0x000fe400000010ff */
[----:B------:R-:W-:Y:S02]  /*13ff0*/  SEL R81, R9, R8, P0 ;  /* 0x0000000809517207 */ /* 0x000fe40000000000 */
[----:B------:R-:W-:-:S02]  /*14000*/  SEL R70, R8, R9, P0 ;  /* 0x0000000908467207 */ /* 0x000fc40000000000 */
[----:B------:R-:W-:Y:S02]  /*14010*/  F2FP.BF16.F32.PACK_AB R28, R93, R28 ;  /* 0x0000001c5d1c723e */ /* 0x000fe400000010ff */
[----:B------:R-:W-:Y:S02]  /*14020*/  IADD3 R9, P6, R22, 0x8060, RZ ;  /* 0x0000806016097810 */ /* 0x000fe40007fde0ff */
[----:B------:R-:W-:Y:S02]  /*14030*/  F2FP.BF16.F32.PACK_AB R130, R130, R133 ;  /* 0x000000858282723e */ /* 0x000fe400000010ff */
[----:B------:R-:W-:Y:S02]  /*14040*/  F2FP.BF16.F32.PACK_AB R131, R128, R131 ;  /* 0x000000838083723e */ /* 0x000fe400000010ff */
[----:B------:R-:W-:Y:S02]  /*14050*/  F2FP.BF16.F32.PACK_AB R126, R126, R129 ;  /* 0x000000817e7e723e */ /* 0x000fe400000010ff */
[----:B------:R-:W-:-:S02]  /*14060*/  F2FP.BF16.F32.PACK_AB R127, R124, R127 ;  /* 0x0000007f7c7f723e */ /* 0x000fc400000010ff */
[----:B------:R-:W-:Y:S02]  /*14070*/  F2FP.BF16.F32.PACK_AB R44, R61, R44 ;  /* 0x0000002c3d2c723e */ /* 0x000fe400000010ff */
[----:B------:R-:W-:Y:S02]  /*14080*/  SEL R61, R29, R28, P0 ;  /* 0x0000001c1d3d7207 */ /* 0x000fe40000000000 */
[----:B------:R-:W-:Y:S02]  /*14090*/  SEL R50, R28, R29, P0 ;  /* 0x0000001d1c327207 */ /* 0x000fe40000000000 */
[----:B------:R-:W-:Y:S02]  /*140a0*/  LOP3.LUT R8, R9, 0x380, RZ, 0xc0, !PT ;  /* 0x0000038009087812 */ /* 0x000fe400078ec0ff */
[----:B------:R-:W-:Y:S02]  /*140b0*/  IADD3 R29, P3, R22, 0x40, RZ ;  /* 0x00000040161d7810 */ /* 0x000fe40007f7e0ff */
[----:B------:R-:W-:-:S02]  /*140c0*/  F2FP.BF16.F32.PACK_AB R52, R52, R121 ;  /* 0x000000793434723e */ /* 0x000fc400000010ff */
[----:B------:R-:W-:Y:S02]  /*140d0*/  F2FP.BF16.F32.PACK_AB R53, R53, R48 ;  /* 0x000000303535723e */ /* 0x000fe400000010ff */
[----:B------:R-:W-:Y:S02]  /*140e0*/  SEL R49, R130, R131, P0 ;  /* 0x0000008382317207 */ /* 0x000fe40000000000 */
[----:B------:R-:W-:Y:S02]  /*140f0*/  SEL R130, R131, R130, P0 ;  /* 0x0000008283827207 */ /* 0x000fe40000000000 */
[----:B------:R-:W-:Y:S02]  /*14100*/  SEL R51, R126, R127, P0 ;  /* 0x0000007f7e337207 */ /* 0x000fe40000000000 */
[----:B------:R-:W-:Y:S02]  /*14110*/  F2FP.BF16.F32.PACK_AB R122, R122, R125 ;  /* 0x0000007d7a7a723e */ /* 0x000fe400000010ff */
[----:B------:R-:W-:-:S02]  /*14120*/  F2FP.BF16.F32.PACK_AB R123, R120, R123 ;  /* 0x0000007b787b723e */ /* 0x000fc400000010ff */
[----:B------:R-:W-:Y:S02]  /*14130*/  SEL R126, R127, R126, P0 ;  /* 0x0000007e7f7e7207 */ /* 0x000fe40000000000 */
[----:B------:R-:W-:Y:S02]  /*14140*/  SHF.R.U64 R8, R8, 0x3, RZ ;  /* 0x0000000308087819 */ /* 0x000fe400000012ff */
[----:B------:R-:W-:Y:S02]  /*14150*/  LOP3.LUT R28, R29, 0x380, RZ, 0xc0, !PT ;  /* 0x000003801d1c7812 */ /* 0x000fe400078ec0ff */
[----:B------:R-:W-:Y:S02]  /*14160*/  F2FP.BF16.F32.PACK_AB R41, R68, R41 ;  /* 0x000000294429723e */ /* 0x000fe400000010ff */
[----:B------:R-:W-:Y:S02]  /*14170*/  SEL R59, R52, R53, P0 ;  /* 0x00000035343b7207 */ /* 0x000fe40000000000 */
[----:B------:R-:W-:-:S02]  /*14180*/  SEL R52, R53, R52, P0 ;  /* 0x0000003435347207 */ /* 0x000fc40000000000 */
[----:B------:R-:W-:Y:S02]  /*14190*/  SEL R55, R122, R123, P0 ;  /* 0x0000007b7a377207 */ /* 0x000fe40000000000 */
[----:B------:R-:W-:Y:S02]  /*141a0*/  SEL R53, R45, R44, P0 ;  /* 0x0000002c2d357207 */ /* 0x000fe40000000000 */
[----:B------:R-:W-:Y:S01]  /*141b0*/  LOP3.LUT R8, R8, R9, RZ, 0x3c, !PT ;  /* 0x0000000908087212 */ /* 0x000fe200078e3cff */
[----:B------:R-:W-:Y:S01]  /*141c0*/  IMAD.X R9, RZ, RZ, R23, P6 ;  /* 0x000000ffff097224 */ /* 0x000fe200030e0617 */
[----:B------:R-:W-:Y:S02]  /*141d0*/  SEL R122, R123, R122, P0 ;  /* 0x0000007a7b7a7207 */ /* 0x000fe40000000000 */
[----:B------:R-:W-:Y:S02]  /*141e0*/  SEL R44, R44, R45, P0 ;  /* 0x0000002d2c2c7207 */ /* 0x000fe40000000000 */
[----:B------:R-:W-:-:S02]  /*141f0*/  SHF.R.U64 R28, R28, 0x3, RZ ;  /* 0x000000031c1c7819 */ /* 0x000fc400000012ff */
[----:B------:R-:W-:Y:S02]  /*14200*/  F2FP.BF16.F32.PACK_AB R33, R84, R33 ;  /* 0x000000215421723e */ /* 0x000fe400000010ff */
[----:B------:R-:W-:Y:S02]  /*14210*/  F2FP.BF16.F32.PACK_AB R32, R85, R32 ;  /* 0x000000205520723e */ /* 0x000fe400000010ff */
[----:B------:R-:W-:Y:S02]  /*14220*/  F2FP.BF16.F32.PACK_AB R13, R110, R13 ;  /* 0x0000000d6e0d723e */ /* 0x000fe400000010ff */
        /* <DEDUP_REMOVED lines=9> */
[----:B------:R-:W-:-:S02]  /*142c0*/  SEL R68, R12, R13, P0 ;  /* 0x0000000d0c447207 */ /* 0x000fc40000000000 */
[----:B------:R-:W-:Y:S02]  /*142d0*/  MOV R74, R10 ;  /* 0x0000000a004a7202 */ /* 0x000fe40000000f00 */
[----:B------:R-:W-:Y:S02]  /*142e0*/  MOV R20, R8 ;  /* 0x0000000800147202 */ /* 0x000fe40000000f00 */
[----:B------:R-:W-:Y:S02]  /*142f0*/  SEL R48, R32, R33, P0 ;  /* 0x0000002120307207 */ /* 0x000fe40000000000 */
[C---:B------:R-:W-:Y:S02]  /*14300*/  IADD3 R13, P3, R22.reuse, 0x8000, RZ ;  /* 0x00008000160d7810 */ /* 0x040fe40007f7e0ff */
[----:B------:R-:W-:Y:S02]  /*14310*/  LOP3.LUT R33, R22, 0x380, RZ, 0xc0, !PT ;  /* 0x0000038016217812 */ /* 0x000fe400078ec0ff */
[----:B------:R-:W-:-:S02]  /*14320*/  LOP3.LUT R12, R13, 0x380, RZ, 0xc0, !PT ;  /* 0x000003800d0c7812 */ /* 0x000fc400078ec0ff */
[----:B------:R-:W-:Y:S02]  /*14330*/  MOV R80, R18 ;  /* 0x0000001200507202 */ /* 0x000fe40000000f00 */
[----:B------:R-:W-:Y:S01]  /*14340*/  SHF.R.U64 R12, R12, 0x3, RZ ;  /* 0x000000030c0c7819 */ /* 0x000fe200000012ff */
[----:B--2---:R-:W-:Y:S01]  /*14350*/  SHFL.IDX PT, R69, R69, R0, 0x1c1f ;  /* 0x001c1f0045457589 */ /* 0x004fe200000e0000 */
[----:B------:R-:W-:Y:S02]  /*14360*/  LOP3.LUT R3, R0, 0x2, RZ, 0x3c, !PT ;  /* 0x0000000200037812 */ /* 0x000fe400078e3cff */
[----:B------:R-:W-:Y:S01]  /*14370*/  SHF.R.U64 R33, R33, 0x3, RZ ;  /* 0x0000000321217819 */ /* 0x000fe200000012ff */
[----:B------:R-:W-:Y:S01]  /*14380*/  SHFL.IDX PT, R49, R49, R0, 0x1c1f ;  /* 0x001c1f0031317589 */ /* 0x000fe200000e0000 */
[----:B------:R-:W-:Y:S01]  /*14390*/  LOP3.LUT R12, R12, R13, RZ, 0x3c, !PT ;  /* 0x0000000d0c0c7212 */ /* 0x000fe200078e3cff */
[--C-:B------:R-:W-:Y:S01]  /*143a0*/  IMAD.X R13, RZ, RZ, R23.reuse, P3 ;  /* 0x000000ffff0d7224 */ /* 0x100fe200018e0617 */
[----:B------:R-:W-:Y:S01]  /*143b0*/  LOP3.LUT R32, R33, R22, RZ, 0x3c, !PT ;  /* 0x0000001621207212 */ /* 0x000fe200078e3cff */
[----:B------:R-:W1:Y:S01]  /*143c0*/  SHFL.IDX PT, R88, R88, R3, 0x1c1f ;  /* 0x001c1f0358587589 */ /* 0x000e6200000e0000 */
[----:B------:R-:W-:Y:S01]  /*143d0*/  IMAD.MOV.U32 R33, RZ, RZ, R23 ;  /* 0x000000ffff217224 */ /* 0x000fe200078e0017 */
[----:B------:R-:W-:-:S02]  /*143e0*/  MOV R78, R14 ;  /* 0x0000000e004e7202 */ /* 0x000fc40000000f00 */
[----:B------:R-:W2:Y:S01]  /*143f0*/  SHFL.IDX PT, R130, R130, R3, 0x1c1f ;  /* 0x001c1f0382827589 */ /* 0x000ea200000e0000 */
[----:B------:R-:W-:Y:S02]  /*14400*/  MOV R76, R12 ;  /* 0x0000000c004c7202 */ /* 0x000fe40000000f00 */
[----:B------:R-:W-:Y:S01]  /*14410*/  MOV R86, R32 ;  /* 0x0000002000567202 */ /* 0x000fe20000000f00 */
[----:B------:R-:W-:Y:S01]  /*14420*/  SHFL.IDX PT, R51, R51, R0, 0x1c1f ;  /* 0x001c1f0033337589 */ /* 0x000fe200000e0000 */
[----:B------:R-:W-:Y:S02]  /*14430*/  MOV R33, R30 ;  /* 0x0000001e00217202 */ /* 0x000fe40000000f00 */
[----:B------:R-:W-:Y:S01]  /*14440*/  MOV R84, R26 ;  /* 0x0000001a00547202 */ /* 0x000fe20000000f00 */
[----:B------:R-:W3:Y:S01]  /*14450*/  SHFL.IDX PT, R126, R126, R3, 0x1c1f ;  /* 0x001c1f037e7e7589 */ /* 0x000ee200000e0000 */
[----:B------:R-:W-:Y:S02]  /*14460*/  MOV R83, R24 ;  /* 0x0000001800537202 */ /* 0x000fe40000000f00 */
[----:B------:R-:W-:Y:S01]  /*14470*/  MOV R85, R28 ;  /* 0x0000001c00557202 */ /* 0x000fe20000000f00 */
[----:B------:R-:W-:Y:S01]  /*14480*/  SHFL.IDX PT, R71, R71, R0, 0x1c1f ;  /* 0x001c1f0047477589 */ /* 0x000fe200000e0000 */
[----:B------:R-:W-:-:S02]  /*14490*/  SHF.R.S32.HI R90, RZ, 0x5, R90 ;  /* 0x00000005ff5a7819 */ /* 0x000fc4000001145a */
[----:B------:R-:W-:Y:S01]  /*144a0*/  ISETP.GE.OR P1, PT, R87, UR5, P1 ;  /* 0x0000000557007c0c */ /* 0x000fe20008f26670 */
[----:B------:R-:W4:Y:S04]  /*144b0*/  SHFL.IDX PT, R72, R72, R3, 0x1c1f ;  /* 0x001c1f0348487589 */ /* 0x000f2800000e0000 */
[----:B------:R-:W-:Y:S01]  /*144c0*/  SHFL.IDX PT, R55, R55, R0, 0x1c1f ;  /* 0x001c1f0037377589 */ /* 0x000fe200000e0000 */
[----:B-1----:R-:W-:Y:S02]  /*144d0*/  SEL R9, R69, R88, P0 ;  /* 0x0000005845097207 */ /* 0x002fe40000000000 */
[----:B------:R-:W-:Y:S01]  /*144e0*/  SEL R11, R88, R69, P0 ;  /* 0x00000045580b7207 */ /* 0x000fe20000000000 */
[----:B------:R-:W-:Y:S01]  /*144f0*/  SHFL.IDX PT, R73, R73, R0, 0x1c1f ;  /* 0x001c1f0049497589 */ /* 0x000fe200000e0000 */
[----:B------:R-:W1:Y:S01]  /*14500*/  LDC.64 R88, c[0x0][0xb78] ;  /* 0x0002de00ff587b82 */ /* 0x000e620000000a00 */
[----:B--2---:R-:W-:-:S02]  /*14510*/  SEL R8, R49, R130, P0 ;  /* 0x0000008231087207 */ /* 0x004fc40000000000 */
[----:B------:R-:W2:Y:S01]  /*14520*/  SHFL.IDX PT, R122, R122, R3, 0x1c1f ;  /* 0x001c1f037a7a7589 */ /* 0x000ea200000e0000 */
[----:B------:R-:W-:-:S04]  /*14530*/  SEL R10, R130, R49, P0 ;  /* 0x00000031820a7207 */ /* 0x000fc80000000000 */
[----:B------:R-:W-:Y:S01]  /*14540*/  BAR.SYNC.DEFER_BLOCKING 0x1, 0x100 ;  /* 0x0044000000007b1d */ /* 0x000fe20000010000 */
[----:B---3--:R-:W-:Y:S02]  /*14550*/  SEL R12, R51, R126, P0 ;  /* 0x0000007e330c7207 */ /* 0x008fe40000000000 */
[----:B------:R-:W-:-:S03]  /*14560*/  SEL R14, R126, R51, P0 ;  /* 0x000000337e0e7207 */ /* 0x000fc60000000000 */
[----:B------:R-:W3:Y:S01]  /*14570*/  SHFL.IDX PT, R56, R56, R3, 0x1c1f ;  /* 0x001c1f0338387589 */ /* 0x000ee200000e0000 */
[----:B----4-:R-:W-:Y:S02]  /*14580*/  SEL R13, R71, R72, P0 ;  /* 0x00000048470d7207 */ /* 0x010fe40000000000 */
[----:B------:R-:W-:Y:S01]  /*14590*/  SEL R15, R72, R71, P0 ;  /* 0x00000047480f7207 */ /* 0x000fe20000000000 */
[----:B------:R-:W-:Y:S04]  /*145a0*/  SHFL.IDX PT, R59, R59, R0, 0x1c1f ;  /* 0x001c1f003b3b7589 */ /* 0x000fe800000e0000 */
[----:B------:R-:W-:Y:S01]  /*145b0*/  SHFL.IDX PT, R57, R57, R0, 0x1c1f ;  /* 0x001c1f0039397589 */ /* 0x000fe200000e0000 */
[----:B-1----:R-:W-:-:S03]  /*145c0*/  IMAD.WIDE.U32 R6, R88, UR44, R6 ;  /* 0x0000002c58067c25 */ /* 0x002fc6000f8e0006 */
[----:B------:R-:W1:Y:S01]  /*145d0*/  SHFL.IDX PT, R52, R52, R3, 0x1c1f ;  /* 0x001c1f0334347589 */ /* 0x000e6200000e0000 */
[----:B--2---:R-:W-:Y:S02]  /*145e0*/  SEL R24, R55, R122, P0 ;  /* 0x0000007a37187207 */ /* 0x004fe40000000000 */
[----:B------:R-:W-:Y:S01]  /*145f0*/  SEL R26, R122, R55, P0 ;  /* 0x000000377a1a7207 */ /* 0x000fe20000000000 */
[----:B------:R-:W2:Y:S04]  /*14600*/  SHFL.IDX PT, R46, R46, R3, 0x1c1f ;  /* 0x001c1f032e2e7589 */ /* 0x000ea800000e0000 */
[----:B------:R-:W-:Y:S04]  /*14610*/  SHFL.IDX PT, R53, R53, R0, 0x1c1f ;  /* 0x001c1f0035357589 */ /* 0x000fe800000e0000 */
[----:B------:R-:W-:Y:S01]  /*14620*/  SHFL.IDX PT, R47, R47, R0, 0x1c1f ;  /* 0x001c1f002f2f7589 */ /* 0x000fe200000e0000 */
[----:B---3--:R-:W-:-:S02]  /*14630*/  SEL R25, R73, R56, P0 ;  /* 0x0000003849197207 */ /* 0x008fc40000000000 */
[----:B------:R-:W-:Y:S01]  /*14640*/  SEL R27, R56, R73, P0 ;  /* 0x00000049381b7207 */ /* 0x000fe20000000000 */
[----:B------:R-:W-:Y:S04]  /*14650*/  SHFL.IDX PT, R43, R43, R0, 0x1c1f ;  /* 0x001c1f002b2b7589 */ /* 0x000fe800000e0000 */
[----:B------:R-:W3:Y:S04]  /*14660*/  SHFL.IDX PT, R44, R44, R3, 0x1c1f ;  /* 0x001c1f032c2c7589 */ /* 0x000ee800000e0000 */
[----:B------:R-:W4:Y:S01]  /*14670*/  SHFL.IDX PT, R42, R42, R3, 0x1c1f ;  /* 0x001c1f032a2a7589 */ /* 0x000f2200000e0000 */
[----:B-1----:R-:W-:-:S02]  /*14680*/  SEL R28, R59, R52, P0 ;  /* 0x000000343b1c7207 */ /* 0x002fc40000000000 */
[----:B------:R-:W-:Y:S01]  /*14690*/  SEL R30, R52, R59, P0 ;  /* 0x0000003b341e7207 */ /* 0x000fe20000000000 */
[----:B------:R-:W-:Y:S01]  /*146a0*/  SHFL.IDX PT, R38, R38, R3, 0x1c1f ;  /* 0x001c1f0326267589 */ /* 0x000fe200000e0000 */
[----:B--2---:R-:W-:Y:S02]  /*146b0*/  SEL R29, R57, R46, P0 ;  /* 0x0000002e391d7207 */ /* 0x004fe40000000000 */
[----:B------:R-:W-:Y:S01]  /*146c0*/  SEL R31, R46, R57, P0 ;  /* 0x000000392e1f7207 */ /* 0x000fe20000000000 */
[----:B------:R-:W-:Y:S04]  /*146d0*/  SHFL.IDX PT, R45, R45, R0, 0x1c1f ;  /* 0x001c1f002d2d7589 */ /* 0x000fe800000e0000 */
[----:B------:R-:W-:Y:S04]  /*146e0*/  SHFL.IDX PT, R41, R41, R0, 0x1c1f ;  /* 0x001c1f0029297589 */ /* 0x000fe800000e0000 */
[----:B------:R-:W-:Y:S04]  /*146f0*/  SHFL.IDX PT, R37, R37, R0, 0x1c1f ;  /* 0x001c1f0025257589 */ /* 0x000fe800000e0000 */
[----:B------:R-:W-:Y:S01]  /*14700*/  SHFL.IDX PT, R61, R61, R0, 0x1c1f ;  /* 0x001c1f003d3d7589 */ /* 0x000fe200000e0000 */
[----:B---3--:R-:W-:-:S03]  /*14710*/  SEL R32, R53, R44, P0 ;  /* 0x0000002c35207207 */ /* 0x008fc60000000000 */
[----:B------:R-:W-:Y:S04]  /*14720*/  SHFL.IDX PT, R63, R63, R0, 0x1c1f ;  /* 0x001c1f003f3f7589 */ /* 0x000fe800000e0000 */
[----:B------:R-:W-:Y:S04]  /*14730*/  SHFL.IDX PT, R65, R65, R0, 0x1c1f ;  /* 0x001c1f0041417589 */ /* 0x000fe800000e0000 */
[----:B------:R-:W-:Y:S04]  /*14740*/  SHFL.IDX PT, R67, R67, R0, 0x1c1f ;  /* 0x001c1f0043437589 */ /* 0x000fe800000e0000 */
[----:B------:R-:W-:Y:S04]  /*14750*/  SHFL.IDX PT, R39, R39, R0, 0x1c1f ;  /* 0x001c1f0027277589 */ /* 0x000fe800000e0000 */
[----:B------:R4:W-:Y:S04]  /*14760*/  SHFL.IDX PT, R18, R35, R0, 0x1c1f ;  /* 0x001c1f0023127589 */ /* 0x0009e800000e0000 */
[----:B------:R-:W-:Y:S04]  /*14770*/  SHFL.IDX PT, R75, R75, R0, 0x1c1f ;  /* 0x001c1f004b4b7589 */ /* 0x000fe800000e0000 */
[----:B------:R-:W-:Y:S01]  /*14780*/  SHFL.IDX PT, R77, R77, R0, 0x1c1f ;  /* 0x001c1f004d4d7589 */ /* 0x000fe200000e0000 */
[----:B----4-:R-:W-:-:S03]  /*14790*/  SEL R35, R42, R47, P0 ;  /* 0x0000002f2a237207 */ /* 0x010fc60000000000 */
        /* <DEDUP_REMOVED lines=8> */
[----:B-1----:R-:W-:-:S03]  /*14820*/  SEL R34, R44, R53, P0 ;  /* 0x000000352c227207 */ /* 0x002fc60000000000 */
[----:B------:R-:W1:Y:S04]  /*14830*/  SHFL.IDX PT, R54, R54, R3, 0x1c1f ;  /* 0x001c1f0336367589 */ /* 0x000e6800000e0000 */
[----:B------:R-:W2:Y:S04]  /*14840*/  SHFL.IDX PT, R64, R64, R3, 0x1c1f ;  /* 0x001c1f0340407589 */ /* 0x000ea800000e0000 */
[----:B------:R-:W3:Y:S04]  /*14850*/  SHFL.IDX PT, R58, R58, R3, 0x1c1f ;  /* 0x001c1f033a3a7589 */ /* 0x000ee800000e0000 */
[----:B------:R-:W4:Y:S04]  /*14860*/  SHFL.IDX PT, R66, R66, R3, 0x1c1f ;  /* 0x001c1f0342427589 */ /* 0x000f2800000e0000 */
[----:B------:R-:W5:Y:S04]  /*14870*/  SHFL.IDX PT, R68, R68, R3, 0x1c1f ;  /* 0x001c1f0344447589 */ /* 0x000f6800000e0000 */
[----:B------:R-:W-:Y:S04]  /*14880*/  SHFL.IDX PT, R60, R60, R3, 0x1c1f ;  /* 0x001c1f033c3c7589 */ /* 0x000fe800000e0000 */
[----:B------:R-:W5:Y:S01]  /*14890*/  SHFL.IDX PT, R70, R70, R3, 0x1c1f ;  /* 0x001c1f0346467589 */ /* 0x000f6200000e0000 */
[----:B-1----:R-:W-:-:S02]  /*148a0*/  SEL R52, R63, R54, P0 ;  /* 0x000000363f347207 */ /* 0x002fc40000000000 */
[----:B------:R-:W-:Y:S01]  /*148b0*/  SEL R54, R54, R63, P0 ;  /* 0x0000003f36367207 */ /* 0x000fe20000000000 */
[----:B------:R1:W-:Y:S01]  /*148c0*/  STSM.16.M88.4 [R86], R8 ;  /* 0x0000000856007844 */ /* 0x0003e20000000200 */
[----:B--2---:R-:W-:Y:S02]  /*148d0*/  SEL R49, R75, R64, P0 ;  /* 0x000000404b317207 */ /* 0x004fe40000000000 */
[----:B------:R-:W-:Y:S01]  /*148e0*/  SEL R51, R64, R75, P0 ;  /* 0x0000004b40337207 */ /* 0x000fe20000000000 */
[----:B------:R2:W-:Y:S01]  /*148f0*/  STSM.16.M88.4 [R33], R12 ;  /* 0x0000000c21007844 */ /* 0x0005e20000000200 */
[----:B---3--:R-:W-:Y:S02]  /*14900*/  SEL R56, R65, R58, P0 ;  /* 0x0000003a41387207 */ /* 0x008fe40000000000 */
[----:B------:R-:W-:Y:S01]  /*14910*/  SEL R58, R58, R65, P0 ;  /* 0x000000413a3a7207 */ /* 0x000fe20000000000 */
[----:B------:R3:W-:Y:S01]  /*14920*/  STSM.16.M88.4 [R85], R24 ;  /* 0x0000001855007844 */ /* 0x0007e20000000200 */
[----:B----4-:R-:W-:-:S02]  /*14930*/  SEL R53, R77, R66, P0 ;  /* 0x000000424d357207 */ /* 0x010fc40000000000 */
[----:B------:R-:W-:Y:S01]  /*14940*/  SEL R55, R66, R77, P0 ;  /* 0x0000004d42377207 */ /* 0x000fe20000000000 */
[----:B------:R-:W-:Y:S01]  /*14950*/  STSM.16.M88.4 [R84], R28 ;  /* 0x0000001c54007844 */ /* 0x000fe20000000200 */
[----:B-----5:R-:W-:Y:S02]  /*14960*/  SEL R57, R79, R68, P0 ;  /* 0x000000444f397207 */ /* 0x020fe40000000000 */
[----:B------:R-:W-:Y:S02]  /*14970*/  SEL R59, R68, R79, P0 ;  /* 0x0000004f443b7207 */ /* 0x000fe40000000000 */
[----:B-1----:R-:W-:Y:S02]  /*14980*/  SEL R9, R43, R38, P0 ;  /* 0x000000262b097207 */ /* 0x002fe40000000000 */
[----:B------:R-:W-:Y:S01]  /*14990*/  SEL R11, R38, R43, P0 ;  /* 0x0000002b260b7207 */ /* 0x000fe20000000000 */
[----:B--2---:R-:W-:Y:S01]  /*149a0*/  IMAD R12, R88, UR6, RZ ;  /* 0x00000006580c7c24 */ /* 0x004fe2000f8e02ff */
[----:B------:R-:W-:Y:S01]  /*149b0*/  SEL R33, R47, R42, P0 ;  /* 0x0000002a2f217207 */ /* 0x000fe20000000000 */
[----:B------:R-:W-:Y:S01]  /*149c0*/  ULDC.64 UR6, c[0x0][0xb40] ;  /* 0x0002d00000067ab9 */ /* 0x000fe20000000a00 */
[----:B------:R-:W-:Y:S01]  /*149d0*/  SEL R8, R45, R40, P0 ;  /* 0x000000282d087207 */ /* 0x000fe20000000000 */
[----:B------:R-:W-:Y:S01]  /*149e0*/  IMAD R38, R89, UR44, R12 ;  /* 0x0000002c59267c24 */ /* 0x000fe2000f8e020c */
[----:B------:R-:W-:Y:S01]  /*149f0*/  SEL R10, R40, R45, P0 ;  /* 0x0000002d280a7207 */ /* 0x000fe20000000000 */
[----:B------:R-:W-:Y:S01]  /*14a00*/  STSM.16.M88.4 [R83], R32 ;  /* 0x0000002053007844 */ /* 0x000fe20000000200 */
[----:B------:R-:W-:-:S02]  /*14a10*/  SEL R12, R41, R36, P0 ;  /* 0x00000024290c7207 */ /* 0x000fc40000000000 */
[----:B------:R-:W-:Y:S01]  /*14a20*/  SEL R14, R36, R41, P0 ;  /* 0x00000029240e7207 */ /* 0x000fe20000000000 */
[----:B------:R1:W-:Y:S01]  /*14a30*/  STSM.16.M88.4 [R82], R8 ;  /* 0x0000000852007844 */ /* 0x0003e20000000200 */
[----:B------:R-:W-:Y:S02]  /*14a40*/  SEL R13, R39, R0, P0 ;  /* 0x00000000270d7207 */ /* 0x000fe40000000000 */
[----:B------:R-:W-:Y:S02]  /*14a50*/  SEL R15, R0, R39, P0 ;  /* 0x00000027000f7207 */ /* 0x000fe40000000000 */
        /* <DEDUP_REMOVED lines=8> */
[----:B-1----:R-:W-:Y:S02]  /*14ae0*/  SEL R9, R81, R70, P0 ;  /* 0x0000004651097207 */ /* 0x002fe40000000000 */
[----:B------:R-:W-:Y:S01]  /*14af0*/  SEL R11, R70, R81, P0 ;  /* 0x00000051460b7207 */ /* 0x000fe20000000000 */
[----:B------:R-:W-:Y:S01]  /*14b00*/  STSM.16.M88.4 [R76], R48 ;  /* 0x000000304c007844 */ /* 0x000fe20000000200 */
[----:B------:R-:W-:-:S02]  /*14b10*/  SEL R8, R67, R60, P0 ;  /* 0x0000003c43087207 */ /* 0x000fc40000000000 */
[----:B------:R-:W-:Y:S01]  /*14b20*/  SEL R10, R60, R67, P0 ;  /* 0x000000433c0a7207 */ /* 0x000fe20000000000 */
[----:B------:R-:W-:Y:S01]  /*14b30*/  STSM.16.M88.4 [R74], R52 ;  /* 0x000000344a007844 */ /* 0x000fe20000000200 */
[----:B------:R-:W-:Y:S02]  /*14b40*/  SHF.R.S32.HI R3, RZ, 0x1f, R87 ;  /* 0x0000001fff037819 */ /* 0x000fe40000011457 */
[----:B------:R-:W-:Y:S01]  /*14b50*/  IADD3 R0, P3, R87, R6, RZ ;  /* 0x0000000657007210 */ /* 0x000fe20007f7e0ff */
[----:B------:R-:W-:Y:S03]  /*14b60*/  STSM.16.M88.4 [R21], R56 ;  /* 0x0000003815007844 */ /* 0x000fe60000000200 */
[----:B------:R-:W-:Y:S01]  /*14b70*/  IADD3.X R3, R3, R7, R38, P3, !PT ;  /* 0x0000000703037210 */ /* 0x000fe20001ffe426 */
[----:B------:R-:W-:Y:S01]  /*14b80*/  STSM.16.M88.4 [R20], R8 ;  /* 0x0000000814007844 */ /* 0x000fe20000000200 */
[C---:B------:R-:W-:Y:S01]  /*14b90*/  LEA R6, P3, R0.reuse, UR6, 0x2 ;  /* 0x0000000600067c11 */ /* 0x040fe2000f8610ff */
[----:B------:R1:W-:Y:S06]  /*14ba0*/  MEMBAR.ALL.CTA ;  /* 0x0000000000007992 */ /* 0x0003ec0000008000 */
[----:B-1----:R-:W1:Y:S01]  /*14bb0*/  FENCE.VIEW.ASYNC.S ;  /* 0x00000000000073c6 */ /* 0x002e620000000000 */
[----:B------:R-:W-:-:S03]  /*14bc0*/  LEA.HI.X R7, R0, UR7, R3, 0x2, P3 ;  /* 0x0000000700077c11 */ /* 0x000fc600098f1403 */
[----:B-1----:R-:W1:Y:S01]  /*14bd0*/  SHFL.IDX PT, R0, R90, RZ, 0x1f ;  /* 0x00001fff5a007589 */ /* 0x002e6200000e0000 */
[----:B------:R-:W-:Y:S06]  /*14be0*/  BAR.ARV 0x1, 0x120 ;  /* 0x0044800000007b1d */ /* 0x000fec0000002000 */
        /* <DEDUP_REMOVED lines=8> */
[----:B------:R-:W-:Y:S01]  /*14c70*/  ULDC.64 UR6, c[0x0][0x198] ;  /* 0x0000660000067ab9 */ /* 0x000fe20000000a00 */
[----:B------:R-:W-:Y:S02]  /*14c80*/  UIADD3 UR5, UR38, 0x4000, URZ ;  /* 0x0000400026057890 */ /* 0x000fe4000fffe03f */
[----:B------:R-:W-:Y:S02]  /*14c90*/  UIADD3 UR6, UP0, UR6, 0x9f0, URZ ;  /* 0x000009f006067890 */ /* 0x000fe4000ff1e03f */
[----:B------:R-:W-:Y:S02]  /*14ca0*/  UIADD3 UR9, UR38, 0x8000, URZ ;  /* 0x0000800026097890 */ /* 0x000fe4000fffe03f */
[----:B------:R-:W-:Y:S01]  /*14cb0*/  UIADD3.X UR7, URZ, UR7, URZ, UP0, !UPT ;  /* 0x000000073f077290 */ /* 0x000fe200087fe43f */
[----:B------:R-:W-:Y:S01]  /*14cc0*/  UMOV UR41, URZ ;  /* 0x0000003f00297c82 */ /* 0x000fe20008000000 */
[----:B------:R-:W-:Y:S01]  /*14cd0*/  UMOV UR45, URZ ;  /* 0x0000003f002d7c82 */ /* 0x000fe20008000000 */
[----:B------:R-:W-:Y:S01]  /*14ce0*/  UMOV UR40, UR38 ;  /* 0x0000002600287c82 */ /* 0x000fe20008000000 */
[----:B------:R-:W-:-:S05]  /*14cf0*/  UMOV UR8, 0x40 ;  /* 0x0000004000087882 */ /* 0x000fca0000000000 */
[----:B------:R2:W-:Y:S02]  /*14d00*/  UTMASTG.5D [UR40], [UR6] ;  /* 0x00000028060073b5 */ /* 0x0005e40008020000 */
[----:B--2---:R-:W-:Y:S01]  /*14d10*/  UMOV UR40, UR5 ;  /* 0x0000000500287c82 */ /* 0x004fe20008000000 */
[----:B------:R-:W-:Y:S01]  /*14d20*/  UMOV UR41, UR8 ;  /* 0x0000000800297c82 */ /* 0x000fe20008000000 */
[----:B------:R-:W-:Y:S01]  /*14d30*/  UMOV UR5, 0x80 ;  /* 0x0000008000057882 */ /* 0x000fe20000000000 */
[----:B------:R2:W-:Y:S02]  /*14d40*/  UTMASTG.5D [UR40], [UR6] ;  /* 0x00000028060073b5 */ /* 0x0005e40008020000 */
[----:B--2---:R-:W-:Y:S01]  /*14d50*/  UMOV UR40, UR9 ;  /* 0x0000000900287c82 */ /* 0x004fe20008000000 */
[----:B------:R-:W-:Y:S01]  /*14d60*/  UMOV UR41, UR5 ;  /* 0x0000000500297c82 */ /* 0x000fe20008000000 */
[----:B------:R-:W-:Y:S01]  /*14d70*/  UIADD3 UR5, UR38, 0x33420, URZ ;  /* 0x0003342026057890 */ /* 0x000fe2000fffe03f */
[----:B------:R2:W-:Y:S03]  /*14d80*/  UTMASTG.5D [UR40], [UR6] ;  /* 0x00000028060073b5 */ /* 0x0005e60008020000 */
[----:B------:R-:W-:Y:S01]  /*14d90*/  UPRMT UR5, URZ, 0x654, UR5 ;  /* 0x000006543f057896 */ /* 0x000fe20008000005 */
[----:B------:R0:W-:Y:S01]  /*14da0*/  UTMACMDFLUSH ;  /* 0x00000000000079b7 */ /* 0x0001e20000000000 */
[----:B------:R-:W-:-:S07]  /*14db0*/  DEPBAR.LE SB0, 0x0 ;  /* 0x000080000000791a */ /* 0x000fce0000000000 */
[----:B--2---:R-:W-:Y:S03]  /*14dc0*/  SYNCS.ARRIVE.TRANS64.RED.A1T0 RZ, [UR5], RZ ;  /* 0x000000ffffff79a7 */ /* 0x004fe60008100405 */
.L_x_985:
[----:B------:R-:W-:Y:S05]  /*14dd0*/  BSYNC B0 ;  /* 0x0000000000007941 */ /* 0x000fea0003800000 */
.L_x_984:
[----:B------:R-:W-:Y:S05]  /*14de0*/  BRA `(.L_x_983) ;  /* 0x0000000800607947 */ /* 0x000fea0003800000 */
.L_x_982:
[----:B------:R-:W1:Y:S01]  /*14df0*/  LDC.64 R14, c[0x0][0xae0] ;  /* 0x0002b800ff0e7b82 */ /* 0x000e620000000a00 */
[----:B------:R-:W-:Y:S01]  /*14e00*/  SHF.R.S32.HI R0, RZ, 0x1f, R3 ;  /* 0x0000001fff007819 */ /* 0x000fe20000011403 */
[----:B------:R-:W-:Y:S01]  /*14e10*/  USHF.R.S32.HI UR5, URZ, 0x1f, UR43 ;  /* 0x0000001f3f057899 */ /* 0x000fe2000801142b */
[----:B------:R-:W-:Y:S01]  /*14e20*/  ISETP.GT.AND P0, PT, R3, 0x7f, PT ;  /* 0x0000007f0300780c */ /* 0x000fe20003f04270 */
[----:B------:R-:W-:Y:S01]  /*14e30*/  USHF.R.S32.HI UR6, URZ, 0x1f, UR44 ;  /* 0x0000001f3f067899 */ /* 0x000fe2000801142c */
[----:B------:R-:W-:Y:S01]  /*14e40*/  LEA.HI R0, R0, R3, RZ, 0x3 ;  /* 0x0000000300007211 */ /* 0x000fe200078f18ff */
[----:B------:R-:W-:Y:S02]  /*14e50*/  BSSY B0, `(.L_x_986) ;  /* 0x000001e000007945 */ /* 0x000fe40003800000 */
[----:B------:R-:W2:Y:S01]  /*14e60*/  LDC R13, c[0x0][0xdac] ;  /* 0x00036b00ff0d7b82 */ /* 0x000ea20000000800 */
[----:B------:R-:W-:-:S05]  /*14e70*/  LOP3.LUT R4, R0, 0x1ffffff8, RZ, 0xc0, !PT ;  /* 0x1ffffff800047812 */ /* 0x000fca00078ec0ff */
[----:B------:R-:W-:Y:S01]  /*14e80*/  IMAD.IADD R3, R3, 0x1, -R4 ;  /* 0x0000000103037824 */ /* 0x000fe200078e0a04 */
[----:B------:R-:W-:Y:S01]  /*14e90*/  SHF.R.S32.HI R4, RZ, 0x3, R0 ;  /* 0x00000003ff047819 */ /* 0x000fe20000011400 */
[----:B------:R-:W3:Y:S02]  /*14ea0*/  LDC.64 R18, c[0x0][0xae8] ;  /* 0x0002ba00ff127b82 */ /* 0x000ee40000000a00 */
[----:B------:R-:W-:Y:S02]  /*14eb0*/  IMAD.SHL.U32 R10, R3, 0x8, RZ ;  /* 0x00000008030a7824 */ /* 0x000fe400078e00ff */
[----:B-1----:R-:W-:Y:S01]  /*14ec0*/  IMAD R12, R14, UR5, RZ ;  /* 0x000000050e0c7c24 */ /* 0x002fe2000f8e02ff */
[----:B------:R-:W-:Y:S06]  /*14ed0*/  @P0 BRA `(.L_x_987) ;  /* 0x0000000000540947 */ /* 0x000fec0003800000 */
[----:B------:R-:W-:Y:S01]  /*14ee0*/  IMAD.U32 R6, RZ, RZ, UR42 ;  /* 0x0000002aff067e24 */ /* 0x000fe2000f8e00ff */
[----:B------:R-:W-:-:S04]  /*14ef0*/  ULDC UR7, c[0x0][0xa88] ;  /* 0x0002a20000077ab9 */ /* 0x000fc80000000800 */
[----:B------:R-:W-:-:S04]  /*14f00*/  IADD3 R6, R6, -0x80, R91 ;  /* 0xffffff8006067810 */ /* 0x000fc80007ffe05b */
[----:B------:R-:W-:-:S13]  /*14f10*/  ISETP.GE.AND P0, PT, R6, UR7, PT ;  /* 0x0000000706007c0c */ /* 0x000fda000bf06270 */
[----:B------:R-:W-:Y:S05]  /*14f20*/  @P0 BRA `(.L_x_987) ;  /* 0x0000000000400947 */ /* 0x000fea0003800000 */
[----:B------:R-:W1:Y:S01]  /*14f30*/  LDC.64 R8, c[0x0][0xb70] ;  /* 0x0002dc00ff087b82 */ /* 0x000e620000000a00 */
[----:B------:R-:W-:Y:S01]  /*14f40*/  SHF.R.S32.HI R7, RZ, 0x1f, R6 ;  /* 0x0000001fff077819 */ /* 0x000fe20000011406 */
[----:B------:R-:W-:-:S06]  /*14f50*/  ULDC.64 UR8, c[0x0][0xb40] ;  /* 0x0002d00000087ab9 */ /* 0x000fcc0000000a00 */
[----:B------:R-:W4:Y:S01]  /*14f60*/  LDC.64 R20, c[0x0][0xb78] ;  /* 0x0002de00ff147b82 */ /* 0x000f220000000a00 */
[C---:B-1----:R-:W-:Y:S02]  /*14f70*/  IMAD R0, R8.reuse, UR5, RZ ;  /* 0x0000000508007c24 */ /* 0x042fe4000f8e02ff */
[----:B------:R-:W-:-:S04]  /*14f80*/  IMAD.WIDE.U32 R6, R8, UR43, R6 ;  /* 0x0000002b08067c25 */ /* 0x000fc8000f8e0006 */
[----:B------:R-:W-:Y:S02]  /*14f90*/  IMAD R3, R9, UR43, R0 ;  /* 0x0000002b09037c24 */ /* 0x000fe4000f8e0200 */
[C---:B----4-:R-:W-:Y:S02]  /*14fa0*/  IMAD R0, R20.reuse, UR6, RZ ;  /* 0x0000000614007c24 */ /* 0x050fe4000f8e02ff */
[----:B------:R-:W-:Y:S02]  /*14fb0*/  IMAD.IADD R7, R7, 0x1, R3 ;  /* 0x0000000107077824 */ /* 0x000fe400078e0203 */
[----:B------:R-:W-:Y:S02]  /*14fc0*/  IMAD R3, R21, UR44, R0 ;  /* 0x0000002c15037c24 */ /* 0x000fe4000f8e0200 */
[----:B------:R-:W-:-:S04]  /*14fd0*/  IMAD.WIDE.U32 R6, R20, UR44, R6 ;  /* 0x0000002c14067c25 */ /* 0x000fc8000f8e0006 */
[----:B------:R-:W-:Y:S01]  /*14fe0*/  IMAD.IADD R3, R7, 0x1, R3 ;  /* 0x0000000107037824 */ /* 0x000fe200078e0203 */
[----:B------:R-:W-:-:S04]  /*14ff0*/  LEA R8, P0, R6, UR8, 0x2 ;  /* 0x0000000806087c11 */ /* 0x000fc8000f8010ff */
[----:B------:R-:W-:Y:S01]  /*15000*/  LEA.HI.X R9, R6, UR9, R3, 0x2, P0 ;  /* 0x0000000906097c11 */ /* 0x000fe200080f1403 */
[----:B------:R-:W-:-:S05]  /*15010*/  IMAD.MOV.U32 R3, RZ, RZ, -0x800000 ;  /* 0xff800000ff037424 */ /* 0x000fca00078e00ff */
[----:B------:R1:W-:Y:S03]  /*15020*/  STG.E desc[UR52][R8.64], R3 ;  /* 0x0000000308007986 */ /* 0x0003e6000c101934 */
.L_x_987:
[----:B------:R-:W-:Y:S05]  /*15030*/  BSYNC B0 ;  /* 0x0000000000007941 */ /* 0x000fea0003800000 */
.L_x_986:
[----:B------:R-:W-:Y:S01]  /*15040*/  ULDC UR5, c[0x0][0xa88] ;  /* 0x0002a20000057ab9 */ /* 0x000fe20000000800 */
[----:B------:R-:W-:Y:S01]  /*15050*/  SHF.R.S32.HI R11, RZ, 0x1f, R10 ;  /* 0x0000001fff0b7819 */ /* 0x000fe2000001140a */
[----:B------:R-:W-:Y:S01]  /*15060*/  UIADD3 UR42, -UR42, UR5, URZ ;  /* 0x000000052a2a7290 */ /* 0x000fe2000fffe13f */
[----:B------:R-:W-:Y:S01]  /*15070*/  VIADD R0, R4, 0x20 ;  /* 0x0000002004007836 */ /* 0x000fe20000000000 */
[----:B------:R-:W-:Y:S01]  /*15080*/  ULOP3.LUT UR49, URZ, UR49, URZ, 0x33, !UPT ;  /* 0x000000313f317292 */ /* 0x000fe2000f8e333f */
[----:B-1----:R-:W-:Y:S01]  /*15090*/  IMAD R3, R15, UR43, R12 ;  /* 0x0000002b0f037c24 */ /* 0x002fe2000f8e020c */
[----:B------:R-:W-:Y:S01]  /*150a0*/  BSSY B0, `(.L_x_988) ;  /* 0x0000024000007945 */ /* 0x000fe20003800000 */
[----:B------:R-:W-:Y:S01]  /*150b0*/  IMAD.WIDE.U32 R6, R14, UR43, R10 ;  /* 0x0000002b0e067c25 */ /* 0x000fe2000f8e000a */
[----:B------:R-:W-:Y:S02]  /*150c0*/  ISETP.GE.AND P3, PT, R4, UR42, PT ;  /* 0x0000002a04007c0c */ /* 0x000fe4000bf66270 */
[----:B------:R-:W-:Y:S01]  /*150d0*/  ISETP.GE.AND P0, PT, R0, UR42, PT ;  /* 0x0000002a00007c0c */ /* 0x000fe2000bf06270 */
[----:B------:R-:W-:-:S02]  /*150e0*/  VIADD R5, R4, 0x40 ;  /* 0x0000004004057836 */ /* 0x000fc40000000000 */
[----:B------:R-:W-:Y:S02]  /*150f0*/  VIADD R8, R4, 0x60 ;  /* 0x0000006004087836 */ /* 0x000fe40000000000 */
[----:B------:R-:W-:Y:S01]  /*15100*/  IMAD.IADD R7, R7, 0x1, R3 ;  /* 0x0000000107077824 */ /* 0x000fe200078e0203 */
[----:B------:R-:W-:Y:S01]  /*15110*/  ISETP.GE.AND P1, PT, R5, UR42, PT ;  /* 0x0000002a05007c0c */ /* 0x000fe2000bf26270 */
[----:B---3--:R-:W-:Y:S01]  /*15120*/  IMAD R0, R18, UR6, RZ ;  /* 0x0000000612007c24 */ /* 0x008fe2000f8e02ff */
[----:B------:R-:W-:Y:S01]  /*15130*/  SHF.R.S32.HI R5, RZ, 0x1f, R4 ;  /* 0x0000001fff057819 */ /* 0x000fe20000011404 */
[----:B--2---:R-:W-:Y:S01]  /*15140*/  VIADD R13, R13, UR49 ;  /* 0x000000310d0d7c36 */ /* 0x004fe20008000000 */
[----:B------:R-:W-:Y:S01]  /*15150*/  ISETP.GE.AND P2, PT, R8, UR42, PT ;  /* 0x0000002a08007c0c */ /* 0x000fe2000bf46270 */
[----:B------:R-:W-:Y:S02]  /*15160*/  IMAD R3, R19, UR44, R0 ;  /* 0x0000002c13037c24 */ /* 0x000fe4000f8e0200 */
[----:B------:R-:W-:-:S04]  /*15170*/  IMAD.WIDE.U32 R8, R18, UR44, R6 ;  /* 0x0000002c12087c25 */ /* 0x000fc8000f8e0006 */
[----:B------:R-:W-:-:S04]  /*15180*/  IMAD.WIDE R6, R13, 0x80, R4 ;  /* 0x000000800d067825 */ /* 0x000fc800078e0204 */
[----:B------:R-:W-:Y:S01]  /*15190*/  IMAD.IADD R13, R9, 0x1, R3 ;  /* 0x00000001090d7824 */ /* 0x000fe200078e0203 */
        /* <DEDUP_REMOVED lines=20> */
.L_x_989:
[----:B------:R-:W-:Y:S05]  /*152e0*/  BSYNC B0 ;  /* 0x0000000000007941 */ /* 0x000fea0003800000 */
.L_x_988:
        /* <DEDUP_REMOVED lines=17> */
[----:B-1----:R-:W-:Y:S01]  /*15400*/  LEA R14, P0, R4, UR6, 0x1 ;  /* 0x00000006040e7c11 */ /* 0x002fe2000f8008ff */
[----:B------:R-:W-:-:S05]  /*15410*/  IMAD.IADD R3, R5, 0x1, R3 ;  /* 0x0000000105037824 */ /* 0x000fca00078e0203 */
[----:B------:R-:W-:-:S05]  /*15420*/  LEA.HI.X R15, R4, UR7, R3, 0x1, P0 ;  /* 0x00000007040f7c11 */ /* 0x000fca00080f0c03 */
[----:B------:R2:W-:Y:S04]  /*15430*/  @!P3 STG.E.128 desc[UR52][R14.64], RZ ;  /* 0x000000ff0e00b986 */ /* 0x0005e8000c101d34 */
[----:B------:R2:W-:Y:S04]  /*15440*/  @!P4 STG.E.128 desc[UR52][R14.64+0x80], RZ ;  /* 0x000080ff0e00c986 */ /* 0x0005e8000c101d34 */
[----:B------:R2:W-:Y:S02]  /*15450*/  @!P5 STG.E.128 desc[UR52][R14.64+0x100], RZ ;  /* 0x000100ff0e00d986 */ /* 0x0005e4000c101d34 */
.L_x_991:
[----:B------:R-:W-:Y:S05]  /*15460*/  BSYNC B0 ;  /* 0x0000000000007941 */ /* 0x000fea0003800000 */
.L_x_990:
        /* <DEDUP_REMOVED lines=17> */
[----:B-12---:R-:W-:Y:S01]  /*15580*/  LEA R14, P0, R4, UR6, 0x1 ;  /* 0x00000006040e7c11 */ /* 0x006fe2000f8008ff */
[----:B------:R-:W-:-:S05]  /*15590*/  IMAD.IADD R3, R5, 0x1, R3 ;  /* 0x0000000105037824 */ /* 0x000fca00078e0203 */
[----:B------:R-:W-:-:S05]  /*155a0*/  LEA.HI.X R15, R4, UR7, R3, 0x1, P0 ;  /* 0x00000007040f7c11 */ /* 0x000fca00080f0c03 */
[----:B------:R3:W-:Y:S04]  /*155b0*/  @!P1 STG.E.128 desc[UR52][R14.64], RZ ;  /* 0x000000ff0e009986 */ /* 0x0007e8000c101d34 */
[----:B------:R3:W-:Y:S04]  /*155c0*/  @!P3 STG.E.128 desc[UR52][R14.64+0x80], RZ ;  /* 0x000080ff0e00b986 */ /* 0x0007e8000c101d34 */
[----:B------:R3:W-:Y:S02]  /*155d0*/  @!P4 STG.E.128 desc[UR52][R14.64+0x100], RZ ;  /* 0x000100ff0e00c986 */ /* 0x0007e4000c101d34 */
.L_x_993:
[----:B------:R-:W-:Y:S05]  /*155e0*/  BSYNC B0 ;  /* 0x0000000000007941 */ /* 0x000fea0003800000 */
.L_x_992:
[----:B------:R-:W-:Y:S04]  /*155f0*/  BSSY B0, `(.L_x_983) ;  /* 0x0000017000007945 */ /* 0x000fe80003800000 */
[----:B------:R-:W-:Y:S05]  /*15600*/  @P2 BRA `(.L_x_994) ;  /* 0x0000000000542947 */ /* 0x000fea0003800000 */
[----:B------:R-:W-:Y:S01]  /*15610*/  IADD3 R3, P0, R6, 0x60, RZ ;  /* 0x0000006006037810 */ /* 0x000fe20007f1e0ff */
[----:B------:R-:W-:Y:S01]  /*15620*/  ULDC UR5, c[0x0][0xa8c] ;  /* 0x0002a30000057ab9 */ /* 0x000fe20000000800 */
[----:B------:R-:W-:Y:S01]  /*15630*/  ULDC.64 UR6, c[0x0][0xad8] ;  /* 0x0002b60000067ab9 */ /* 0x000fe20000000a00 */
[----:B------:R-:W-:Y:S01]  /*15640*/  IMAD.MOV.U32 R4, RZ, RZ, R8 ;  /* 0x000000ffff047224 */ /* 0x000fe200078e0008 */
[C---:B------:R-:W-:Y:S01]  /*15650*/  ISETP.GE.AND P1, PT, R10.reuse, UR5, PT ;  /* 0x000000050a007c0c */ /* 0x040fe2000bf26270 */
[----:B------:R-:W-:Y:S02]  /*15660*/  IMAD.X R6, RZ, RZ, R7, P0 ;  /* 0x000000ffff067224 */ /* 0x000fe400000e0607 */
[----:B------:R-:W-:Y:S02]  /*15670*/  IMAD.MOV.U32 R5, RZ, RZ, R13 ;  /* 0x000000ffff057224 */ /* 0x000fe400078e000d */
[----:B------:R-:W-:Y:S02]  /*15680*/  VIADD R0, R10, 0x40 ;  /* 0x000000400a007836 */ /* 0x000fe40000000000 */
[----:B------:R-:W-:-:S02]  /*15690*/  IMAD R6, R6, UR6, RZ ;  /* 0x0000000606067c24 */ /* 0x000fc4000f8e02ff */
[----:B------:R-:W-:Y:S01]  /*156a0*/  VIADD R10, R10, 0x80 ;  /* 0x000000800a0a7836 */ /* 0x000fe20000000000 */
[----:B------:R-:W-:Y:S01]  /*156b0*/  ISETP.GE.AND P2, PT, R0, UR5, PT ;  /* 0x0000000500007c0c */ /* 0x000fe2000bf46270 */
        /* <DEDUP_REMOVED lines=10> */
.L_x_994:
[----:B------:R-:W-:Y:S05]  /*15760*/  BSYNC B0 ;  /* 0x0000000000007941 */ /* 0x000fea0003800000 */
.L_x_983:
[----:B------:R-:W5:Y:S02]  /*15770*/  LDC R0, c[0x0][0xda8] ;  /* 0x00036a00ff007b82 */ /* 0x000f640000000800 */
[----:B-----5:R-:W-:-:S13]  /*15780*/  ISETP.LE.AND P0, PT, R0, UR4, PT ;  /* 0x0000000400007c0c */ /* 0x020fda000bf03270 */
[----:B------:R-:W-:Y:S05]  /*15790*/  @!P0 BRA `(.L_x_995) ;  /* 0xfffffeb400748947 */ /* 0x000fea000383ffff */
[----:B------:R-:W-:Y:S05]  /*157a0*/  EXIT ;  /* 0x000000000000794d */ /* 0x000fea0003800000 */
.L_x_897:
[----:B------:R-:W-:-:S08]  /*157b0*/  NOP ;  /* 0x0000000000007918 */ /* 0x000fd00000000000 */
[----:B------:R-:W1:-:S00]  /*157c0*/  USETMAXREG.DEALLOC.CTAPOOL 0x18 ;  /* 0x00000018000079c8 */ /* 0x000e4000080e0500 */
[----:B-1----:R-:W-:-:S06]  /*157d0*/  LOP3.LUT R0, R0, 0x3, RZ, 0xc0, !PT ;  /* 0x0000000300007812 */ /* 0x002fcc00078ec0ff */
[----:B------:R-:W1:Y:S01]  /*157e0*/  S2UR UR4, SR_CTAID.X ;  /* 0x00000000000479c3 */ /* 0x000e620000002500 */
[----:B------:R-:W-:Y:S01]  /*157f0*/  LOP3.LUT R16, R16, 0xfffffffd, RZ, 0xc0, !PT ;  /* 0xfffffffd10107812 */ /* 0x000fe200078ec0ff */
[----:B------:R-:W-:Y:S01]  /*15800*/  STL [R1+0x10], RZ ;  /* 0x000010ff01007387 */ /* 0x000fe20000100800 */
[----:B------:R-:W-:Y:S02]  /*15810*/  IMAD.MOV.U32 R18, RZ, RZ, RZ ;  /* 0x000000ffff127224 */ /* 0x000fe400078e00ff */
[----:B------:R-:W-:Y:S01]  /*15820*/  IMAD.MOV.U32 R19, RZ, RZ, 0x1 ;  /* 0x00000001ff137424 */ /* 0x000fe200078e00ff */
[----:B------:R-:W2:Y:S02]  /*15830*/  SHFL.IDX PT, R0, R0, RZ, 0x1f ;  /* 0x00001fff00007589 */ /* 0x000ea400000e0000 */
[----:B--2---:R-:W-:Y:S02]  /*15840*/  ISETP.NE.AND P0, PT, R0, RZ, PT ;  /* 0x000000ff0000720c */ /* 0x004fe40003f05270 */
[----:B------:R-:W1:Y:S11]  /*15850*/  LDC R0, c[0x0][0xda8] ;  /* 0x00036a00ff007b82 */ /* 0x000e760000000800 */
[----:B------:R-:W-:Y:S01]  /*15860*/  @P0 LOP3.LUT R16, R16, 0x2, RZ, 0xfc, !PT ;  /* 0x0000000210100812 */ /* 0x000fe200078efcff */
[----:B------:R-:W-:Y:S06]  /*15870*/  @P0 BAR.ARV 0x4, 0x180 ;  /* 0x0106000000000b1d */ /* 0x000fec0000002000 */
[----:B-1----:R-:W-:-:S13]  /*15880*/  ISETP.LE.AND P0, PT, R0, UR4, PT ;  /* 0x0000000400007c0c */ /* 0x002fda000bf03270 */
[----:B------:R-:W-:Y:S05]  /*15890*/  @P0 BRA `(.L_x_996) ;  /* 0x00000038004c0947 */ /* 0x000fea0003800000 */
[----:B------:R-:W1:Y:S01]  /*158a0*/  S2R R2, SR_TID.X ;  /* 0x0000000000027919 */ /* 0x000e620000002100 */
[----:B------:R-:W-:Y:S01]  /*158b0*/  IMAD.MOV.U32 R19, RZ, RZ, 0x1 ;  /* 0x00000001ff137424 */ /* 0x000fe200078e00ff */
[----:B------:R-:W-:Y:S01]  /*158c0*/  ULDC UR43, c[0x0][0xc] ;  /* 0x00000300002b7ab9 */ /* 0x000fe20000000800 */
[----:B------:R-:W-:Y:S01]  /*158d0*/  IMAD.MOV.U32 R18, RZ, RZ, RZ ;  /* 0x000000ffff127224 */ /* 0x000fe200078e00ff */
[----:B------:R-:W2:Y:S01]  /*158e0*/  S2R R6, SR_TID.X ;  /* 0x0000000000067919 */ /* 0x000ea20000002100 */
[----:B------:R-:W-:Y:S02]  /*158f0*/  ULOP3.LUT UR41, UR46, 0x1, URZ, 0xfc, !UPT ;  /* 0x000000012e297892 */ /* 0x000fe4000f8efc3f */
[----:B------:R-:W-:Y:S01]  /*15900*/  ULOP3.LUT UR44, UR46, 0x2, URZ, 0xfc, !UPT ;  /* 0x000000022e2c7892 */ /* 0x000fe2000f8efc3f */
[----:B------:R-:W-:Y:S01]  /*15910*/  ULDC.64 UR48, c[0x0][0x198] ;  /* 0x0000660000307ab9 */ /* 0x000fe20000000a00 */
[----:B-1----:R-:W-:-:S05]  /*15920*/  LOP3.LUT R2, R2, 0x7f, RZ, 0xc0, !PT ;  /* 0x0000007f02027812 */ /* 0x002fca00078ec0ff */
[----:B------:R-:W-:Y:S02]  /*15930*/  IMAD.SHL.U32 R0, R2, 0x10, RZ ;  /* 0x0000001002007824 */ /* 0x000fe400078e00ff */
[----:B--2---:R-:W-:-:S03]  /*15940*/  IMAD.SHL.U32 R2, R6, 0x20, RZ ;  /* 0x0000002006027824 */ /* 0x004fc600078e00ff */
[----:B------:R-:W-:Y:S01]  /*15950*/  LOP3.LUT R3, R0, 0x600, RZ, 0xc0, !PT ;  /* 0x0000060000037812 */ /* 0x000fe200078ec0ff */
[----:B------:R-:W-:Y:S01]  /*15960*/  IMAD.SHL.U32 R0, R6, 0x40, RZ ;  /* 0x0000004006007824 */ /* 0x000fe200078e00ff */
[----:B------:R-:W-:Y:S02]  /*15970*/  LOP3.LUT R4, R2, 0x80, RZ, 0xc0, !PT ;  /* 0x0000008002047812 */ /* 0x000fe400078ec0ff */
[----:B------:R-:W-:Y:S02]  /*15980*/  LOP3.LUT R3, R3, 0x60, R2, 0xf8, !PT ;  /* 0x0000006003037812 */ /* 0x000fe400078ef802 */
[----:B------:R-:W-:Y:S02]  /*15990*/  LOP3.LUT R4, R4, 0x10, R6, 0xf8, !PT ;  /* 0x0000001004047812 */ /* 0x000fe400078ef806 */
[----:B------:R-:W-:Y:S02]  /*159a0*/  LOP3.LUT R5, R3, 0x100, R2, 0xf8, !PT ;  /* 0x0000010003057812 */ /* 0x000fe400078ef802 */
[----:B------:R-:W-:-:S02]  /*159b0*/  SHF.R.U32.HI R3, RZ, 0x1, R6 ;  /* 0x00000001ff037819 */ /* 0x000fc40000011606 */
        /* <DEDUP_REMOVED lines=8> */
[----:B------:R-:W-:Y:S04]  /*15a40*/  STL [R1], R2 ;  /* 0x0000000201007387 */ /* 0x000fe80000100800 */
[----:B------:R1:W-:Y:S02]  /*15a50*/  STL [R1+0x4], R0 ;  /* 0x0000040001007387 */ /* 0x0003e40000100800 */
[----:B-1----:R-:W-:-:S05]  /*15a60*/  IMAD.U32 R0, RZ, RZ, UR4 ;  /* 0x00000004ff007e24 */ /* 0x002fca000f8e00ff */
[----:B------:R1:W-:Y:S04]  /*15a70*/  STL [R1+0x8], R0 ;  /* 0x0000080001007387 */ /* 0x0003e80000100800 */
[----:B------:R1:W-:Y:S02]  /*15a80*/  STL [R1+0x10], RZ ;  /* 0x000010ff01007387 */ /* 0x0003e40000100800 */
.L_x_1058:
[----:B-1----:R-:W2:Y:S01]  /*15a90*/  LDL R2, [R1+0x8] ;  /* 0x0000080001027983 */ /* 0x002ea20000100800 */
[----:B------:R-:W-:Y:S01]  /*15aa0*/  ULDC UR8, c[0x0][0xdd0] ;  /* 0x0003740000087ab9 */ /* 0x000fe20000000800 */
[----:B-1----:R-:W1:Y:S01]  /*15ab0*/  LDC R0, c[0x0][0xde8] ;  /* 0x00037a00ff007b82 */ /* 0x002e620000000800 */
[----:B------:R-:W-:-:S11]  /*15ac0*/  UISETP.NE.AND UP0, UPT, UR8, 0x1, UPT ;  /* 0x000000010800788c */ /* 0x000fd6000bf05270 */
[----:B------:R-:W-:Y:S01]  /*15ad0*/  @UP0 ULDC UR4, c[0x0][0xdd4] ;  /* 0x0003750000040ab9 */ /* 0x000fe20000000800 */
[----:B------:R-:W-:Y:S01]  /*15ae0*/  @UP0 ULDC UR9, c[0x0][0xdd8] ;  /* 0x0003760000090ab9 */ /* 0x000fe20000000800 */
[C---:B--2---:R-:W-:Y:S02]  /*15af0*/  R2UR UR6, R2.reuse ;  /* 0x00000000020672ca */ /* 0x044fe400000e0000 */
[----:B------:R-:W-:-:S11]  /*15b00*/  R2UR UR7, R2 ;  /* 0x00000000020772ca */ /* 0x000fd600000e0000 */
[----:B------:R-:W-:-:S04]  /*15b10*/  UIMAD.WIDE.U32 UR4, UR6, UR4, URZ ;  /* 0x00000004060472a5 */ /* 0x000fc8000f8e003f */
[----:B------:R-:W-:-:S04]  /*15b20*/  @UP0 USHF.R.U32.HI UR6, URZ, UR9, UR5 ;  /* 0x000000093f060299 */ /* 0x000fc80008011605 */
[----:B------:R-:W-:Y:S02]  /*15b30*/  UIADD3 UR4, -UR6, URZ, URZ ;  /* 0x0000003f06047290 */ /* 0x000fe4000fffe13f */
[----:B-1----:R-:W-:Y:S02]  /*15b40*/  ISETP.LE.AND P0, PT, R0, UR6, PT ;  /* 0x0000000600007c0c */ /* 0x002fe4000bf03270 */
[----:B------:R-:W-:-:S11]  /*15b50*/  UIMAD UR8, UR8, UR4, UR7 ;  /* 0x00000004080872a4 */ /* 0x000fd6000f8e0207 */
[----:B------:R-:W-:Y:S05]  /*15b60*/  @!P0 BRA `(.L_x_997) ;  /* 0x0000000000208947 */ /* 0x000fea0003800000 */
        /* <DEDUP_REMOVED lines=8> */
.L_x_997:
[----:B------:R-:W-:Y:S01]  /*15bf0*/  ULDC UR9, c[0x0][0xdc4] ;  /* 0x0003710000097ab9 */ /* 0x000fe20000000800 */
[----:B------:R-:W-:Y:S01]  /*15c00*/  UMOV UR7, UR8 ;  /* 0x0000000800077c82 */ /* 0x000fe20008000000 */
[----:B------:R-:W-:-:S11]  /*15c10*/  UISETP.NE.AND UP0, UPT, UR9, 0x1, UPT ;  /* 0x000000010900788c */ /* 0x000fd6000bf05270 */
[----:B------:R-:W-:Y:S02]  /*15c20*/  @UP0 ULDC.64 UR10, c[0x0][0xdc8] ;  /* 0x00037200000a0ab9 */ /* 0x000fe40000000a00 */
[----:B------:R-:W-:-:S04]  /*15c30*/  UIMAD.WIDE.U32 UR4, UR8, UR10, URZ ;  /* 0x0000000a080472a5 */ /* 0x000fc8000f8e003f */
[----:B------:R-:W-:-:S04]  /*15c40*/  @UP0 USHF.R.U32.HI UR7, URZ, UR11, UR5 ;  /* 0x0000000b3f070299 */ /* 0x000fc80008011605 */
[----:B------:R-:W-:-:S12]  /*15c50*/  UIMAD UR4, UR7, UR9, URZ ;  /* 0x00000009070472a4 */ /* 0x000fd8000f8e023f */
.L_x_998:
[----:B------:R-:W-:Y:S01]  /*15c60*/  ULDC.64 UR10, c[0x0][0x3f8] ;  /* 0x0000fe00000a7ab9 */ /* 0x000fe20000000a00 */
[----:B------:R-:W-:Y:S02]  /*15c70*/  ULOP3.LUT UR7, URZ, UR7, URZ, 0x33, !UPT ;  /* 0x000000073f077292 */ /* 0x000fe4000f8e333f */
[----:B------:R-:W-:Y:S01]  /*15c80*/  UISETP.NE.U32.AND UP0, UPT, UR10, URZ, UPT ;  /* 0x0000003f0a00728c */ /* 0x000fe2000bf05070 */
[----:B------:R-:W-:Y:S02]  /*15c90*/  ULDC UR37, c[0x0][0xdac] ;  /* 0x00036b0000257ab9 */ /* 0x000fe40000000800 */
[----:B------:R-:W-:Y:S01]  /*15ca0*/  ULDC UR10, c[0x0][0xdb8] ;  /* 0x00036e00000a7ab9 */ /* 0x000fe20000000800 */
[----:B------:R-:W-:Y:S02]  /*15cb0*/  UIADD3 UR37, UR7, UR37, URZ ;  /* 0x0000002507257290 */ /* 0x000fe4000fffe03f */
[----:B------:R-:W-:Y:S02]  /*15cc0*/  UISETP.NE.AND UP1, UPT, UR10, 0x1, UPT ;  /* 0x000000010a00788c */ /* 0x000fe4000bf25270 */
[----:B------:R-:W-:Y:S01]  /*15cd0*/  UIADD3 UR8, UR8, -UR4, URZ ;  /* 0x8000000408087290 */ /* 0x000fe2000fffe03f */
[----:B------:R-:W-:-:S02]  /*15ce0*/  ULDC UR9, c[0x0][0xdc4] ;  /* 0x0003710000097ab9 */ /* 0x000fc40000000800 */
[----:B------:R-:W-:Y:S01]  /*15cf0*/  ULDC.64 UR4, c[0x0][0x9e0] ;  /* 0x0002780000047ab9 */ /* 0x000fe20000000a00 */
[----:B------:R-:W-:Y:S02]  /*15d00*/  UISETP.NE.AND.EX UP0, UPT, UR11, URZ, UPT, UP0 ;  /* 0x0000003f0b00728c */ /* 0x000fe4000bf05300 */
[----:B------:R-:W-:Y:S02]  /*15d10*/  UISETP.GE.AND UP2, UPT, UR5, 0x1, UPT ;  /* 0x000000010500788c */ /* 0x000fe4000bf46270 */
[----:B------:R-:W-:Y:S01]  /*15d20*/  USHF.L.U32 UR37, UR37, 0x7, URZ ;  /* 0x0000000725257899 */ /* 0x000fe2000800063f */
[----:B------:R-:W-:Y:S01]  /*15d30*/  ULDC UR11, c[0x0][0x404] ;  /* 0x00010100000b7ab9 */ /* 0x000fe20000000800 */
[----:B------:R-:W-:Y:S01]  /*15d40*/  ULDC UR12, c[0x0][0x288] ;  /* 0x0000a200000c7ab9 */ /* 0x000fe20000000800 */
[----:B------:R-:W-:Y:S01]  /*15d50*/  UIMAD UR9, UR6, UR9, UR8 ;  /* 0x00000009060972a4 */ /* 0x000fe2000f8e0208 */
[----:B------:R-:W-:Y:S01]  /*15d60*/  PLOP3.LUT P1, PT, PT, PT, UP2, 0x80, 0x0 ;  /* 0x000000000000781c */ /* 0x000fe20003f2f028 */
[----:B------:R-:W-:Y:S01]  /*15d70*/  USEL UR11, UR11, 0x1, UP0 ;  /* 0x000000010b0b7887 */ /* 0x000fe20008000000 */
[----:B------:R-:W-:Y:S01]  /*15d80*/  @UP1 ULDC UR6, c[0x0][0xdbc] ;  /* 0x00036f0000061ab9 */ /* 0x000fe20000000800 */
[----:B------:R-:W-:Y:S01]  /*15d90*/  UIADD3 UR8, UR37, 0x80, -UR12 ;  /* 0x0000008025087890 */ /* 0x000fe2000fffe80c */
[----:B------:R-:W-:Y:S01]  /*15da0*/  ULDC UR13, c[0x0][0x2e0] ;  /* 0x0000b800000d7ab9 */ /* 0x000fe20000000800 */
[----:B------:R-:W-:Y:S01]  /*15db0*/  UIMAD.WIDE.U32 UR6, UR9, UR6, URZ ;  /* 0x00000006090672a5 */ /* 0x000fe2000f8e003f */
[----:B------:R-:W-:Y:S01]  /*15dc0*/  @UP1 ULDC UR14, c[0x0][0xdc0] ;  /* 0x00037000000e1ab9 */ /* 0x000fe20000000800 */
[----:B------:R-:W-:Y:S01]  /*15dd0*/  UIMAD UR8, UR11, UR13, UR8 ;  /* 0x0000000d0b0872a4 */ /* 0x000fe2000f8e0208 */
[----:B------:R-:W-:Y:S01]  /*15de0*/  UMOV UR39, UR9 ;  /* 0x0000000900277c82 */ /* 0x000fe20008000000 */
[----:B------:R-:W-:-:S02]  /*15df0*/  @UP1 USHF.R.U32.HI UR39, URZ, UR14, UR7 ;  /* 0x0000000e3f271299 */ /* 0x000fc40008011607 */
[----:B------:R-:W-:Y:S02]  /*15e00*/  UIADD3 UR4, UR8, UR4, URZ ;  /* 0x0000000408047290 */ /* 0x000fe4000fffe03f */
[----:B------:R-:W-:-:S04]  /*15e10*/  UIADD3 UR38, -UR39, URZ, URZ ;  /* 0x0000003f27267290 */ /* 0x000fc8000fffe13f */
[----:B------:R-:W-:Y:S01]  /*15e20*/  UIMAD UR38, UR10, UR38, UR9 ;  /* 0x000000260a2672a4 */ /* 0x000fe2000f8e0209 */
[----:B------:R-:W-:Y:S01]  /*15e30*/  IMAD.U32 R0, RZ, RZ, UR4 ;  /* 0x00000004ff007e24 */ /* 0x000fe2000f8e00ff */
[----:B------:R-:W-:Y:S10]  /*15e40*/  @!P1 BRA `(.L_x_999) ;  /* 0x0000000000409947 */ /* 0x000ff40003800000 */
[----:B------:R-:W-:Y:S01]  /*15e50*/  ISETP.LT.AND P0, PT, RZ, UR8, PT ;  /* 0x00000008ff007c0c */ /* 0x000fe2000bf01270 */
[----:B------:R-:W-:-:S12]  /*15e60*/  UIADD3 UR4, UR8, -0x1, URZ ;  /* 0xffffffff08047890 */ /* 0x000fd8000fffe03f */
[----:B------:R-:W-:Y:S05]  /*15e70*/  @P0 BRA `(.L_x_1000) ;  /* 0x00000000001c0947 */ /* 0x000fea0003800000 */
[----:B------:R-:W-:Y:S02]  /*15e80*/  UISETP.NE.AND UP0, UPT, UR5, 0x1, UPT ;  /* 0x000000010500788c */ /* 0x000fe4000bf05270 */
[----:B------:R-:W-:-:S09]  /*15e90*/  UIADD3 UR4, -UR8, URZ, URZ ;  /* 0x0000003f08047290 */ /* 0x000fd2000fffe13f */
[----:B------:R-:W-:Y:S02]  /*15ea0*/  @UP0 ULDC.64 UR8, c[0x0][0x9e8] ;  /* 0x00027a0000080ab9 */ /* 0x000fe40000000a00 */
[----:B------:R-:W-:-:S04]  /*15eb0*/  UIMAD.WIDE.U32 UR6, UR4, UR8, URZ ;  /* 0x00000008040672a5 */ /* 0x000fc8000f8e003f */
[----:B------:R-:W-:-:S04]  /*15ec0*/  @UP0 USHF.R.U32.HI UR4, URZ, UR9, UR7 ;  /* 0x000000093f040299 */ /* 0x000fc80008011607 */
[----:B------:R-:W-:Y:S01]  /*15ed0*/  ULOP3.LUT UR4, URZ, UR4, URZ, 0x33, !UPT ;  /* 0x000000043f047292 */ /* 0x000fe2000f8e333f */
[----:B------:R-:W-:Y:S11]  /*15ee0*/  BRA `(.L_x_1001) ;  /* 0x0000000000107947 */ /* 0x000ff60003800000 */
.L_x_1000:
[----:B------:R-:W-:-:S11]  /*15ef0*/  UISETP.NE.AND UP0, UPT, UR5, 0x1, UPT ;  /* 0x000000010500788c */ /* 0x000fd6000bf05270 */
[----:B------:R-:W-:Y:S02]  /*15f00*/  @UP0 ULDC.64 UR8, c[0x0][0x9e8] ;  /* 0x00027a0000080ab9 */ /* 0x000fe40000000a00 */
[----:B------:R-:W-:-:S04]  /*15f10*/  UIMAD.WIDE.U32 UR6, UR4, UR8, URZ ;  /* 0x00000008040672a5 */ /* 0x000fc8000f8e003f */
[----:B------:R-:W-:-:S12]  /*15f20*/  @UP0 USHF.R.U32.HI UR4, URZ, UR9, UR7 ;  /* 0x000000093f040299 */ /* 0x000fd80008011607 */
.L_x_1001:
[----:B------:R-:W-:-:S06]  /*15f30*/  UIMAD UR4, UR4, UR5, UR5 ;  /* 0x00000005040472a4 */ /* 0x000fcc000f8e0205 */
[----:B------:R-:W-:-:S07]  /*15f40*/  VIMNMX R0, R0, UR4, PT ;  /* 0x0000000400007c48 */ /* 0x000fce000bfe0100 */
.L_x_999:
[----:B------:R-:W-:Y:S01]  /*15f50*/  UIMAD UR6, UR11, UR13, 0x9f ;  /* 0x0000009f0b0674a4 */ /* 0x000fe2000f8e020d */
[----:B------:R-:W-:Y:S01]  /*15f60*/  VIADD R0, R0, 0x9f ;  /* 0x0000009f00007836 */ /* 0x000fe20000000000 */
[----:B------:R-:W-:Y:S02]  /*15f70*/  UIADD3 UR4, UR37, -UR12, URZ ;  /* 0x8000000c25047290 */ /* 0x000fe4000fffe03f */
[----:B------:R-:W-:Y:S01]  /*15f80*/  UIMAD.WIDE UR6, UR6, 0x66666667, URZ ;  /* 0x66666667060678a5 */ /* 0x000fe2000f8e023f */
[----:B------:R-:W-:Y:S01]  /*15f90*/  IMAD.HI R0, R0, 0x66666667, RZ ;  /* 0x6666666700007827 */ /* 0x000fe200078e02ff */
[----:B------:R-:W-:Y:S02]  /*15fa0*/  UIMAD UR4, UR11, UR13, UR4 ;  /* 0x0000000d0b0472a4 */ /* 0x000fe4000f8e0204 */
[----:B------:R-:W-:Y:S02]  /*15fb0*/  USHF.R.U32.HI UR6, URZ, 0x1f, UR7 ;  /* 0x0000001f3f067899 */ /* 0x000fe40008011607 */
[----:B------:R-:W-:Y:S01]  /*15fc0*/  SHF.R.U32.HI R3, RZ, 0x1f, R0 ;  /* 0x0000001fff037819 */ /* 0x000fe20000011600 */
[----:B------:R-:W-:Y:S01]  /*15fd0*/  ULDC UR8, c[0x0][0x9dc] ;  /* 0x0002770000087ab9 */ /* 0x000fe20000000800 */
[----:B------:R-:W-:-:S02]  /*15fe0*/  ULEA.HI.SX32 UR6, UR7, UR6, 0x1a ;  /* 0x0000000607067291 */ /* 0x000fc4000f8fd23f */
[----:B------:R-:W-:Y:S01]  /*15ff0*/  LEA.HI.SX32 R3, R0, R3, 0x1a ;  /* 0x0000000300037211 */ /* 0x000fe200078fd2ff */
[----:B------:R-:W-:-:S03]  /*16000*/  UIADD3 UR8, UR4, -UR8, URZ ;  /* 0x8000000804087290 */ /* 0x000fc6000fffe03f */
[----:B------:R-:W-:-:S05]  /*16010*/  VIMNMX R2, R3, UR6, PT ;  /* 0x0000000603027c48 */ /* 0x000fca000bfe0100 */
[----:B------:R1:W-:Y:S01]  /*16020*/  STL [R1+0xc], R2 ;  /* 0x00000c0201007387 */ /* 0x0003e20000100800 */
[----:B------:R-:W-:Y:S05]  /*16030*/  @!P1 BRA `(.L_x_1002) ;  /* 0x0000000000449947 */ /* 0x000fea0003800000 */
[----:B------:R-:W-:-:S06]  /*16040*/  UISETP.GT.AND UP0, UPT, UR4, -0x1, UPT ;  /* 0xffffffff0400788c */ /* 0x000fcc000bf04270 */
[----:B------:R-:W-:-:S13]  /*16050*/  PLOP3.LUT P0, PT, PT, PT, UP0, 0x80, 0x0 ;  /* 0x000000000000781c */ /* 0x000fda0003f0f008 */
[----:B------:R-:W-:Y:S05]  /*16060*/  @P0 BRA `(.L_x_1003) ;  /* 0x00000000001c0947 */ /* 0x000fea0003800000 */
[----:B------:R-:W-:Y:S02]  /*16070*/  UISETP.NE.AND UP0, UPT, UR5, 0x1, UPT ;  /* 0x000000010500788c */ /* 0x000fe4000bf05270 */
[----:B------:R-:W-:-:S09]  /*16080*/  ULOP3.LUT UR4, URZ, UR4, URZ, 0x33, !UPT ;  /* 0x000000043f047292 */ /* 0x000fd2000f8e333f */
[----:B------:R-:W-:Y:S02]  /*16090*/  @UP0 ULDC.64 UR10, c[0x0][0x9e8] ;  /* 0x00027a00000a0ab9 */ /* 0x000fe40000000a00 */
[----:B------:R-:W-:-:S04]  /*160a0*/  UIMAD.WIDE.U32 UR6, UR4, UR10, URZ ;  /* 0x0000000a040672a5 */ /* 0x000fc8000f8e003f */
[----:B------:R-:W-:-:S04]  /*160b0*/  @UP0 USHF.R.U32.HI UR4, URZ, UR11, UR7 ;  /* 0x0000000b3f040299 */ /* 0x000fc80008011607 */
[----:B------:R-:W-:Y:S01]  /*160c0*/  ULOP3.LUT UR4, URZ, UR4, URZ, 0x33, !UPT ;  /* 0x000000043f047292 */ /* 0x000fe2000f8e333f */
[----:B------:R-:W-:Y:S11]  /*160d0*/  BRA `(.L_x_1004) ;  /* 0x0000000000107947 */ /* 0x000ff60003800000 */
.L_x_1003:
[----:B------:R-:W-:-:S11]  /*160e0*/  UISETP.NE.AND UP0, UPT, UR5, 0x1, UPT ;  /* 0x000000010500788c */ /* 0x000fd6000bf05270 */
[----:B------:R-:W-:Y:S02]  /*160f0*/  @UP0 ULDC.64 UR10, c[0x0][0x9e8] ;  /* 0x00027a00000a0ab9 */ /* 0x000fe40000000a00 */
[----:B------:R-:W-:-:S04]  /*16100*/  UIMAD.WIDE.U32 UR6, UR4, UR10, URZ ;  /* 0x0000000a040672a5 */ /* 0x000fc8000f8e003f */
[----:B------:R-:W-:-:S12]  /*16110*/  @UP0 USHF.R.U32.HI UR4, URZ, UR11, UR7 ;  /* 0x0000000b3f040299 */ /* 0x000fd80008011607 */
.L_x_1004:
[----:B------:R-:W-:-:S04]  /*16120*/  UIMAD UR4, UR4, UR5, URZ ;  /* 0x00000005040472a4 */ /* 0x000fc8000f8e023f */
[----:B------:R-:W-:-:S04]  /*16130*/  UISETP.LT.AND UP0, UPT, UR8, UR4, UPT ;  /* 0x000000040800728c */ /* 0x000fc8000bf01270 */
[----:B------:R-:W-:-:S12]  /*16140*/  USEL UR8, UR8, UR4, !UP0 ;  /* 0x0000000408087287 */ /* 0x000fd8000c000000 */
.L_x_1002:
[----:B------:R-:W-:Y:S01]  /*16150*/  UIMAD.WIDE UR4, UR8, 0x66666667, URZ ;  /* 0x66666667080478a5 */ /* 0x000fe2000f8e023f */
[----:B------:R-:W-:Y:S03]  /*16160*/  BSSY B6, `(.L_x_1005) ;  /* 0x00002ec000067945 */ /* 0x000fe60003800000 */
[----:B------:R-:W-:-:S04]  /*16170*/  USHF.R.U32.HI UR4, URZ, 0x1f, UR5 ;  /* 0x0000001f3f047899 */ /* 0x000fc80008011605 */
[----:B------:R-:W-:-:S04]  /*16180*/  ULEA.HI.SX32 UR4, UR5, UR4, 0x1a ;  /* 0x0000000405047291 */ /* 0x000fc8000f8fd23f */
[----:B------:R-:W-:-:S04]  /*16190*/  UISETP.LT.AND UP0, UPT, URZ, UR4, UPT ;  /* 0x000000043f00728c */ /* 0x000fc8000bf01270 */
[----:B------:R-:W-:-:S06]  /*161a0*/  USEL UR42, URZ, UR4, !UP0 ;  /* 0x000000043f2a7287 */ /* 0x000fcc000c000000 */
[----:B------:R-:W-:-:S13]  /*161b0*/  ISETP.GT.AND P0, PT, R2, UR42, PT ;  /* 0x0000002a02007c0c */ /* 0x000fda000bf04270 */
[----:B------:R-:W-:Y:S05]  /*161c0*/  @P0 BRA `(.L_x_1006) ;  /* 0x0000000000480947 */ /* 0x000fea0003800000 */
[----:B------:R-:W2:Y:S02]  /*161d0*/  S2R R0, SR_TID.X ;  /* 0x0000000000007919 */ /* 0x000ea40000002100 */
[----:B--2---:R-:W-:-:S04]  /*161e0*/  LOP3.LUT R0, R0, 0x7f, RZ, 0xc0, !PT ;  /* 0x0000007f00007812 */ /* 0x004fc800078ec0ff */
[----:B------:R-:W-:-:S13]  /*161f0*/  ISETP.NE.AND P0, PT, R0, RZ, PT ;  /* 0x000000ff0000720c */ /* 0x000fda0003f05270 */
[----:B------:R-:W-:Y:S05]  /*16200*/  @P0 BRA `(.L_x_1007) ;  /* 0x0000002c00840947 */ /* 0x000fea0003800000 */
[----:B------:R-:W2:Y:S01]  /*16210*/  S2R R5, SR_LANEID ;  /* 0x0000000000057919 */ /* 0x000ea20000000000 */
[----:B------:R-:W-:Y:S01]  /*16220*/  VOTEU.ANY UR4, UPT, PT ;  /* 0x0000000000047886 */ /* 0x000fe200038e0100 */
[----:B-1----:R-:W1:Y:S01]  /*16230*/  LDC.64 R2, c[0x0][0xdf0] ;  /* 0x00037c00ff027b82 */ /* 0x002e620000000a00 */
[----:B------:R-:W2:Y:S02]  /*16240*/  FLO.U32 R0, UR4 ;  /* 0x0000000400007d00 */ /* 0x000ea400080e0000 */
[----:B--2---:R-:W-:-:S06]  /*16250*/  ISETP.EQ.U32.AND P0, PT, R0, R5, PT ;  /* 0x000000050000720c */ /* 0x004fcc0003f02070 */
[----:B------:R-:W1:Y:S07]  /*16260*/  POPC R5, UR4 ;  /* 0x0000000400057d09 */ /* 0x000e6e0008000000 */
[----:B-1----:R-:W2:Y:S01]  /*16270*/  @P0 ATOMG.E.ADD.STRONG.GPU PT, R3, desc[UR52][R2.64], R5 ;  /* 0x00000005020309a8 */ /* 0x002ea200081ee1f4 */
[----:B------:R-:W1:Y:S02]  /*16280*/  S2R R4, SR_LTMASK ;  /* 0x0000000000047919 */ /* 0x000e640000003900 */
[----:B-1----:R-:W-:-:S04]  /*16290*/  LOP3.LUT R4, R4, UR4, RZ, 0xc0, !PT ;  /* 0x0000000404047c12 */ /* 0x002fc8000f8ec0ff */
[----:B------:R-:W1:Y:S01]  /*162a0*/  POPC R7, R4 ;  /* 0x0000000400077309 */ /* 0x000e620000000000 */
[----:B--2---:R-:W1:Y:S02]  /*162b0*/  SHFL.IDX PT, R0, R3, R0, 0x1f ;  /* 0x00001f0003007589 */ /* 0x004e6400000e0000 */
[----:B-1----:R-:W-:-:S05]  /*162c0*/  IADD3 R0, R0, UR43, R7 ;  /* 0x0000002b00007c10 */ /* 0x002fca000fffe007 */
[----:B------:R2:W-:Y:S01]  /*162d0*/  STL [R1+0x8], R0 ;  /* 0x0000080001007387 */ /* 0x0005e20000100800 */
[----:B------:R-:W-:Y:S05]  /*162e0*/  BRA `(.L_x_1007) ;  /* 0x0000002c004c7947 */ /* 0x000fea0003800000 */
.L_x_1006:
[----:B------:R-:W2:Y:S01]  /*162f0*/  S2UR UR4, SR_CgaCtaId ;  /* 0x00000000000479c3 */ /* 0x000ea20000008800 */
[----:B------:R-:W-:Y:S02]  /*16300*/  UMOV UR40, 0x400 ;  /* 0x0000040000287882 */ /* 0x000fe40000000000 */
[----:B--2---:R-:W-:-:S04]  /*16310*/  ULEA UR40, UR4, UR40, 0x18 ;  /* 0x0000002804287291 */ /* 0x004fc8000f8ec03f */
        /* <DEDUP_REMOVED lines=20> */
.L_x_1008:
[----:B------:R-:W-:Y:S01]  /*16460*/  UIADD3 UR4, UR40, 0xf200, URZ ;  /* 0x0000f20028047890 */ /* 0x000fe2000fffe03f */
[----:B------:R-:W-:-:S05]  /*16470*/  LOP3.LUT R16, R16, 0xfffffffe, RZ, 0xc0, !PT ;  /* 0xfffffffe10107812 */ /* 0x000fca00078ec0ff */
[----:B------:R-:W-:-:S05]  /*16480*/  IMAD.U32 R17, RZ, RZ, UR4 ;  /* 0x00000004ff117e24 */ /* 0x000fca000f8e00ff */
[----:B------:R-:W-:-:S13]  /*16490*/  LOP3.LUT P0, RZ, R17, 0x1bf, RZ, 0xc0, !PT ;  /* 0x000001bf11ff7812 */ /* 0x000fda000780c0ff */
[----:B------:R-:W-:Y:S01]  /*164a0*/  @P0 LOP3.LUT R16, R16, 0x1, RZ, 0xfc, !PT ;  /* 0x0000000110100812 */ /* 0x000fe200078efcff */
[----:B------:R-:W-:Y:S06]  /*164b0*/  @!P0 BRA `(.L_x_1009) ;  /* 0x0000000000408947 */ /* 0x000fec0003800000 */
        /* <DEDUP_REMOVED lines=16> */
.L_x_1009:
        /* <DEDUP_REMOVED lines=20> */
.L_x_1010:
        /* <DEDUP_REMOVED lines=18> */
.L_x_1011:
[----:B------:R-:W-:Y:S01]  /*16820*/  ULDC.64 UR4, c[0x0][0x9f8] ;  /* 0x00027e0000047ab9 */ /* 0x000fe20000000a00 */
[----:B------:R-:W-:Y:S01]  /*16830*/  IMAD.U32 R5, RZ, RZ, UR39 ;  /* 0x00000027ff057e24 */ /* 0x000fe2000f8e00ff */
[----:B------:R-:W-:Y:S01]  /*16840*/  ISETP.NE.U32.AND P0, PT, RZ, UR4, PT ;  /* 0x00000004ff007c0c */ /* 0x000fe2000bf05070 */
[----:B------:R-:W-:Y:S01]  /*16850*/  IMAD.U32 R20, RZ, RZ, UR39 ;  /* 0x00000027ff147e24 */ /* 0x000fe2000f8e00ff */
[----:B------:R-:W2:Y:S01]  /*16860*/  S2R R4, SR_TID.X ;  /* 0x0000000000047919 */ /* 0x000ea20000002100 */
[----:B------:R-:W3:Y:S01]  /*16870*/  LDC R0, c[0x0][0x428] ;  /* 0x00010a00ff007b82 */ /* 0x000ee20000000800 */
[----:B------:R-:W-:-:S13]  /*16880*/  ISETP.NE.AND.EX P0, PT, RZ, UR5, PT, P0 ;  /* 0x00000005ff007c0c */ /* 0x000fda000bf05300 */
[----:B-1----:R-:W1:Y:S01]  /*16890*/  @P0 LDC.64 R2, c[0x0][0x9f8] ;  /* 0x00027e00ff020b82 */ /* 0x002e620000000a00 */
[----:B--2---:R-:W-:Y:S01]  /*168a0*/  LOP3.LUT R8, R4, 0x7f, RZ, 0xc0, !PT ;  /* 0x0000007f04087812 */ /* 0x004fe200078ec0ff */
[----:B-1----:R-:W-:-:S05]  /*168b0*/  @P0 IMAD.WIDE R2, R5, 0x4, R2 ;  /* 0x0000000405020825 */ /* 0x002fca00078e0202 */
[----:B------:R1:W2:Y:S01]  /*168c0*/  @P0 LDG.E R20, desc[UR52][R2.64] ;  /* 0x0000003402140981 */ /* 0x0002a2000c1e1900 */
[----:B---3--:R-:W-:Y:S01]  /*168d0*/  ISETP.NE.AND P0, PT, R0, 0x1, PT ;  /* 0x000000010000780c */ /* 0x008fe20003f05270 */
[----:B------:R-:W-:Y:S01]  /*168e0*/  UMOV UR36, URZ ;  /* 0x0000003f00247c82 */ /* 0x000fe20008000000 */
[----:B------:R-:W-:Y:S01]  /*168f0*/  ISETP.NE.AND P2, PT, R8, RZ, PT ;  /* 0x000000ff0800720c */ /* 0x000fe20003f45270 */
[----:B------:R-:W-:Y:S01]  /*16900*/  UMOV UR8, 0x40 ;  /* 0x0000004000087882 */ /* 0x000fe20000000000 */
[----:B------:R-:W-:Y:S01]  /*16910*/  UMOV UR9, UR37 ;  /* 0x0000002500097c82 */ /* 0x000fe20008000000 */
[----:B------:R-:W-:Y:S01]  /*16920*/  UMOV UR10, UR38 ;  /* 0x00000026000a7c82 */ /* 0x000fe20008000000 */
[----:B------:R-:W-:Y:S01]  /*16930*/  UMOV UR11, UR39 ;  /* 0x00000027000b7c82 */ /* 0x000fe20008000000 */
[----:B------:R-:W-:Y:S01]  /*16940*/  UMOV UR12, 0x80 ;  /* 0x00000080000c7882 */ /* 0x000fe20000000000 */
[----:B------:R-:W-:Y:S01]  /*16950*/  UMOV UR13, UR37 ;  /* 0x00000025000d7c82 */ /* 0x000fe20008000000 */
[----:B-1----:R-:W1:Y:S01]  /*16960*/  LDC.64 R2, c[0x0][0x3f8] ;  /* 0x0000fe00ff027b82 */ /* 0x002e620000000a00 */
[----:B------:R-:W-:Y:S01]  /*16970*/  UMOV UR14, UR38 ;  /* 0x00000026000e7c82 */ /* 0x000fe20008000000 */
[----:B------:R-:W-:Y:S01]  /*16980*/  UMOV UR15, UR39 ;  /* 0x00000027000f7c82 */ /* 0x000fe20008000000 */
[----:B------:R-:W-:Y:S01]  /*16990*/  UMOV UR6, 0xffffffff ;  /* 0xffffffff00067882 */ /* 0x000fe20000000000 */
[----:B------:R-:W-:Y:S01]  /*169a0*/  SHF.R.U32.HI R4, RZ, 0x5, R4 ;  /* 0x00000005ff047819 */ /* 0x000fe20000011604 */
[----:B------:R-:W-:Y:S01]  /*169b0*/  IMAD.U32 R17, RZ, RZ, UR38 ;  /* 0x00000026ff117e24 */ /* 0x000fe2000f8e00ff */
[----:B------:R-:W-:-:S02]  /*169c0*/  VOTEU.ALL UP1, P2 ;  /* 0x00000000003f7886 */ /* 0x000fc40001020000 */
[----:B------:R-:W3:Y:S01]  /*169d0*/  @P0 LDC R0, c[0x0][0x42c] ;  /* 0x00010b00ff000b82 */ /* 0x000ee20000000800 */
[----:B------:R-:W-:Y:S02]  /*169e0*/  LOP3.LUT R4, R4, 0x3, RZ, 0xc0, !PT ;  /* 0x0000000304047812 */ /* 0x000fe400078ec0ff */
[----:B------:R-:W-:-:S04]  /*169f0*/  @!UP1 UIADD3 UR4, UP0, UR48, 0x270, URZ ;  /* 0x0000027030049890 */ /* 0x000fc8000ff1e03f */
[----:B------:R-:W-:Y:S01]  /*16a00*/  @!UP1 UIADD3.X UR5, URZ, UR49, URZ, UP0, !UPT ;  /* 0x000000313f059290 */ /* 0x000fe200087fe43f */
[----:B------:R-:W4:Y:S01]  /*16a10*/  @P0 LDC R5, c[0x0][0x430] ;  /* 0x00010c00ff050b82 */ /* 0x000f220000000800 */
[----:B-1----:R-:W-:-:S07]  /*16a20*/  ISETP.NE.U32.AND P1, PT, R2, RZ, PT ;  /* 0x000000ff0200720c */ /* 0x002fce0003f25070 */
[----:B------:R1:W-:Y:S01]  /*16a30*/  @!UP1 UTMAPF.L2.4D [UR36], [UR4] ;  /* 0x00000024040095b8 */ /* 0x0003e20008018000 */
[----:B------:R-:W-:Y:S01]  /*16a40*/  ISETP.NE.AND.EX P1, PT, R3, RZ, PT, P1 ;  /* 0x000000ff0300720c */ /* 0x000fe20003f25310 */
[----:B---3--:R-:W-:Y:S01]  /*16a50*/  @P0 IMAD.HI.U32 R0, R0, UR38, RZ ;  /* 0x0000002600000c27 */ /* 0x008fe2000f8e00ff */
[----:B------:R1:W-:Y:S04]  /*16a60*/  @!UP1 UTMAPF.L2.4D [UR8], [UR4] ;  /* 0x00000008040095b8 */ /* 0x0003e80008018000 */
[----:B----4-:R-:W-:Y:S01]  /*16a70*/  @P0 SHF.R.U32.HI R17, RZ, R5, R0 ;  /* 0x00000005ff110219 */ /* 0x010fe20000011600 */
[----:B------:R1:W-:Y:S01]  /*16a80*/  @!UP1 UTMAPF.L2.4D [UR12], [UR4] ;  /* 0x0000000c040095b8 */ /* 0x0003e20008018000 */
[----:B--2---:R-:W-:Y:S02]  /*16a90*/  SHF.R.S32.HI R21, RZ, 0x1f, R20 ;  /* 0x0000001fff157819 */ /* 0x004fe40000011414 */
[----:B------:R-:W-:Y:S01]  /*16aa0*/  SEL R0, R20, RZ, !P1 ;  /* 0x000000ff14007207 */ /* 0x000fe20004800000 */
[----:B-1----:R-:W-:Y:S06]  /*16ab0*/  BRA.DIV UR6, `(.L_x_1012) ;  /* 0x0000002e069c7947 */ /* 0x002fec000b800000 */
[----:B------:R1:W2:Y:S02]  /*16ac0*/  SHFL.IDX PT, R14, R4, RZ, 0x1f ;  /* 0x00001fff040e7589 */ /* 0x0002a400000e0000 */
.L_x_1077:
[----:B--2---:R-:W-:Y:S02]  /*16ad0*/  ISETP.NE.AND P0, PT, R14, RZ, PT ;  /* 0x000000ff0e00720c */ /* 0x004fe40003f05270 */
[----:B------:R-:W-:-:S11]  /*16ae0*/  PLOP3.LUT P6, PT, PT, PT, PT, 0x8, 0x0 ;  /* 0x000000000000781c */ /* 0x000fd60003fce170 */
[----:B------:R-:W-:Y:S05]  /*16af0*/  @P0 BRA `(.L_x_1013) ;  /* 0x0000000800040947 */ /* 0x000fea0003800000 */
[----:B-1----:R-:W2:Y:S01]  /*16b00*/  LDL R4, [R1+0xc] ;  /* 0x00000c0001047983 */ /* 0x002ea20000100800 */
[----:B------:R-:W-:Y:S01]  /*16b10*/  UMOV UR4, 0xffffffff ;  /* 0xffffffff00047882 */ /* 0x000fe20000000000 */
[----:B--2---:R-:W-:Y:S02]  /*16b20*/  VIADD R6, R4, 0xffffffff ;  /* 0xffffffff04067836 */ /* 0x004fe40000000000 */
[----:B------:R-:W-:Y:S05]  /*16b30*/  BRA.DIV UR4, `(.L_x_1014) ;  /* 0x0000002e049c7947 */ /* 0x000fea000b800000 */
[----:B------:R-:W-:-:S13]  /*16b40*/  ELECT P6, URZ, PT ;  /* 0x00000000003f782f */ /* 0x000fda00038c0000 */
.L_x_1080:
[----:B------:R-:W-:Y:S05]  /*16b50*/  @!P6 BRA `(.L_x_1015) ;  /* 0x000000040070e947 */ /* 0x000fea0003800000 */
        /* <DEDUP_REMOVED lines=19> */
.L_x_1016:
[----:B-1----:R-:W-:Y:S02]  /*16c90*/  LEA R2, R18, UR40, 0x3 ;  /* 0x0000002812027c11 */ /* 0x002fe4000f8e18ff */
[----:B------:R-:W-:Y:S02]  /*16ca0*/  SHF.L.U32 R3, R19, 0x1f, RZ ;  /* 0x0000001f13037819 */ /* 0x000fe400000006ff */
[----:B------:R-:W-:Y:S02]  /*16cb0*/  ISETP.NE.AND P0, PT, R8, RZ, PT ;  /* 0x000000ff0800720c */ /* 0x000fe40003f05270 */
[----:B------:R-:W1:Y:S02]  /*16cc0*/  SYNCS.PHASECHK.TRANS64.TRYWAIT P3, [R2+URZ+0x33480], R3 ;  /* 0x03348003020075a7 */ /* 0x000e64000806017f */
[----:B-1----:R-:W-:Y:S09]  /*16cd0*/  @!P3 BRA `(.L_x_1017) ;  /* 0x0000002c0054b947 */ /* 0x002ff20003800000 */
.L_x_1081:
[----:B------:R-:W-:Y:S05]  /*16ce0*/  @P0 BRA `(.L_x_1018) ;  /* 0x00000000001c0947 */ /* 0x000fea0003800000 */
[----:B------:R-:W2:Y:S01]  /*16cf0*/  S2R R4, SR_TID.X ;  /* 0x0000000000047919 */ /* 0x000ea20000002100 */
[----:B------:R-:W-:-:S04]  /*16d00*/  IMAD.MOV.U32 R5, RZ, RZ, 0x7800 ;  /* 0x00007800ff057424 */ /* 0x000fc800078e00ff */
[----:B------:R3:W-:Y:S01]  /*16d10*/  SYNCS.ARRIVE.TRANS64 RZ, [R2+URZ+0x33470], R5 ;  /* 0x0334700502ff79a7 */ /* 0x0007e2000800003f */
[----:B--2---:R-:W-:-:S04]  /*16d20*/  LOP3.LUT R4, R4, 0x1f, RZ, 0xc0, !PT ;  /* 0x0000001f04047812 */ /* 0x004fc800078ec0ff */
[----:B------:R-:W-:-:S13]  /*16d30*/  ISETP.NE.AND P3, PT, R4, RZ, PT ;  /* 0x000000ff0400720c */ /* 0x000fda0003f65270 */
[----:B---3--:R-:W-:Y:S05]  /*16d40*/  @!P3 BRA `(.L_x_1018) ;  /* 0x000000000004b947 */ /* 0x008fea0003800000 */
[----:B------:R-:W-:Y:S01]  /*16d50*/  BPT.TRAP 0x1 ;  /* 0x000000040000795c */ /* 0x000fe20000300000 */
.L_x_1018:
[----:B------:R-:W-:Y:S01]  /*16d60*/  IMAD.U32 R5, RZ, RZ, UR40 ;  /* 0x00000028ff057e24 */ /* 0x000fe2000f8e00ff */
        /* <DEDUP_REMOVED lines=24> */
[----:B------:R2:W-:Y:S01]  /*16ef0*/  UTMALDG.4D [UR8], [UR4], desc[UR6] ;  /* 0x00000608040075b4 */ /* 0x0005e20008019000 */
[----:B------:R-:W3:Y:S02]  /*16f00*/  SYNCS.PHASECHK.TRANS64.TRYWAIT P3, [R2+URZ+0x33440], R3 ;  /* 0x03344003020075a7 */ /* 0x000ee4000806017f */
[----:B--23--:R-:W-:Y:S05]  /*16f10*/  @!P3 BRA `(.L_x_1019) ;  /* 0x0000002800d8b947 */ /* 0x00cfea0003800000 */
.L_x_1082:
        /* <DEDUP_REMOVED lines=8> */
.L_x_1020:
        /* <DEDUP_REMOVED lines=24> */
.L_x_1015:
[----:B------:R-:W-:Y:S05]  /*17120*/  WARPSYNC.ALL ;  /* 0x0000000000007948 */ /* 0x000fea0003800000 */
[----:B------:R-:W-:Y:S01]  /*17130*/  BAR.SYNC.DEFER_BLOCKING 0x8, 0x120 ;  /* 0x0204800000007b1d */ /* 0x000fe20000010000 */
[----:B------:R-:W-:Y:S01]  /*17140*/  ELECT P0, URZ, PT ;  /* 0x00000000003f782f */ /* 0x000fe20003800000 */
[----:B------:R-:W-:Y:S02]  /*17150*/  UIADD3 UR4, UP0, UR48, 0x270, URZ ;  /* 0x0000027030047890 */ /* 0x000fe4000ff1e03f */
[----:B------:R-:W-:Y:S02]  /*17160*/  UIADD3 UR8, UR40, 0x1e200, URZ ;  /* 0x0001e20028087890 */ /* 0x000fe4000fffe03f */
[----:B------:R-:W-:-:S02]  /*17170*/  UIADD3 UR9, UR40, 0x33400, URZ ;  /* 0x0003340028097890 */ /* 0x000fc4000fffe03f */
[----:B------:R-:W-:Y:S02]  /*17180*/  UIADD3.X UR5, URZ, UR49, URZ, UP0, !UPT ;  /* 0x000000313f057290 */ /* 0x000fe400087fe43f */
[----:B------:R-:W-:Y:S02]  /*17190*/  UIADD3 UR24, UR40, 0x20200, URZ ;  /* 0x0002020028187890 */ /* 0x000fe4000fffe03f */
[----:B------:R-:W-:Y:S02]  /*171a0*/  UIADD3 UR16, UR40, 0x22200, URZ ;  /* 0x0002220028107890 */ /* 0x000fe4000fffe03f */
[----:B-12---:R-:W-:Y:S01]  /*171b0*/  @P0 IMAD.MOV.U32 R2, RZ, RZ, 0x6000 ;  /* 0x00006000ff020424 */ /* 0x006fe200078e00ff */
[----:B------:R-:W-:Y:S01]  /*171c0*/  UMOV UR6, 0x0 ;  /* 0x0000000000067882 */ /* 0x000fe20000000000 */
[----:B------:R-:W-:Y:S01]  /*171d0*/  UMOV UR7, 0x12f00000 ;  /* 0x12f0000000077882 */ /* 0x000fe20000000000 */
[----:B------:R-:W-:Y:S01]  /*171e0*/  UMOV UR10, URZ ;  /* 0x0000003f000a7c82 */ /* 0x000fe20008000000 */
[----:B------:R-:W-:Y:S01]  /*171f0*/  UMOV UR11, UR37 ;  /* 0x00000025000b7c82 */ /* 0x000fe20008000000 */
[----:B------:R-:W-:Y:S01]  /*17200*/  UMOV UR12, UR38 ;  /* 0x00000026000c7c82 */ /* 0x000fe20008000000 */
[----:B------:R-:W-:Y:S01]  /*17210*/  UMOV UR13, UR39 ;  /* 0x00000027000d7c82 */ /* 0x000fe20008000000 */
[----:B------:R-:W-:Y:S01]  /*17220*/  UMOV UR26, 0x40 ;  /* 0x00000040001a7882 */ /* 0x000fe20000000000 */
[----:B------:R-:W-:Y:S01]  /*17230*/  UMOV UR27, UR37 ;  /* 0x00000025001b7c82 */ /* 0x000fe20008000000 */
[----:B------:R-:W-:Y:S01]  /*17240*/  UMOV UR28, UR38 ;  /* 0x00000026001c7c82 */ /* 0x000fe20008000000 */
[----:B------:R2:W-:Y:S01]  /*17250*/  @P0 SYNCS.ARRIVE.TRANS64 RZ, [UR40+0x33400], R2 ;  /* 0x03340002ffff09a7 */ /* 0x0005e20008000028 */
[----:B------:R-:W-:Y:S01]  /*17260*/  UMOV UR29, UR39 ;  /* 0x00000027001d7c82 */ /* 0x000fe20008000000 */
[----:B------:R-:W-:Y:S01]  /*17270*/  UMOV UR25, UR9 ;  /* 0x0000000900197c82 */ /* 0x000fe20008000000 */
[----:B------:R-:W-:Y:S01]  /*17280*/  UMOV UR18, 0x80 ;  /* 0x0000008000127882 */ /* 0x000fe20000000000 */
[----:B------:R-:W-:Y:S01]  /*17290*/  UMOV UR19, UR37 ;  /* 0x0000002500137c82 */ /* 0x000fe20008000000 */
[----:B------:R-:W-:Y:S01]  /*172a0*/  UMOV UR20, UR38 ;  /* 0x0000002600147c82 */ /* 0x000fe20008000000 */
[----:B------:R-:W-:Y:S01]  /*172b0*/  UMOV UR21, UR39 ;  /* 0x0000002700157c82 */ /* 0x000fe20008000000 */
[----:B------:R2:W-:Y:S01]  /*172c0*/  UTMALDG.4D [UR8], [UR4], desc[UR6] ;  /* 0x00000608040075b4 */ /* 0x0005e20008019000 */
[----:B------:R-:W-:Y:S01]  /*172d0*/  UMOV UR17, UR9 ;  /* 0x0000000900117c82 */ /* 0x000fe20008000000 */
[----:B------:R2:W-:Y:S01]  /*172e0*/  UTMALDG.4D [UR24], [UR4], desc[UR6] ;  /* 0x00000618040075b4 */ /* 0x0005e20008019000 */
[----:B------:R2:W-:Y:S02]  /*172f0*/  UTMALDG.4D [UR16], [UR4], desc[UR6] ;  /* 0x00000610040075b4 */ /* 0x0005e40008019000 */
[----:B--2---:R-:W-:Y:S01]  /*17300*/  NOP ;  /* 0x0000000000007918 */ /* 0x004fe20000000000 */
.L_x_1013:
[----:B-1----:R-:W2:Y:S04]  /*17310*/  LDL.LU R4, [R1+0x10] ;  /* 0x0000100001047983 */ /* 0x002ea80000300800 */
[----:B------:R-:W3:Y:S01]  /*17320*/  LDL.LU R3, [R1+0xc] ;  /* 0x00000c0001037983 */ /* 0x000ee20000300800 */
[----:B------:R-:W-:Y:S01]  /*17330*/  BSSY B0, `(.L_x_1021) ;  /* 0x000000b000007945 */ /* 0x000fe20003800000 */
[----:B--2---:R-:W-:Y:S02]  /*17340*/  VIADD R4, R4, 0x1 ;  /* 0x0000000104047836 */ /* 0x004fe40000000000 */
[----:B---3--:R-:W-:-:S03]  /*17350*/  VIADD R3, R3, 0xfffffffe ;  /* 0xfffffffe03037836 */ /* 0x008fc60000000000 */
[----:B------:R-:W-:Y:S01]  /*17360*/  LEA.HI R2, R4, R4, RZ, 0x1 ;  /* 0x0000000404027211 */ /* 0x000fe200078f08ff */
[----:B------:R1:W-:Y:S03]  /*17370*/  STL [R1+0x10], R4 ;  /* 0x0000100401007387 */ /* 0x0003e60000100800 */
[----:B------:R-:W-:Y:S02]  /*17380*/  LOP3.LUT R2, R2, 0xfffffffe, RZ, 0xc0, !PT ;  /* 0xfffffffe02027812 */ /* 0x000fe400078ec0ff */
[----:B------:R-:W-:-:S03]  /*17390*/  ISETP.GE.AND P3, PT, R3, UR42, PT ;  /* 0x0000002a03007c0c */ /* 0x000fc6000bf66270 */
[----:B------:R-:W-:-:S05]  /*173a0*/  IMAD.IADD R2, R4, 0x1, -R2 ;  /* 0x0000000104027824 */ /* 0x000fca00078e0a02 */
[----:B------:R-:W-:-:S04]  /*173b0*/  SHF.L.U32 R2, R2, 0x1f, RZ ;  /* 0x0000001f02027819 */ /* 0x000fc800000006ff */
[----:B------:R-:W2:Y:S02]  /*173c0*/  SYNCS.PHASECHK.TRANS64.TRYWAIT P0, [UR40+0x33420], R2 ;  /* 0x03342002ff0075a7 */ /* 0x000ea40008000168 */
[----:B-12---:R-:W-:Y:S05]  /*173d0*/  @!P0 BRA `(.L_x_1022) ;  /* 0x0000002400bc8947 */ /* 0x006fea0003800000 */
.L_x_1083:
[----:B------:R-:W-:Y:S05]  /*173e0*/  BSYNC B0 ;  /* 0x0000000000007941 */ /* 0x000fea0003800000 */
.L_x_1021:
[----:B------:R-:W-:Y:S05]  /*173f0*/  @!P3 BRA `(.L_x_1023) ;  /* 0x0000001000b4b947 */ /* 0x000fea0003800000 */
[----:B-1----:R-:W-:Y:S02]  /*17400*/  IMAD.MOV.U32 R2, RZ, RZ, R18 ;  /* 0x000000ffff027224 */ /* 0x002fe400078e0012 */
[----:B------:R-:W-:-:S07]  /*17410*/  IMAD.MOV.U32 R8, RZ, RZ, R19 ;  /* 0x000000ffff087224 */ /* 0x000fce00078e0013 */
.L_x_1047:
        /* <DEDUP_REMOVED lines=8> */
[----:B------:R-:W-:Y:S01]  /*174a0*/  IMAD.MOV.U32 R9, RZ, RZ, R3 ;  /* 0x000000ffff097224 */ /* 0x000fe200078e0003 */
[----:B------:R-:W-:Y:S06]  /*174b0*/  @!P1 BRA `(.L_x_1026) ;  /* 0x0000000000489947 */ /* 0x000fec0003800000 */
[----:B------:R-:W1:Y:S01]  /*174c0*/  LDC R0, c[0x0][0x41c] ;  /* 0x00010700ff007b82 */ /* 0x000e620000000800 */
[----:B------:R-:W-:Y:S02]  /*174d0*/  ULDC.64 UR4, c[0x0][0x408] ;  /* 0x0001020000047ab9 */ /* 0x000fe40000000a00 */
[----:B------:R-:W-:Y:S01]  /*174e0*/  IMAD R7, R21, UR4, RZ ;  /* 0x0000000415077c24 */ /* 0x000fe2000f8e02ff */
        /* <DEDUP_REMOVED lines=8> */
[C---:B------:R-:W-:Y:S02]  /*17570*/  IMAD R0, R20.reuse, UR5, R7 ;  /* 0x0000000514007c24 */ /* 0x040fe4000f8e0207 */
[----:B------:R-:W-:Y:S01]  /*17580*/  IMAD.WIDE.U32 R4, R20, UR4, R4 ;  /* 0x0000000414047c25 */ /* 0x000fe2000f8e0004 */
[----:B------:R-:W-:-:S03]  /*17590*/  ULDC.64 UR4, c[0x0][0x3f8] ;  /* 0x0000fe0000047ab9 */ /* 0x000fc60000000a00 */
[----:B------:R-:W-:Y:S01]  /*175a0*/  IMAD.IADD R0, R0, 0x1, R5 ;  /* 0x0000000100007824 */ /* 0x000fe200078e0205 */
[----:B------:R-:W-:-:S04]  /*175b0*/  LEA R6, P0, R4, UR4, 0x2 ;  /* 0x0000000404067c11 */ /* 0x000fc8000f8010ff */
[----:B------:R-:W-:-:S05]  /*175c0*/  LEA.HI.X R7, R4, UR5, R0, 0x2, P0 ;  /* 0x0000000504077c11 */ /* 0x000fca00080f1400 */
[----:B------:R1:W5:Y:S04]  /*175d0*/  LDG.E R0, desc[UR52][R6.64] ;  /* 0x0000003406007981 */ /* 0x000368000c1e1900 */
.L_x_1026:
[----:B------:R-:W2:Y:S01]  /*175e0*/  S2R R4, SR_TID.X ;  /* 0x0000000000047919 */ /* 0x000ea20000002100 */
[----:B-1----:R-:W-:Y:S01]  /*175f0*/  LEA R6, R18, UR40, 0x3 ;  /* 0x0000002812067c11 */ /* 0x002fe2000f8e18ff */
[----:B------:R-:W-:Y:S01]  /*17600*/  BSSY B1, `(.L_x_1027) ;  /* 0x0000006000017945 */ /* 0x000fe20003800000 */
[----:B--2---:R-:W-:Y:S02]  /*17610*/  LOP3.LUT R5, R4, 0x7f, RZ, 0xc0, !PT ;  /* 0x0000007f04057812 */ /* 0x004fe400078ec0ff */
[----:B------:R-:W-:Y:S02]  /*17620*/  SHF.L.U32 R4, R19, 0x1f, RZ ;  /* 0x0000001f13047819 */ /* 0x000fe400000006ff */
[----:B------:R-:W-:Y:S02]  /*17630*/  ISETP.NE.AND P3, PT, R5, RZ, PT ;  /* 0x000000ff0500720c */ /* 0x000fe40003f65270 */
[----:B------:R-:W1:Y:S02]  /*17640*/  SYNCS.PHASECHK.TRANS64.TRYWAIT P0, [R6+URZ+0x33480], R4 ;  /* 0x03348004060075a7 */ /* 0x000e64000800017f */
[----:B-1----:R-:W-:Y:S09]  /*17650*/  @!P0 BRA `(.L_x_1028) ;  /* 0x0000002400348947 */ /* 0x002ff20003800000 */
.L_x_1084:
[----:B------:R-:W-:Y:S05]  /*17660*/  BSYNC B1 ;  /* 0x0000000000017941 */ /* 0x000fea0003800000 */
.L_x_1027:
        /* <DEDUP_REMOVED lines=9> */
.L_x_1030:
[----:B------:R-:W-:Y:S05]  /*17700*/  BSYNC B1 ;  /* 0x0000000000017941 */ /* 0x000fea0003800000 */
.L_x_1029:
        /* <DEDUP_REMOVED lines=13> */
.L_x_1031:
        /* <DEDUP_REMOVED lines=16> */
.L_x_1032:
        /* <DEDUP_REMOVED lines=16> */
.L_x_1033:
        /* <DEDUP_REMOVED lines=12> */
.L_x_1085:
[----:B------:R-:W-:Y:S05]  /*17aa0*/  BSYNC B1 ;  /* 0x0000000000017941 */ /* 0x000fea0003800000 */
.L_x_1034:
        /* <DEDUP_REMOVED lines=11> */
.L_x_1037:
[----:B------:R-:W-:Y:S05]  /*17b60*/  BSYNC B1 ;  /* 0x0000000000017941 */ /* 0x000fea0003800000 */
.L_x_1036:
[----:B------:R-:W-:Y:S01]  /*17b70*/  R2UR UR10, R12 ;  /* 0x000000000c0a72ca */ /* 0x000fe200000e0000 */
[----:B------:R-:W-:Y:S01]  /*17b80*/  UIADD3 UR4, UP0, UR48, 0x370, URZ ;  /* 0x0000037030047890 */ /* 0x000fe2000ff1e03f */
[----:B------:R-:W-:Y:S01]  /*17b90*/  R2UR UR6, R4 ;  /* 0x00000000040672ca */ /* 0x000fe200000e0000 */
[----:B------:R-:W-:Y:S01]  /*17ba0*/  VIADD R6, R6, 0x33430 ;  /* 0x0003343006067836 */ /* 0x000fe20000000000 */
[----:B------:R-:W-:Y:S01]  /*17bb0*/  R2UR UR7, R5 ;  /* 0x00000000050772ca */ /* 0x000fe200000e0000 */
[----:B------:R-:W-:Y:S01]  /*17bc0*/  VIADD R11, R7, 0x24200 ;  /* 0x00024200070b7836 */ /* 0x000fe20000000000 */
[----:B------:R-:W-:Y:S01]  /*17bd0*/  R2UR UR12, R17 ;  /* 0x00000000110c72ca */ /* 0x000fe200000e0000 */
[----:B------:R-:W-:Y:S01]  /*17be0*/  UIADD3.X UR5, URZ, UR49, URZ, UP0, !UPT ;  /* 0x000000313f057290 */ /* 0x000fe200087fe43f */
[----:B------:R-:W-:-:S13]  /*17bf0*/  PLOP3.LUT P0, PT, PT, PT, PT, 0x80, 0x0 ;  /* 0x000000000000781c */ /* 0x000fda0003f0f070 */
.L_x_1038:
        /* <DEDUP_REMOVED lines=15> */
.L_x_1039:
        /* <DEDUP_REMOVED lines=15> */
.L_x_1040:
        /* <DEDUP_REMOVED lines=9> */
.L_x_1025:
[----:B------:R-:W-:Y:S05]  /*17e70*/  BSYNC B0 ;  /* 0x0000000000007941 */ /* 0x000fea0003800000 */
.L_x_1024:
[----:B------:R-:W-:-:S06]  /*17e80*/  UISETP.NE.AND UP0, UPT, UR41, 0x3, UPT ;  /* 0x000000032900788c */ /* 0x000fcc000bf05270 */
[----:B------:R-:W-:-:S13]  /*17e90*/  PLOP3.LUT P0, PT, PT, PT, UP0, 0x80, 0x0 ;  /* 0x000000000000781c */ /* 0x000fda0003f0f008 */
[----:B------:R-:W-:Y:S05]  /*17ea0*/  @!P0 BRA `(.L_x_1041) ;  /* 0x0000000000048947 */ /* 0x000fea0003800000 */
[----:B------:R-:W-:Y:S01]  /*17eb0*/  BPT.TRAP 0x1 ;  /* 0x000000040000795c */ /* 0x000fe20000300000 */
.L_x_1041:
        /* <DEDUP_REMOVED lines=8> */
.L_x_1086:
[----:B------:R-:W-:Y:S05]  /*17f40*/  BSYNC B0 ;  /* 0x0000000000007941 */ /* 0x000fea0003800000 */
.L_x_1042:
[----:B------:R-:W-:Y:S05]  /*17f50*/  @!P0 BRA `(.L_x_1044) ;  /* 0x0000000000048947 */ /* 0x000fea0003800000 */
[----:B------:R-:W-:Y:S01]  /*17f60*/  BPT.TRAP 0x1 ;  /* 0x000000040000795c */ /* 0x000fe20000300000 */
.L_x_1044:
[----:B-1----:R-:W-:Y:S01]  /*17f70*/  SHF.L.U32 R4, R8, 0x1f, RZ ;  /* 0x0000001f08047819 */ /* 0x002fe200000006ff */
[----:B------:R-:W-:-:S03]  /*17f80*/  IMAD R10, R2, 0x7800, RZ ;  /* 0x00007800020a7824 */ /* 0x000fc600078e02ff */
[----:B------:R-:W1:Y:S02]  /*17f90*/  SYNCS.PHASECHK.TRANS64.TRYWAIT P3, [R13+URZ+0x33460], R4 ;  /* 0x033460040d0075a7 */ /* 0x000e64000806017f */
[----:B-1----:R-:W-:Y:S05]  /*17fa0*/  @!P3 BRA `(.L_x_1045) ;  /* 0x0000001c001cb947 */ /* 0x002fea0003800000 */
.L_x_1087:
        /* <DEDUP_REMOVED lines=104> */
.L_x_1046:
[----:B--2---:R-:W-:Y:S01]  /*18630*/  SYNCS.ARRIVE.TRANS64.A1T0 RZ, [R13+URZ+0x33450], RZ ;  /* 0x033450ff0dff79a7 */ /* 0x004fe2000810003f */
[----:B------:R-:W-:Y:S01]  /*18640*/  BAR.SYNC.DEFER_BLOCKING 0x2, 0x80 ;  /* 0x0082000000007b1d */ /* 0x000fe20000010000 */
[----:B------:R-:W-:Y:S01]  /*18650*/  ISETP.GT.AND P0, PT, R3, UR42, PT ;  /* 0x0000002a03007c0c */ /* 0x000fe2000bf04270 */
[----:B------:R-:W-:Y:S02]  /*18660*/  @!P2 VIADD R2, R13, 0x33480 ;  /* 0x000334800d02a836 */ /* 0x000fe40000000000 */
[----:B------:R-:W-:Y:S02]  /*18670*/  VIADD R3, R3, 0xffffffff ;  /* 0xffffffff03037836 */ /* 0x000fe40000000000 */
[----:B-1----:R-:W-:Y:S01]  /*18680*/  IMAD.MOV.U32 R8, RZ, RZ, R19 ;  /* 0x000000ffff087224 */ /* 0x002fe200078e0013 */
[----:B------:R-:W-:-:S04]  /*18690*/  @!P2 PRMT R2, RZ, 0x654, R2 ;  /* 0x00000654ff02a816 */ /* 0x000fc80000000002 */
[----:B------:R1:W-:Y:S02]  /*186a0*/  @!P2 SYNCS.ARRIVE.TRANS64.RED.A1T0 RZ, [R2+URZ], RZ ;  /* 0x000000ff02ffa9a7 */ /* 0x0003e4000810043f */
[----:B-1----:R-:W-:Y:S01]  /*186b0*/  IMAD.MOV.U32 R2, RZ, RZ, R18 ;  /* 0x000000ffff027224 */ /* 0x002fe200078e0012 */
[----:B------:R-:W-:Y:S06]  /*186c0*/  @P0 BRA `(.L_x_1047) ;  /* 0xffffffec00540947 */ /* 0x000fec000383ffff */
.L_x_1023:
[----:B------:R-:W-:Y:S04]  /*186d0*/  BSSY B0, `(.L_x_1048) ;  /* 0x000000f000007945 */ /* 0x000fe80003800000 */
[----:B------:R-:W-:Y:S05]  /*186e0*/  @P2 BRA `(.L_x_1049) ;  /* 0x0000000000342947 */ /* 0x000fea0003800000 */
[----:B-1----:R-:W1:Y:S01]  /*186f0*/  S2R R5, SR_LANEID ;  /* 0x0000000000057919 */ /* 0x002e620000000000 */
[----:B------:R-:W-:Y:S01]  /*18700*/  VOTEU.ANY UR4, UPT, PT ;  /* 0x0000000000047886 */ /* 0x000fe200038e0100 */
[----:B------:R-:W2:Y:S01]  /*18710*/  LDC.64 R2, c[0x0][0xdf0] ;  /* 0x00037c00ff027b82 */ /* 0x000ea20000000a00 */
[----:B------:R-:W1:Y:S02]  /*18720*/  FLO.U32 R0, UR4 ;  /* 0x0000000400007d00 */ /* 0x000e6400080e0000 */
[----:B-1----:R-:W-:-:S06]  /*18730*/  ISETP.EQ.U32.AND P0, PT, R0, R5, PT ;  /* 0x000000050000720c */ /* 0x002fcc0003f02070 */
[----:B------:R-:W2:Y:S07]  /*18740*/  POPC R5, UR4 ;  /* 0x0000000400057d09 */ /* 0x000eae0008000000 */
[----:B--2---:R-:W2:Y:S01]  /*18750*/  @P0 ATOMG.E.ADD.STRONG.GPU PT, R3, desc[UR52][R2.64], R5 ;  /* 0x00000005020309a8 */ /* 0x004ea200081ee1f4 */
[----:B------:R-:W1:Y:S02]  /*18760*/  S2R R4, SR_LTMASK ;  /* 0x0000000000047919 */ /* 0x000e640000003900 */
[----:B-1----:R-:W-:-:S04]  /*18770*/  LOP3.LUT R4, R4, UR4, RZ, 0xc0, !PT ;  /* 0x0000000404047c12 */ /* 0x002fc8000f8ec0ff */
[----:B------:R-:W1:Y:S01]  /*18780*/  POPC R7, R4 ;  /* 0x0000000400077309 */ /* 0x000e620000000000 */
[----:B--2---:R-:W1:Y:S02]  /*18790*/  SHFL.IDX PT, R0, R3, R0, 0x1f ;  /* 0x00001f0003007589 */ /* 0x004e6400000e0000 */
[----:B-1----:R-:W-:-:S05]  /*187a0*/  IADD3 R0, R0, UR43, R7 ;  /* 0x0000002b00007c10 */ /* 0x002fca000fffe007 */
[----:B------:R2:W-:Y:S02]  /*187b0*/  STL [R1+0x8], R0 ;  /* 0x0000080001007387 */ /* 0x0005e40000100800 */
.L_x_1049:
[----:B------:R-:W-:Y:S05]  /*187c0*/  BSYNC B0 ;  /* 0x0000000000007941 */ /* 0x000fea0003800000 */
.L_x_1048:
[----:B------:R-:W-:-:S06]  /*187d0*/  UISETP.NE.AND UP0, UPT, UR41, 0x3, UPT ;  /* 0x000000032900788c */ /* 0x000fcc000bf05270 */
[----:B------:R-:W-:-:S13]  /*187e0*/  PLOP3.LUT P0, PT, PT, PT, UP0, 0x80, 0x0 ;  /* 0x000000000000781c */ /* 0x000fda0003f0f008 */
[----:B------:R-:W-:Y:S05]  /*187f0*/  @!P0 BRA `(.L_x_1050) ;  /* 0x0000000000048947 */ /* 0x000fea0003800000 */
[----:B------:R-:W-:Y:S01]  /*18800*/  BPT.TRAP 0x1 ;  /* 0x000000040000795c */ /* 0x000fe20000300000 */
.L_x_1050:
[----:B--2---:R-:W-:Y:S01]  /*18810*/  LOP3.LUT R0, R19, 0x1, RZ, 0x3c, !PT ;  /* 0x0000000113007812 */ /* 0x004fe200078e3cff */
[----:B-1----:R-:W-:Y:S01]  /*18820*/  IMAD.U32 R2, RZ, RZ, UR44 ;  /* 0x0000002cff027e24 */ /* 0x002fe2000f8e00ff */
[----:B------:R-:W-:Y:S01]  /*18830*/  LEA R3, R18, UR40, 0x3 ;  /* 0x0000002812037c11 */ /* 0x000fe2000f8e18ff */
[----:B------:R-:W-:Y:S01]  /*18840*/  BSSY B0, `(.L_x_1051) ;  /* 0x0000005000007945 */ /* 0x000fe20003800000 */
[----:B------:R-:W-:Y:S02]  /*18850*/  SHF.L.U32 R0, R0, 0x1f, RZ ;  /* 0x0000001f00007819 */ /* 0x000fe400000006ff */
[----:B------:R-:W-:Y:S02]  /*18860*/  ISETP.NE.AND P1, PT, R2, 0x3, PT ;  /* 0x000000030200780c */ /* 0x000fe40003f25270 */
[----:B------:R-:W1:Y:S02]  /*18870*/  SYNCS.PHASECHK.TRANS64.TRYWAIT P0, [R3+URZ+0x33470], R0 ;  /* 0x03347000030075a7 */ /* 0x000e64000800017f */
[----:B-1----:R-:W-:Y:S09]  /*18880*/  @!P0 BRA `(.L_x_1052) ;  /* 0x0000001000f88947 */ /* 0x002ff20003800000 */
.L_x_1088:
[----:B------:R-:W-:Y:S05]  /*18890*/  BSYNC B0 ;  /* 0x0000000000007941 */ /* 0x000fea0003800000 */
.L_x_1051:
[----:B------:R-:W-:Y:S05]  /*188a0*/  @!P1 BRA `(.L_x_1053) ;  /* 0x0000000000049947 */ /* 0x000fea0003800000 */
[----:B------:R-:W-:Y:S01]  /*188b0*/  BPT.TRAP 0x1 ;  /* 0x000000040000795c */ /* 0x000fe20000300000 */
.L_x_1053:
[----:B-1----:R-:W-:-:S04]  /*188c0*/  SHF.L.U32 R0, R19, 0x1f, RZ ;  /* 0x0000001f13007819 */ /* 0x002fc800000006ff */
[----:B------:R-:W1:Y:S02]  /*188d0*/  SYNCS.PHASECHK.TRANS64.TRYWAIT P0, [R3+URZ+0x33460], R0 ;  /* 0x03346000030075a7 */ /* 0x000e64000800017f */
[----:B-1----:R-:W-:Y:S05]  /*188e0*/  @!P0 BRA `(.L_x_1054) ;  /* 0x0000001000f48947 */ /* 0x002fea0003800000 */
.L_x_1089:
[----:B------:R-:W1:Y:S04]  /*188f0*/  LDL R4, [R1+0x4] ;  /* 0x0000040001047983 */ /* 0x000e680000100800 */
[----:B------:R-:W2:Y:S01]  /*18900*/  LDL R10, [R1] ;  /* 0x00000000010a7983 */ /* 0x000ea20000100800 */
[----:B------:R-:W-:Y:S01]  /*18910*/  IMAD R2, R18, 0x7800, RZ ;  /* 0x0000780012027824 */ /* 0x000fe200078e02ff */
[----:B------:R-:W-:Y:S05]  /*18920*/  WARPSYNC.ALL ;  /* 0x0000000000007948 */ /* 0x000fea0003800000 */
[----:B-1----:R-:W-:-:S02]  /*18930*/  LOP3.LUT R0, R2, R4, RZ, 0xfc, !PT ;  /* 0x0000000402007212 */ /* 0x002fc400078efcff */
[----:B--2---:R-:W-:-:S03]  /*18940*/  LOP3.LUT R2, R2, R10, RZ, 0xfc, !PT ;  /* 0x0000000a02027212 */ /* 0x004fc600078efcff */
        /* <DEDUP_REMOVED lines=99> */
.L_x_1055:
[----:B--2---:R-:W-:Y:S01]  /*18f80*/  SYNCS.ARRIVE.TRANS64.A1T0 RZ, [R3+URZ+0x33450], RZ ;  /* 0x033450ff03ff79a7 */ /* 0x004fe2000810003f */
[----:B------:R-:W-:Y:S02]  /*18f90*/  @!P2 VIADD R0, R3, 0x33480 ;  /* 0x000334800300a836 */ /* 0x000fe40000000000 */
[----:B------:R-:W-:-:S03]  /*18fa0*/  VIADD R18, R18, 0x1 ;  /* 0x0000000112127836 */ /* 0x000fc60000000000 */
[----:B------:R-:W-:Y:S01]  /*18fb0*/  @!P2 PRMT R0, RZ, 0x654, R0 ;  /* 0x00000654ff00a816 */ /* 0x000fe20000000000 */
[----:B------:R-:W-:Y:S01]  /*18fc0*/  BAR.SYNC.DEFER_BLOCKING 0x2, 0x80 ;  /* 0x0082000000007b1d */ /* 0x000fe20000010000 */
[----:B------:R-:W-:-:S04]  /*18fd0*/  ISETP.NE.AND P0, PT, R18, 0x2, PT ;  /* 0x000000021200780c */ /* 0x000fc80003f05270 */
[----:B------:R-:W-:Y:S01]  /*18fe0*/  SEL R18, R18, RZ, P0 ;  /* 0x000000ff12127207 */ /* 0x000fe20000000000 */
[----:B------:R2:W-:Y:S02]  /*18ff0*/  @!P2 SYNCS.ARRIVE.TRANS64.RED.A1T0 RZ, [R0+URZ], RZ ;  /* 0x000000ff00ffa9a7 */ /* 0x0005e4000810043f */
[----:B--2---:R-:W-:-:S04]  /*19000*/  SEL R0, RZ, 0x1, P0 ;  /* 0x00000001ff007807 */ /* 0x004fc80000000000 */
[----:B------:R-:W-:-:S07]  /*19010*/  LOP3.LUT R19, R19, R0, RZ, 0x3c, !PT ;  /* 0x0000000013137212 */ /* 0x000fce00078e3cff */
.L_x_1007:
[----:B------:R-:W-:Y:S05]  /*19020*/  BSYNC B6 ;  /* 0x0000000000067941 */ /* 0x000fea0003800000 */
.L_x_1005:
[----:B-1----:R1:W5:Y:S01]  /*19030*/  LDL R2, [R1+0x8] ;  /* 0x0000080001027983 */ /* 0x0023620000100800 */
[----:B------:R-:W-:-:S13]  /*19040*/  LOP3.LUT P0, RZ, R16, 0x2, RZ, 0xc0, !PT ;  /* 0x0000000210ff7812 */ /* 0x000fda000780c0ff */
[----:B-1----:R-:W-:Y:S05]  /*19050*/  @!P0 BRA `(.L_x_1056) ;  /* 0x0000000000208947 */ /* 0x002fea0003800000 */
[----:B------:R-:W1:Y:S08]  /*19060*/  S2UR UR5, SR_CgaCtaId ;  /* 0x00000000000579c3 */ /* 0x000e700000008800 */
[----:B------:R-:W-:Y:S06]  /*19070*/  BAR.SYNC.DEFER_BLOCKING 0x5, 0x180 ;  /* 0x0146000000007b1d */ /* 0x000fec0000010000 */
[----:B------:R-:W-:-:S02]  /*19080*/  UMOV UR4, 0x400 ;  /* 0x0000040000047882 */ /* 0x000fc40000000000 */
[----:B-1----:R-:W-:-:S09]  /*19090*/  ULEA UR4, UR5, UR4, 0x18 ;  /* 0x0000000405047291 */ /* 0x002fd2000f8ec03f */
[----:B-----5:R-:W1:Y:S04]  /*190a0*/  LDS R2, [UR4+0x334d0] ;  /* 0x0334d004ff027984 */ /* 0x020e680008000800 */
[----:B-1----:R1:W-:Y:S01]  /*190b0*/  STL [R1+0x8], R2 ;  /* 0x0000080201007387 */ /* 0x0023e20000100800 */
[----:B------:R-:W-:Y:S06]  /*190c0*/  BAR.ARV 0x4, 0x180 ;  /* 0x0106000000007b1d */ /* 0x000fec0000002000 */
[----:B------:R-:W-:Y:S05]  /*190d0*/  BRA `(.L_x_1057) ;  /* 0x00000000002c7947 */ /* 0x000fea0003800000 */
.L_x_1056:
[----:B--2---:R-:W1:Y:S01]  /*190e0*/  S2R R0, SR_TID.X ;  /* 0x0000000000007919 */ /* 0x004e620000002100 */
[----:B------:R-:W-:Y:S01]  /*190f0*/  BAR.SYNC.DEFER_BLOCKING 0x4, 0x180 ;  /* 0x0106000000007b1d */ /* 0x000fe20000010000 */
[----:B-1----:R-:W-:-:S04]  /*19100*/  LOP3.LUT R0, R0, 0x7f, RZ, 0xc0, !PT ;  /* 0x0000007f00007812 */ /* 0x002fc800078ec0ff */
[----:B------:R-:W-:-:S13]  /*19110*/  ISETP.NE.AND P0, PT, R0, RZ, PT ;  /* 0x000000ff0000720c */ /* 0x000fda0003f05270 */
[----:B------:R-:W1:Y:S01]  /*19120*/  @!P0 S2R R3, SR_CgaCtaId ;  /* 0x0000000000038919 */ /* 0x000e620000008800 */
[----:B------:R-:W-:-:S04]  /*19130*/  @!P0 MOV R0, 0x400 ;  /* 0x0000040000008802 */ /* 0x000fc80000000f00 */
[----:B-1----:R-:W-:Y:S02]  /*19140*/  @!P0 LEA R3, R3, R0, 0x18 ;  /* 0x0000000003038211 */ /* 0x002fe400078ec0ff */
[----:B-----5:R-:W1:Y:S04]  /*19150*/  SHFL.IDX PT, R0, R2, RZ, 0x1f ;  /* 0x00001fff02007589 */ /* 0x020e6800000e0000 */
[----:B------:R3:W-:Y:S04]  /*19160*/  @!P0 STS [R3+0x334d0], R2 ;  /* 0x0334d00203008388 */ /* 0x0007e80000000800 */
[----:B-1----:R3:W-:Y:S01]  /*19170*/  STL [R1+0x8], R0 ;  /* 0x0000080001007387 */ /* 0x0027e20000100800 */
[----:B------:R-:W-:Y:S06]  /*19180*/  BAR.ARV 0x5, 0x180 ;  /* 0x0146000000007b1d */ /* 0x000fec0000002000 */
.L_x_1057:
[----:B--23--:R-:W2:Y:S01]  /*19190*/  LDL R0, [R1+0x8] ;  /* 0x0000080001007983 */ /* 0x00cea20000100800 */
[----:B------:R-:W-:Y:S02]  /*191a0*/  ULDC UR4, c[0x0][0xda8] ;  /* 0x00036a0000047ab9 */ /* 0x000fe40000000800 */
[----:B--2---:R-:W-:-:S13]  /*191b0*/  ISETP.GE.AND P0, PT, R0, UR4, PT ;  /* 0x0000000400007c0c */ /* 0x004fda000bf06270 */
[----:B------:R-:W-:Y:S05]  /*191c0*/  @!P0 BRA `(.L_x_1058) ;  /* 0xffffffc800308947 */ /* 0x000fea000383ffff */
.L_x_996:
[----:B------:R-:W2:Y:S01]  /*191d0*/  LDL.LU R0, [R1+0x10] ;  /* 0x0000100001007983 */ /* 0x000ea20000300800 */
[----:B------:R-:W-:Y:S01]  /*191e0*/  BSSY B0, `(.L_x_1059) ;  /* 0x000000b000007945 */ /* 0x000fe20003800000 */
[----:B------:R-:W3:Y:S01]  /*191f0*/  S2R R4, SR_CgaCtaId ;  /* 0x0000000000047919 */ /* 0x000ee20000008800 */
[----:B--2---:R-:W-:-:S05]  /*19200*/  VIADD R0, R0, 0x1 ;  /* 0x0000000100007836 */ /* 0x004fca0000000000 */
[----:B-1----:R-:W-:-:S04]  /*19210*/  LEA.HI R2, R0, R0, RZ, 0x1 ;  /* 0x0000000000027211 */ /* 0x002fc800078f08ff */
[----:B------:R-:W-:-:S05]  /*19220*/  LOP3.LUT R3, R2, 0xfffffffe, RZ, 0xc0, !PT ;  /* 0xfffffffe02037812 */ /* 0x000fca00078ec0ff */
[----:B------:R-:W-:Y:S01]  /*19230*/  IMAD.IADD R0, R0, 0x1, -R3 ;  /* 0x0000000100007824 */ /* 0x000fe200078e0a03 */
[----:B------:R-:W-:-:S04]  /*19240*/  MOV R3, 0x400 ;  /* 0x0000040000037802 */ /* 0x000fc80000000f00 */
[----:B---3--:R-:W-:Y:S02]  /*19250*/  LEA R3, R4, R3, 0x18 ;  /* 0x0000000304037211 */ /* 0x008fe400078ec0ff */
[----:B------:R-:W-:-:S04]  /*19260*/  SHF.L.U32 R0, R0, 0x1f, RZ ;  /* 0x0000001f00007819 */ /* 0x000fc800000006ff */
[----:B------:R-:W1:Y:S02]  /*19270*/  SYNCS.PHASECHK.TRANS64.TRYWAIT P0, [R3+URZ+0x33420], R0 ;  /* 0x03342000030075a7 */ /* 0x000e64000800017f */
[----:B-1----:R-:W-:Y:S05]  /*19280*/  @!P0 BRA `(.L_x_1060) ;  /* 0x0000000800a08947 */ /* 0x002fea0003800000 */
.L_x_1090:
[----:B------:R-:W-:Y:S05]  /*19290*/  BSYNC B0 ;  /* 0x0000000000007941 */ /* 0x000fea0003800000 */
.L_x_1059:
[----:B------:R-:W-:-:S03]  /*192a0*/  UMOV UR4, 0xffffffff ;  /* 0xffffffff00047882 */ /* 0x000fc60000000000 */
[----:B------:R-:W-:Y:S05]  /*192b0*/  BRA.DIV UR4, `(.L_x_1061) ;  /* 0x0000000a04a87947 */ /* 0x000fea000b800000 */
[----:B-1----:R-:W1:Y:S02]  /*192c0*/  S2R R0, SR_TID.X ;  /* 0x0000000000007919 */ /* 0x002e640000002100 */
[----:B-1----:R-:W-:-:S04]  /*192d0*/  SHF.R.U32.HI R0, RZ, 0x5, R0 ;  /* 0x00000005ff007819 */ /* 0x002fc80000011600 */
[----:B------:R-:W-:-:S05]  /*192e0*/  LOP3.LUT R0, R0, 0x3, RZ, 0xc0, !PT ;  /* 0x0000000300007812 */ /* 0x000fca00078ec0ff */
[----:B------:R1:W2:Y:S02]  /*192f0*/  SHFL.IDX PT, R14, R0, RZ, 0x1f ;  /* 0x00001fff000e7589 */ /* 0x0002a400000e0000 */
.L_x_1093:
[----:B--2---:R-:W-:Y:S01]  /*19300*/  ISETP.NE.AND P0, PT, R14, RZ, PT ;  /* 0x000000ff0e00720c */ /* 0x004fe20003f05270 */
[----:B------:R-:W-:-:S12]  /*19310*/  BSSY B0, `(.L_x_1062) ;  /* 0x000002b000007945 */ /* 0x000fd80003800000 */
[----:B------:R-:W-:Y:S05]  /*19320*/  @P0 BRA `(.L_x_1063) ;  /* 0x0000000000a40947 */ /* 0x000fea0003800000 */
[----:B------:R-:W-:-:S03]  /*19330*/  UMOV UR4, 0xffffffff ;  /* 0xffffffff00047882 */ /* 0x000fc60000000000 */
[----:B------:R-:W-:Y:S05]  /*19340*/  BRA.DIV UR4, `(.L_x_1064) ;  /* 0x0000000a04b87947 */ /* 0x000fea000b800000 */
[----:B------:R-:W-:-:S13]  /*19350*/  ELECT P6, URZ, PT ;  /* 0x00000000003f782f */ /* 0x000fda00038c0000 */
.L_x_1096:
[----:B------:R-:W-:Y:S05]  /*19360*/  @!P6 BRA `(.L_x_1063) ;  /* 0x000000000094e947 */ /* 0x000fea0003800000 */
[----:B------:R-:W-:-:S06]  /*19370*/  ULOP3.LUT UR4, UR46, 0x2, URZ, 0xfc, !UPT ;  /* 0x000000022e047892 */ /* 0x000fcc000f8efc3f */
[----:B-1----:R-:W-:-:S05]  /*19380*/  IMAD.U32 R0, RZ, RZ, UR4 ;  /* 0x00000004ff007e24 */ /* 0x002fca000f8e00ff */
[----:B------:R-:W-:-:S13]  /*19390*/  ISETP.NE.AND P0, PT, R0, 0x3, PT ;  /* 0x000000030000780c */ /* 0x000fda0003f05270 */
[----:B------:R-:W-:Y:S05]  /*193a0*/  @!P0 BRA `(.L_x_1065) ;  /* 0x0000000000048947 */ /* 0x000fea0003800000 */
[----:B------:R-:W-:Y:S01]  /*193b0*/  BPT.TRAP 0x1 ;  /* 0x000000040000795c */ /* 0x000fe20000300000 */
.L_x_1065:
        /* <DEDUP_REMOVED lines=8> */
[----:B------:R-:W-:Y:S02]  /*19440*/  SEL R2, R0, RZ, P2 ;  /* 0x000000ff00027207 */ /* 0x000fe40001000000 */
[----:B------:R-:W-:-:S03]  /*19450*/  SHF.L.U32 R0, R19, 0x1f, RZ ;  /* 0x0000001f13007819 */ /* 0x000fc600000006ff */
[----:B------:R-:W-:Y:S01]  /*19460*/  IMAD R5, R2, 0x8, R5 ;  /* 0x0000000802057824 */ /* 0x000fe200078e0205 */
[----:B-1----:R-:W-:Y:S06]  /*19470*/  @!P1 BRA `(.L_x_1066) ;  /* 0x00000008008c9947 */ /* 0x002fec0003800000 */
.L_x_1097:
[----:B------:R-:W2:Y:S02]  /*19480*/  SYNCS.PHASECHK.TRANS64.TRYWAIT P1, [R5+URZ], R0 ;  /* 0x00000000050075a7 */ /* 0x000ea4000802017f */
[----:B--2---:R-:W-:Y:S05]  /*19490*/  @!P1 BRA `(.L_x_1067) ;  /* 0x0000000800989947 */ /* 0x004fea0003800000 */
.L_x_1098:
[----:B------:R-:W-:Y:S05]  /*194a0*/  @!P0 BRA `(.L_x_1068) ;  /* 0x0000000000048947 */ /* 0x000fea0003800000 */
[----:B------:R-:W-:Y:S01]  /*194b0*/  BPT.TRAP 0x1 ;  /* 0x000000040000795c */ /* 0x000fe20000300000 */
.L_x_1068:
[----:B--2---:R-:W-:-:S04]  /*194c0*/  IMAD R5, R18, 0x8, R3 ;  /* 0x0000000812057824 */ /* 0x004fc800078e0203 */
[----:B------:R-:W2:Y:S02]  /*194d0*/  SYNCS.PHASECHK.TRANS64.TRYWAIT P1, [R5+URZ+0x33460], R4 ;  /* 0x03346004050075a7 */ /* 0x000ea4000802017f */
[----:B--2---:R-:W-:Y:S05]  /*194e0*/  @!P1 BRA `(.L_x_1069) ;  /* 0x0000000800989947 */ /* 0x004fea0003800000 */
.L_x_1099:
[----:B------:R-:W-:Y:S05]  /*194f0*/  @!P0 BRA `(.L_x_1070) ;  /* 0x0000000000048947 */ /* 0x000fea0003800000 */
[----:B------:R-:W-:Y:S01]  /*19500*/  BPT.TRAP 0x1 ;  /* 0x000000040000795c */ /* 0x000fe20000300000 */
.L_x_1070:
[----:B------:R-:W-:-:S04]  /*19510*/  IMAD R3, R2, 0x8, R3 ;  /* 0x0000000802037824 */ /* 0x000fc800078e0203 */
[----:B------:R-:W3:Y:S02]  /*19520*/  SYNCS.PHASECHK.TRANS64.TRYWAIT P1, [R3+URZ+0x33460], R0 ;  /* 0x03346000030075a7 */ /* 0x000ee4000802017f */
[----:B---3--:R-:W-:Y:S05]  /*19530*/  @!P1 BRA `(.L_x_1071) ;  /* 0x0000000800989947 */ /* 0x008fea0003800000 */
.L_x_1100:
[----:B------:R-:W-:Y:S05]  /*19540*/  @!P0 BRA `(.L_x_1072) ;  /* 0x0000000000048947 */ /* 0x000fea0003800000 */
[----:B------:R-:W-:Y:S01]  /*19550*/  BPT.TRAP 0x1 ;  /* 0x000000040000795c */ /* 0x000fe20000300000 */
.L_x_1072:
[----:B------:R-:W4:Y:S02]  /*19560*/  SYNCS.PHASECHK.TRANS64.TRYWAIT P0, [R5+URZ+0x33480], R4 ;  /* 0x03348004050075a7 */ /* 0x000f24000800017f */
[----:B----4-:R-:W-:Y:S05]  /*19570*/  @!P0 BRA `(.L_x_1073) ;  /* 0x00000008009c8947 */ /* 0x010fea0003800000 */
.L_x_1074:
[----:B------:R1:W1:Y:S02]  /*19580*/  SYNCS.PHASECHK.TRANS64.TRYWAIT P0, [R3+URZ+0x33480], R0 ;  /* 0x03348000030075a7 */ /* 0x000264000800017f */
[----:B-1----:R-:W-:Y:S05]  /*19590*/  @!P0 NANOSLEEP.SYNCS 0x989680 ;  /* 0x009896800000895d */ /* 0x002fea0003900000 */
[----:B------:R-:W1:Y:S02]  /*195a0*/  @!P0 SYNCS.PHASECHK.TRANS64 P0, [R3+URZ+0x33480], R0 ;  /* 0x03348000030085a7 */ /* 0x000e64000800007f */
[----:B-1----:R-:W-:Y:S05]  /*195b0*/  @!P0 BRA `(.L_x_1074) ;  /* 0xfffffffc00f08947 */ /* 0x002fea000383ffff */
.L_x_1063:
[----:B------:R-:W-:Y:S05]  /*195c0*/  BSYNC B0 ;  /* 0x0000000000007941 */ /* 0x000fea0003800000 */
.L_x_1062:
[----:B------:R-:W-:Y:S05]  /*195d0*/  EXIT ;  /* 0x000000000000794d */ /* 0x000fea0003800000 */
.L_x_909:
[----:B-1----:R-:W-:-:S04]  /*195e0*/  IMAD.U32 R3, RZ, RZ, UR38 ;  /* 0x00000026ff037e24 */ /* 0x002fc8000f8e00ff */
[----:B------:R1:W2:Y:S03]  /*195f0*/  SYNCS.PHASECHK.TRANS64.TRYWAIT P1, [R3+URZ+0x33400], R0 ;  /* 0x03340000030075a7 */ /* 0x0002a6000802017f */
[----:B--2---:R-:W-:Y:S05]  /*19600*/  @!P1 NANOSLEEP.SYNCS 0x989680 ;  /* 0x009896800000995d */ /* 0x004fea0003900000 */
[----:B------:R-:W2:Y:S02]  /*19610*/  @!P1 SYNCS.PHASECHK.TRANS64 P1, [R3+URZ+0x33400], R0 ;  /* 0x03340000030095a7 */ /* 0x000ea4000802007f */
[----:B--2---:R-:W-:Y:S05]  /*19620*/  @!P1 BRA `(.L_x_909) ;  /* 0xfffffffc00ec9947 */ /* 0x004fea000383ffff */
[----:B------:R-:W-:Y:S05]  /*19630*/  BRA `(.L_x_1075) ;  /* 0xfffffe8400f87947 */ /* 0x000fea000383ffff */
.L_x_913:
[----:B--2---:R2:W3:Y:S02]  /*19640*/  SYNCS.PHASECHK.TRANS64.TRYWAIT P1, [R3+URZ+0x33430], R0 ;  /* 0x03343000030075a7 */ /* 0x0044e4000802017f */
[----:B---3--:R-:W-:Y:S05]  /*19650*/  @!P1 NANOSLEEP.SYNCS 0x989680 ;  /* 0x009896800000995d */ /* 0x008fea0003900000 */
[----:B------:R-:W3:Y:S02]  /*19660*/  @!P1 SYNCS.PHASECHK.TRANS64 P1, [R3+URZ+0x33430], R0 ;  /* 0x03343000030095a7 */ /* 0x000ee4000802007f */
[----:B---3--:R-:W-:Y:S05]  /*19670*/  @!P1 BRA `(.L_x_913) ;  /* 0xfffffffc00f09947 */ /* 0x008fea000383ffff */
[----:B------:R-:W-:Y:S05]  /*19680*/  BRA `(.L_x_912) ;  /* 0xfffffe8800247947 */ /* 0x000fea000383ffff */
.L_x_929:
[----:B--2---:R-:W-:-:S04]  /*19690*/  IMAD.U32 R11, RZ, RZ, UR6 ;  /* 0x00000006ff0b7e24 */ /* 0x004fc8000f8e00ff */
[----:B------:R2:W3:Y:S03]  /*196a0*/  SYNCS.PHASECHK.TRANS64.TRYWAIT P1, [R11+URZ+0x33430], R10 ;  /* 0x0334300a0b0075a7 */ /* 0x0004e6000802017f */
[----:B---3--:R-:W-:Y:S05]  /*196b0*/  @!P1 NANOSLEEP.SYNCS 0x989680 ;  /* 0x009896800000995d */ /* 0x008fea0003900000 */
[----:B------:R-:W3:Y:S02]  /*196c0*/  @!P1 SYNCS.PHASECHK.TRANS64 P1, [R11+URZ+0x33430], R10 ;  /* 0x0334300a0b0095a7 */ /* 0x000ee4000802007f */
[----:B---3--:R-:W-:Y:S05]  /*196d0*/  @!P1 BRA `(.L_x_929) ;  /* 0xfffffffc00ec9947 */ /* 0x008fea000383ffff */
[----:B------:R-:W-:Y:S05]  /*196e0*/  BRA `(.L_x_926) ;  /* 0xfffffecc00487947 */ /* 0x000fea000383ffff */
.L_x_933:
[----:B--2---:R-:W-:-:S04]  /*196f0*/  IMAD.U32 R11, RZ, RZ, UR6 ;  /* 0x00000006ff0b7e24 */ /* 0x004fc8000f8e00ff */
[----:B------:R2:W3:Y:S03]  /*19700*/  SYNCS.PHASECHK.TRANS64.TRYWAIT P1, [R11+URZ+0x33450], R10 ;  /* 0x0334500a0b0075a7 */ /* 0x0004e6000802017f */
[----:B---3--:R-:W-:Y:S05]  /*19710*/  @!P1 NANOSLEEP.SYNCS 0x989680 ;  /* 0x009896800000995d */ /* 0x008fea0003900000 */
[----:B------:R-:W3:Y:S02]  /*19720*/  @!P1 SYNCS.PHASECHK.TRANS64 P1, [R11+URZ+0x33450], R10 ;  /* 0x0334500a0b0095a7 */ /* 0x000ee4000802007f */
[----:B---3--:R-:W-:Y:S05]  /*19730*/  @!P1 BRA `(.L_x_933) ;  /* 0xfffffffc00ec9947 */ /* 0x008fea000383ffff */
[----:B------:R-:W-:Y:S05]  /*19740*/  BRA `(.L_x_930) ;  /* 0xfffffed800447947 */ /* 0x000fea000383ffff */
.L_x_951:
[----:B--2---:R-:W-:-:S04]  /*19750*/  IMAD.U32 R3, RZ, RZ, UR6 ;  /* 0x00000006ff037e24 */ /* 0x004fc8000f8e00ff */
[----:B------:R2:W3:Y:S03]  /*19760*/  SYNCS.PHASECHK.TRANS64.TRYWAIT P1, [R3+URZ+0x33430], R0 ;  /* 0x03343000030075a7 */ /* 0x0004e6000802017f */
[----:B---3--:R-:W-:Y:S05]  /*19770*/  @!P1 NANOSLEEP.SYNCS 0x989680 ;  /* 0x009896800000995d */ /* 0x008fea0003900000 */
[----:B------:R-:W3:Y:S02]  /*19780*/  @!P1 SYNCS.PHASECHK.TRANS64 P1, [R3+URZ+0x33430], R0 ;  /* 0x03343000030095a7 */ /* 0x000ee4000802007f */
[----:B---3--:R-:W-:Y:S05]  /*19790*/  @!P1 BRA `(.L_x_951) ;  /* 0xfffffffc00ec9947 */ /* 0x008fea000383ffff */
[----:B------:R-:W-:Y:S05]  /*197a0*/  BRA `(.L_x_948) ;  /* 0xffffff1800607947 */ /* 0x000fea000383ffff */
.L_x_955:
[----:B--2---:R-:W-:-:S04]  /*197b0*/  IMAD.U32 R3, RZ, RZ, UR6 ;  /* 0x00000006ff037e24 */ /* 0x004fc8000f8e00ff */
[----:B------:R2:W3:Y:S03]  /*197c0*/  SYNCS.PHASECHK.TRANS64.TRYWAIT P1, [R3+URZ+0x33450], R0 ;  /* 0x03345000030075a7 */ /* 0x0004e6000802017f */
[----:B---3--:R-:W-:Y:S05]  /*197d0*/  @!P1 NANOSLEEP.SYNCS 0x989680 ;  /* 0x009896800000995d */ /* 0x008fea0003900000 */
[----:B------:R-:W3:Y:S02]  /*197e0*/  @!P1 SYNCS.PHASECHK.TRANS64 P1, [R3+URZ+0x33450], R0 ;  /* 0x03345000030095a7 */ /* 0x000ee4000802007f */
[----:B---3--:R-:W-:Y:S05]  /*197f0*/  @!P1 BRA `(.L_x_955) ;  /* 0xfffffffc00ec9947 */ /* 0x008fea000383ffff */
[----:B------:R-:W-:Y:S05]  /*19800*/  BRA `(.L_x_952) ;  /* 0xffffff2400687947 */ /* 0x000fea000383ffff */
.L_x_962:
[----:B--2---:R-:W-:-:S04]  /*19810*/  IMAD.U32 R3, RZ, RZ, UR6 ;  /* 0x00000006ff037e24 */ /* 0x004fc8000f8e00ff */
[----:B------:R2:W3:Y:S03]  /*19820*/  SYNCS.PHASECHK.TRANS64.TRYWAIT P1, [R3+URZ+0x33430], R0 ;  /* 0x03343000030075a7 */ /* 0x0004e6000802017f */
[----:B---3--:R-:W-:Y:S05]  /*19830*/  @!P1 NANOSLEEP.SYNCS 0x989680 ;  /* 0x009896800000995d */ /* 0x008fea0003900000 */
[----:B------:R-:W3:Y:S02]  /*19840*/  @!P1 SYNCS.PHASECHK.TRANS64 P1, [R3+URZ+0x33430], R0 ;  /* 0x03343000030095a7 */ /* 0x000ee4000802007f */
[----:B---3--:R-:W-:Y:S05]  /*19850*/  @!P1 BRA `(.L_x_962) ;  /* 0xfffffffc00ec9947 */ /* 0x008fea000383ffff */
[----:B------:R-:W-:Y:S05]  /*19860*/  BRA `(.L_x_959) ;  /* 0xffffff4800087947 */ /* 0x000fea000383ffff */
.L_x_966:
[----:B--2---:R-:W-:-:S04]  /*19870*/  IMAD.U32 R3, RZ, RZ, UR6 ;  /* 0x00000006ff037e24 */ /* 0x004fc8000f8e00ff */
[----:B------:R2:W3:Y:S03]  /*19880*/  SYNCS.PHASECHK.TRANS64.TRYWAIT P1, [R3+URZ+0x33450], R0 ;  /* 0x03345000030075a7 */ /* 0x0004e6000802017f */
[----:B---3--:R-:W-:Y:S05]  /*19890*/  @!P1 NANOSLEEP.SYNCS 0x989680 ;  /* 0x009896800000995d */ /* 0x008fea0003900000 */
[----:B------:R-:W3:Y:S02]  /*198a0*/  @!P1 SYNCS.PHASECHK.TRANS64 P1, [R3+URZ+0x33450], R0 ;  /* 0x03345000030095a7 */ /* 0x000ee4000802007f */
[----:B---3--:R-:W-:Y:S05]  /*198b0*/  @!P1 BRA `(.L_x_966) ;  /* 0xfffffffc00ec9947 */ /* 0x008fea000383ffff */
[----:B------:R-:W-:Y:S05]  /*198c0*/  BRA `(.L_x_963) ;  /* 0xffffff5400107947 */ /* 0x000fea000383ffff */
.L_x_980:
[----:B--2---:R-:W-:-:S04]  /*198d0*/  IMAD.U32 R7, RZ, RZ, UR9 ;  /* 0x00000009ff077e24 */ /* 0x004fc8000f8e00ff */
[----:B------:R2:W3:Y:S03]  /*198e0*/  SYNCS.PHASECHK.TRANS64.TRYWAIT P1, [R7+URZ+0x33450], R4 ;  /* 0x03345004070075a7 */ /* 0x0004e6000802017f */
[----:B---3--:R-:W-:Y:S05]  /*198f0*/  @!P1 NANOSLEEP.SYNCS 0x989680 ;  /* 0x009896800000995d */ /* 0x008fea0003900000 */
[----:B------:R-:W3:Y:S02]  /*19900*/  @!P1 SYNCS.PHASECHK.TRANS64 P1, [R7+URZ+0x33450], R4 ;  /* 0x03345004070095a7 */ /* 0x000ee4000802007f */
[----:B---3--:R-:W-:Y:S05]  /*19910*/  @!P1 BRA `(.L_x_980) ;  /* 0xfffffffc00ec9947 */ /* 0x008fea000383ffff */
[----:B------:R-:W-:Y:S05]  /*19920*/  BRA `(.L_x_979) ;  /* 0xffffff9000747947 */ /* 0x000fea000383ffff */
.L_x_1012:
[----:B------:R-:W-:Y:S02]  /*19930*/  IMAD.MOV.U32 R13, RZ, RZ, R4 ;  /* 0x000000ffff0d7224 */ /* 0x000fe400078e0004 */
[----:B------:R-:W-:Y:S02]  /*19940*/  IMAD.MOV.U32 R12, RZ, RZ, RZ ;  /* 0x000000ffff0c7224 */ /* 0x000fe400078e00ff */
[----:B------:R-:W-:Y:S02]  /*19950*/  IMAD.MOV.U32 R11, RZ, RZ, 0x1f ;  /* 0x0000001fff0b7424 */ /* 0x000fe400078e00ff */
[----:B------:R-:W-:-:S07]  /*19960*/  IMAD.MOV.U32 R15, RZ, RZ, -0x1 ;  /* 0xffffffffff0f7424 */ /* 0x000fce00078e00ff */
[----:B------:R-:W-:Y:S05]  /*19970*/  WARPSYNC.COLLECTIVE R15, `(.L_x_1076) ;  /* 0x000000000f087348 */ /* 0x000fea0003c00000 */
[----:B------:R1:W2:Y:S02]  /*19980*/  SHFL.IDX P6, R14, R13, R12, R11 ;  /* 0x0000000c0d0e7389 */ /* 0x0002a400000c000b */
[----:B-12---:R-:W-:Y:S01]  /*19990*/  ENDCOLLECTIVE ;  /* 0x000000000000791b */ /* 0x006fe20003800000 */
.L_x_1076:
[----:B------:R-:W-:Y:S05]  /*199a0*/  BRA `(.L_x_1077) ;  /* 0xffffffd000487947 */ /* 0x000fea000383ffff */
.L_x_1014:
[----:B------:R-:W-:Y:S01]  /*199b0*/  BSSY B0, `(.L_x_1078) ;  /* 0x0000006000007945 */ /* 0x000fe20003800000 */
[----:B------:R-:W-:-:S07]  /*199c0*/  IMAD.MOV.U32 R15, RZ, RZ, -0x1 ;  /* 0xffffffffff0f7424 */ /* 0x000fce00078e00ff */
[----:B------:R-:W-:Y:S05]  /*199d0*/  WARPSYNC.COLLECTIVE R15, `(.L_x_1079) ;  /* 0x000000000f0c7348 */ /* 0x000fea0003c00000 */
[----:B------:R-:W-:Y:S02]  /*199e0*/  ELECT P6, UR62, PT ;  /* 0x00000000003e782f */ /* 0x000fe400038c0000 */
[----:B------:R-:W-:Y:S01]  /*199f0*/  MOV R14, UR62 ;  /* 0x0000003e000e7c02 */ /* 0x000fe20008000f00 */
[----:B------:R-:W-:Y:S10]  /*19a00*/  ENDCOLLECTIVE ;  /* 0x000000000000791b */ /* 0x000ff40003800000 */
.L_x_1079:
[----:B------:R-:W-:Y:S05]  /*19a10*/  BSYNC B0 ;  /* 0x0000000000007941 */ /* 0x000fea0003800000 */
.L_x_1078:
[----:B------:R-:W-:Y:S05]  /*19a20*/  BRA `(.L_x_1080) ;  /* 0xffffffd000487947 */ /* 0x000fea000383ffff */
.L_x_1017:
[----:B-1----:R1:W2:Y:S02]  /*19a30*/  SYNCS.PHASECHK.TRANS64.TRYWAIT P3, [R2+URZ+0x33480], R3 ;  /* 0x03348003020075a7 */ /* 0x0022a4000806017f */
[----:B--2---:R-:W-:Y:S05]  /*19a40*/  @!P3 NANOSLEEP.SYNCS 0x989680 ;  /* 0x009896800000b95d */ /* 0x004fea0003900000 */
[----:B------:R-:W2:Y:S02]  /*19a50*/  @!P3 SYNCS.PHASECHK.TRANS64 P3, [R2+URZ+0x33480], R3 ;  /* 0x033480030200b5a7 */ /* 0x000ea4000806007f */
[----:B--2---:R-:W-:Y:S05]  /*19a60*/  @!P3 BRA `(.L_x_1017) ;  /* 0xfffffffc00f0b947 */ /* 0x004fea000383ffff */
[----:B------:R-:W-:Y:S05]  /*19a70*/  BRA `(.L_x_1081) ;  /* 0xffffffd000987947 */ /* 0x000fea000383ffff */
.L_x_1019:
[----:B--2---:R2:W3:Y:S02]  /*19a80*/  SYNCS.PHASECHK.TRANS64.TRYWAIT P3, [R2+URZ+0x33440], R3 ;  /* 0x03344003020075a7 */ /* 0x0044e4000806017f */
[----:B---3--:R-:W-:Y:S05]  /*19a90*/  @!P3 NANOSLEEP.SYNCS 0x989680 ;  /* 0x009896800000b95d */ /* 0x008fea0003900000 */
[----:B------:R-:W3:Y:S02]  /*19aa0*/  @!P3 SYNCS.PHASECHK.TRANS64 P3, [R2+URZ+0x33440], R3 ;  /* 0x033440030200b5a7 */ /* 0x000ee4000806007f */
[----:B---3--:R-:W-:Y:S05]  /*19ab0*/  @!P3 BRA `(.L_x_1019) ;  /* 0xfffffffc00f0b947 */ /* 0x008fea000383ffff */
[----:B------:R-:W-:Y:S05]  /*19ac0*/  BRA `(.L_x_1082) ;  /* 0xffffffd400147947 */ /* 0x000fea000383ffff */
.L_x_1022:
[----:B-1----:R-:W-:-:S04]  /*19ad0*/  IMAD.U32 R5, RZ, RZ, UR40 ;  /* 0x00000028ff057e24 */ /* 0x002fc8000f8e00ff */
[----:B------:R1:W2:Y:S03]  /*19ae0*/  SYNCS.PHASECHK.TRANS64.TRYWAIT P0, [R5+URZ+0x33420], R2 ;  /* 0x03342002050075a7 */ /* 0x0002a6000800017f */
[----:B--2---:R-:W-:Y:S05]  /*19af0*/  @!P0 NANOSLEEP.SYNCS 0x989680 ;  /* 0x009896800000895d */ /* 0x004fea0003900000 */
[----:B------:R-:W2:Y:S02]  /*19b00*/  @!P0 SYNCS.PHASECHK.TRANS64 P0, [R5+URZ+0x33420], R2 ;  /* 0x03342002050085a7 */ /* 0x000ea4000800007f */
[----:B--2---:R-:W-:Y:S05]  /*19b10*/  @!P0 BRA `(.L_x_1022) ;  /* 0xfffffffc00ec8947 */ /* 0x004fea000383ffff */
[----:B------:R-:W-:Y:S05]  /*19b20*/  BRA `(.L_x_1083) ;  /* 0xffffffd8002c7947 */ /* 0x000fea000383ffff */
.L_x_1028:
[----:B-1----:R1:W2:Y:S02]  /*19b30*/  SYNCS.PHASECHK.TRANS64.TRYWAIT P0, [R6+URZ+0x33480], R4 ;  /* 0x03348004060075a7 */ /* 0x0022a4000800017f */
[----:B--2---:R-:W-:Y:S05]  /*19b40*/  @!P0 NANOSLEEP.SYNCS 0x989680 ;  /* 0x009896800000895d */ /* 0x004fea0003900000 */
[----:B------:R-:W2:Y:S02]  /*19b50*/  @!P0 SYNCS.PHASECHK.TRANS64 P0, [R6+URZ+0x33480], R4 ;  /* 0x03348004060085a7 */ /* 0x000ea4000800007f */
[----:B--2---:R-:W-:Y:S05]  /*19b60*/  @!P0 BRA `(.L_x_1028) ;  /* 0xfffffffc00f08947 */ /* 0x004fea000383ffff */
[----:B------:R-:W-:Y:S05]  /*19b70*/  BRA `(.L_x_1084) ;  /* 0xffffffd800b87947 */ /* 0x000fea000383ffff */
.L_x_1035:
[----:B--2---:R2:W3:Y:S02]  /*19b80*/  SYNCS.PHASECHK.TRANS64.TRYWAIT P0, [R6+URZ+0x33440], R4 ;  /* 0x03344004060075a7 */ /* 0x0044e4000800017f */
[----:B---3--:R-:W-:Y:S05]  /*19b90*/  @!P0 NANOSLEEP.SYNCS 0x989680 ;  /* 0x009896800000895d */ /* 0x008fea0003900000 */
[----:B------:R-:W3:Y:S02]  /*19ba0*/  @!P0 SYNCS.PHASECHK.TRANS64 P0, [R6+URZ+0x33440], R4 ;  /* 0x03344004060085a7 */ /* 0x000ee4000800007f */
[----:B---3--:R-:W-:Y:S05]  /*19bb0*/  @!P0 BRA `(.L_x_1035) ;  /* 0xfffffffc00f08947 */ /* 0x008fea000383ffff */
[----:B------:R-:W-:Y:S05]  /*19bc0*/  BRA `(.L_x_1085) ;  /* 0xffffffdc00b47947 */ /* 0x000fea000383ffff */
.L_x_1043:
[----:B-1----:R1:W2:Y:S02]  /*19bd0*/  SYNCS.PHASECHK.TRANS64.TRYWAIT P3, [R13+URZ+0x33470], R4 ;  /* 0x033470040d0075a7 */ /* 0x0022a4000806017f */
[----:B--2---:R-:W-:Y:S05]  /*19be0*/  @!P3 NANOSLEEP.SYNCS 0x989680 ;  /* 0x009896800000b95d */ /* 0x004fea0003900000 */
[----:B------:R-:W2:Y:S02]  /*19bf0*/  @!P3 SYNCS.PHASECHK.TRANS64 P3, [R13+URZ+0x33470], R4 ;  /* 0x033470040d00b5a7 */ /* 0x000ea4000806007f */
[----:B--2---:R-:W-:Y:S05]  /*19c00*/  @!P3 BRA `(.L_x_1043) ;  /* 0xfffffffc00f0b947 */ /* 0x004fea000383ffff */
[----:B------:R-:W-:Y:S05]  /*19c10*/  BRA `(.L_x_1086) ;  /* 0xffffffe000c87947 */ /* 0x000fea000383ffff */
.L_x_1045:
[----:B-1----:R1:W2:Y:S02]  /*19c20*/  SYNCS.PHASECHK.TRANS64.TRYWAIT P3, [R13+URZ+0x33460], R4 ;  /* 0x033460040d0075a7 */ /* 0x0022a4000806017f */
[----:B--2---:R-:W-:Y:S05]  /*19c30*/  @!P3 NANOSLEEP.SYNCS 0x989680 ;  /* 0x009896800000b95d */ /* 0x004fea0003900000 */
[----:B------:R-:W2:Y:S02]  /*19c40*/  @!P3 SYNCS.PHASECHK.TRANS64 P3, [R13+URZ+0x33460], R4 ;  /* 0x033460040d00b5a7 */ /* 0x000ea4000806007f */
[----:B--2---:R-:W-:Y:S05]  /*19c50*/  @!P3 BRA `(.L_x_1045) ;  /* 0xfffffffc00f0b947 */ /* 0x004fea000383ffff */
[----:B------:R-:W-:Y:S05]  /*19c60*/  BRA `(.L_x_1087) ;  /* 0xffffffe000d07947 */ /* 0x000fea000383ffff */
.L_x_1052:
[----:B-1----:R1:W2:Y:S02]  /*19c70*/  SYNCS.PHASECHK.TRANS64.TRYWAIT P0, [R3+URZ+0x33470], R0 ;  /* 0x03347000030075a7 */ /* 0x0022a4000800017f */
[----:B--2---:R-:W-:Y:S05]  /*19c80*/  @!P0 NANOSLEEP.SYNCS 0x989680 ;  /* 0x009896800000895d */ /* 0x004fea0003900000 */
[----:B------:R-:W2:Y:S02]  /*19c90*/  @!P0 SYNCS.PHASECHK.TRANS64 P0, [R3+URZ+0x33470], R0 ;  /* 0x03347000030085a7 */ /* 0x000ea4000800007f */
[----:B--2---:R-:W-:Y:S05]  /*19ca0*/  @!P0 BRA `(.L_x_1052) ;  /* 0xfffffffc00f08947 */ /* 0x004fea000383ffff */
[----:B------:R-:W-:Y:S05]  /*19cb0*/  BRA `(.L_x_1088) ;  /* 0xffffffe800f47947 */ /* 0x000fea000383ffff */
.L_x_1054:
[----:B-1----:R1:W2:Y:S02]  /*19cc0*/  SYNCS.PHASECHK.TRANS64.TRYWAIT P0, [R3+URZ+0x33460], R0 ;  /* 0x03346000030075a7 */ /* 0x0022a4000800017f */
[----:B--2---:R-:W-:Y:S05]  /*19cd0*/  @!P0 NANOSLEEP.SYNCS 0x989680 ;  /* 0x009896800000895d */ /* 0x004fea0003900000 */
[----:B------:R-:W2:Y:S02]  /*19ce0*/  @!P0 SYNCS.PHASECHK.TRANS64 P0, [R3+URZ+0x33460], R0 ;  /* 0x03346000030085a7 */ /* 0x000ea4000800007f */
[----:B--2---:R-:W-:Y:S05]  /*19cf0*/  @!P0 BRA `(.L_x_1054) ;  /* 0xfffffffc00f08947 */ /* 0x004fea000383ffff */
[----:B------:R-:W-:Y:S05]  /*19d00*/  BRA `(.L_x_1089) ;  /* 0xffffffe800f87947 */ /* 0x000fea000383ffff */
.L_x_1060:
[----:B-1----:R1:W2:Y:S02]  /*19d10*/  SYNCS.PHASECHK.TRANS64.TRYWAIT P0, [R3+URZ+0x33420], R0 ;  /* 0x03342000030075a7 */ /* 0x0022a4000800017f */
[----:B--2---:R-:W-:Y:S05]  /*19d20*/  @!P0 NANOSLEEP.SYNCS 0x989680 ;  /* 0x009896800000895d */ /* 0x004fea0003900000 */
[----:B------:R-:W2:Y:S02]  /*19d30*/  @!P0 SYNCS.PHASECHK.TRANS64 P0, [R3+URZ+0x33420], R0 ;  /* 0x03342000030085a7 */ /* 0x000ea4000800007f */
[----:B--2---:R-:W-:Y:S05]  /*19d40*/  @!P0 BRA `(.L_x_1060) ;  /* 0xfffffffc00f08947 */ /* 0x004fea000383ffff */
[----:B------:R-:W-:Y:S05]  /*19d50*/  BRA `(.L_x_1090) ;  /* 0xfffffff4004c7947 */ /* 0x000fea000383ffff */
.L_x_1061:
[----:B------:R-:W2:Y:S01]  /*19d60*/  S2R R2, SR_TID.X ;  /* 0x0000000000027919 */ /* 0x000ea20000002100 */
[----:B------:R-:W-:Y:S01]  /*19d70*/  BSSY B0, `(.L_x_1091) ;  /* 0x000000a000007945 */ /* 0x000fe20003800000 */
[----:B------:R-:W-:Y:S02]  /*19d80*/  IMAD.MOV.U32 R12, RZ, RZ, RZ ;  /* 0x000000ffff0c7224 */ /* 0x000fe400078e00ff */
[----:B------:R-:W-:Y:S02]  /*19d90*/  IMAD.MOV.U32 R11, RZ, RZ, 0x1f ;  /* 0x0000001fff0b7424 */ /* 0x000fe400078e00ff */
[----:B------:R-:W-:Y:S01]  /*19da0*/  IMAD.MOV.U32 R15, RZ, RZ, -0x1 ;  /* 0xffffffffff0f7424 */ /* 0x000fe200078e00ff */
[----:B--2---:R-:W-:-:S04]  /*19db0*/  SHF.R.U32.HI R2, RZ, 0x5, R2 ;  /* 0x00000005ff027819 */ /* 0x004fc80000011602 */
[----:B------:R-:W-:-:S05]  /*19dc0*/  LOP3.LUT R2, R2, 0x3, RZ, 0xc0, !PT ;  /* 0x0000000302027812 */ /* 0x000fca00078ec0ff */
[----:B------:R-:W-:-:S07]  /*19dd0*/  IMAD.MOV.U32 R13, RZ, RZ, R2 ;  /* 0x000000ffff0d7224 */ /* 0x000fce00078e0002 */
[----:B-1----:R-:W-:Y:S05]  /*19de0*/  WARPSYNC.COLLECTIVE R15, `(.L_x_1092) ;  /* 0x000000000f087348 */ /* 0x002fea0003c00000 */
[----:B------:R2:W3:Y:S02]  /*19df0*/  SHFL.IDX P6, R14, R13, R12, R11 ;  /* 0x0000000c0d0e7389 */ /* 0x0004e400000c000b */
[----:B-123--:R-:W-:Y:S01]  /*19e00*/  ENDCOLLECTIVE ;  /* 0x000000000000791b */ /* 0x00efe20003800000 */
.L_x_1092:
[----:B------:R-:W-:Y:S05]  /*19e10*/  BSYNC B0 ;  /* 0x0000000000007941 */ /* 0x000fea0003800000 */
.L_x_1091:
[----:B------:R-:W-:Y:S05]  /*19e20*/  BRA `(.L_x_1093) ;  /* 0xfffffff400347947 */ /* 0x000fea000383ffff */
.L_x_1064:
[----:B------:R-:W-:Y:S01]  /*19e30*/  BSSY B1, `(.L_x_1094) ;  /* 0x0000006000017945 */ /* 0x000fe20003800000 */
[----:B------:R-:W-:-:S07]  /*19e40*/  IMAD.MOV.U32 R15, RZ, RZ, -0x1 ;  /* 0xffffffffff0f7424 */ /* 0x000fce00078e00ff */
[----:B-1----:R-:W-:Y:S05]  /*19e50*/  WARPSYNC.COLLECTIVE R15, `(.L_x_1095) ;  /* 0x000000000f0c7348 */ /* 0x002fea0003c00000 */
[----:B------:R-:W-:Y:S02]  /*19e60*/  ELECT P6, UR62, PT ;  /* 0x00000000003e782f */ /* 0x000fe400038c0000 */
[----:B------:R-:W-:Y:S01]  /*19e70*/  MOV R14, UR62 ;  /* 0x0000003e000e7c02 */ /* 0x000fe20008000f00 */
[----:B-1----:R-:W-:Y:S10]  /*19e80*/  ENDCOLLECTIVE ;  /* 0x000000000000791b */ /* 0x002ff40003800000 */
.L_x_1095:
[----:B------:R-:W-:Y:S05]  /*19e90*/  BSYNC B1 ;  /* 0x0000000000017941 */ /* 0x000fea0003800000 */
.L_x_1094:
[----:B------:R-:W-:Y:S05]  /*19ea0*/  BRA `(.L_x_1096) ;  /* 0xfffffff4002c7947 */ /* 0x000fea000383ffff */
.L_x_1066:
[----:B-1----:R1:W2:Y:S02]  /*19eb0*/  SYNCS.PHASECHK.TRANS64.TRYWAIT P1, [R7+URZ], R4 ;  /* 0x00000004070075a7 */ /* 0x0022a4000802017f */
[----:B--2---:R-:W-:Y:S05]  /*19ec0*/  @!P1 NANOSLEEP.SYNCS 0x989680 ;  /* 0x009896800000995d */ /* 0x004fea0003900000 */
[----:B------:R-:W2:Y:S02]  /*19ed0*/  @!P1 SYNCS.PHASECHK.TRANS64 P1, [R7+URZ], R4 ;  /* 0x00000004070095a7 */ /* 0x000ea4000802007f */
[----:B--2---:R-:W-:Y:S05]  /*19ee0*/  @!P1 BRA `(.L_x_1066) ;  /* 0xfffffffc00f09947 */ /* 0x004fea000383ffff */
[----:B------:R-:W-:Y:S05]  /*19ef0*/  BRA `(.L_x_1097) ;  /* 0xfffffff400607947 */ /* 0x000fea000383ffff */
.L_x_1067:
[----:B--2---:R2:W3:Y:S02]  /*19f00*/  SYNCS.PHASECHK.TRANS64.TRYWAIT P1, [R5+URZ], R0 ;  /* 0x00000000050075a7 */ /* 0x0044e4000802017f */
[----:B---3--:R-:W-:Y:S05]  /*19f10*/  @!P1 NANOSLEEP.SYNCS 0x989680 ;  /* 0x009896800000995d */ /* 0x008fea0003900000 */
[----:B------:R-:W3:Y:S02]  /*19f20*/  @!P1 SYNCS.PHASECHK.TRANS64 P1, [R5+URZ], R0 ;  /* 0x00000000050095a7 */ /* 0x000ee4000802007f */
[----:B---3--:R-:W-:Y:S05]  /*19f30*/  @!P1 BRA `(.L_x_1067) ;  /* 0xfffffffc00f09947 */ /* 0x008fea000383ffff */
[----:B------:R-:W-:Y:S05]  /*19f40*/  BRA `(.L_x_1098) ;  /* 0xfffffff400547947 */ /* 0x000fea000383ffff */
.L_x_1069:
[----:B--2---:R2:W3:Y:S02]  /*19f50*/  SYNCS.PHASECHK.TRANS64.TRYWAIT P1, [R5+URZ+0x33460], R4 ;  /* 0x03346004050075a7 */ /* 0x0044e4000802017f */
[----:B---3--:R-:W-:Y:S05]  /*19f60*/  @!P1 NANOSLEEP.SYNCS 0x989680 ;  /* 0x009896800000995d */ /* 0x008fea0003900000 */
[----:B------:R-:W3:Y:S02]  /*19f70*/  @!P1 SYNCS.PHASECHK.TRANS64 P1, [R5+URZ+0x33460], R4 ;  /* 0x03346004050095a7 */ /* 0x000ee4000802007f */
[----:B---3--:R-:W-:Y:S05]  /*19f80*/  @!P1 BRA `(.L_x_1069) ;  /* 0xfffffffc00f09947 */ /* 0x008fea000383ffff */
[----:B------:R-:W-:Y:S05]  /*19f90*/  BRA `(.L_x_1099) ;  /* 0xfffffff400547947 */ /* 0x000fea000383ffff */
.L_x_1071:
[----:B---3--:R3:W4:Y:S02]  /*19fa0*/  SYNCS.PHASECHK.TRANS64.TRYWAIT P1, [R3+URZ+0x33460], R0 ;  /* 0x03346000030075a7 */ /* 0x008724000802017f */
[----:B----4-:R-:W-:Y:S05]  /*19fb0*/  @!P1 NANOSLEEP.SYNCS 0x989680 ;  /* 0x009896800000995d */ /* 0x010fea0003900000 */
[----:B------:R-:W4:Y:S02]  /*19fc0*/  @!P1 SYNCS.PHASECHK.TRANS64 P1, [R3+URZ+0x33460], R0 ;  /* 0x03346000030095a7 */ /* 0x000f24000802007f */
[----:B----4-:R-:W-:Y:S05]  /*19fd0*/  @!P1 BRA `(.L_x_1071) ;  /* 0xfffffffc00f09947 */ /* 0x010fea000383ffff */
[----:B------:R-:W-:Y:S05]  /*19fe0*/  BRA `(.L_x_1100) ;  /* 0xfffffff400547947 */ /* 0x000fea000383ffff */
.L_x_1073:
[----:B----4-:R4:W1:Y:S02]  /*19ff0*/  SYNCS.PHASECHK.TRANS64.TRYWAIT P0, [R5+URZ+0x33480], R4 ;  /* 0x03348004050075a7 */ /* 0x010864000800017f */
[----:B-1----:R-:W-:Y:S05]  /*1a000*/  @!P0 NANOSLEEP.SYNCS 0x989680 ;  /* 0x009896800000895d */ /* 0x002fea0003900000 */
[----:B------:R-:W1:Y:S02]  /*1a010*/  @!P0 SYNCS.PHASECHK.TRANS64 P0, [R5+URZ+0x33480], R4 ;  /* 0x03348004050085a7 */ /* 0x000e64000800007f */
[----:B-1----:R-:W-:Y:S05]  /*1a020*/  @!P0 BRA `(.L_x_1073) ;  /* 0xfffffffc00f08947 */ /* 0x002fea000383ffff */
[----:B------:R-:W-:Y:S05]  /*1a030*/  BRA `(.L_x_1074) ;  /* 0xfffffff400507947 */ /* 0x000fea000383ffff */
.L_x_1101:
        /* <DEDUP_REMOVED lines=12> */
.L_x_2701:


//--------------------- .text._ZN7cutlass13device_kernelIN5flash11enable_sm90INS1_16FlashAttnFwdSm90INS1_25CollectiveMainloopFwdSm90ILi2EN4cute5tupleIJNS5_1CILi1EEES8_S8_EEENS6_IJNS7_ILi128EEENS7_ILi160EEENS7_ILi192EEEEEELi192ENS_12float_e4m3_tEfNS_4arch4Sm90ELb0ELb1ELb0ELb1ELb0ELb0ELb0ELb1ELb1ELb0ELb0ELb0EEENS1_21CollectiveEpilogueFwdINS6_IJSA_SC_SB_EEES9_NS_10bfloat16_tESG_Li256ELb1ELb0ELb0ELb1EEENS1_36VarlenDynamicPersistentTileSchedulerILi128ELi160ELi256ELi128ELb0ELb0ELb1ELb1ELb0ELb1EEEEEEEEEvNT_6ParamsE --------------------------
	.section	.text._ZN7cutlass13device_kernelIN5flash11enable_sm90INS1_16FlashAttnFwdSm90INS1_25CollectiveMainloopFwdSm90ILi2EN4cute5tupleIJNS5_1CILi1EEES8_S8_EEENS6_IJNS7_ILi128EEENS7_ILi160EEENS7_ILi192EEEEEELi192ENS_12float_e4m3_tEfNS_4arch4Sm90ELb0ELb1ELb0ELb1ELb0ELb0ELb0ELb1ELb1ELb0ELb0ELb0EEENS1_21CollectiveEpilogueFwdINS6_IJSA_SC_SB_EEES9_NS_10bfloat16_tESG_Li256ELb1ELb0ELb0ELb1EEENS1_36VarlenDynamicPersistentTileSchedulerILi128ELi160ELi256ELi128ELb0ELb0ELb1ELb1ELb0ELb1EEEEEEEEEvNT_6ParamsE,"ax",@progbits
	.align	128
.text._ZN7cutlass13device_kernelIN5flash11enable_sm90INS1_16FlashAttnFwdSm90INS1_25CollectiveMainloopFwdSm90ILi2EN4cute5tupleIJNS5_1CILi1EEES8_S8_EEENS6_IJNS7_ILi128EEENS7_ILi160EEENS7_ILi192EEEEEELi192ENS_12float_e4m3_tEfNS_4arch4Sm90ELb0ELb1ELb0ELb1ELb0ELb0ELb0ELb1ELb1ELb0ELb0ELb0EEENS1_21CollectiveEpilogueFwdINS6_IJSA_SC_SB_EEES9_NS_10bfloat16_tESG_Li256ELb1ELb0ELb0ELb1EEENS1_36VarlenDynamicPersistentTileSchedulerILi128ELi160ELi256ELi128ELb0ELb0ELb1ELb1ELb0ELb1EEEEEEEEEvNT_6ParamsE:
        .type           _ZN7cutlass13device_kernelIN5flash11enable_sm90INS1_16FlashAttnFwdSm90INS1_25CollectiveMainloopFwdSm90ILi2EN4cute5tupleIJNS5_1CILi1EEES8_S8_EEENS6_IJNS7_ILi128EEENS7_ILi160EEENS7_ILi192EEEEEELi192ENS_12float_e4m3_tEfNS_4arch4Sm90ELb0ELb1ELb0ELb1ELb0ELb0ELb0ELb1ELb1ELb0ELb0ELb0EEENS1_21CollectiveEpilogueFwdINS6_IJSA_SC_SB_EEES9_NS_10bfloat16_tESG_Li256ELb1ELb0ELb0ELb1EEENS1_36VarlenDynamicPersistentTileSchedulerILi128ELi160ELi256ELi128ELb0ELb0ELb1ELb1ELb0ELb1EEEEEEEEEvNT_6ParamsE,@function
        .size           _ZN7cutlass13device_kernelIN5flash11enable_sm90INS1_16FlashAttnFwdSm90INS1_25CollectiveMainloopFwdSm90ILi2EN4cute5tupleIJNS5_1CILi1EEES8_S8_EEENS6_IJNS7_ILi128EEENS7_ILi160EEENS7_ILi192EEEEEELi192ENS_12float_e4m3_tEfNS_4arch4Sm90ELb0ELb1ELb0ELb1ELb0ELb0ELb0ELb1ELb1ELb0ELb0ELb0EEENS1_21CollectiveEpilogueFwdINS6_IJSA_SC_SB_EEES9_NS_10bfloat16_tESG_Li256ELb1ELb0ELb0ELb1EEENS1_36VarlenDynamicPersistentTileSchedulerILi128ELi160ELi256ELi128ELb0ELb0ELb1ELb1ELb0ELb1EEEEEEEEEvNT_6ParamsE,(.L_x_2702 - _ZN7cutlass13device_kernelIN5flash11enable_sm90INS1_16FlashAttnFwdSm90INS1_25CollectiveMainloopFwdSm90ILi2EN4cute5tupleIJNS5_1CILi1EEES8_S8_EEENS6_IJNS7_ILi128EEENS7_ILi160EEENS7_ILi192EEEEEELi192ENS_12float_e4m3_tEfNS_4arch4Sm90ELb0ELb1ELb0ELb1ELb0ELb0ELb0ELb1ELb1ELb0ELb0ELb0EEENS1_21CollectiveEpilogueFwdINS6_IJSA_SC_SB_EEES9_NS_10bfloat16_tESG_Li256ELb1ELb0ELb0ELb1EEENS1_36VarlenDynamicPersistentTileSchedulerILi128ELi160ELi256ELi128ELb0ELb0ELb1ELb1ELb0ELb1EEEEEEEEEvNT_6ParamsE)
        .other          _ZN7cutlass13device_kernelIN5flash11enable_sm90INS1_16FlashAttnFwdSm90INS1_25CollectiveMainloopFwdSm90ILi2EN4cute5tupleIJNS5_1CILi1EEES8_S8_EEENS6_IJNS7_ILi128EEENS7_ILi160EEENS7_ILi192EEEEEELi192ENS_12float_e4m3_tEfNS_4arch4Sm90ELb0ELb1ELb0ELb1ELb0ELb0ELb0ELb1ELb1ELb0ELb0ELb0EEENS1_21CollectiveEpilogueFwdINS6_IJSA_SC_SB_EEES9_NS_10bfloat16_tESG_Li256ELb1ELb0ELb0ELb1EEENS1_36VarlenDynamicPersistentTileSchedulerILi128ELi160ELi256ELi128ELb0ELb0ELb1ELb1ELb0ELb1EEEEEEEEEvNT_6ParamsE,@"STO_CUDA_ENTRY STV_DEFAULT"
_ZN7cutlass13device_kernelIN5flash11enable_sm90INS1_16FlashAttnFwdSm90INS1_25CollectiveMainloopFwdSm90ILi2EN4cute5tupleIJNS5_1CILi1EEES8_S8_EEENS6_IJNS7_ILi128EEENS7_ILi160EEENS7_ILi192EEEEEELi192ENS_12float_e4m3_tEfNS_4arch4Sm90ELb0ELb1ELb0ELb1ELb0ELb0ELb0ELb1ELb1ELb0ELb0ELb0EEENS1_21CollectiveEpilogueFwdINS6_IJSA_SC_SB_EEES9_NS_10bfloat16_tESG_Li256ELb1ELb0ELb0ELb1EEENS1_36VarlenDynamicPersistentTileSchedulerILi128ELi160ELi256ELi128ELb0ELb0ELb1ELb1ELb0ELb1EEEEEEEEEvNT_6ParamsE:
        /* <DEDUP_REMOVED lines=21> */
.L_x_1103:
[----:B------:R-:W-:Y:S05]  /*0150*/  BSYNC B0 ;  /* 0x0000000000007941 */ /* 0x000fea0003800000 */
.L_x_1102:
        /* <DEDUP_REMOVED lines=41> */
.L_x_1104:
        /* <DEDUP_REMOVED lines=22> */
.L_x_1105:
        /* <DEDUP_REMOVED lines=18> */
.L_x_1106:
        /* <DEDUP_REMOVED lines=22> */
.L_x_1107:
        /* <DEDUP_REMOVED lines=22> */
.L_x_1108:
[----:B------:R-:W-:Y:S01]  /*0930*/  PLOP3.LUT P0, PT, PT, PT, UP0, 0x80, 0x0 ;  /* 0x000000000000781c */ /* 0x000fe20003f0f008 */
[----:B------:R-:W-:Y:S01]  /*0940*/  UMOV UR40, 0x1 ;  /* 0x0000000100287882 */ /* 0x000fe20000000000 */
[----:B------:R-:W-:Y:S01]  /*0950*/  NOP ;  /* 0x0000000000007918 */ /* 0x000fe20000000000 */
[----:B------:R-:W-:Y:S01]  /*0960*/  USEL UR40, UR40, 0x2, !UP0 ;  /* 0x0000000228287887 */ /* 0x000fe2000c000000 */
[----:B------:R-:W-:Y:S01]  /*0970*/  ULDC.64 UR50, c[0x0][0x208] ;  /* 0x0000820000327ab9 */ /* 0x000fe20000000a00 */
[----:B012-4-:R-:W-:Y:S08]  /*0980*/  BAR.SYNC.DEFER_BLOCKING 0x0 ;  /* 0x0000000000007b1d */ /* 0x017ff00000010000 */
[----:B------:R-:W-:Y:S05]  /*0990*/  @!P0 BRA `(.L_x_1109) ;  /* 0x0000015c005c8947 */ /* 0x000fea0003800000 */
.L_x_1110:
        /* <DEDUP_REMOVED lines=21> */
[----:B------:R-:W-:Y:S01]  /*0af0*/  R2UR UR48, R111 ;  /* 0x000000006f3072ca */ /* 0x000fe200000e0000 */
[----:B------:R-:W-:Y:S01]  /*0b00*/  UMOV UR46, URZ ;  /* 0x0000003f002e7c82 */ /* 0x000fe20008000000 */
[----:B------:R-:W-:Y:S01]  /*0b10*/  SHF.R.S32.HI R3, RZ, 0x1f, R0 ;  /* 0x0000001fff037819 */ /* 0x000fe20000011400 */
[----:B------:R-:W-:Y:S01]  /*0b20*/  UMOV UR45, URZ ;  /* 0x0000003f002d7c82 */ /* 0x000fe20008000000 */
[----:B------:R-:W-:Y:S02]  /*0b30*/  UMOV UR52, URZ ;  /* 0x0000003f00347c82 */ /* 0x000fe40008000000 */
[CC--:B------:R-:W-:Y:S02]  /*0b40*/  LEA.HI R2, R3.reuse, R0.reuse, RZ, 0x7 ;  /* 0x0000000003027211 */ /* 0x0c0fe400078f38ff */
[----:B------:R-:W-:-:S02]  /*0b50*/  LEA.HI R4, R3, R0, RZ, 0x4 ;  /* 0x0000000003047211 */ /* 0x000fc400078f20ff */
[----:B------:R-:W-:-:S05]  /*0b60*/  LOP3.LUT R5, R2, 0xffffff80, RZ, 0xc0, !PT ;  /* 0xffffff8002057812 */ /* 0x000fca00078ec0ff */
[----:B------:R-:W-:Y:S01]  /*0b70*/  IMAD.IADD R17, R0, 0x1, -R5 ;  /* 0x0000000100117824 */ /* 0x000fe200078e0a05 */
[----:B------:R-:W-:Y:S02]  /*0b80*/  LEA.HI R5, R3, R0, RZ, 0x5 ;  /* 0x0000000003057211 */ /* 0x000fe400078f28ff */
[----:B------:R-:W-:Y:S02]  /*0b90*/  LOP3.LUT R3, R4, 0x3fffff0, RZ, 0xc0, !PT ;  /* 0x03fffff004037812 */ /* 0x000fe400078ec0ff */
[----:B------:R-:W-:Y:S01]  /*0ba0*/  SHF.R.S32.HI R6, RZ, 0x1f, R17 ;  /* 0x0000001fff067819 */ /* 0x000fe20000011411 */
[----:B------:R-:W-:Y:S02]  /*0bb0*/  IMAD.SHL.U32 R5, R5, 0x20, RZ ;  /* 0x0000002005057824 */ /* 0x000fe400078e00ff */
[----:B------:R-:W-:Y:S01]  /*0bc0*/  IMAD.IADD R0, R0, 0x1, -R3 ;  /* 0x0000000100007824 */ /* 0x000fe200078e0a03 */
[----:B------:R-:W-:Y:S02]  /*0bd0*/  LEA.HI R8, R6, R17, RZ, 0x2 ;  /* 0x0000001106087211 */ /* 0x000fe400078f10ff */
[----:B------:R-:W-:-:S02]  /*0be0*/  LOP3.LUT R7, R5, 0xfffffc00, RZ, 0xc0, !PT ;  /* 0xfffffc0005077812 */ /* 0x000fc400078ec0ff */
[--C-:B------:R-:W-:Y:S02]  /*0bf0*/  SHF.R.S32.HI R9, RZ, 0x2, R8.reuse ;  /* 0x00000002ff097819 */ /* 0x100fe40000011408 */
[----:B------:R-:W-:Y:S01]  /*0c00*/  SHF.R.S32.HI R10, RZ, 0x1f, R8 ;  /* 0x0000001fff0a7819 */ /* 0x000fe20000011408 */
[----:B------:R-:W-:Y:S01]  /*0c10*/  IMAD R7, R0, 0x40, R7 ;  /* 0x0000004000077824 */ /* 0x000fe200078e0207 */
[----:B------:R-:W-:Y:S02]  /*0c20*/  SHF.R.S32.HI R5, RZ, 0x4, R4 ;  /* 0x00000004ff057819 */ /* 0x000fe40000011404 */
[----:B------:R-:W-:Y:S02]  /*0c30*/  SHF.R.S32.HI R3, RZ, 0x7, R2 ;  /* 0x00000007ff037819 */ /* 0x000fe40000011402 */
[----:B------:R-:W-:Y:S02]  /*0c40*/  LEA.HI R10, R10, R9, RZ, 0x3 ;  /* 0x000000090a0a7211 */ /* 0x000fe400078f18ff */
[----:B------:R-:W-:-:S02]  /*0c50*/  LEA.HI R4, R4, R5, RZ, 0x1 ;  /* 0x0000000504047211 */ /* 0x000fc400078f08ff */
[----:B------:R-:W-:Y:S02]  /*0c60*/  LEA.HI R2, R2, R3, RZ, 0x1 ;  /* 0x0000000302027211 */ /* 0x000fe400078f08ff */
[----:B------:R-:W-:Y:S02]  /*0c70*/  LOP3.LUT R10, R10, 0xfffffff8, RZ, 0xc0, !PT ;  /* 0xfffffff80a0a7812 */ /* 0x000fe400078ec0ff */
[----:B------:R-:W-:Y:S02]  /*0c80*/  LEA.HI R6, R6, R17, RZ, 0x5 ;  /* 0x0000001106067211 */ /* 0x000fe400078f28ff */
[----:B------:R-:W-:Y:S01]  /*0c90*/  LOP3.LUT R4, R4, 0x1ffffffe, RZ, 0xc0, !PT ;  /* 0x1ffffffe04047812 */ /* 0x000fe200078ec0ff */
[----:B------:R-:W-:Y:S01]  /*0ca0*/  IMAD.IADD R9, R9, 0x1, -R10 ;  /* 0x0000000109097824 */ /* 0x000fe200078e0a0a */
[----:B------:R-:W-:Y:S02]  /*0cb0*/  LOP3.LUT R2, R2, 0x3fffffe, RZ, 0xc0, !PT ;  /* 0x03fffffe02027812 */ /* 0x000fe400078ec0ff */
[----:B------:R-:W-:Y:S01]  /*0cc0*/  SHF.R.S32.HI R6, RZ, 0x5, R6 ;  /* 0x00000005ff067819 */ /* 0x000fe20000011406 */
[----:B------:R-:W-:Y:S01]  /*0cd0*/  IMAD.IADD R4, R5, 0x1, -R4 ;  /* 0x0000000105047824 */ /* 0x000fe200078e0a04 */
[----:B------:R-:W-:Y:S01]  /*0ce0*/  LOP3.LUT R8, R8, 0x7ffffffc, RZ, 0xc0, !PT ;  /* 0x7ffffffc08087812 */ /* 0x000fe200078ec0ff */
[----:B------:R-:W-:-:S02]  /*0cf0*/  IMAD.IADD R2, R3, 0x1, -R2 ;  /* 0x0000000103027824 */ /* 0x000fc400078e0a02 */
[----:B------:R-:W-:Y:S02]  /*0d00*/  IMAD R9, R6, 0x10, R9 ;  /* 0x0000001006097824 */ /* 0x000fe400078e0209 */
[----:B------:R-:W-:Y:S02]  /*0d10*/  IMAD R221, R4, 0x8, R7 ;  /* 0x0000000804dd7824 */ /* 0x000fe400078e0207 */
[----:B------:R-:W-:Y:S02]  /*0d20*/  IMAD.IADD R17, R17, 0x1, -R8 ;  /* 0x0000000111117824 */ /* 0x000fe400078e0a08 */
[----:B------:R-:W-:-:S07]  /*0d30*/  IMAD R220, R2, 0x40, R9 ;  /* 0x0000004002dc7824 */ /* 0x000fce00078e0209 */
.L_x_1214:
[----:B------:R-:W-:Y:S01]  /*0d40*/  ULDC.64 UR4, c[0x0][0xa28] ;  /* 0x00028a0000047ab9 */ /* 0x000fe20000000a00 */
[----:B0-----:R-:W0:Y:S01]  /*0d50*/  LDC R19, c[0x0][0x288] ;  /* 0x0000a200ff137b82 */ /* 0x001e220000000800 */
[----:B------:R-:W-:Y:S01]  /*0d60*/  UISETP.NE.U32.AND UP0, UPT, UR4, URZ, UPT ;  /* 0x0000003f0400728c */ /* 0x000fe2000bf05070 */
[----:B------:R-:W-:-:S03]  /*0d70*/  IMAD.MOV.U32 R3, RZ, RZ, RZ ;  /* 0x000000ffff037224 */ /* 0x000fc600078e00ff */
[----:B------:R-:W-:-:S03]  /*0d80*/  UISETP.NE.AND.EX UP0, UPT, UR5, URZ, UPT, UP0 ;  /* 0x0000003f0500728c */ /* 0x000fc6000bf05300 */
[----:B------:R-:W-:Y:S01]  /*0d90*/  ULDC.64 UR4, c[0x0][0xa18] ;  /* 0x0002860000047ab9 */ /* 0x000fe20000000a00 */
[----:B-1--45:R-:W1:Y:S01]  /*0da0*/  LDC.64 R8, c[0x0][0x3f8] ;  /* 0x0000fe00ff087b82 */ /* 0x032e620000000a00 */
[----:B------:R-:W-:Y:S01]  /*0db0*/  UISETP.NE.U32.AND UP1, UPT, UR4, URZ, UPT ;  /* 0x0000003f0400728c */ /* 0x000fe2000bf25070 */
[----:B------:R-:W-:-:S03]  /*0dc0*/  PLOP3.LUT P0, PT, PT, PT, UP0, 0x80, 0x0 ;  /* 0x000000000000781c */ /* 0x000fc60003f0f008 */
[----:B------:R-:W-:-:S03]  /*0dd0*/  UISETP.NE.AND.EX UP1, UPT, UR5, URZ, UPT, UP1 ;  /* 0x0000003f0500728c */ /* 0x000fc6000bf25310 */
[----:B------:R-:W-:Y:S01]  /*0de0*/  @UP0 ULDC.64 UR4, c[0x0][0xa28] ;  /* 0x00028a0000040ab9 */ /* 0x000fe20000000a00 */
[----:B--2---:R-:W2:Y:S01]  /*0df0*/  LDC R0, c[0x0][0x404] ;  /* 0x00010100ff007b82 */ /* 0x004ea20000000800 */
[----:B------:R-:W-:Y:S01]  /*0e00*/  @UP0 UIMAD.WIDE UR4, UR48, 0x4, UR4 ;  /* 0x00000004300408a5 */ /* 0x000fe2000f8e0204 */
[----:B------:R-:W-:-:S05]  /*0e10*/  PLOP3.LUT P2, PT, PT, PT, UP1, 0x80, 0x0 ;  /* 0x000000000000781c */ /* 0x000fca0003f4f018 */
[----:B------:R-:W-:Y:S01]  /*0e20*/  @UP1 ULDC.64 UR6, c[0x0][0xa18] ;  /* 0x0002860000061ab9 */ /* 0x000fe20000000a00 */
[----:B------:R-:W-:Y:S01]  /*0e30*/  IMAD.U32 R4, RZ, RZ, UR4 ;  /* 0x00000004ff047e24 */ /* 0x000fe2000f8e00ff */
[----:B---3--:R-:W3:Y:S01]  /*0e40*/  LDC R11, c[0x0][0x2e0] ;  /* 0x0000b800ff0b7b82 */ /* 0x008ee20000000800 */
[----:B------:R-:W-:Y:S01]  /*0e50*/  IMAD.U32 R5, RZ, RZ, UR5 ;  /* 0x00000005ff057e24 */ /* 0x000fe2000f8e00ff */
[----:B------:R-:W-:-:S04]  /*0e60*/  @UP1 UIMAD.WIDE UR4, UR48, 0x4, UR6 ;  /* 0x00000004300418a5 */ /* 0x000fc8000f8e0206 */
[----:B------:R4:W5:Y:S02]  /*0e70*/  @P0 LDG.E R3, desc[UR50][R4.64] ;  /* 0x0000003204030981 */ /* 0x000964000c1e1900 */
[----:B------:R-:W-:Y:S02]  /*0e80*/  IMAD.U32 R6, RZ, RZ, UR4 ;  /* 0x00000004ff067e24 */ /* 0x000fe4000f8e00ff */
[----:B------:R-:W-:Y:S01]  /*0e90*/  IMAD.U32 R7, RZ, RZ, UR5 ;  /* 0x00000005ff077e24 */ /* 0x000fe2000f8e00ff */
[----:B------:R-:W-:-:S04]  /*0ea0*/  ULDC.64 UR4, c[0x0][0xa20] ;  /* 0x0002880000047ab9 */ /* 0x000fc80000000a00 */
[----:B0-----:R4:W5:Y:S01]  /*0eb0*/  @P2 LDG.E R19, desc[UR50][R6.64] ;  /* 0x0000003206132981 */ /* 0x001962000c1e1900 */
[----:B-1----:R-:W-:Y:S02]  /*0ec0*/  ISETP.NE.U32.AND P0, PT, R8, RZ, PT ;  /* 0x000000ff0800720c */ /* 0x002fe40003f05070 */
[----:B------:R-:W-:Y:S02]  /*0ed0*/  ISETP.NE.U32.AND P1, PT, RZ, UR4, PT ;  /* 0x00000004ff007c0c */ /* 0x000fe4000bf25070 */
[----:B------:R-:W-:Y:S02]  /*0ee0*/  ISETP.NE.AND.EX P0, PT, R9, RZ, PT, P0 ;  /* 0x000000ff0900720c */ /* 0x000fe40003f05300 */
[----:B------:R-:W-:Y:S02]  /*0ef0*/  ISETP.NE.AND.EX P1, PT, RZ, UR5, PT, P1 ;  /* 0x00000005ff007c0c */ /* 0x000fe4000bf25310 */
[----:B--2---:R-:W-:Y:S01]  /*0f00*/  SEL R0, R0, 0x1, P0 ;  /* 0x0000000100007807 */ /* 0x004fe20000000000 */
[----:B----4-:R-:W-:Y:S10]  /*0f10*/  @P2 BRA `(.L_x_1111) ;  /* 0x00000000002c2947 */ /* 0x010ff40003800000 */
        /* <DEDUP_REMOVED lines=8> */
[----:B-----5:R-:W2:Y:S04]  /*0fa0*/  LDG.E R19, desc[UR50][R4.64] ;  /* 0x0000003204137981 */ /* 0x020ea8000c1e1900 */
[----:B------:R-:W2:Y:S02]  /*0fb0*/  LDG.E R6, desc[UR50][R4.64+0x4] ;  /* 0x0000043204067981 */ /* 0x000ea4000c1e1900 */
[----:B--2---:R-:W-:-:S07]  /*0fc0*/  IMAD.IADD R19, R6, 0x1, -R19 ;  /* 0x0000000106137824 */ /* 0x004fce00078e0a13 */
.L_x_1111:
[----:B------:R-:W-:Y:S01]  /*0fd0*/  UMOV UR42, UR44 ;  /* 0x0000002c002a7c82 */ /* 0x000fe20008000000 */
[----:B------:R-:W-:Y:S01]  /*0fe0*/  UMOV UR36, UR48 ;  /* 0x0000003000247c82 */ /* 0x000fe20008000000 */
[----:B---3--:R-:W-:Y:S02]  /*0ff0*/  IMAD R18, R0, R11, RZ ;  /* 0x0000000b00127224 */ /* 0x008fe400078e02ff */
[----:B------:R-:W-:Y:S01]  /*1000*/  IMAD.MOV.U32 R23, RZ, RZ, R109 ;  /* 0x000000ffff177224 */ /* 0x000fe200078e006d */
[----:B------:R-:W-:Y:S06]  /*1010*/  @!P1 BRA `(.L_x_1112) ;  /* 0x0000000000189947 */ /* 0x000fec0003800000 */
[----:B------:R-:W-:Y:S02]  /*1020*/  ULDC.64 UR4, c[0x0][0xa20] ;  /* 0x0002880000047ab9 */ /* 0x000fe40000000a00 */
[----:B------:R-:W-:-:S06]  /*1030*/  UIMAD.WIDE UR4, UR48, 0x4, UR4 ;  /* 0x00000004300478a5 */ /* 0x000fcc000f8e0204 */
[----:B------:R-:W-:Y:S02]  /*1040*/  IMAD.U32 R4, RZ, RZ, UR4 ;  /* 0x00000004ff047e24 */ /* 0x000fe4000f8e00ff */
[----:B------:R-:W-:-:S05]  /*1050*/  IMAD.U32 R5, RZ, RZ, UR5 ;  /* 0x00000005ff057e24 */ /* 0x000fca000f8e00ff */
[----:B------:R0:W5:Y:S01]  /*1060*/  LDG.E R18, desc[UR50][R4.64] ;  /* 0x0000003204127981 */ /* 0x000162000c1e1900 */
[----:B------:R-:W-:Y:S05]  /*1070*/  BRA `(.L_x_1113) ;  /* 0x00000000002c7947 */ /* 0x000fea0003800000 */
.L_x_1112:
        /* <DEDUP_REMOVED lines=9> */
[----:B------:R-:W2:Y:S02]  /*1110*/  LDG.E R7, desc[UR50][R4.64+0x4] ;  /* 0x0000043204077981 */ /* 0x000ea4000c1e1900 */
[----:B--2---:R-:W-:-:S07]  /*1120*/  IMAD.IADD R18, R7, 0x1, -R18 ;  /* 0x0000000107127824 */ /* 0x004fce00078e0a12 */
.L_x_1113:
[----:B------:R-:W-:Y:S01]  /*1130*/  ULDC.64 UR6, c[0x0][0x990] ;  /* 0x0002640000067ab9 */ /* 0x000fe20000000a00 */
[----:B------:R-:W-:Y:S01]  /*1140*/  ULDC.64 UR4, c[0x0][0x998] ;  /* 0x0002660000047ab9 */ /* 0x000fe20000000a00 */
[----:B------:R-:W-:Y:S01]  /*1150*/  UISETP.NE.U32.AND UP0, UPT, UR6, URZ, UPT ;  /* 0x0000003f0600728c */ /* 0x000fe2000bf05070 */
[----:B------:R-:W-:Y:S01]  /*1160*/  IMAD.MOV.U32 R9, RZ, RZ, 0x3f800000 ;  /* 0x3f800000ff097424 */ /* 0x000fe200078e00ff */
[----:B------:R-:W-:Y:S01]  /*1170*/  UISETP.NE.U32.AND UP1, UPT, UR4, URZ, UPT ;  /* 0x0000003f0400728c */ /* 0x000fe2000bf25070 */
[----:B------:R-:W-:Y:S01]  /*1180*/  IMAD.MOV.U32 R0, RZ, RZ, 0x3f800000 ;  /* 0x3f800000ff007424 */ /* 0x000fe200078e00ff */
[----:B------:R-:W-:Y:S01]  /*1190*/  UISETP.NE.AND.EX UP0, UPT, UR7, URZ, UPT, UP0 ;  /* 0x0000003f0700728c */ /* 0x000fe2000bf05300 */
[----:B------:R-:W1:Y:S01]  /*11a0*/  LDC.64 R10, c[0x0][0x9e0] ;  /* 0x00027800ff0a7b82 */ /* 0x000e620000000a00 */
[----:B------:R-:W-:Y:S01]  /*11b0*/  UISETP.NE.AND.EX UP1, UPT, UR5, URZ, UPT, UP1 ;  /* 0x0000003f0500728c */ /* 0x000fe2000bf25310 */
[----:B------:R-:W-:Y:S02]  /*11c0*/  ULDC UR8, c[0x0][0x428] ;  /* 0x00010a0000087ab9 */ /* 0x000fe40000000800 */
[----:B------:R-:W-:Y:S01]  /*11d0*/  UISETP.NE.AND UP2, UPT, UR8, 0x1, UPT ;  /* 0x000000010800788c */ /* 0x000fe2000bf45270 */
[----:B------:R-:W-:-:S02]  /*11e0*/  PLOP3.LUT P0, PT, PT, PT, UP0, 0x80, 0x0 ;  /* 0x000000000000781c */ /* 0x000fc40003f0f008 */
[----:B------:R-:W-:-:S03]  /*11f0*/  PLOP3.LUT P1, PT, PT, PT, UP1, 0x80, 0x0 ;  /* 0x000000000000781c */ /* 0x000fc60003f2f018 */
[----:B------:R-:W-:Y:S01]  /*1200*/  @UP0 USHF.R.S32.HI UR8, URZ, 0x1f, UR48 ;  /* 0x0000001f3f080899 */ /* 0x000fe20008011430 */
[----:B------:R-:W-:Y:S01]  /*1210*/  @UP0 ULDC.64 UR14, c[0x0][0x9a8] ;  /* 0x00026a00000e0ab9 */ /* 0x000fe20000000a00 */
[----:B------:R-:W-:Y:S02]  /*1220*/  @UP1 ULDC.64 UR16, c[0x0][0x9b8] ;  /* 0x00026e0000101ab9 */ /* 0x000fe40000000a00 */
[----:B------:R-:W-:Y:S02]  /*1230*/  @UP0 UIMAD UR10, UR8, UR14, URZ ;  /* 0x0000000e080a02a4 */ /* 0x000fe4000f8e023f */
[----:B------:R-:W-:Y:S02]  /*1240*/  @UP0 UIMAD.WIDE.U32 UR8, UR48, UR14, URZ ;  /* 0x0000000e300802a5 */ /* 0x000fe4000f8e003f */
[----:B------:R-:W-:Y:S01]  /*1250*/  @UP1 USHF.R.S32.HI UR14, URZ, 0x1f, UR48 ;  /* 0x0000001f3f0e1899 */ /* 0x000fe20008011430 */
[----:B------:R-:W-:Y:S01]  /*1260*/  @UP2 ULDC UR12, c[0x0][0x42c] ;  /* 0x00010b00000c2ab9 */ /* 0x000fe20000000800 */
[----:B------:R-:W-:-:S02]  /*1270*/  @UP0 UIMAD UR15, UR48, UR15, UR10 ;  /* 0x0000000f300f02a4 */ /* 0x000fc4000f8e020a */
[----:B------:R-:W-:Y:S02]  /*1280*/  @UP1 UIMAD UR14, UR14, UR16, URZ ;  /* 0x000000100e0e12a4 */ /* 0x000fe4000f8e023f */
[----:B------:R-:W-:Y:S02]  /*1290*/  UIMAD.WIDE.U32 UR12, UR44, UR12, URZ ;  /* 0x0000000c2c0c72a5 */ /* 0x000fe4000f8e003f */
[----:B------:R-:W-:Y:S02]  /*12a0*/  @UP1 UIMAD.WIDE.U32 UR10, UR48, UR16, URZ ;  /* 0x00000010300a12a5 */ /* 0x000fe4000f8e003f */
[----:B------:R-:W-:Y:S01]  /*12b0*/  @UP1 UIMAD UR16, UR48, UR17, UR14 ;  /* 0x00000011301012a4 */ /* 0x000fe2000f8e020e */
[----:B------:R-:W-:Y:S02]  /*12c0*/  @UP0 ULDC.64 UR18, c[0x0][0x9b0] ;  /* 0x00026c0000120ab9 */ /* 0x000fe40000000a00 */
[----:B------:R-:W-:Y:S01]  /*12d0*/  @UP2 ULDC UR17, c[0x0][0x430] ;  /* 0x00010c0000112ab9 */ /* 0x000fe20000000800 */
[----:B------:R-:W-:Y:S01]  /*12e0*/  UMOV UR14, UR44 ;  /* 0x0000002c000e7c82 */ /* 0x000fe20008000000 */
[----:B------:R-:W-:Y:S01]  /*12f0*/  @UP2 USHF.R.U32.HI UR14, URZ, UR17, UR13 ;  /* 0x000000113f0e2299 */ /* 0x000fe2000801160d */
[----:B------:R-:W-:Y:S01]  /*1300*/  @UP1 ULDC.64 UR20, c[0x0][0x9c0] ;  /* 0x0002700000141ab9 */ /* 0x000fe20000000a00 */
[----:B------:R-:W-:-:S02]  /*1310*/  @UP0 UIADD3 UR9, UR9, UR15, URZ ;  /* 0x0000000f09090290 */ /* 0x000fc4000fffe03f */
[----:B------:R-:W-:Y:S02]  /*1320*/  @UP0 USHF.R.S32.HI UR12, URZ, 0x1f, UR14 ;  /* 0x0000001f3f0c0899 */ /* 0x000fe4000801140e */
[----:B------:R-:W-:Y:S02]  /*1330*/  @UP1 USHF.R.S32.HI UR13, URZ, 0x1f, UR14 ;  /* 0x0000001f3f0d1899 */ /* 0x000fe4000801140e */
[----:B------:R-:W-:Y:S02]  /*1340*/  @UP0 UIMAD UR12, UR12, UR18, URZ ;  /* 0x000000120c0c02a4 */ /* 0x000fe4000f8e023f */
[----:B------:R-:W-:Y:S02]  /*1350*/  @UP1 UIADD3 UR11, UR11, UR16, URZ ;  /* 0x000000100b0b1290 */ /* 0x000fe4000fffe03f */
[----:B------:R-:W-:Y:S02]  /*1360*/  @UP1 UIMAD UR13, UR13, UR20, URZ ;  /* 0x000000140d0d12a4 */ /* 0x000fe4000f8e023f */
[----:B------:R-:W-:-:S02]  /*1370*/  @UP0 UIMAD.WIDE.U32 UR8, UR14, UR18, UR8 ;  /* 0x000000120e0802a5 */ /* 0x000fc4000f8e0008 */
[----:B------:R-:W-:Y:S02]  /*1380*/  @UP0 UIMAD UR12, UR14, UR19, UR12 ;  /* 0x000000130e0c02a4 */ /* 0x000fe4000f8e020c */
[----:B------:R-:W-:Y:S02]  /*1390*/  @UP1 UIMAD.WIDE.U32 UR10, UR14, UR20, UR10 ;  /* 0x000000140e0a12a5 */ /* 0x000fe4000f8e000a */
[----:B------:R-:W-:Y:S02]  /*13a0*/  @UP1 UIMAD UR13, UR14, UR21, UR13 ;  /* 0x000000150e0d12a4 */ /* 0x000fe4000f8e020d */
[----:B------:R-:W-:Y:S02]  /*13b0*/  @UP0 UIADD3 UR12, UR9, UR12, URZ ;  /* 0x0000000c090c0290 */ /* 0x000fe4000fffe03f */
[----:B------:R-:W-:Y:S02]  /*13c0*/  @UP0 ULEA UR6, UP3, UR8, UR6, 0x2 ;  /* 0x0000000608060291 */ /* 0x000fe4000f86103f */
[----:B------:R-:W-:-:S02]  /*13d0*/  @UP1 UIADD3 UR9, UR11, UR13, URZ ;  /* 0x0000000d0b091290 */ /* 0x000fc4000fffe03f */
[----:B------:R-:W-:Y:S02]  /*13e0*/  @UP1 ULEA UR4, UP4, UR10, UR4, 0x2 ;  /* 0x000000040a041291 */ /* 0x000fe4000f88103f */
[----:B------:R-:W-:Y:S01]  /*13f0*/  @UP0 ULEA.HI.X UR7, UR8, UR7, UR12, 0x2, UP3 ;  /* 0x0000000708070291 */ /* 0x000fe200098f140c */
[----:B0-----:R-:W-:Y:S01]  /*1400*/  IMAD.U32 R4, RZ, RZ, UR6 ;  /* 0x00000006ff047e24 */ /* 0x001fe2000f8e00ff */
[----:B------:R-:W-:Y:S02]  /*1410*/  @UP1 ULEA.HI.X UR5, UR10, UR5, UR9, 0x2, UP4 ;  /* 0x000000050a051291 */ /* 0x000fe4000a0f1409 */
[----:B------:R-:W-:Y:S01]  /*1420*/  IMAD.U32 R6, RZ, RZ, UR4 ;  /* 0x00000004ff067e24 */ /* 0x000fe2000f8e00ff */
[----:B------:R-:W-:Y:S01]  /*1430*/  ULDC UR4, c[0x0][0x988] ;  /* 0x0002620000047ab9 */ /* 0x000fe20000000800 */
[----:B------:R-:W-:Y:S01]  /*1440*/  IMAD.U32 R5, RZ, RZ, UR7 ;  /* 0x00000007ff057e24 */ /* 0x000fe2000f8e00ff */
[----:B------:R-:W-:Y:S01]  /*1450*/  @UP2 ULDC UR6, c[0x0][0x430] ;  /* 0x00010c0000062ab9 */ /* 0x000fe20000000800 */
[----:B------:R-:W-:-:S03]  /*1460*/  IMAD.U32 R7, RZ, RZ, UR5 ;  /* 0x00000005ff077e24 */ /* 0x000fc6000f8e00ff */
[----:B------:R-:W2:Y:S04]  /*1470*/  @P0 LDG.E R9, desc[UR50][R4.64] ;  /* 0x0000003204090981 */ /* 0x000ea8000c1e1900 */
[----:B------:R-:W2:Y:S01]  /*1480*/  @P1 LDG.E R0, desc[UR50][R6.64] ;  /* 0x0000003206001981 */ /* 0x000ea2000c1e1900 */
[----:B-1----:R-:W-:Y:S01]  /*1490*/  ISETP.GE.AND P1, PT, R11, 0x1, PT ;  /* 0x000000010b00780c */ /* 0x002fe20003f26270 */
[----:B-----5:R-:W-:-:S05]  /*14a0*/  IMAD.IADD R18, R18, 0x1, -R3 ;  /* 0x0000000112127824 */ /* 0x020fca00078e0a03 */
[----:B------:R-:W-:-:S05]  /*14b0*/  IADD3 R22, R18, 0x80, -R19 ;  /* 0x0000008012167810 */ /* 0x000fca0007ffe813 */
[----:B------:R-:W-:Y:S02]  /*14c0*/  IMAD R22, R109, 0x80, R22 ;  /* 0x000000806d167824 */ /* 0x000fe400078e0216 */
[----:B--2---:R-:W-:-:S04]  /*14d0*/  FMUL.FTZ R0, R9, R0 ;  /* 0x0000000009007220 */ /* 0x004fc80000410000 */
[----:B------:R-:W-:Y:S01]  /*14e0*/  FMUL.FTZ R0, R0, UR4 ;  /* 0x0000000400007c20 */ /* 0x000fe20008410000 */
[----:B------:R-:W-:Y:S02]  /*14f0*/  @UP2 ULDC UR4, c[0x0][0x42c] ;  /* 0x00010b0000042ab9 */ /* 0x000fe40000000800 */
[----:B------:R-:W-:Y:S02]  /*1500*/  UIMAD.WIDE.U32 UR4, UR44, UR4, URZ ;  /* 0x000000042c0472a5 */ /* 0x000fe4000f8e003f */
[----:B------:R-:W-:Y:S01]  /*1510*/  R2UR UR37, R0 ;  /* 0x00000000002572ca */ /* 0x000fe200000e0000 */
[----:B------:R-:W-:Y:S01]  /*1520*/  IMAD.IADD R0, R22, 0x1, R10 ;  /* 0x0000000116007824 */ /* 0x000fe200078e020a */
[----:B------:R-:W-:Y:S01]  /*1530*/  @UP2 USHF.R.U32.HI UR44, URZ, UR6, UR5 ;  /* 0x000000063f2c2299 */ /* 0x000fe20008011605 */
[----:B------:R-:W-:-:S12]  /*1540*/  @!P1 BRA `(.L_x_1114) ;  /* 0x0000000000409947 */ /* 0x000fd80003800000 */
[C---:B------:R-:W-:Y:S01]  /*1550*/  ISETP.GT.AND P0, PT, R22.reuse, RZ, PT ;  /* 0x000000ff1600720c */ /* 0x040fe20003f04270 */
[----:B------:R-:W-:-:S12]  /*1560*/  VIADD R3, R22, 0xffffffff ;  /* 0xffffffff16037836 */ /* 0x000fd80000000000 */
[----:B------:R-:W-:Y:S05]  /*1570*/  @P0 BRA `(.L_x_1115) ;  /* 0x00000000001c0947 */ /* 0x000fea0003800000 */
[----:B------:R-:W-:Y:S01]  /*1580*/  ISETP.NE.AND P0, PT, R11, 0x1, PT ;  /* 0x000000010b00780c */ /* 0x000fe20003f05270 */
[----:B------:R-:W-:-:S12]  /*1590*/  IMAD.MOV R3, RZ, RZ, -R22 ;  /* 0x000000ffff037224 */ /* 0x000fd800078e0a16 */
[----:B------:R-:W0:Y:S02]  /*15a0*/  @P0 LDC.64 R4, c[0x0][0x9e8] ;  /* 0x00027a00ff040b82 */ /* 0x000e240000000a00 */
[----:B0-----:R-:W-:-:S05]  /*15b0*/  @P0 IMAD.HI.U32 R4, R3, R4, RZ ;  /* 0x0000000403040227 */ /* 0x001fca00078e00ff */
[----:B------:R-:W-:-:S04]  /*15c0*/  @P0 SHF.R.U32.HI R3, RZ, R5, R4 ;  /* 0x00000005ff030219 */ /* 0x000fc80000011604 */
[----:B------:R-:W-:Y:S01]  /*15d0*/  LOP3.LUT R3, RZ, R3, RZ, 0x33, !PT ;  /* 0x00000003ff037212 */ /* 0x000fe200078e33ff */
[----:B------:R-:W-:Y:S06]  /*15e0*/  BRA `(.L_x_1116) ;  /* 0x0000000000107947 */ /* 0x000fec0003800000 */
.L_x_1115:
[----:B------:R-:W-:-:S13]  /*15f0*/  ISETP.NE.AND P0, PT, R11, 0x1, PT ;  /* 0x000000010b00780c */ /* 0x000fda0003f05270 */
[----:B------:R-:W0:Y:S02]  /*1600*/  @P0 LDC.64 R4, c[0x0][0x9e8] ;  /* 0x00027a00ff040b82 */ /* 0x000e240000000a00 */
[----:B0-----:R-:W-:-:S05]  /*1610*/  @P0 IMAD.HI.U32 R4, R3, R4, RZ ;  /* 0x0000000403040227 */ /* 0x001fca00078e00ff */
[----:B------:R-:W-:-:S07]  /*1620*/  @P0 SHF.R.U32.HI R3, RZ, R5, R4 ;  /* 0x00000005ff030219 */ /* 0x000fce0000011604 */
.L_x_1116:
[----:B------:R-:W-:-:S05]  /*1630*/  IMAD R3, R3, R11, R11 ;  /* 0x0000000b03037224 */ /* 0x000fca00078e020b */
[----:B------:R-:W-:-:S07]  /*1640*/  VIMNMX R0, R0, R3, PT ;  /* 0x0000000300007248 */ /* 0x000fce0003fe0100 */
.L_x_1114:
[----:B------:R-:W-:Y:S01]  /*1650*/  VIADD R3, R0, 0x9f ;  /* 0x0000009f00037836 */ /* 0x000fe20000000000 */
[----:B------:R-:W-:Y:S01]  /*1660*/  ULDC UR4, c[0x0][0x9dc] ;  /* 0x0002770000047ab9 */ /* 0x000fe20000000800 */
[C---:B------:R-:W-:Y:S02]  /*1670*/  IMAD.IADD R4, R18.reuse, 0x1, -R19 ;  /* 0x0000000112047824 */ /* 0x040fe400078e0a13 */
[----:B------:R-:W-:Y:S02]  /*1680*/  VIADD R0, R18, 0x9f ;  /* 0x0000009f12007836 */ /* 0x000fe40000000000 */
[----:B------:R-:W-:Y:S02]  /*1690*/  IMAD R105, R109, 0x80, R4 ;  /* 0x000000806d697824 */ /* 0x000fe400078e0204 */
[----:B------:R-:W-:-:S04]  /*16a0*/  IMAD.HI R4, R3, 0x66666667, RZ ;  /* 0x6666666703047827 */ /* 0x000fc800078e02ff */
[----:B------:R-:W-:Y:S01]  /*16b0*/  IMAD.HI R0, R0, 0x66666667, RZ ;  /* 0x6666666700007827 */ /* 0x000fe200078e02ff */
[----:B------:R-:W-:-:S03]  /*16c0*/  SHF.R.U32.HI R5, RZ, 0x1f, R4 ;  /* 0x0000001fff057819 */ /* 0x000fc60000011604 */
[----:B------:R-:W-:Y:S01]  /*16d0*/  VIADD R6, R105, -UR4 ;  /* 0x8000000469067c36 */ /* 0x000fe20008000000 */
[----:B------:R-:W-:Y:S02]  /*16e0*/  SHF.R.U32.HI R3, RZ, 0x1f, R0 ;  /* 0x0000001fff037819 */ /* 0x000fe40000011600 */
[----:B------:R-:W-:Y:S02]  /*16f0*/  LEA.HI.SX32 R104, R4, R5, 0x1a ;  /* 0x0000000504687211 */ /* 0x000fe400078fd2ff */
[----:B------:R-:W-:Y:S02]  /*1700*/  LEA.HI.SX32 R3, R0, R3, 0x1a ;  /* 0x0000000300037211 */ /* 0x000fe400078fd2ff */
[----:B------:R-:W-:Y:S02]  /*1710*/  R2UR UR4, R6 ;  /* 0x00000000060472ca */ /* 0x000fe400000e0000 */
[----:B------:R-:W-:Y:S01]  /*1720*/  VIMNMX R104, R3, R104, PT ;  /* 0x0000006803687248 */ /* 0x000fe20003fe0100 */
[----:B------:R-:W-:-:S12]  /*1730*/  @!P1 BRA `(.L_x_1117) ;  /* 0x0000000000489947 */ /* 0x000fd80003800000 */
[----:B------:R-:W-:-:S13]  /*1740*/  ISETP.GT.AND P0, PT, R105, -0x1, PT ;  /* 0xffffffff6900780c */ /* 0x000fda0003f04270 */
[----:B------:R-:W-:Y:S05]  /*1750*/  @P0 BRA `(.L_x_1118) ;  /* 0x00000000001c0947 */ /* 0x000fea0003800000 */
[----:B------:R-:W-:Y:S02]  /*1760*/  ISETP.NE.AND P0, PT, R11, 0x1, PT ;  /* 0x000000010b00780c */ /* 0x000fe40003f05270 */
[----:B------:R-:W-:-:S11]  /*1770*/  LOP3.LUT R3, RZ, R105, RZ, 0x33, !PT ;  /* 0x00000069ff037212 */ /* 0x000fd600078e33ff */
[----:B------:R-:W0:Y:S02]  /*1780*/  @P0 LDC.64 R4, c[0x0][0x9e8] ;  /* 0x00027a00ff040b82 */ /* 0x000e240000000a00 */
[----:B0-----:R-:W-:-:S05]  /*1790*/  @P0 IMAD.HI.U32 R0, R3, R4, RZ ;  /* 0x0000000403000227 */ /* 0x001fca00078e00ff */
[----:B------:R-:W-:-:S04]  /*17a0*/  @P0 SHF.R.U32.HI R3, RZ, R5, R0 ;  /* 0x00000005ff030219 */ /* 0x000fc80000011600 */
[----:B------:R-:W-:Y:S01]  /*17b0*/  LOP3.LUT R0, RZ, R3, RZ, 0x33, !PT ;  /* 0x00000003ff007212 */ /* 0x000fe200078e33ff */
[----:B------:R-:W-:Y:S06]  /*17c0*/  BRA `(.L_x_1119) ;  /* 0x0000000000147947 */ /* 0x000fec0003800000 */
.L_x_1118:
[----:B------:R-:W-:Y:S01]  /*17d0*/  ISETP.NE.AND P0, PT, R11, 0x1, PT ;  /* 0x000000010b00780c */ /* 0x000fe20003f05270 */
[----:B------:R-:W-:-:S12]  /*17e0*/  IMAD.MOV.U32 R0, RZ, RZ, R105 ;  /* 0x000000ffff007224 */ /* 0x000fd800078e0069 */
[----:B------:R-:W0:Y:S02]  /*17f0*/  @P0 LDC.64 R4, c[0x0][0x9e8] ;  /* 0x00027a00ff040b82 */ /* 0x000e240000000a00 */
[----:B0-----:R-:W-:-:S05]  /*1800*/  @P0 IMAD.HI.U32 R4, R105, R4, RZ ;  /* 0x0000000469040227 */ /* 0x001fca00078e00ff */
[----:B------:R-:W-:-:S07]  /*1810*/  @P0 SHF.R.U32.HI R0, RZ, R5, R4 ;  /* 0x00000005ff000219 */ /* 0x000fce0000011604 */
.L_x_1119:
[----:B------:R-:W-:-:S05]  /*1820*/  IMAD R0, R0, R11, RZ ;  /* 0x0000000b00007224 */ /* 0x000fca00078e02ff */
[----:B------:R-:W-:-:S13]  /*1830*/  R2UR UR5, R0 ;  /* 0x00000000000572ca */ /* 0x000fda00000e0000 */
[----:B------:R-:W-:-:S04]  /*1840*/  UISETP.LT.AND UP0, UPT, UR4, UR5, UPT ;  /* 0x000000050400728c */ /* 0x000fc8000bf01270 */
[----:B------:R-:W-:-:S12]  /*1850*/  USEL UR4, UR4, UR5, !UP0 ;  /* 0x0000000504047287 */ /* 0x000fd8000c000000 */
.L_x_1117:
[----:B------:R-:W-:Y:S01]  /*1860*/  UIMAD.WIDE UR4, UR4, 0x66666667, URZ ;  /* 0x66666667040478a5 */ /* 0x000fe2000f8e023f */
[----:B------:R-:W-:Y:S01]  /*1870*/  PLOP3.LUT P0, PT, PT, PT, PT, 0x80, 0x0 ;  /* 0x000000000000781c */ /* 0x000fe20003f0f070 */
[----:B------:R-:W-:Y:S01]  /*1880*/  IMAD.MOV.U32 R6, RZ, RZ, RZ ;  /* 0x000000ffff067224 */ /* 0x000fe200078e00ff */
[----:B------:R-:W-:Y:S01]  /*1890*/  CS2R R118, SRZ ;  /* 0x0000000000767805 */ /* 0x000fe2000001ff00 */
[----:B------:R-:W-:Y:S01]  /*18a0*/  USHF.R.U32.HI UR4, URZ, 0x1f, UR5 ;  /* 0x0000001f3f047899 */ /* 0x000fe20008011605 */
[----:B------:R-:W-:Y:S01]  /*18b0*/  IMAD.MOV.U32 R5, RZ, RZ, RZ ;  /* 0x000000ffff057224 */ /* 0x000fe200078e00ff */
        /* <DEDUP_REMOVED lines=51> */
[----:B------:R-:W-:Y:S01]  /*1bf0*/  CS2R R134, SRZ ;  /* 0x0000000000867805 */ /* 0x000fe2000001ff00 */
[----:B------:R-:W-:Y:S06]  /*1c00*/  @!P1 BRA `(.L_x_1120) ;  /* 0x0000011800f49947 */ /* 0x000fec0003800000 */
[----:B------:R-:W0:Y:S01]  /*1c10*/  S2R R0, SR_TID.X ;  /* 0x0000000000007919 */ /* 0x000e220000002100 */
[----:B------:R-:W1:Y:S01]  /*1c20*/  S2UR UR39, SR_CgaCtaId ;  /* 0x00000000002779c3 */ /* 0x000e620000008800 */
[----:B------:R-:W-:Y:S02]  /*1c30*/  UMOV UR41, 0x400 ;  /* 0x0000040000297882 */ /* 0x000fe40000000000 */
[----:B-1----:R-:W-:-:S04]  /*1c40*/  ULEA UR41, UR39, UR41, 0x18 ;  /* 0x0000002927297291 */ /* 0x002fc8000f8ec03f */
[----:B------:R-:W-:Y:S01]  /*1c50*/  UIADD3 UR5, UR41, 0x1e200, URZ ;  /* 0x0001e20029057890 */ /* 0x000fe2000fffe03f */
[----:B0-----:R-:W-:-:S03]  /*1c60*/  VIADD R0, R0, 0xffffff80 ;  /* 0xffffff8000007836 */ /* 0x001fc60000000000 */
[----:B------:R-:W-:Y:S02]  /*1c70*/  ULOP3.LUT UP0, URZ, UR5, 0x9f, URZ, 0xc0, !UPT ;  /* 0x0000009f053f7892 */ /* 0x000fe4000f80c03f */
[----:B------:R-:W-:-:S04]  /*1c80*/  SHF.R.S32.HI R3, RZ, 0x1f, R0 ;  /* 0x0000001fff037819 */ /* 0x000fc80000011400 */
[----:B------:R-:W-:Y:S02]  /*1c90*/  PLOP3.LUT P0, PT, PT, PT, UP0, 0x80, 0x0 ;  /* 0x000000000000781c */ /* 0x000fe40003f0f008 */
[----:B------:R-:W-:-:S04]  /*1ca0*/  LEA.HI R3, R3, R0, RZ, 0x7 ;  /* 0x0000000003037211 */ /* 0x000fc800078f38ff */
[----:B------:R-:W-:-:S06]  /*1cb0*/  SHF.R.S32.HI R3, RZ, 0x7, R3 ;  /* 0x00000007ff037819 */ /* 0x000fcc0000011403 */
[----:B------:R-:W0:Y:S02]  /*1cc0*/  SHFL.IDX PT, R3, R3, RZ, 0x1f ;  /* 0x00001fff03037589 */ /* 0x000e2400000e0000 */
[----:B0-----:R-:W-:-:S13]  /*1cd0*/  R2UR UR43, R3 ;  /* 0x00000000032b72ca */ /* 0x001fda00000e0000 */
        /* <DEDUP_REMOVED lines=23> */
.L_x_1121:
[----:B------:R-:W-:Y:S01]  /*1e50*/  ULEA.HI UR4, UR46, UR46, URZ, 0x1 ;  /* 0x0000002e2e047291 */ /* 0x000fe2000f8f083f */
[----:B------:R-:W-:-:S03]  /*1e60*/  IMAD.U32 R3, RZ, RZ, UR47 ;  /* 0x0000002fff037e24 */ /* 0x000fc6000f8e00ff */
[----:B------:R-:W-:Y:S02]  /*1e70*/  ULOP3.LUT UR4, UR4, 0xfffffffe, URZ, 0xc0, !UPT ;  /* 0xfffffffe04047892 */ /* 0x000fe4000f8ec03f */
[----:B------:R-:W-:Y:S02]  /*1e80*/  ISETP.NE.AND P0, PT, R3, 0x3, PT ;  /* 0x000000030300780c */ /* 0x000fe40003f05270 */
[----:B------:R-:W-:-:S06]  /*1e90*/  UIADD3 UR4, UR46, -UR4, URZ ;  /* 0x800000042e047290 */ /* 0x000fcc000fffe03f */
[----:B------:R-:W-:-:S05]  /*1ea0*/  IMAD.U32 R0, RZ, RZ, UR4 ;  /* 0x00000004ff007e24 */ /* 0x000fca000f8e00ff */
[----:B------:R-:W-:-:S04]  /*1eb0*/  SHF.L.U32 R0, R0, 0x1f, RZ ;  /* 0x0000001f00007819 */ /* 0x000fc800000006ff */
[----:B------:R-:W0:Y:S02]  /*1ec0*/  SYNCS.PHASECHK.TRANS64.TRYWAIT P1, [UR41+0x33400], R0 ;  /* 0x03340000ff0075a7 */ /* 0x000e240008020169 */
[----:B0-----:R-:W-:Y:S05]  /*1ed0*/  @!P1 BRA `(.L_x_1122) ;  /* 0x0000019c00c49947 */ /* 0x001fea0003800000 */
.L_x_1311:
[----:B------:R-:W-:Y:S05]  /*1ee0*/  @!P0 BRA `(.L_x_1123) ;  /* 0x0000000000048947 */ /* 0x000fea0003800000 */
[----:B------:R-:W-:Y:S01]  /*1ef0*/  BPT.TRAP 0x1 ;  /* 0x000000040000795c */ /* 0x000fe20000300000 */
.L_x_1123:
[----:B0-----:R-:W-:Y:S02]  /*1f00*/  IMAD.U32 R3, RZ, RZ, UR52 ;  /* 0x00000034ff037e24 */ /* 0x001fe4000f8e00ff */
[----:B------:R-:W-:-:S03]  /*1f10*/  IMAD.U32 R0, RZ, RZ, UR45 ;  /* 0x0000002dff007e24 */ /* 0x000fc6000f8e00ff */
[----:B------:R-:W-:Y:S02]  /*1f20*/  LEA R3, R3, UR41, 0x3 ;  /* 0x0000002903037c11 */ /* 0x000fe4000f8e18ff */
[----:B------:R-:W-:-:S04]  /*1f30*/  SHF.L.U32 R0, R0, 0x1f, RZ ;  /* 0x0000001f00007819 */ /* 0x000fc800000006ff */
[----:B------:R0:W1:Y:S01]  /*1f40*/  SYNCS.PHASECHK.TRANS64.TRYWAIT P1, [R3+URZ+0x33430], R0 ;  /* 0x03343000030075a7 */ /* 0x000062000802017f */
[----:B------:R-:W-:Y:S05]  /*1f50*/  @!P0 BRA `(.L_x_1124) ;  /* 0x0000000000048947 */ /* 0x000fea0003800000 */
[----:B------:R-:W-:Y:S01]  /*1f60*/  BPT.TRAP 0x1 ;  /* 0x000000040000795c */ /* 0x000fe20000300000 */
.L_x_1124:
[----:B------:R-:W2:Y:S01]  /*1f70*/  S2R R4, SR_TID.X ;  /* 0x0000000000047919 */ /* 0x000ea20000002100 */
[----:B------:R-:W-:Y:S02]  /*1f80*/  LOP3.LUT R2, R2, 0xfffffff7, RZ, 0xc0, !PT ;  /* 0xfffffff702027812 */ /* 0x000fe400078ec0ff */
[----:B--2---:R-:W-:-:S13]  /*1f90*/  LOP3.LUT P2, RZ, R4, 0x7f, RZ, 0xc0, !PT ;  /* 0x0000007f04ff7812 */ /* 0x004fda000784c0ff */
[----:B------:R-:W-:Y:S01]  /*1fa0*/  @P2 LOP3.LUT R2, R2, 0x8, RZ, 0xfc, !PT ;  /* 0x0000000802022812 */ /* 0x000fe200078efcff */
[----:B-1----:R-:W-:Y:S06]  /*1fb0*/  @P1 BRA `(.L_x_1125) ;  /* 0x0000000000081947 */ /* 0x002fec0003800000 */
[----:B------:R-:W1:Y:S02]  /*1fc0*/  SYNCS.PHASECHK.TRANS64.TRYWAIT P1, [R3+URZ+0x33430], R0 ;  /* 0x03343000030075a7 */ /* 0x000e64000802017f */
[----:B-1----:R-:W-:Y:S05]  /*1fd0*/  @!P1 BRA `(.L_x_1126) ;  /* 0x0000019c009c9947 */ /* 0x002fea0003800000 */
.L_x_1125:
[----:B------:R-:W-:Y:S05]  /*1fe0*/  WARPSYNC.ALL ;  /* 0x0000000000007948 */ /* 0x000fea0003800000 */
[----:B------:R-:W-:Y:S01]  /*1ff0*/  UIADD3 UR4, UR41, 0x24200, URZ ;  /* 0x0002420029047890 */ /* 0x000fe2000fffe03f */
[----:B------:R-:W-:Y:S01]  /*2000*/  WARPGROUP.ARRIVE ;  /* 0x00000000000079c5 */ /* 0x000fe20000000000 */
[----:B------:R-:W-:-:S05]  /*2010*/  ULOP3.LUT UR28, UR49, 0x10000, URZ, 0xfc, !UPT ;  /* 0x00010000311c7892 */ /* 0x000fca000f8efc3f */
[----:B------:R-:W2:Y:S01]  /*2020*/  S2R R4, SR_TID.X ;  /* 0x0000000000047919 */ /* 0x000ea20000002100 */
[----:B------:R-:W-:Y:S01]  /*2030*/  USHF.R.U32.HI UR4, URZ, 0x4, UR4 ;  /* 0x000000043f047899 */ /* 0x000fe20008011604 */
[----:B------:R-:W-:Y:S01]  /*2040*/  IMAD.MOV.U32 R5, RZ, RZ, -0xa0 ;  /* 0xffffff60ff057424 */ /* 0x000fe200078e00ff */
[----:B------:R-:W-:Y:S01]  /*2050*/  UMOV UR25, 0x80000020 ;  /* 0x8000002000197882 */ /* 0x000fe20000000000 */
[----:B------:R-:W-:Y:S01]  /*2060*/  UMOV UR27, 0x80000020 ;  /* 0x80000020001b7882 */ /* 0x000fe20000000000 */
[----:B------:R-:W-:Y:S01]  /*2070*/  ULOP3.LUT UR4, UR4, 0x3fff, URZ, 0xc0, !UPT ;  /* 0x00003fff04047892 */ /* 0x000fe2000f8ec03f */
[----:B------:R-:W-:Y:S01]  /*2080*/  IMAD R6, R104, R5, 0xa0 ;  /* 0x000000a068067424 */ /* 0x000fe200078e0205 */
[----:B------:R-:W-:Y:S01]  /*2090*/  UMOV UR24, UR28 ;  /* 0x0000001c00187c82 */ /* 0x000fe20008000000 */
[----:B------:R-:W-:Y:S01]  /*20a0*/  UMOV UR5, UR25 ;  /* 0x0000001900057c82 */ /* 0x000fe20008000000 */
[----:B------:R-:W-:Y:S01]  /*20b0*/  ULOP3.LUT UR49, UR4, 0x10000, URZ, 0xfc, !UPT ;  /* 0x0001000004317892 */ /* 0x000fe2000f8efc3f */
[----:B------:R-:W-:Y:S01]  /*20c0*/  IMAD R5, R109, 0x80, R220 ;  /* 0x000000806d057824 */ /* 0x000fe200078e02dc */
[----:B------:R-:W-:Y:S01]  /*20d0*/  UMOV UR7, 0x80000020 ;  /* 0x8000002000077882 */ /* 0x000fe20000000000 */
[----:B------:R-:W-:Y:S01]  /*20e0*/  UMOV UR4, UR24 ;  /* 0x0000001800047c82 */ /* 0x000fe20008000000 */
[----:B------:R-:W-:Y:S01]  /*20f0*/  UIMAD UR30, UR52, 0x780, UR49 ;  /* 0x00000780341e78a4 */ /* 0x000fe2000f8e0231 */
[----:B------:R-:W-:Y:S01]  /*2100*/  IMAD R9, R17, -0x2, R6 ;  /* 0xfffffffe11097824 */ /* 0x000fe200078e0206 */
[----:B------:R-:W-:Y:S01]  /*2110*/  UMOV UR11, 0x80000020 ;  /* 0x80000020000b7882 */ /* 0x000fe20000000000 */
[----:B------:R-:W-:Y:S01]  /*2120*/  UMOV UR15, 0x80000020 ;  /* 0x80000020000f7882 */ /* 0x000fe20000000000 */
[----:B------:R-:W-:-:S02]  /*2130*/  UIADD3 UR6, UR30, 0x80, URZ ;  /* 0x000000801e067890 */ /* 0x000fc4000fffe03f */
[----:B------:R-:W-:Y:S02]  /*2140*/  UIADD3 UR8, UR30, 0x100, URZ ;  /* 0x000001001e087890 */ /* 0x000fe4000fffe03f */
[----:B------:R-:W-:Y:S01]  /*2150*/  UMOV UR26, UR30 ;  /* 0x0000001e001a7c82 */ /* 0x000fe20008000000 */
[----:B------:R-:W-:Y:S01]  /*2160*/  UIADD3 UR9, UR30, 0x180, URZ ;  /* 0x000001801e097890 */ /* 0x000fe2000fffe03f */
[----:B------:R-:W-:Y:S01]  /*2170*/  QGMMA.64x32x32.F32.E4M3.E4M3 R88, gdesc[UR24], RZ, !UPT, gsb0 ;  /* 0x00600000185879f3 */ /* 0x000fe2000c0008ff */
[----:B------:R-:W-:Y:S01]  /*2180*/  UMOV UR26, UR6 ;  /* 0x00000006001a7c82 */ /* 0x000fe20008000000 */
[----:B------:R-:W-:Y:S01]  /*2190*/  UMOV UR27, 0x80000020 ;  /* 0x80000020001b7882 */ /* 0x000fe20000000000 */
[----:B------:R-:W-:Y:S01]  /*21a0*/  UMOV UR6, UR8 ;  /* 0x0000000800067c82 */ /* 0x000fe20008000000 */
[----:B------:R-:W-:Y:S02]  /*21b0*/  UIADD3 UR10, UR30, 0x200, URZ ;  /* 0x000002001e0a7890 */ /* 0x000fe4000fffe03f */
[----:B------:R-:W-:-:S02]  /*21c0*/  UIADD3 UR12, UR30, 0x102, URZ ;  /* 0x000001021e0c7890 */ /* 0x000fc4000fffe03f */
[----:B------:R-:W-:Y:S01]  /*21d0*/  UIADD3 UR13, UR30, 0x182, URZ ;  /* 0x000001821e0d7890 */ /* 0x000fe2000fffe03f */
[----:B--2---:R-:W-:Y:S01]  /*21e0*/  LOP3.LUT P1, RZ, R4, 0x7f, RZ, 0xc0, !PT ;  /* 0x0000007f04ff7812 */ /* 0x004fe2000782c0ff */
[----:B------:R-:W-:Y:S01]  /*21f0*/  UIADD3 UR14, UR30, 0x202, URZ ;  /* 0x000002021e0e7890 */ /* 0x000fe2000fffe03f */
[----:B------:R-:W-:Y:S01]  /*2200*/  IMAD.IADD R4, R18, 0x1, R6 ;  /* 0x0000000112047824 */ /* 0x000fe200078e0206 */
[----:B------:R-:W-:Y:S01]  /*2210*/  UIADD3 UR18, UR30, 0x382, URZ ;  /* 0x000003821e127890 */ /* 0x000fe2000fffe03f */
[----:B------:R-:W-:Y:S01]  /*2220*/  UMOV UR19, 0x80000020 ;  /* 0x8000002000137882 */ /* 0x000fe20000000000 */
[----:B------:R-:W-:Y:S01]  /*2230*/  UIADD3 UR22, UR30, 0x600, URZ ;  /* 0x000006001e167890 */ /* 0x000fe2000fffe03f */
[----:B------:R-:W-:Y:S01]  /*2240*/  IMAD R7, R17, -0x2, R4 ;  /* 0xfffffffe11077824 */ /* 0x000fe200078e0204 */
[----:B------:R-:W-:Y:S01]  /*2250*/  UMOV UR23, 0x80000020 ;  /* 0x8000002000177882 */ /* 0x000fe20000000000 */
[----:B------:R-:W-:Y:S01]  /*2260*/  UMOV UR31, 0x80000020 ;  /* 0x80000020001f7882 */ /* 0x000fe20000000000 */
[----:B------:R-:W-:-:S04]  /*2270*/  ULDC UR54, c[0x0][0x9dc] ;  /* 0x0002770000367ab9 */ /* 0x000fc80000000800 */
[----:B01----:R-:W-:-:S05]  /*2280*/  @!P1 VIADD R0, R3, 0x33440 ;  /* 0x0003344003009836 */ /* 0x003fca0000000000 */
        /* <DEDUP_REMOVED lines=175> */
[----:B0-----:R-:W-:-:S05]  /*2d80*/  IADD3 R0, -R19, 0x1, R4 ;  /* 0x0000000113007810 */ /* 0x001fca0007ffe104 */
[----:B------:R-:W-:-:S04]  /*2d90*/  IMAD R0, R17, -0x2, R0 ;  /* 0xfffffffe11007824 */ /* 0x000fc800078e0200 */
[C---:B------:R-:W-:Y:S02]  /*2da0*/  VIADD R8, R0.reuse, UR6 ;  /* 0x0000000600087c36 */ /* 0x040fe40008000000 */
[----:B------:R-:W-:-:S03]  /*2db0*/  VIADD R10, R0, UR10 ;  /* 0x0000000a000a7c36 */ /* 0x000fc60008000000 */
[----:B------:R-:W-:Y:S01]  /*2dc0*/  VIADDMNMX R0, R5, R8, R7, PT ;  /* 0x0000000805007246 */ /* 0x000fe20003800107 */
[----:B------:R-:W-:Y:S01]  /*2dd0*/  IMAD.IADD R3, R10, 0x1, R5 ;  /* 0x000000010a037824 */ /* 0x000fe200078e0205 */
[----:B------:R-:W-:Y:S06]  /*2de0*/  @P1 BRA `(.L_x_1127) ;  /* 0x0000000000541947 */ /* 0x000fec0003800000 */
[----:B------:R-:W-:Y:S01]  /*2df0*/  IADD3 R4, -R19, R18, R5 ;  /* 0x0000001213047210 */ /* 0x000fe20007ffe105 */
[----:B------:R-:W-:Y:S03]  /*2e00*/  BSSY B0, `(.L_x_1128) ;  /* 0x0000010000007945 */ /* 0x000fe60003800000 */
        /* <DEDUP_REMOVED lines=10> */
.L_x_1129:
[----:B------:R-:W-:-:S06]  /*2eb0*/  UISETP.NE.AND UP1, UPT, UR7, 0x1, UPT ;  /* 0x000000010700788c */ /* 0x000fcc000bf25270 */
[----:B------:R-:W-:-:S05]  /*2ec0*/  PLOP3.LUT P1, PT, PT, PT, UP1, 0x80, 0x0 ;  /* 0x000000000000781c */ /* 0x000fca0003f2f018 */
[----:B------:R-:W-:-:S08]  /*2ed0*/  @UP1 ULDC.64 UR10, c[0x0][0x9e8] ;  /* 0x00027a00000a1ab9 */ /* 0x000fd00000000a00 */
[----:B------:R-:W-:-:S05]  /*2ee0*/  @P1 IMAD.HI.U32 R11, R4, UR10, RZ ;  /* 0x0000000a040b1c27 */ /* 0x000fca000f8e00ff */
[----:B------:R-:W-:-:S07]  /*2ef0*/  @P1 SHF.R.U32.HI R4, RZ, UR11, R11 ;  /* 0x0000000bff041c19 */ /* 0x000fce000801160b */
.L_x_1130:
[----:B------:R-:W-:Y:S05]  /*2f00*/  BSYNC B0 ;  /* 0x0000000000007941 */ /* 0x000fea0003800000 */
.L_x_1128:
[----:B------:R-:W-:-:S05]  /*2f10*/  IMAD R4, R4, UR7, R9 ;  /* 0x0000000704047c24 */ /* 0x000fca000f8e0209 */
[----:B------:R-:W-:Y:S02]  /*2f20*/  VIMNMX R3, R3, R4, !PT ;  /* 0x0000000403037248 */ /* 0x000fe40007fe0100 */
[----:B------:R-:W-:-:S07]  /*2f30*/  VIADDMNMX R0, R4, UR7, R0, PT ;  /* 0x0000000704007c46 */ /* 0x000fce000b800100 */
.L_x_1127:
[C---:B------:R-:W-:Y:S02]  /*2f40*/  ISETP.GE.AND P1, PT, R6.reuse, 0x2, PT ;  /* 0x000000020600780c */ /* 0x040fe40003f26270 */
[C---:B------:R-:W-:Y:S02]  /*2f50*/  ISETP.GE.AND P3, PT, R6.reuse, 0xa, PT ;  /* 0x0000000a0600780c */ /* 0x040fe40003f66270 */
[----:B------:R-:W-:Y:S02]  /*2f60*/  P2R R13, PR, RZ, 0x2 ;  /* 0x00000002ff0d7803 */ /* 0x000fe40000000000 */
        /* <DEDUP_REMOVED lines=46> */
[----:B------:R-:W-:Y:S02]  /*3250*/  ISETP.LT.OR P2, PT, R0, 0x29, P2 ;  /* 0x000000290000780c */ /* 0x000fe40001741670 */
[----:B------:R-:W-:Y:S02]  /*3260*/  IADD3 R4, R10, 0x8, R5 ;  /* 0x000000080a047810 */ /* 0x000fe40007ffe005 */
        /* <DEDUP_REMOVED lines=22> */
[----:B------:R-:W-:Y:S02]  /*33d0*/  ISETP.LT.OR P3, PT, R0, 0x3a, P3 ;  /* 0x0000003a0000780c */ /* 0x000fe40001f61670 */
        /* <DEDUP_REMOVED lines=120> */
[----:B------:R-:W-:Y:S01]  /*3b60*/  ISETP.LT.OR P6, PT, R0, 0x9a, P6 ;  /* 0x0000009a0000780c */ /* 0x000fe200037c1670 */
[----:B------:R-:W-:-:S03]  /*3b70*/  VIADD R0, R5, 0x8 ;  /* 0x0000000805007836 */ /* 0x000fc60000000000 */
[----:B------:R-:W-:Y:S02]  /*3b80*/  FSEL R37, R37, -INF , !P6 ;  /* 0xff80000025257808 */ /* 0x000fe40007000000 */
[----:B------:R-:W-:Y:S02]  /*3b90*/  PLOP3.LUT P6, PT, PT, PT, UP0, 0x40, 0x0 ;  /* 0x000000000000781c */ /* 0x000fe40003fce808 */
[----:B------:R-:W-:-:S11]  /*3ba0*/  VIADDMNMX R0, R0, R8, R7, PT ;  /* 0x0000000800007246 */ /* 0x000fd60003800107 */
[----:B------:R-:W-:Y:S05]  /*3bb0*/  @P6 BRA `(.L_x_1131) ;  /* 0x0000000000606947 */ /* 0x000fea0003800000 */
[----:B------:R-:W-:Y:S01]  /*3bc0*/  IADD3 R6, R18, 0x8, R5 ;  /* 0x0000000812067810 */ /* 0x000fe20007ffe005 */
[----:B------:R-:W-:Y:S04]  /*3bd0*/  BSSY B0, `(.L_x_1132) ;  /* 0x0000013000007945 */ /* 0x000fe80003800000 */
        /* <DEDUP_REMOVED lines=12> */
.L_x_1133:
[----:B------:R-:W-:-:S06]  /*3ca0*/  UISETP.NE.AND UP1, UPT, UR7, 0x1, UPT ;  /* 0x000000010700788c */ /* 0x000fcc000bf25270 */
[----:B------:R-:W-:-:S05]  /*3cb0*/  PLOP3.LUT P6, PT, PT, PT, UP1, 0x80, 0x0 ;  /* 0x000000000000781c */ /* 0x000fca0003fcf018 */
[----:B------:R-:W-:-:S08]  /*3cc0*/  @UP1 ULDC.64 UR10, c[0x0][0x9e8] ;  /* 0x00027a00000a1ab9 */ /* 0x000fd00000000a00 */
[----:B------:R-:W-:Y:S01]  /*3cd0*/  @P6 IMAD.HI.U32 R3, R6, UR10, RZ ;  /* 0x0000000a06036c27 */ /* 0x000fe2000f8e00ff */
[----:B------:R-:W-:-:S13]  /*3ce0*/  PLOP3.LUT P6, PT, PT, PT, UP1, 0x80, 0x0 ;  /* 0x000000000000781c */ /* 0x000fda0003fcf018 */
[----:B------:R-:W-:-:S07]  /*3cf0*/  @P6 SHF.R.U32.HI R6, RZ, UR11, R3 ;  /* 0x0000000bff066c19 */ /* 0x000fce0008011603 */
.L_x_1134:
[----:B------:R-:W-:Y:S05]  /*3d00*/  BSYNC B0 ;  /* 0x0000000000007941 */ /* 0x000fea0003800000 */
.L_x_1132:
[----:B------:R-:W-:-:S05]  /*3d10*/  IMAD R3, R6, UR7, R9 ;  /* 0x0000000706037c24 */ /* 0x000fca000f8e0209 */
[----:B------:R-:W-:Y:S02]  /*3d20*/  VIMNMX R4, R4, R3, !PT ;  /* 0x0000000304047248 */ /* 0x000fe40007fe0100 */
[----:B------:R-:W-:-:S07]  /*3d30*/  VIADDMNMX R0, R3, UR7, R0, PT ;  /* 0x0000000703007c46 */ /* 0x000fce000b800100 */
.L_x_1131:
        /* <DEDUP_REMOVED lines=110> */
[----:B------:R-:W0:Y:S01]  /*4420*/  SHFL.BFLY PT, R3, R6, 0x2, 0x1f ;  /* 0x0c401f0006037f89 */ /* 0x000e2200000e0000 */
        /* <DEDUP_REMOVED lines=13> */
[----:B0-----:R-:W-:Y:S02]  /*4500*/  FMNMX.FTZ R7, R6, R3, !PT ;  /* 0x0000000306077209 */ /* 0x001fe40007810000 */
[C---:B------:R-:W-:Y:S02]  /*4510*/  ISETP.LT.OR P1, PT, R0.reuse, 0x6a, P1 ;  /* 0x0000006a0000780c */ /* 0x040fe40000f21670 */
[----:B------:R-:W-:Y:S01]  /*4520*/  ISETP.LT.OR P5, PT, R0, 0x99, P5 ;  /* 0x000000990000780c */ /* 0x000fe20002fa1670 */
[----:B------:R-:W0:Y:S01]  /*4530*/  SHFL.BFLY PT, R8, R7, 0x1, 0x1f ;  /* 0x0c201f0007087f89 */ /* 0x000e2200000e0000 */
        /* <DEDUP_REMOVED lines=11> */
[----:B0-----:R-:W-:Y:S01]  /*45f0*/  FMNMX.FTZ R3, R7, R8, !PT ;  /* 0x0000000807037209 */ /* 0x001fe20007810000 */
        /* <DEDUP_REMOVED lines=52> */
[----:B------:R-:W-:Y:S02]  /*4940*/  FMNMX.FTZ R20, R98, R15, !PT ;  /* 0x0000000f62147209 */ /* 0x000fe40007810000 */
[----:B------:R-:W-:Y:S02]  /*4950*/  FSEL R27, R27, -INF , !P1 ;  /* 0xff8000001b1b7808 */ /* 0x000fe40004800000 */
[----:B------:R-:W-:-:S02]  /*4960*/  FSETP.NEU.FTZ.AND P1, PT, R3, -INF , PT ;  /* 0xff8000000300780b */ /* 0x000fc40003f3d000 */
[----:B------:R-:W-:Y:S02]  /*4970*/  FMNMX.FTZ R21, R99, R20, !PT ;  /* 0x0000001463157209 */ /* 0x000fe40007810000 */
[----:B------:R-:W-:Y:S02]  /*4980*/  FSEL R88, R8, RZ, P1 ;  /* 0x000000ff08587208 */ /* 0x000fe40000800000 */
[----:B------:R-:W-:Y:S02]  /*4990*/  ISETP.NE.AND P6, PT, R132, RZ, PT ;  /* 0x000000ff8400720c */ /* 0x000fe40003fc5270 */
[----:B------:R-:W-:Y:S01]  /*49a0*/  ISETP.NE.AND P2, PT, R133, RZ, PT ;  /* 0x000000ff8500720c */ /* 0x000fe20003f45270 */
        /* <DEDUP_REMOVED lines=16> */
[----:B------:R-:W-:Y:S01]  /*4ab0*/  MUFU.EX2 R7, R7 ;  /* 0x0000000700077308 */ /* 0x000fe20000000800 */
[----:B------:R-:W-:Y:S01]  /*4ac0*/  FMNMX.FTZ R76, R78, R73, !PT ;  /* 0x000000494e4c7209 */ /* 0x000fe20007810000 */
[--C-:B0-----:R-:W-:Y:S01]  /*4ad0*/  FFMA.FTZ R89, R81, UR37, -R88.reuse ;  /* 0x0000002551597c23 */ /* 0x101fe20008010858 */
[----:B------:R-:W-:Y:S01]  /*4ae0*/  FSEL R30, R30, -INF , !P1 ;  /* 0xff8000001e1e7808 */ /* 0x000fe20004800000 */
[--C-:B------:R-:W-:Y:S01]  /*4af0*/  FFMA.FTZ R9, R93, UR37, -R88.reuse ;  /* 0x000000255d097c23 */ /* 0x100fe20008010858 */
[----:B------:R-:W-:Y:S01]  /*4b00*/  FMNMX.FTZ R73, R79, R76, !PT ;  /* 0x0000004c4f497209 */ /* 0x000fe20007810000 */
[--C-:B------:R-:W-:Y:S01]  /*4b10*/  FFMA.FTZ R10, R96, UR37, -R88.reuse ;  /* 0x00000025600a7c23 */ /* 0x100fe20008010858 */
[----:B------:R-:W-:Y:S01]  /*4b20*/  ISETP.GT.AND P1, PT, R4, 0x89, !P2 ;  /* 0x000000890400780c */ /* 0x000fe20005724270 */
[----:B------:R-:W0:Y:S01]  /*4b30*/  MUFU.EX2 R6, R6 ;  /* 0x0000000600067308 */ /* 0x000e220000000800 */
[----:B------:R-:W-:Y:S01]  /*4b40*/  FMNMX.FTZ R76, R82, R73, !PT ;  /* 0x00000049524c7209 */ /* 0x000fe20007810000 */
[--C-:B------:R-:W-:Y:S01]  /*4b50*/  FFMA.FTZ R11, R97, UR37, -R88.reuse ;  /* 0x00000025610b7c23 */ /* 0x100fe20008010858 */
[----:B------:R-:W-:Y:S01]  /*4b60*/  ISETP.NE.AND P6, PT, R134, RZ, PT ;  /* 0x000000ff8600720c */ /* 0x000fe20003fc5270 */
[--C-:B------:R-:W-:Y:S01]  /*4b70*/  FFMA.FTZ R12, R100, UR37, -R88.reuse ;  /* 0x00000025640c7c23 */ /* 0x100fe20008010858 */
[----:B------:R-:W-:Y:S01]  /*4b80*/  FMNMX.FTZ R77, R83, R76, !PT ;  /* 0x0000004c534d7209 */ /* 0x000fe20007810000 */
[--C-:B------:R-:W-:Y:S01]  /*4b90*/  FFMA.FTZ R76, R84, UR37, -R88.reuse ;  /* 0x00000025544c7c23 */ /* 0x100fe20008010858 */
[----:B------:R-:W-:Y:S01]  /*4ba0*/  ISETP.LT.OR P1, PT, R0, 0x8a, P1 ;  /* 0x0000008a0000780c */ /* 0x000fe20000f21670 */
[----:B------:R-:W1:Y:S01]  /*4bb0*/  MUFU.EX2 R8, R8 ;  /* 0x0000000800087308 */ /* 0x000e620000000800 */
[----:B------:R-:W-:Y:S01]  /*4bc0*/  FMNMX.FTZ R80, R86, R77, !PT ;  /* 0x0000004d56507209 */ /* 0x000fe20007810000 */
[--C-:B------:R-:W-:Y:S01]  /*4bd0*/  FFMA.FTZ R13, R101, UR37, -R88.reuse ;  /* 0x00000025650d7c23 */ /* 0x100fe20008010858 */
[----:B------:R-:W-:Y:S01]  /*4be0*/  ISETP.GT.AND P2, PT, R4, 0x99, !P6 ;  /* 0x000000990400780c */ /* 0x000fe20007744270 */
[--C-:B------:R-:W-:Y:S01]  /*4bf0*/  FFMA.FTZ R56, R56, UR37, -R88.reuse ;  /* 0x0000002538387c23 */ /* 0x100fe20008010858 */
[----:B------:R-:W-:Y:S01]  /*4c00*/  FMNMX.FTZ R77, R87, R80, !PT ;  /* 0x00000050574d7209 */ /* 0x000fe20007810000 */
[--C-:B------:R-:W-:Y:S01]  /*4c10*/  FFMA.FTZ R57, R57, UR37, -R88.reuse ;  /* 0x0000002539397c23 */ /* 0x100fe20008010858 */
[----:B------:R-:W-:Y:S01]  /*4c20*/  FSEL R31, R31, -INF , !P1 ;  /* 0xff8000001f1f7808 */ /* 0x000fe20004800000 */
[----:B------:R-:W2:Y:S01]  /*4c30*/  MUFU.EX2 R9, R9 ;  /* 0x0000000900097308 */ /* 0x000ea20000000800 */
[----:B------:R-:W-:Y:S01]  /*4c40*/  FMNMX.FTZ R80, R58, R77, !PT ;  /* 0x0000004d3a507209 */ /* 0x000fe20007810000 */
[--C-:B------:R-:W-:Y:S01]  /*4c50*/  FFMA.FTZ R60, R60, UR37, -R88.reuse ;  /* 0x000000253c3c7c23 */ /* 0x100fe20008010858 */
[----:B------:R-:W-:Y:S01]  /*4c60*/  ISETP.LT.OR P2, PT, R0, 0x9a, P2 ;  /* 0x0000009a0000780c */ /* 0x000fe20001741670 */
[--C-:B------:R-:W-:Y:S01]  /*4c70*/  FFMA.FTZ R61, R61, UR37, -R88.reuse ;  /* 0x000000253d3d7c23 */ /* 0x100fe20008010858 */
[----:B------:R-:W-:Y:S01]  /*4c80*/  FMNMX.FTZ R81, R59, R80, !PT ;  /* 0x000000503b517209 */ /* 0x000fe20007810000 */
[--C-:B------:R-:W-:Y:S01]  /*4c90*/  FFMA.FTZ R64, R64, UR37, -R88.reuse ;  /* 0x0000002540407c23 */ /* 0x100fe20008010858 */
[----:B------:R-:W-:Y:S01]  /*4ca0*/  FSEL R39, R39, -INF , !P2 ;  /* 0xff80000027277808 */ /* 0x000fe20005000000 */
        /* <DEDUP_REMOVED lines=8> */
[----:B------:R-:W4:Y:S01]  /*4d30*/  MUFU.EX2 R10, R10 ;  /* 0x0000000a000a7308 */ /* 0x000f220000000800 */
        /* <DEDUP_REMOVED lines=9> */
[----:B------:R-:W-:-:S03]  /*4dd0*/  FFMA.FTZ R37, R37, UR37, -R88 ;  /* 0x0000002525257c23 */ /* 0x000fc60008010858 */
[----:B------:R-:W-:-:S03]  /*4de0*/  FMNMX.FTZ R81, R71, R80, !PT ;  /* 0x0000005047517209 */ /* 0x000fc60007810000 */
[----:B------:R-:W4:Y:S01]  /*4df0*/  MUFU.EX2 R11, R11 ;  /* 0x0000000b000b7308 */ /* 0x000f220000000800 */
[----:B------:R-:W-:-:S04]  /*4e00*/  FMNMX.FTZ R80, R42, R81, !PT ;  /* 0x000000512a507209 */ /* 0x000fc80007810000 */
[----:B------:R-:W-:-:S03]  /*4e10*/  FMNMX.FTZ R81, R43, R80, !PT ;  /* 0x000000502b517209 */ /* 0x000fc60007810000 */
[----:B------:R-:W4:Y:S01]  /*4e20*/  MUFU.EX2 R12, R12 ;  /* 0x0000000c000c7308 */ /* 0x000f220000000800 */
[----:B------:R-:W-:-:S04]  /*4e30*/  FMNMX.FTZ R80, R46, R81, !PT ;  /* 0x000000512e507209 */ /* 0x000fc80007810000 */
[----:B------:R-:W-:-:S03]  /*4e40*/  FMNMX.FTZ R81, R47, R80, !PT ;  /* 0x000000502f517209 */ /* 0x000fc60007810000 */
[----:B------:R-:W-:Y:S01]  /*4e50*/  MUFU.EX2 R13, R13 ;  /* 0x0000000d000d7308 */ /* 0x000fe20000000800 */
[----:B------:R-:W-:-:S04]  /*4e60*/  FMNMX.FTZ R80, R50, R81, !PT ;  /* 0x0000005132507209 */ /* 0x000fc80007810000 */
[----:B------:R-:W-:-:S03]  /*4e70*/  FMNMX.FTZ R81, R51, R80, !PT ;  /* 0x0000005033517209 */ /* 0x000fc60007810000 */
[----:B------:R-:W-:Y:S01]  /*4e80*/  MUFU.EX2 R14, R14 ;  /* 0x0000000e000e7308 */ /* 0x000fe20000000800 */
[----:B------:R-:W-:-:S04]  /*4e90*/  FMNMX.FTZ R80, R54, R81, !PT ;  /* 0x0000005136507209 */ /* 0x000fc80007810000 */
[----:B------:R-:W-:-:S03]  /*4ea0*/  FMNMX.FTZ R81, R55, R80, !PT ;  /* 0x0000005037517209 */ /* 0x000fc60007810000 */
[----:B------:R-:W-:Y:S01]  /*4eb0*/  MUFU.EX2 R20, R20 ;  /* 0x0000001400147308 */ /* 0x000fe20000000800 */
[----:B------:R-:W-:-:S04]  /*4ec0*/  FMNMX.FTZ R80, R26, R81, !PT ;  /* 0x000000511a507209 */ /* 0x000fc80007810000 */
[----:B------:R-:W-:Y:S01]  /*4ed0*/  FMNMX.FTZ R81, R27, R80, !PT ;  /* 0x000000501b517209 */ /* 0x000fe20007810000 */
[----:B------:R-:W-:-:S02]  /*4ee0*/  FFMA.FTZ R80, R40, UR37, -R88 ;  /* 0x0000002528507c23 */ /* 0x000fc40008010858 */
[----:B------:R-:W-:Y:S01]  /*4ef0*/  MUFU.EX2 R21, R92 ;  /* 0x0000005c00157308 */ /* 0x000fe20000000800 */
[----:B------:R-:W-:-:S04]  /*4f00*/  FMNMX.FTZ R4, R30, R81, !PT ;  /* 0x000000511e047209 */ /* 0x000fc80007810000 */
[----:B---3--:R-:W-:Y:S01]  /*4f10*/  FMNMX.FTZ R85, R31, R4, !PT ;  /* 0x000000041f557209 */ /* 0x008fe20007810000 */
[----:B------:R-:W-:-:S02]  /*4f20*/  FFMA.FTZ R4, R41, UR37, -R88 ;  /* 0x0000002529047c23 */ /* 0x000fc40008010858 */
[----:B------:R3:W-:Y:S01]  /*4f30*/  MUFU.EX2 R81, R80 ;  /* 0x0000005000517308 */ /* 0x0007e20000000800 */
        /* <DEDUP_REMOVED lines=12> */
[----:B------:R-:W0:Y:S05]  /*5000*/  SHFL.BFLY PT, R85, R0, 0x2, 0x1f ;  /* 0x0c401f0000557f89 */ /* 0x000e2a00000e0000 */
[----:B------:R-:W-:Y:S08]  /*5010*/  MUFU.EX2 R76, R76 ;  /* 0x0000004c004c7308 */ /* 0x000ff00000000800 */
[----:B------:R-:W-:Y:S08]  /*5020*/  MUFU.EX2 R56, R56 ;  /* 0x0000003800387308 */ /* 0x000ff00000000800 */
[----:B------:R-:W-:Y:S01]  /*5030*/  MUFU.EX2 R57, R57 ;  /* 0x0000003900397308 */ /* 0x000fe20000000800 */
[----:B0-----:R-:W-:-:S05]  /*5040*/  FMNMX.FTZ R85, R0, R85, !PT ;  /* 0x0000005500557209 */ /* 0x001fca0007810000 */
[----:B------:R-:W0:Y:S02]  /*5050*/  SHFL.BFLY PT, R0, R85, 0x1, 0x1f ;  /* 0x0c201f0055007f89 */ /* 0x000e2400000e0000 */
[----:B------:R-:W-:Y:S08]  /*5060*/  MUFU.EX2 R60, R60 ;  /* 0x0000003c003c7308 */ /* 0x000ff00000000800 */
[----:B------:R-:W-:Y:S08]  /*5070*/  MUFU.EX2 R61, R61 ;  /* 0x0000003d003d7308 */ /* 0x000ff00000000800 */
[----:B------:R-:W-:Y:S01]  /*5080*/  MUFU.EX2 R64, R64 ;  /* 0x0000004000407308 */ /* 0x000fe20000000800 */
[----:B0-----:R-:W-:-:S07]  /*5090*/  FMNMX.FTZ R0, R85, R0, !PT ;  /* 0x0000000055007209 */ /* 0x001fce0007810000 */
        /* <DEDUP_REMOVED lines=9> */
[----:B-----5:R-:W-:-:S01]  /*5130*/  FFMA.FTZ R89, R79, UR37, -R84 ;  /* 0x000000254f597c23 */ /* 0x020fc20008010854 */
[--C-:B------:R-:W-:Y:S01]  /*5140*/  FFMA.FTZ R95, R95, UR37, -R84.reuse ;  /* 0x000000255f5f7c23 */ /* 0x100fe20008010854 */
[----:B------:R-:W-:-:S01]  /*5150*/  FFMA.FTZ R79, R83, UR37, -R84 ;  /* 0x00000025534f7c23 */ /* 0x000fc20008010854 */
[----:B------:R-:W-:Y:S01]  /*5160*/  MUFU.EX2 R52, R52 ;  /* 0x0000003400347308 */ /* 0x000fe20000000800 */
[----:B------:R-:W-:-:S01]  /*5170*/  FFMA.FTZ R88, R78, UR37, -R84 ;  /* 0x000000254e587c23 */ /* 0x000fc20008010854 */
[----:B------:R-:W-:Y:S01]  /*5180*/  FADD.FTZ R83, R6, R7 ;  /* 0x0000000706537221 */ /* 0x000fe20000010000 */
[----:B------:R-:W-:-:S01]  /*5190*/  FFMA.FTZ R78, R82, UR37, -R84 ;  /* 0x00000025524e7c23 */ /* 0x000fc20008010854 */
[--C-:B------:R-:W-:Y:S01]  /*51a0*/  FFMA.FTZ R82, R62, UR37, -R84.reuse ;  /* 0x000000253e527c23 */ /* 0x100fe20008010854 */
[----:B---3--:R-:W-:-:S01]  /*51b0*/  FFMA.FTZ R80, R98, UR37, -R84 ;  /* 0x0000002562507c23 */ /* 0x008fc20008010854 */
[----:B------:R-:W-:Y:S01]  /*51c0*/  FFMA.FTZ R62, R66, UR37, -R84 ;  /* 0x00000025423e7c23 */ /* 0x000fe20008010854 */
[----:B-1----:R-:W-:-:S01]  /*51d0*/  FADD.FTZ R66, R8, R83 ;  /* 0x0000005308427221 */ /* 0x002fc20000010000 */
[----:B------:R-:W0:Y:S01]  /*51e0*/  MUFU.EX2 R53, R53 ;  /* 0x0000003500357308 */ /* 0x000e220000000800 */
[----:B------:R-:W-:-:S01]  /*51f0*/  FFMA.FTZ R85, R99, UR37, -R84 ;  /* 0x0000002563557c23 */ /* 0x000fc20008010854 */
[----:B------:R-:W-:Y:S01]  /*5200*/  FFMA.FTZ R102, R102, UR37, -R84 ;  /* 0x0000002566667c23 */ /* 0x000fe20008010854 */
[----:B--2---:R-:W-:-:S01]  /*5210*/  FADD.FTZ R83, R9, R66 ;  /* 0x0000004209537221 */ /* 0x004fc20000010000 */
[--C-:B------:R-:W-:Y:S01]  /*5220*/  FFMA.FTZ R103, R103, UR37, -R84.reuse ;  /* 0x0000002567677c23 */ /* 0x100fe20008010854 */
[----:B------:R-:W-:-:S01]  /*5230*/  FFMA.FTZ R74, R74, UR37, -R84 ;  /* 0x000000254a4a7c23 */ /* 0x000fc20008010854 */
[----:B------:R-:W-:Y:S01]  /*5240*/  FFMA.FTZ R75, R75, UR37, -R84 ;  /* 0x000000254b4b7c23 */ /* 0x000fe20008010854 */
[----:B----4-:R-:W-:-:S01]  /*5250*/  FADD.FTZ R66, R10, R83 ;  /* 0x000000530a427221 */ /* 0x010fc20000010000 */
        /* <DEDUP_REMOVED lines=9> */
[----:B0-----:R-:W-:-:S01]  /*52f0*/  FADD.FTZ R83, R52, R53 ;  /* 0x0000003534537221 */ /* 0x001fc20000010000 */
[----:B------:R-:W-:Y:S01]  /*5300*/  FFMA.FTZ R67, R67, UR37, -R84 ;  /* 0x0000002543437c23 */ /* 0x000fe20008010854 */
[----:B------:R-:W-:-:S01]  /*5310*/  FADD.FTZ R91, R13, R90 ;  /* 0x0000005a0d5b7221 */ /* 0x000fc20000010000 */
[--C-:B------:R-:W-:Y:S01]  /*5320*/  FFMA.FTZ R70, R70, UR37, -R84.reuse ;  /* 0x0000002546467c23 */ /* 0x100fe20008010854 */
[----:B------:R-:W-:-:S01]  /*5330*/  FFMA.FTZ R71, R71, UR37, -R84 ;  /* 0x0000002547477c23 */ /* 0x000fc20008010854 */
[----:B------:R-:W-:Y:S01]  /*5340*/  FFMA.FTZ R42, R42, UR37, -R84 ;  /* 0x000000252a2a7c23 */ /* 0x000fe20008010854 */
[----:B------:R-:W-:-:S01]  /*5350*/  FADD.FTZ R90, R14, R91 ;  /* 0x0000005b0e5a7221 */ /* 0x000fc20000010000 */
[----:B------:R-:W0:Y:S01]  /*5360*/  MUFU.EX2 R80, R80 ;  /* 0x0000005000507308 */ /* 0x000e220000000800 */
[----:B-1----:R-:W-:-:S01]  /*5370*/  FADD.FTZ R66, R94, R83 ;  /* 0x000000535e427221 */ /* 0x002fc20000010000 */
[----:B------:R-:W-:Y:S01]  /*5380*/  FFMA.FTZ R43, R43, UR37, -R84 ;  /* 0x000000252b2b7c23 */ /* 0x000fe20008010854 */
[----:B------:R-:W-:-:S01]  /*5390*/  FADD.FTZ R91, R15, R90 ;  /* 0x0000005a0f5b7221 */ /* 0x000fc20000010000 */
[--C-:B------:R-:W-:Y:S01]  /*53a0*/  FFMA.FTZ R46, R46, UR37, -R84.reuse ;  /* 0x000000252e2e7c23 */ /* 0x100fe20008010854 */
[----:B------:R-:W-:-:S01]  /*53b0*/  FFMA.FTZ R47, R47, UR37, -R84 ;  /* 0x000000252f2f7c23 */ /* 0x000fc20008010854 */
[----:B------:R-:W-:Y:S01]  /*53c0*/  FFMA.FTZ R50, R50, UR37, -R84 ;  /* 0x0000002532327c23 */ /* 0x000fe20008010854 */
[----:B------:R-:W-:-:S01]  /*53d0*/  FADD.FTZ R90, R20, R91 ;  /* 0x0000005b145a7221 */ /* 0x000fc20000010000 */
[----:B------:R-:W1:Y:S01]  /*53e0*/  MUFU.EX2 R85, R85 ;  /* 0x0000005500557308 */ /* 0x000e620000000800 */
[----:B--2---:R-:W-:-:S01]  /*53f0*/  FADD.FTZ R83, R95, R66 ;  /* 0x000000425f537221 */ /* 0x004fc20000010000 */
[----:B------:R-:W-:Y:S01]  /*5400*/  F2FP.SATFINITE.E4M3.F32.PACK_AB_MERGE_C R91, R9, R8, RZ ;  /* 0x00000008095b723e */ /* 0x000fe200048070ff */
[----:B------:R-:W-:-:S01]  /*5410*/  FFMA.FTZ R51, R51, UR37, -R84 ;  /* 0x0000002533337c23 */ /* 0x000fc20008010854 */
[--C-:B------:R-:W-:Y:S01]  /*5420*/  FFMA.FTZ R54, R54, UR37, -R84.reuse ;  /* 0x0000002536367c23 */ /* 0x100fe20008010854 */
[----:B------:R-:W-:-:S01]  /*5430*/  FFMA.FTZ R55, R55, UR37, -R84 ;  /* 0x0000002537377c23 */ /* 0x000fc20008010854 */
[----:B------:R-:W-:Y:S01]  /*5440*/  F2FP.SATFINITE.E4M3.F32.PACK_AB_MERGE_C R216, R7, R6, R91 ;  /* 0x0000000607d8723e */ /* 0x000fe2000480705b */
[----:B------:R-:W-:-:S01]  /*5450*/  FFMA.FTZ R26, R26, UR37, -R84 ;  /* 0x000000251a1a7c23 */ /* 0x000fc20008010854 */
[----:B------:R-:W2:Y:S01]  /*5460*/  MUFU.EX2 R102, R102 ;  /* 0x0000006600667308 */ /* 0x000ea20000000800 */
[----:B0-----:R-:W-:-:S01]  /*5470*/  FADD.FTZ R66, R80, R83 ;  /* 0x0000005350427221 */ /* 0x001fc20000010000 */
[--C-:B------:R-:W-:Y:S01]  /*5480*/  FFMA.FTZ R27, R27, UR37, -R84.reuse ;  /* 0x000000251b1b7c23 */ /* 0x100fe20008010854 */
[----:B------:R-:W-:-:S01]  /*5490*/  FFMA.FTZ R30, R30, UR37, -R84 ;  /* 0x000000251e1e7c23 */ /* 0x000fc20008010854 */
[--C-:B------:R-:W-:Y:S01]  /*54a0*/  FFMA.FTZ R31, R31, UR37, -R84.reuse ;  /* 0x000000251f1f7c23 */ /* 0x100fe20008010854 */
[----:B------:R-:W-:-:S01]  /*54b0*/  FFMA.FTZ R34, R34, UR37, -R84 ;  /* 0x0000002522227c23 */ /* 0x000fc20008010854 */
[--C-:B------:R-:W-:Y:S01]  /*54c0*/  FFMA.FTZ R35, R35, UR37, -R84.reuse ;  /* 0x0000002523237c23 */ /* 0x100fe20008010854 */
[----:B------:R-:W-:-:S01]  /*54d0*/  FFMA.FTZ R38, R38, UR37, -R84 ;  /* 0x0000002526267c23 */ /* 0x000fc20008010854 */
[----:B------:R-:W0:Y:S01]  /*54e0*/  MUFU.EX2 R103, R103 ;  /* 0x0000006700677308 */ /* 0x000e220000000800 */
[----:B-1----:R-:W-:-:S01]  /*54f0*/  FADD.FTZ R83, R85, R66 ;  /* 0x0000004255537221 */ /* 0x002fc20000010000 */
[----:B------:R-:W-:Y:S01]  /*5500*/  FFMA.FTZ R39, R39, UR37, -R84 ;  /* 0x0000002527277c23 */ /* 0x000fe20008010854 */
[----:B------:R-:W-:-:S02]  /*5510*/  F2FP.SATFINITE.E4M3.F32.PACK_AB_MERGE_C R20, R21, R20, RZ ;  /* 0x000000141514723e */ /* 0x000fc400048070ff */
[----:B------:R-:W-:Y:S02]  /*5520*/  F2FP.SATFINITE.E4M3.F32.PACK_AB_MERGE_C R94, R95, R94, RZ ;  /* 0x0000005e5f5e723e */ /* 0x000fe400048070ff */
[----:B------:R-:W-:Y:S01]  /*5530*/  F2FP.SATFINITE.E4M3.F32.PACK_AB_MERGE_C R212, R15, R14, R20 ;  /* 0x0000000e0fd4723e */ /* 0x000fe20004807014 */
[----:B------:R-:W1:Y:S01]  /*5540*/  MUFU.EX2 R74, R74 ;  /* 0x0000004a004a7308 */ /* 0x000e620000000800 */
[----:B--2---:R-:W-:-:S01]  /*5550*/  FADD.FTZ R66, R102, R83 ;  /* 0x0000005366427221 */ /* 0x004fc20000010000 */
[----:B------:R-:W-:Y:S01]  /*5560*/  FADD.FTZ R83, R21, R90 ;  /* 0x0000005a15537221 */ /* 0x000fe20000010000 */
[----:B------:R-:W-:-:S05]  /*5570*/  F2FP.SATFINITE.E4M3.F32.PACK_AB_MERGE_C R217, R53, R52, R94 ;  /* 0x0000003435d9723e */ /* 0x000fca000480705e */
[----:B------:R-:W2:Y:S01]  /*5580*/  MUFU.EX2 R75, R75 ;  /* 0x0000004b004b7308 */ /* 0x000ea20000000800 */
[----:B0-----:R-:W-:-:S01]  /*5590*/  FADD.FTZ R9, R103, R66 ;  /* 0x0000004267097221 */ /* 0x001fc20000010000 */
[----:B------:R-:W-:Y:S01]  /*55a0*/  F2FP.SATFINITE.E4M3.F32.PACK_AB_MERGE_C R66, R13, R12, RZ ;  /* 0x0000000c0d42723e */ /* 0x000fe200048070ff */
[----:B------:R-:W-:-:S01]  /*55b0*/  FADD.FTZ R12, R72, R83 ;  /* 0x00000053480c7221 */ /* 0x000fc20000010000 */
[----:B------:R-:W-:Y:S02]  /*55c0*/  F2FP.SATFINITE.E4M3.F32.PACK_AB_MERGE_C R102, R103, R102, RZ ;  /* 0x000000666766723e */ /* 0x000fe400048070ff */
[----:B------:R-:W-:Y:S01]  /*55d0*/  F2FP.SATFINITE.E4M3.F32.PACK_AB_MERGE_C R218, R11, R10, R66 ;  /* 0x0000000a0bda723e */ /* 0x000fe20004807042 */
[----:B------:R-:W-:Y:S01]  /*55e0*/  FADD.FTZ R13, R73, R12 ;  /* 0x0000000c490d7221 */ /* 0x000fe20000010000 */
[----:B------:R-:W0:Y:S01]  /*55f0*/  MUFU.EX2 R88, R88 ;  /* 0x0000005800587308 */ /* 0x000e220000000800 */
[----:B-1----:R-:W-:-:S01]  /*5600*/  FADD.FTZ R8, R74, R9 ;  /* 0x000000094a087221 */ /* 0x002fc20000010000 */
[----:B------:R-:W-:-:S06]  /*5610*/  F2FP.SATFINITE.E4M3.F32.PACK_AB_MERGE_C R219, R85, R80, R102 ;  /* 0x0000005055db723e */ /* 0x000fcc0004807066 */
[----:B------:R-:W1:Y:S01]  /*5620*/  MUFU.EX2 R89, R89 ;  /* 0x0000005900597308 */ /* 0x000e620000000800 */
[----:B--2---:R-:W-:-:S01]  /*5630*/  FADD.FTZ R9, R75, R8 ;  /* 0x000000084b097221 */ /* 0x004fc20000010000 */
[----:B------:R-:W-:Y:S01]  /*5640*/  FADD.FTZ R8, R76, R13 ;  /* 0x0000000d4c087221 */ /* 0x000fe20000010000 */
[----:B------:R-:W-:-:S03]  /*5650*/  F2FP.SATFINITE.E4M3.F32.PACK_AB_MERGE_C R76, R77, R76, RZ ;  /* 0x0000004c4d4c723e */ /* 0x000fc600048070ff */
[----:B------:R-:W-:Y:S01]  /*5660*/  FADD.FTZ R77, R77, R8 ;  /* 0x000000084d4d7221 */ /* 0x000fe20000010000 */
[----:B------:R-:W-:Y:S01]  /*5670*/  F2FP.SATFINITE.E4M3.F32.PACK_AB_MERGE_C R214, R73, R72, R76 ;  /* 0x0000004849d6723e */ /* 0x000fe2000480704c */
[----:B------:R-:W2:Y:S01]  /*5680*/  MUFU.EX2 R78, R78 ;  /* 0x0000004e004e7308 */ /* 0x000ea20000000800 */
[----:B0-----:R-:W-:-:S01]  /*5690*/  FADD.FTZ R6, R88, R9 ;  /* 0x0000000958067221 */ /* 0x001fc20000010000 */
[----:B------:R-:W-:-:S04]  /*56a0*/  FADD.FTZ R8, R56, R77 ;  /* 0x0000004d38087221 */ /* 0x000fc80000010000 */
[----:B------:R-:W-:Y:S02]  /*56b0*/  FADD.FTZ R9, R57, R8 ;  /* 0x0000000839097221 */ /* 0x000fe40000010000 */
[----:B------:R-:W0:Y:S01]  /*56c0*/  MUFU.EX2 R79, R79 ;  /* 0x0000004f004f7308 */ /* 0x000e220000000800 */
[----:B-1----:R-:W-:-:S01]  /*56d0*/  FADD.FTZ R7, R89, R6 ;  /* 0x0000000659077221 */ /* 0x002fc20000010000 */
[----:B------:R-:W-:Y:S01]  /*56e0*/  FADD.FTZ R8, R60, R9 ;  /* 0x000000093c087221 */ /* 0x000fe20000010000 */
[----:B------:R-:W-:Y:S02]  /*56f0*/  F2FP.SATFINITE.E4M3.F32.PACK_AB_MERGE_C R60, R61, R60, RZ ;  /* 0x0000003c3d3c723e */ /* 0x000fe400048070ff */
[----:B------:R-:W-:Y:S01]  /*5700*/  F2FP.SATFINITE.E4M3.F32.PACK_AB_MERGE_C R88, R89, R88, RZ ;  /* 0x000000585958723e */ /* 0x000fe200048070ff */
[----:B------:R-:W-:-:S01]  /*5710*/  FADD.FTZ R61, R61, R8 ;  /* 0x000000083d3d7221 */ /* 0x000fc20000010000 */
[----:B------:R-:W-:Y:S01]  /*5720*/  F2FP.SATFINITE.E4M3.F32.PACK_AB_MERGE_C R208, R57, R56, R60 ;  /* 0x0000003839d0723e */ /* 0x000fe2000480703c */
[----:B------:R-:W1:Y:S01]  /*5730*/  MUFU.EX2 R86, R86 ;  /* 0x0000005600567308 */ /* 0x000e620000000800 */
[----:B--2---:R-:W-:-:S01]  /*5740*/  FADD.FTZ R6, R78, R7 ;  /* 0x000000074e067221 */ /* 0x004fc20000010000 */
[----:B------:R-:W-:Y:S01]  /*5750*/  FADD.FTZ R8, R64, R61 ;  /* 0x0000003d40087221 */ /* 0x000fe20000010000 */
[----:B------:R-:W-:-:S03]  /*5760*/  F2FP.SATFINITE.E4M3.F32.PACK_AB_MERGE_C R213, R75, R74, R88 ;  /* 0x0000004a4bd5723e */ /* 0x000fc60004807058 */
[----:B------:R-:W-:Y:S02]  /*5770*/  FADD.FTZ R9, R65, R8 ;  /* 0x0000000841097221 */ /* 0x000fe40000010000 */
[----:B------:R-:W2:Y:S01]  /*5780*/  MUFU.EX2 R87, R87 ;  /* 0x0000005700577308 */ /* 0x000ea20000000800 */
[----:B0-----:R-:W-:-:S07]  /*5790*/  FADD.FTZ R7, R79, R6 ;  /* 0x000000064f077221 */ /* 0x001fce0000010000 */
[----:B------:R-:W0:Y:S01]  /*57a0*/  MUFU.EX2 R58, R58 ;  /* 0x0000003a003a7308 */ /* 0x000e220000000800 */
[----:B-1----:R-:W-:-:S07]  /*57b0*/  FADD.FTZ R6, R86, R7 ;  /* 0x0000000756067221 */ /* 0x002fce0000010000 */
[----:B------:R-:W1:Y:S01]  /*57c0*/  MUFU.EX2 R59, R59 ;  /* 0x0000003b003b7308 */ /* 0x000e620000000800 */
[----:B--2---:R-:W-:-:S01]  /*57d0*/  FADD.FTZ R7, R87, R6 ;  /* 0x0000000657077221 */ /* 0x004fc20000010000 */
[----:B------:R-:W-:-:S04]  /*57e0*/  F2FP.SATFINITE.E4M3.F32.PACK_AB_MERGE_C R86, R87, R86, RZ ;  /* 0x000000565756723e */ /* 0x000fc800048070ff */
[----:B------:R-:W-:Y:S02]  /*57f0*/  F2FP.SATFINITE.E4M3.F32.PACK_AB_MERGE_C R215, R79, R78, R86 ;  /* 0x0000004e4fd7723e */ /* 0x000fe40004807056 */
        /* <DEDUP_REMOVED lines=8> */
[----:B------:R-:W-:-:S04]  /*5880*/  F2FP.SATFINITE.E4M3.F32.PACK_AB_MERGE_C R63, R63, R82, RZ ;  /* 0x000000523f3f723e */ /* 0x000fc800048070ff */
[----:B------:R-:W-:Y:S02]  /*5890*/  F2FP.SATFINITE.E4M3.F32.PACK_AB_MERGE_C R209, R59, R58, R63 ;  /* 0x0000003a3bd1723e */ /* 0x000fe4000480703f */
[----:B------:R-:W0:Y:S01]  /*58a0*/  MUFU.EX2 R67, R67 ;  /* 0x0000004300437308 */ /* 0x000e220000000800 */
[----:B-1----:R-:W-:-:S07]  /*58b0*/  FADD.FTZ R6, R62, R7 ;  /* 0x000000073e067221 */ /* 0x002fce0000010000 */
[----:B------:R-:W-:Y:S01]  /*58c0*/  MUFU.EX2 R40, R40 ;  /* 0x0000002800287308 */ /* 0x000fe20000000800 */
[----:B--2---:R-:W-:Y:S01]  /*58d0*/  F2FP.SATFINITE.E4M3.F32.PACK_AB_MERGE_C R10, R69, R68, RZ ;  /* 0x00000044450a723e */ /* 0x004fe200048070ff */
[----:B------:R-:W-:-:S03]  /*58e0*/  FADD.FTZ R68, R68, R9 ;  /* 0x0000000944447221 */ /* 0x000fc60000010000 */
[----:B------:R-:W-:Y:S01]  /*58f0*/  F2FP.SATFINITE.E4M3.F32.PACK_AB_MERGE_C R210, R65, R64, R10 ;  /* 0x0000004041d2723e */ /* 0x000fe2000480700a */
[----:B------:R-:W-:-:S02]  /*5900*/  FADD.FTZ R68, R69, R68 ;  /* 0x0000004445447221 */ /* 0x000fc40000010000 */
[----:B------:R-:W1:Y:S01]  /*5910*/  MUFU.EX2 R41, R41 ;  /* 0x0000002900297308 */ /* 0x000e620000000800 */
[----:B0-----:R-:W-:-:S07]  /*5920*/  FADD.FTZ R7, R67, R6 ;  /* 0x0000000643077221 */ /* 0x001fce0000010000 */
[----:B------:R-:W0:Y:S08]  /*5930*/  MUFU.EX2 R70, R70 ;  /* 0x0000004600467308 */ /* 0x000e300000000800 */
[----:B------:R-:W2:Y:S01]  /*5940*/  MUFU.EX2 R4, R4 ;  /* 0x0000000400047308 */ /* 0x000ea20000000800 */
[----:B-1----:R-:W-:-:S07]  /*5950*/  F2FP.SATFINITE.E4M3.F32.PACK_AB_MERGE_C R8, R41, R40, RZ ;  /* 0x000000282908723e */ /* 0x002fce00048070ff */
[----:B------:R-:W1:Y:S01]  /*5960*/  MUFU.EX2 R71, R71 ;  /* 0x0000004700477308 */ /* 0x000e620000000800 */
[----:B0-----:R-:W-:-:S07]  /*5970*/  FADD.FTZ R6, R70, R7 ;  /* 0x0000000746067221 */ /* 0x001fce0000010000 */
[----:B------:R-:W0:Y:S01]  /*5980*/  MUFU.EX2 R42, R42 ;  /* 0x0000002a002a7308 */ /* 0x000e220000000800 */
[----:B--2---:R-:W-:Y:S01]  /*5990*/  F2FP.SATFINITE.E4M3.F32.PACK_AB_MERGE_C R204, R4, R81, R8 ;  /* 0x0000005104cc723e */ /* 0x004fe20004807008 */
[----:B------:R-:W-:-:S04]  /*59a0*/  FADD.FTZ R81, R81, R68 ;  /* 0x0000004451517221 */ /* 0x000fc80000010000 */
[----:B------:R-:W-:Y:S02]  /*59b0*/  FADD.FTZ R81, R4, R81 ;  /* 0x0000005104517221 */ /* 0x000fe40000010000 */
[----:B------:R-:W2:Y:S01]  /*59c0*/  MUFU.EX2 R43, R43 ;  /* 0x0000002b002b7308 */ /* 0x000ea20000000800 */
[----:B-1----:R-:W-:-:S01]  /*59d0*/  FADD.FTZ R7, R71, R6 ;  /* 0x0000000647077221 */ /* 0x002fc20000010000 */
[----:B------:R-:W-:Y:S01]  /*59e0*/  FADD.FTZ R40, R40, R81 ;  /* 0x0000005128287221 */ /* 0x000fe20000010000 */
[----:B------:R-:W-:-:S03]  /*59f0*/  F2FP.SATFINITE.E4M3.F32.PACK_AB_MERGE_C R70, R71, R70, RZ ;  /* 0x000000464746723e */ /* 0x000fc600048070ff */
[----:B------:R-:W-:Y:S01]  /*5a00*/  FADD.FTZ R41, R41, R40 ;  /* 0x0000002829297221 */ /* 0x000fe20000010000 */
[----:B------:R-:W-:Y:S01]  /*5a10*/  F2FP.SATFINITE.E4M3.F32.PACK_AB_MERGE_C R211, R67, R62, R70 ;  /* 0x0000003e43d3723e */ /* 0x000fe20004807046 */
[----:B------:R-:W1:Y:S01]  /*5a20*/  MUFU.EX2 R46, R46 ;  /* 0x0000002e002e7308 */ /* 0x000e620000000800 */
[----:B0-----:R-:W-:-:S07]  /*5a30*/  FADD.FTZ R4, R42, R7 ;  /* 0x000000072a047221 */ /* 0x001fce0000010000 */
[----:B------:R-:W-:Y:S01]  /*5a40*/  MUFU.EX2 R48, R48 ;  /* 0x0000003000307308 */ /* 0x000fe20000000800 */
[----:B--2---:R-:W-:-:S07]  /*5a50*/  FADD.FTZ R7, R43, R4 ;  /* 0x000000042b077221 */ /* 0x004fce0000010000 */
[----:B------:R-:W0:Y:S01]  /*5a60*/  MUFU.EX2 R49, R49 ;  /* 0x0000003100317308 */ /* 0x000e220000000800 */
[----:B-1----:R-:W-:-:S07]  /*5a70*/  FADD.FTZ R4, R46, R7 ;  /* 0x000000072e047221 */ /* 0x002fce0000010000 */
[----:B------:R-:W1:Y:S08]  /*5a80*/  MUFU.EX2 R47, R47 ;  /* 0x0000002f002f7308 */ /* 0x000e700000000800 */
[----:B------:R-:W-:Y:S01]  /*5a90*/  MUFU.EX2 R44, R44 ;  /* 0x0000002c002c7308 */ /* 0x000fe20000000800 */
[----:B0-----:R-:W-:-:S07]  /*5aa0*/  F2FP.SATFINITE.E4M3.F32.PACK_AB_MERGE_C R6, R49, R48, RZ ;  /* 0x000000303106723e */ /* 0x001fce00048070ff */
[----:B------:R-:W0:Y:S01]  /*5ab0*/  MUFU.EX2 R45, R45 ;  /* 0x0000002d002d7308 */ /* 0x000e220000000800 */
[----:B-1----:R-:W-:-:S01]  /*5ac0*/  FADD.FTZ R7, R47, R4 ;  /* 0x000000042f077221 */ /* 0x002fc20000010000 */
[----:B------:R-:W-:-:S04]  /*5ad0*/  F2FP.SATFINITE.E4M3.F32.PACK_AB_MERGE_C R46, R47, R46, RZ ;  /* 0x0000002e2f2e723e */ /* 0x000fc800048070ff */
[----:B------:R-:W-:Y:S02]  /*5ae0*/  F2FP.SATFINITE.E4M3.F32.PACK_AB_MERGE_C R205, R43, R42, R46 ;  /* 0x0000002a2bcd723e */ /* 0x000fe4000480702e */
[----:B------:R-:W1:Y:S08]  /*5af0*/  MUFU.EX2 R50, R50 ;  /* 0x0000003200327308 */ /* 0x000e700000000800 */
[----:B------:R-:W2:Y:S01]  /*5b00*/  MUFU.EX2 R51, R51 ;  /* 0x0000003300337308 */ /* 0x000ea20000000800 */
[----:B0-----:R-:W-:Y:S01]  /*5b10*/  F2FP.SATFINITE.E4M3.F32.PACK_AB_MERGE_C R206, R45, R44, R6 ;  /* 0x0000002c2dce723e */ /* 0x001fe20004807006 */
[----:B------:R-:W-:-:S04]  /*5b20*/  FADD.FTZ R44, R44, R41 ;  /* 0x000000292c2c7221 */ /* 0x000fc80000010000 */
[----:B------:R-:W-:Y:S02]  /*5b30*/  FADD.FTZ R45, R45, R44 ;  /* 0x0000002c2d2d7221 */ /* 0x000fe40000010000 */
[----:B------:R-:W0:Y:S01]  /*5b40*/  MUFU.EX2 R54, R54 ;  /* 0x0000003600367308 */ /* 0x000e220000000800 */
[----:B-1----:R-:W-:-:S01]  /*5b50*/  FADD.FTZ R4, R50, R7 ;  /* 0x0000000732047221 */ /* 0x002fc20000010000 */
[----:B------:R-:W-:-:S04]  /*5b60*/  FADD.FTZ R48, R48, R45 ;  /* 0x0000002d30307221 */ /* 0x000fc80000010000 */
[----:B------:R-:W-:Y:S02]  /*5b70*/  FADD.FTZ R49, R49, R48 ;  /* 0x0000003031317221 */ /* 0x000fe40000010000 */
[----:B------:R-:W-:Y:S01]  /*5b80*/  MUFU.EX2 R28, R28 ;  /* 0x0000001c001c7308 */ /* 0x000fe20000000800 */
[----:B--2---:R-:W-:-:S07]  /*5b90*/  FADD.FTZ R7, R51, R4 ;  /* 0x0000000433077221 */ /* 0x004fce0000010000 */
[----:B------:R-:W1:Y:S01]  /*5ba0*/  MUFU.EX2 R29, R29 ;  /* 0x0000001d001d7308 */ /* 0x000e620000000800 */
[----:B0-----:R-:W-:-:S07]  /*5bb0*/  FADD.FTZ R4, R54, R7 ;  /* 0x0000000736047221 */ /* 0x001fce0000010000 */
[----:B------:R-:W0:Y:S08]  /*5bc0*/  MUFU.EX2 R55, R55 ;  /* 0x0000003700377308 */ /* 0x000e300000000800 */
[----:B------:R-:W-:Y:S01]  /*5bd0*/  MUFU.EX2 R24, R24 ;  /* 0x0000001800187308 */ /* 0x000fe20000000800 */
[----:B-1----:R-:W-:-:S07]  /*5be0*/  F2FP.SATFINITE.E4M3.F32.PACK_AB_MERGE_C R6, R29, R28, RZ ;  /* 0x0000001c1d06723e */ /* 0x002fce00048070ff */
[----:B------:R-:W1:Y:S01]  /*5bf0*/  MUFU.EX2 R25, R25 ;  /* 0x0000001900197308 */ /* 0x000e620000000800 */
[C---:B0-----:R-:W-:Y:S01]  /*5c00*/  F2FP.SATFINITE.E4M3.F32.PACK_AB_MERGE_C R54, R55.reuse, R54, RZ ;  /* 0x000000363736723e */ /* 0x041fe200048070ff */
[----:B------:R-:W-:-:S03]  /*5c10*/  FADD.FTZ R55, R55, R4 ;  /* 0x0000000437377221 */ /* 0x000fc60000010000 */
[----:B------:R-:W-:-:S03]  /*5c20*/  F2FP.SATFINITE.E4M3.F32.PACK_AB_MERGE_C R207, R51, R50, R54 ;  /* 0x0000003233cf723e */ /* 0x000fc60004807036 */
[----:B------:R-:W0:Y:S08]  /*5c30*/  MUFU.EX2 R26, R26 ;  /* 0x0000001a001a7308 */ /* 0x000e300000000800 */
[----:B------:R-:W2:Y:S01]  /*5c40*/  MUFU.EX2 R27, R27 ;  /* 0x0000001b001b7308 */ /* 0x000ea20000000800 */
[----:B-1----:R-:W-:Y:S01]  /*5c50*/  F2FP.SATFINITE.E4M3.F32.PACK_AB_MERGE_C R200, R25, R24, R6 ;  /* 0x0000001819c8723e */ /* 0x002fe20004807006 */
[----:B------:R-:W-:-:S04]  /*5c60*/  FADD.FTZ R24, R24, R49 ;  /* 0x0000003118187221 */ /* 0x000fc80000010000 */
[----:B------:R-:W-:Y:S02]  /*5c70*/  FADD.FTZ R25, R25, R24 ;  /* 0x0000001819197221 */ /* 0x000fe40000010000 */
[----:B------:R-:W1:Y:S01]  /*5c80*/  MUFU.EX2 R30, R30 ;  /* 0x0000001e001e7308 */ /* 0x000e620000000800 */
[----:B0-----:R-:W-:-:S01]  /*5c90*/  FADD.FTZ R4, R26, R55 ;  /* 0x000000371a047221 */ /* 0x001fc20000010000 */
[----:B------:R-:W-:-:S04]  /*5ca0*/  FADD.FTZ R28, R28, R25 ;  /* 0x000000191c1c7221 */ /* 0x000fc80000010000 */
[----:B------:R-:W-:Y:S02]  /*5cb0*/  FADD.FTZ R29, R29, R28 ;  /* 0x0000001c1d1d7221 */ /* 0x000fe40000010000 */
        /* <DEDUP_REMOVED lines=8> */
[C---:B-1----:R-:W-:Y:S01]  /*5d40*/  F2FP.SATFINITE.E4M3.F32.PACK_AB_MERGE_C R30, R31.reuse, R30, RZ ;  /* 0x0000001e1f1e723e */ /* 0x042fe200048070ff */
[----:B------:R-:W-:-:S03]  /*5d50*/  FADD.FTZ R31, R31, R4 ;  /* 0x000000041f1f7221 */ /* 0x000fc60000010000 */
[----:B------:R-:W-:-:S03]  /*5d60*/  F2FP.SATFINITE.E4M3.F32.PACK_AB_MERGE_C R201, R27, R26, R30 ;  /* 0x0000001a1bc9723e */ /* 0x000fc6000480701e */
[----:B------:R-:W1:Y:S08]  /*5d70*/  MUFU.EX2 R34, R34 ;  /* 0x0000002200227308 */ /* 0x000e700000000800 */
[----:B------:R-:W2:Y:S01]  /*5d80*/  MUFU.EX2 R35, R35 ;  /* 0x0000002300237308 */ /* 0x000ea20000000800 */
[----:B0-----:R-:W-:Y:S01]  /*5d90*/  F2FP.SATFINITE.E4M3.F32.PACK_AB_MERGE_C R202, R33, R32, R6 ;  /* 0x0000002021ca723e */ /* 0x001fe20004807006 */
[----:B------:R-:W-:-:S04]  /*5da0*/  FADD.FTZ R32, R32, R29 ;  /* 0x0000001d20207221 */ /* 0x000fc80000010000 */
[----:B------:R-:W-:Y:S02]  /*5db0*/  FADD.FTZ R33, R33, R32 ;  /* 0x0000002021217221 */ /* 0x000fe40000010000 */
[----:B------:R-:W0:Y:S01]  /*5dc0*/  MUFU.EX2 R38, R38 ;  /* 0x0000002600267308 */ /* 0x000e220000000800 */
[----:B-1----:R-:W-:-:S01]  /*5dd0*/  FADD.FTZ R4, R34, R31 ;  /* 0x0000001f22047221 */ /* 0x002fc20000010000 */
[----:B------:R-:W-:-:S06]  /*5de0*/  FADD.FTZ R36, R36, R33 ;  /* 0x0000002124247221 */ /* 0x000fcc0000010000 */
[----:B------:R-:W1:Y:S01]  /*5df0*/  MUFU.EX2 R39, R39 ;  /* 0x0000002700277308 */ /* 0x000e620000000800 */
[----:B--2---:R-:W-:-:S04]  /*5e00*/  FADD.FTZ R7, R35, R4 ;  /* 0x0000000423077221 */ /* 0x004fc80000010000 */
[----:B0-----:R-:W-:Y:S01]  /*5e10*/  FADD.FTZ R6, R38, R7 ;  /* 0x0000000726067221 */ /* 0x001fe20000010000 */
[----:B------:R-:W-:-:S01]  /*5e20*/  FADD.FTZ R7, R37, R36 ;  /* 0x0000002425077221 */ /* 0x000fc20000010000 */
[C---:B-1----:R-:W-:Y:S02]  /*5e30*/  F2FP.SATFINITE.E4M3.F32.PACK_AB_MERGE_C R4, R39.reuse, R38, RZ ;  /* 0x000000262704723e */ /* 0x042fe400048070ff */
[----:B------:R-:W-:-:S02]  /*5e40*/  FADD.FTZ R6, R39, R6 ;  /* 0x0000000627067221 */ /* 0x000fc40000010000 */
[----:B------:R-:W-:Y:S01]  /*5e50*/  F2FP.SATFINITE.E4M3.F32.PACK_AB_MERGE_C R203, R35, R34, R4 ;  /* 0x0000002223cb723e */ /* 0x000fe20004807004 */
        /* <DEDUP_REMOVED lines=13> */
.L_x_1136:
[----:B------:R-:W-:-:S11]  /*5f30*/  UISETP.NE.AND UP1, UPT, UR7, 0x1, UPT ;  /* 0x000000010700788c */ /* 0x000fd6000bf25270 */
[----:B------:R-:W-:Y:S02]  /*5f40*/  @UP1 ULDC.64 UR18, c[0x0][0x9e8] ;  /* 0x00027a0000121ab9 */ /* 0x000fe40000000a00 */
[----:B------:R-:W-:-:S04]  /*5f50*/  UIMAD.WIDE.U32 UR10, UR14, UR18, URZ ;  /* 0x000000120e0a72a5 */ /* 0x000fc8000f8e003f */
[----:B------:R-:W-:-:S12]  /*5f60*/  @UP1 USHF.R.U32.HI UR14, URZ, UR19, UR11 ;  /* 0x000000133f0e1299 */ /* 0x000fd8000801160b */
.L_x_1137:
[----:B------:R-:W-:-:S04]  /*5f70*/  UIMAD UR7, UR14, UR7, UR7 ;  /* 0x000000070e0772a4 */ /* 0x000fc8000f8e0207 */
[----:B------:R-:W-:-:S04]  /*5f80*/  UISETP.LT.AND UP1, UPT, UR6, UR7, UPT ;  /* 0x000000070600728c */ /* 0x000fc8000bf21270 */
[----:B------:R-:W-:-:S12]  /*5f90*/  USEL UR6, UR6, UR7, UP1 ;  /* 0x0000000706067287 */ /* 0x000fd80008800000 */
.L_x_1135:
        /* <DEDUP_REMOVED lines=55> */
[----:B------:R-:W-:Y:S01]  /*6310*/  IMAD.IADD R8, R18, 0x1, -R19 ;  /* 0x0000000112087824 */ /* 0x000fe200078e0a13 */
[----:B------:R-:W-:Y:S01]  /*6320*/  ULDC UR53, c[0x0][0x9e4] ;  /* 0x0002790000357ab9 */ /* 0x000fe20000000800 */
[----:B------:R-:W-:Y:S01]  /*6330*/  IMAD.MOV.U32 R119, RZ, RZ, RZ ;  /* 0x000000ffff777224 */ /* 0x000fe200078e00ff */
[----:B------:R-:W-:Y:S01]  /*6340*/  ULDC UR54, c[0x0][0x9dc] ;  /* 0x0002770000367ab9 */ /* 0x000fe20000000800 */
[----:B------:R-:W-:Y:S01]  /*6350*/  IMAD.IADD R13, R5, 0x1, R8 ;  /* 0x00000001050d7824 */ /* 0x000fe200078e0208 */
[----:B------:R-:W-:-:S03]  /*6360*/  ULDC UR55, c[0x0][0x9e0] ;  /* 0x0002780000377ab9 */ /* 0x000fc60000000800 */
[----:B------:R-:W-:-:S05]  /*6370*/  VIADD R11, R13, 0x8 ;  /* 0x000000080d0b7836 */ /* 0x000fca0000000000 */
[----:B------:R-:W-:-:S07]  /*6380*/  LOP3.LUT R9, RZ, R11, RZ, 0x33, !PT ;  /* 0x0000000bff097212 */ /* 0x000fce00078e33ff */
.L_x_1156:
        /* <DEDUP_REMOVED lines=9> */
.L_x_1140:
[----:B------:R-:W-:Y:S01]  /*6420*/  ULEA UR6, UR57, UR41, 0x3 ;  /* 0x0000002939067291 */ /* 0x000fe2000f8e183f */
[----:B------:R-:W-:-:S05]  /*6430*/  IMAD.U32 R10, RZ, RZ, UR56 ;  /* 0x00000038ff0a7e24 */ /* 0x000fca000f8e00ff */
[----:B------:R-:W-:-:S04]  /*6440*/  SHF.L.U32 R10, R10, 0x1f, RZ ;  /* 0x0000001f0a0a7819 */ /* 0x000fc800000006ff */
[----:B------:R0:W1:Y:S01]  /*6450*/  SYNCS.PHASECHK.TRANS64.TRYWAIT P1, [UR6+0x33430], R10 ;  /* 0x0334300aff0075a7 */ /* 0x0000620008020146 */
[----:B------:R-:W-:Y:S05]  /*6460*/  @!P0 BRA `(.L_x_1141) ;  /* 0x0000000000048947 */ /* 0x000fea0003800000 */
[----:B------:R-:W-:Y:S01]  /*6470*/  BPT.TRAP 0x1 ;  /* 0x000000040000795c */ /* 0x000fe20000300000 */
.L_x_1141:
[----:B-1----:R-:W-:Y:S05]  /*6480*/  @P1 BRA `(.L_x_1139) ;  /* 0x0000000000081947 */ /* 0x002fea0003800000 */
[----:B------:R-:W1:Y:S02]  /*6490*/  SYNCS.PHASECHK.TRANS64.TRYWAIT P1, [UR6+0x33430], R10 ;  /* 0x0334300aff0075a7 */ /* 0x000e640008020146 */
[----:B-1----:R-:W-:Y:S05]  /*64a0*/  @!P1 BRA `(.L_x_1142) ;  /* 0x00000158007c9947 */ /* 0x002fea0003800000 */
.L_x_1139:
[----:B------:R-:W2:Y:S01]  /*64b0*/  S2R R12, SR_TID.X ;  /* 0x00000000000c7919 */ /* 0x000ea20000002100 */
        /* <DEDUP_REMOVED lines=22> */
[----:B01----:R-:W-:-:S05]  /*6620*/  VIADD R10, R12, 0x8 ;  /* 0x000000080c0a7836 */ /* 0x003fca0000000000 */
        /* <DEDUP_REMOVED lines=164> */
.L_x_1144:
[----:B------:R-:W-:Y:S01]  /*7070*/  ULEA UR6, UR52, UR41, 0x3 ;  /* 0x0000002934067291 */ /* 0x000fe2000f8e183f */
[----:B------:R-:W-:-:S05]  /*7080*/  IMAD.U32 R10, RZ, RZ, UR45 ;  /* 0x0000002dff0a7e24 */ /* 0x000fca000f8e00ff */
[----:B------:R-:W-:-:S04]  /*7090*/  SHF.L.U32 R10, R10, 0x1f, RZ ;  /* 0x0000001f0a0a7819 */ /* 0x000fc800000006ff */
[----:B------:R0:W1:Y:S01]  /*70a0*/  SYNCS.PHASECHK.TRANS64.TRYWAIT P1, [UR6+0x33450], R10 ;  /* 0x0334500aff0075a7 */ /* 0x0000620008020146 */
[----:B------:R-:W-:Y:S05]  /*70b0*/  @!P0 BRA `(.L_x_1145) ;  /* 0x0000000000048947 */ /* 0x000fea0003800000 */
[----:B------:R-:W-:Y:S01]  /*70c0*/  BPT.TRAP 0x1 ;  /* 0x000000040000795c */ /* 0x000fe20000300000 */
.L_x_1145:
[----:B-1----:R-:W-:Y:S05]  /*70d0*/  @P1 BRA `(.L_x_1143) ;  /* 0x0000000000081947 */ /* 0x002fea0003800000 */
[----:B------:R-:W1:Y:S02]  /*70e0*/  SYNCS.PHASECHK.TRANS64.TRYWAIT P1, [UR6+0x33450], R10 ;  /* 0x0334500aff0075a7 */ /* 0x000e640008020146 */
[----:B-1----:R-:W-:Y:S05]  /*70f0*/  @!P1 BRA `(.L_x_1146) ;  /* 0x0000014c00809947 */ /* 0x002fea0003800000 */
.L_x_1143:
[----:B------:R-:W-:Y:S01]  /*7100*/  UIADD3 UR6, UR41, 0x200, URZ ;  /* 0x0000020029067890 */ /* 0x000fe2000fffe03f */
[----:B------:R-:W-:Y:S01]  /*7110*/  WARPGROUP.ARRIVE ;  /* 0x00000000000079c5 */ /* 0x000fe20000000000 */
[----:B------:R-:W-:-:S05]  /*7120*/  UMOV UR7, 0xc0000010 ;  /* 0xc000001000077882 */ /* 0x000fca0000000000 */
[----:B------:R-:W2:Y:S01]  /*7130*/  S2R R12, SR_TID.X ;  /* 0x00000000000c7919 */ /* 0x000ea20000002100 */
[----:B------:R-:W-:Y:S01]  /*7140*/  USHF.R.U32.HI UR6, URZ, 0x4, UR6 ;  /* 0x000000043f067899 */ /* 0x000fe20008011606 */
[----:B01----:R-:W-:Y:S02]  /*7150*/  IMAD.U32 R10, RZ, RZ, UR57 ;  /* 0x00000039ff0a7e24 */ /* 0x003fe4000f8e00ff */
[----:B------:R-:W-:Y:S01]  /*7160*/  IMAD R15, R4, -0xa0, RZ ;  /* 0xffffff60040f7824 */ /* 0x000fe200078e02ff */
[----:B------:R-:W-:-:S04]  /*7170*/  ULOP3.LUT UR6, UR6, 0x3fff, URZ, 0xc0, !UPT ;  /* 0x00003fff06067892 */ /* 0x000fc8000f8ec03f */
[----:B------:R-:W-:Y:S01]  /*7180*/  ULOP3.LUT UR6, UR6, 0x10000, URZ, 0xfc, !UPT ;  /* 0x0001000006067892 */ /* 0x000fe2000f8efc3f */
[----:B------:R-:W-:-:S03]  /*7190*/  IADD3 R14, R15, 0x1, R18 ;  /* 0x000000010f0e7810 */ /* 0x000fc60007ffe012 */
[----:B------:R-:W-:Y:S02]  /*71a0*/  UIMAD UR10, UR52, 0x780, UR6 ;  /* 0x00000780340a78a4 */ /* 0x000fe4000f8e0206 */
[----:B------:R-:W-:-:S04]  /*71b0*/  IMAD.IADD R14, R14, 0x1, -R19 ;  /* 0x000000010e0e7824 */ /* 0x000fc800078e0a13 */
[----:B------:R-:W-:Y:S01]  /*71c0*/  IMAD R14, R17, -0x2, R14 ;  /* 0xfffffffe110e7824 */ /* 0x000fe200078e020e */
[----:B------:R-:W-:Y:S02]  /*71d0*/  UMOV UR6, UR10 ;  /* 0x0000000a00067c82 */ /* 0x000fe40008000000 */
[----:B------:R-:W-:Y:S01]  /*71e0*/  QGMMA.64x192x32.F32.E4M3.E4M3 R24, R216, gdesc[UR4], R24, gsb0 ;  /* 0x02e00004d8187df3 */ /* 0x000fe20008000818 */
[----:B------:R-:W-:Y:S01]  /*71f0*/  UIADD3 UR6, UR10, 0x180, URZ ;  /* 0x000001800a067890 */ /* 0x000fe2000fffe03f */
[----:B------:R-:W-:Y:S01]  /*7200*/  UMOV UR7, 0xc0000010 ;  /* 0xc000001000077882 */ /* 0x000fe20000000000 */
[----:B--2---:R-:W-:Y:S02]  /*7210*/  LOP3.LUT P1, RZ, R12, 0x7f, RZ, 0xc0, !PT ;  /* 0x0000007f0cff7812 */ /* 0x004fe4000782c0ff */
[----:B------:R-:W-:-:S04]  /*7220*/  SHF.R.U32.HI R12, RZ, 0x7, R12 ;  /* 0x00000007ff0c7819 */ /* 0x000fc8000001160c */
[----:B------:R-:W-:-:S07]  /*7230*/  IADD3 R12, -R12, 0xb, RZ ;  /* 0x0000000b0c0c7810 */ /* 0x000fce0007ffe1ff */
        /* <DEDUP_REMOVED lines=22> */
[C---:B------:R-:W-:Y:S01]  /*73a0*/  VIADD R20, R14.reuse, UR6 ;  /* 0x000000060e147c36 */ /* 0x040fe20008000000 */
[----:B------:R-:W-:Y:S02]  /*73b0*/  WARPGROUP.DEPBAR.LE gsb0, 0x0 ;  /* 0x00008000000079c5 */ /* 0x000fe40000010000 */
[----:B------:R0:W-:Y:S06]  /*73c0*/  BAR.ARV R12, 0x100 ;  /* 0x0004000c0000751d */ /* 0x0001ec0000002000 */
[----:B------:R1:W-:Y:S01]  /*73d0*/  @!P1 SYNCS.ARRIVE.TRANS64.RED.A1T0 RZ, [R10+URZ], RZ ;  /* 0x000000ff0aff99a7 */ /* 0x0003e2000810043f */
[----:B------:R-:W-:Y:S01]  /*73e0*/  PLOP3.LUT P1, PT, PT, PT, UP0, 0x40, 0x0 ;  /* 0x000000000000781c */ /* 0x000fe20003f2e808 */
[----:B------:R-:W-:-:S02]  /*73f0*/  VIADD R200, R14, UR55 ;  /* 0x000000370ec87c36 */ /* 0x000fc40008000000 */
[C---:B0-----:R-:W-:Y:S02]  /*7400*/  IMAD.IADD R12, R5.reuse, 0x1, R20 ;  /* 0x00000001050c7824 */ /* 0x041fe400078e0214 */
[----:B------:R-:W-:Y:S02]  /*7410*/  IMAD.IADD R14, R5, 0x1, R200 ;  /* 0x00000001050e7824 */ /* 0x000fe400078e02c8 */
[----:B-1----:R-:W-:-:S06]  /*7420*/  IMAD R10, R17, -0x2, R15 ;  /* 0xfffffffe110a7824 */ /* 0x002fcc00078e020f */
[----:B------:R-:W-:Y:S05]  /*7430*/  @P1 BRA `(.L_x_1147) ;  /* 0x0000000000581947 */ /* 0x000fea0003800000 */
[----:B------:R-:W-:Y:S01]  /*7440*/  ISETP.GT.AND P1, PT, R13, -0x1, PT ;  /* 0xffffffff0d00780c */ /* 0x000fe20003f24270 */
[----:B------:R-:W-:-:S12]  /*7450*/  BSSY B0, `(.L_x_1148) ;  /* 0x0000011000007945 */ /* 0x000fd80003800000 */
[----:B------:R-:W-:Y:S05]  /*7460*/  @P1 BRA `(.L_x_1149) ;  /* 0x0000000000241947 */ /* 0x000fea0003800000 */
[----:B------:R-:W-:Y:S02]  /*7470*/  IMAD.U32 R201, RZ, RZ, UR53 ;  /* 0x00000035ffc97e24 */ /* 0x000fe4000f8e00ff */
[----:B------:R-:W-:-:S03]  /*7480*/  IMAD.IADD R21, R5, 0x1, R8 ;  /* 0x0000000105157824 */ /* 0x000fc600078e0208 */
[----:B------:R-:W-:Y:S02]  /*7490*/  ISETP.NE.AND P1, PT, R201, 0x1, PT ;  /* 0x00000001c900780c */ /* 0x000fe40003f25270 */
[----:B------:R-:W-:-:S11]  /*74a0*/  LOP3.LUT R21, RZ, R21, RZ, 0x33, !PT ;  /* 0x00000015ff157212 */ /* 0x000fd600078e33ff */
[----:B------:R-:W0:Y:S02]  /*74b0*/  @P1 LDC.64 R202, c[0x0][0x9e8] ;  /* 0x00027a00ffca1b82 */ /* 0x000e240000000a00 */
[----:B0-----:R-:W-:-:S05]  /*74c0*/  @P1 IMAD.HI.U32 R202, R21, R202, RZ ;  /* 0x000000ca15ca1227 */ /* 0x001fca00078e00ff */
[----:B------:R-:W-:-:S04]  /*74d0*/  @P1 SHF.R.U32.HI R21, RZ, R203, R202 ;  /* 0x000000cbff151219 */ /* 0x000fc800000116ca */
[----:B------:R-:W-:Y:S01]  /*74e0*/  LOP3.LUT R21, RZ, R21, RZ, 0x33, !PT ;  /* 0x00000015ff157212 */ /* 0x000fe200078e33ff */
[----:B------:R-:W-:Y:S06]  /*74f0*/  BRA `(.L_x_1150) ;  /* 0x0000000000187947 */ /* 0x000fec0003800000 */
.L_x_1149:
[----:B------:R-:W-:Y:S02]  /*7500*/  IMAD.U32 R201, RZ, RZ, UR53 ;  /* 0x00000035ffc97e24 */ /* 0x000fe4000f8e00ff */
[----:B------:R-:W-:-:S03]  /*7510*/  IMAD.MOV.U32 R21, RZ, RZ, R13 ;  /* 0x000000ffff157224 */ /* 0x000fc600078e000d */
[----:B------:R-:W-:-:S13]  /*7520*/  ISETP.NE.AND P1, PT, R201, 0x1, PT ;  /* 0x00000001c900780c */ /* 0x000fda0003f25270 */
[----:B------:R-:W0:Y:S02]  /*7530*/  @P1 LDC.64 R202, c[0x0][0x9e8] ;  /* 0x00027a00ffca1b82 */ /* 0x000e240000000a00 */
[----:B0-----:R-:W-:-:S05]  /*7540*/  @P1 IMAD.HI.U32 R202, R13, R202, RZ ;  /* 0x000000ca0dca1227 */ /* 0x001fca00078e00ff */
[----:B------:R-:W-:-:S07]  /*7550*/  @P1 SHF.R.U32.HI R21, RZ, R203, R202 ;  /* 0x000000cbff151219 */ /* 0x000fce00000116ca */
.L_x_1150:
[----:B------:R-:W-:Y:S05]  /*7560*/  BSYNC B0 ;  /* 0x0000000000007941 */ /* 0x000fea0003800000 */
.L_x_1148:
[----:B------:R-:W-:-:S05]  /*7570*/  IMAD R21, R21, R201, R10 ;  /* 0x000000c915157224 */ /* 0x000fca00078e020a */
[----:B------:R-:W-:Y:S02]  /*7580*/  VIADDMNMX R14, R21, R201, R14, PT ;  /* 0x000000c9150e7246 */ /* 0x000fe4000380010e */
[----:B------:R-:W-:-:S07]  /*7590*/  VIMNMX R12, R12, R21, !PT ;  /* 0x000000150c0c7248 */ /* 0x000fce0007fe0100 */
.L_x_1147:
[C---:B------:R-:W-:Y:S02]  /*75a0*/  ISETP.GE.AND P1, PT, R15.reuse, 0x2, PT ;  /* 0x000000020f00780c */ /* 0x040fe40003f26270 */
[C---:B------:R-:W-:Y:S02]  /*75b0*/  ISETP.GE.AND P2, PT, R15.reuse, 0x9, PT ;  /* 0x000000090f00780c */ /* 0x040fe40003f46270 */
[----:B------:R-:W-:Y:S02]  /*75c0*/  LOP3.LUT R16, R16, 0xefffffff, RZ, 0xc0, !PT ;  /* 0xefffffff10107812 */ /* 0x000fe400078ec0ff */
[----:B------:R-:W-:Y:S02]  /*75d0*/  ISETP.GE.AND P3, PT, R15, 0xa, PT ;  /* 0x0000000a0f00780c */ /* 0x000fe40003f66270 */
[----:B------:R-:W-:Y:S02]  /*75e0*/  LOP3.LUT R2, R2, 0xfffffffe, RZ, 0xc0, !PT ;  /* 0xfffffffe02027812 */ /* 0x000fe400078ec0ff */
[----:B------:R-:W-:-:S02]  /*75f0*/  IADD3 R200, R200, 0x8, R5 ;  /* 0x00000008c8c87810 */ /* 0x000fc40007ffe005 */
[----:B------:R-:W-:Y:S02]  /*7600*/  IADD3 R20, R20, 0x8, R5 ;  /* 0x0000000814147810 */ /* 0x000fe40007ffe005 */
[----:B------:R-:W-:Y:S02]  /*7610*/  @P1 LOP3.LUT R16, R16, 0x10000000, RZ, 0xfc, !PT ;  /* 0x1000000010101812 */ /* 0x000fe400078efcff */
[----:B------:R-:W-:Y:S02]  /*7620*/  ISETP.GT.AND P1, PT, R12, 0x1, !P1 ;  /* 0x000000010c00780c */ /* 0x000fe40004f24270 */
[----:B------:R-:W-:Y:S02]  /*7630*/  LOP3.LUT R16, R16, 0xdfffffff, RZ, 0xc0, !PT ;  /* 0xdfffffff10107812 */ /* 0x000fe400078ec0ff */
[----:B------:R-:W-:Y:S02]  /*7640*/  ISETP.LT.OR P1, PT, R14, 0x2, P1 ;  /* 0x000000020e00780c */ /* 0x000fe40000f21670 */
[----:B------:R-:W-:-:S02]  /*7650*/  @P2 LOP3.LUT R16, R16, 0x20000000, RZ, 0xfc, !PT ;  /* 0x2000000010102812 */ /* 0x000fc400078efcff */
[----:B------:R-:W-:Y:S02]  /*7660*/  ISETP.GT.AND P2, PT, R12, 0x8, !P2 ;  /* 0x000000080c00780c */ /* 0x000fe40005744270 */
[----:B------:R-:W-:Y:S02]  /*7670*/  FSEL R185, R185, -INF , !P1 ;  /* 0xff800000b9b97808 */ /* 0x000fe40004800000 */
[----:B------:R-:W-:Y:S02]  /*7680*/  LOP3.LUT R16, R16, 0xbfffffff, RZ, 0xc0, !PT ;  /* 0xbfffffff10107812 */ /* 0x000fe400078ec0ff */
[----:B------:R-:W-:Y:S02]  /*7690*/  ISETP.GT.AND P1, PT, R12, 0x9, !P3 ;  /* 0x000000090c00780c */ /* 0x000fe40005f24270 */
[----:B------:R-:W-:Y:S02]  /*76a0*/  ISETP.LT.OR P2, PT, R14, 0x9, P2 ;  /* 0x000000090e00780c */ /* 0x000fe40001741670 */
[----:B------:R-:W-:-:S02]  /*76b0*/  @P3 LOP3.LUT R16, R16, 0x40000000, RZ, 0xfc, !PT ;  /* 0x4000000010103812 */ /* 0x000fc400078efcff */
[----:B------:R-:W-:Y:S02]  /*76c0*/  ISETP.LT.OR P1, PT, R14, 0xa, P1 ;  /* 0x0000000a0e00780c */ /* 0x000fe40000f21670 */
[----:B------:R-:W-:Y:S02]  /*76d0*/  FSEL R188, R188, -INF , !P2 ;  /* 0xff800000bcbc7808 */ /* 0x000fe40005000000 */
[C---:B------:R-:W-:Y:S02]  /*76e0*/  ISETP.GE.AND P3, PT, R15.reuse, 0x11, PT ;  /* 0x000000110f00780c */ /* 0x040fe40003f66270 */
[----:B------:R-:W-:Y:S02]  /*76f0*/  ISETP.GE.AND P2, PT, R15, 0x12, PT ;  /* 0x000000120f00780c */ /* 0x000fe40003f46270 */
[----:B------:R-:W-:Y:S02]  /*7700*/  FSEL R189, R189, -INF , !P1 ;  /* 0xff800000bdbd7808 */ /* 0x000fe40004800000 */
[----:B------:R-:W-:-:S02]  /*7710*/  ISETP.GT.AND P1, PT, R12, 0x10, !P3 ;  /* 0x000000100c00780c */ /* 0x000fc40005f24270 */
[----:B------:R-:W-:Y:S02]  /*7720*/  LOP3.LUT R16, R16, 0x7fffffff, RZ, 0xc0, !PT ;  /* 0x7fffffff10107812 */ /* 0x000fe400078ec0ff */
        /* <DEDUP_REMOVED lines=209> */
[----:B------:R-:W-:Y:S01]  /*8440*/  ISETP.GT.AND P6, PT, R11, -0x1, PT ;  /* 0xffffffff0b00780c */ /* 0x000fe20003fc4270 */
[----:B------:R-:W-:-:S12]  /*8450*/  BSSY B0, `(.L_x_1152) ;  /* 0x0000010000007945 */ /* 0x000fd80003800000 */
[----:B------:R-:W-:Y:S05]  /*8460*/  @P6 BRA `(.L_x_1153) ;  /* 0x0000000000206947 */ /* 0x000fea0003800000 */
[----:B------:R-:W-:Y:S02]  /*8470*/  IMAD.U32 R201, RZ, RZ, UR53 ;  /* 0x00000035ffc97e24 */ /* 0x000fe4000f8e00ff */
[----:B------:R-:W-:-:S03]  /*8480*/  IMAD.MOV.U32 R12, RZ, RZ, R9 ;  /* 0x000000ffff0c7224 */ /* 0x000fc600078e0009 */
[----:B------:R-:W-:-:S13]  /*8490*/  ISETP.NE.AND P6, PT, R201, 0x1, PT ;  /* 0x00000001c900780c */ /* 0x000fda0003fc5270 */
[----:B------:R-:W0:Y:S02]  /*84a0*/  @P6 LDC.64 R14, c[0x0][0x9e8] ;  /* 0x00027a00ff0e6b82 */ /* 0x000e240000000a00 */
[----:B0-----:R-:W-:-:S05]  /*84b0*/  @P6 IMAD.HI.U32 R14, R9, R14, RZ ;  /* 0x0000000e090e6227 */ /* 0x001fca00078e00ff */
[----:B------:R-:W-:-:S04]  /*84c0*/  @P6 SHF.R.U32.HI R12, RZ, R15, R14 ;  /* 0x0000000fff0c6219 */ /* 0x000fc8000001160e */
[----:B------:R-:W-:Y:S01]  /*84d0*/  LOP3.LUT R21, RZ, R12, RZ, 0x33, !PT ;  /* 0x0000000cff157212 */ /* 0x000fe200078e33ff */
[----:B------:R-:W-:Y:S06]  /*84e0*/  BRA `(.L_x_1154) ;  /* 0x0000000000187947 */ /* 0x000fec0003800000 */
.L_x_1153:
[----:B------:R-:W-:Y:S02]  /*84f0*/  IMAD.U32 R201, RZ, RZ, UR53 ;  /* 0x00000035ffc97e24 */ /* 0x000fe4000f8e00ff */
[----:B------:R-:W-:-:S03]  /*8500*/  IMAD.MOV.U32 R21, RZ, RZ, R11 ;  /* 0x000000ffff157224 */ /* 0x000fc600078e000b */
[----:B------:R-:W-:-:S13]  /*8510*/  ISETP.NE.AND P6, PT, R201, 0x1, PT ;  /* 0x00000001c900780c */ /* 0x000fda0003fc5270 */
[----:B------:R-:W0:Y:S02]  /*8520*/  @P6 LDC.64 R14, c[0x0][0x9e8] ;  /* 0x00027a00ff0e6b82 */ /* 0x000e240000000a00 */
[----:B0-----:R-:W-:-:S05]  /*8530*/  @P6 IMAD.HI.U32 R14, R11, R14, RZ ;  /* 0x0000000e0b0e6227 */ /* 0x001fca00078e00ff */
[----:B------:R-:W-:-:S07]  /*8540*/  @P6 SHF.R.U32.HI R21, RZ, R15, R14 ;  /* 0x0000000fff156219 */ /* 0x000fce000001160e */
.L_x_1154:
[----:B------:R-:W-:Y:S05]  /*8550*/  BSYNC B0 ;  /* 0x0000000000007941 */ /* 0x000fea0003800000 */
.L_x_1152:
[----:B------:R-:W-:-:S05]  /*8560*/  IMAD R15, R21, R201, R10 ;  /* 0x000000c9150f7224 */ /* 0x000fca00078e020a */
[----:B------:R-:W-:Y:S02]  /*8570*/  VIADDMNMX R200, R15, R201, R200, PT ;  /* 0x000000c90fc87246 */ /* 0x000fe400038001c8 */
[----:B------:R-:W-:-:S07]  /*8580*/  VIMNMX R20, R20, R15, !PT ;  /* 0x0000000f14147248 */ /* 0x000fce0007fe0100 */
.L_x_1151:
        /* <DEDUP_REMOVED lines=101> */
[----:B------:R-:W0:Y:S01]  /*8be0*/  SHFL.BFLY PT, R15, R12, 0x2, 0x1f ;  /* 0x0c401f000c0f7f89 */ /* 0x000e2200000e0000 */
        /* <DEDUP_REMOVED lines=9> */
[C---:B------:R-:W-:Y:S02]  /*8c80*/  ISETP.GT.AND P4, PT, R20.reuse, 0x91, !P4 ;  /* 0x000000911400780c */ /* 0x040fe40006784270 */
[C---:B------:R-:W-:Y:S02]  /*8c90*/  ISETP.GT.AND P1, PT, R20.reuse, 0x60, !P1 ;  /* 0x000000601400780c */ /* 0x040fe40004f24270 */
[----:B------:R-:W-:Y:S02]  /*8ca0*/  ISETP.GT.AND P5, PT, R20, 0x98, !P5 ;  /* 0x000000981400780c */ /* 0x000fe40006fa4270 */
[----:B------:R-:W-:Y:S02]  /*8cb0*/  ISETP.LT.OR P1, PT, R200, 0x61, P1 ;  /* 0x00000061c800780c */ /* 0x000fe40000f21670 */
[----:B0-----:R-:W-:-:S02]  /*8cc0*/  FMNMX.FTZ R21, R12, R15, !PT ;  /* 0x0000000f0c157209 */ /* 0x001fc40007810000 */
[----:B------:R-:W-:Y:S02]  /*8cd0*/  FSEL R138, R138, -INF , !P1 ;  /* 0xff8000008a8a7808 */ /* 0x000fe40004800000 */
[----:B------:R-:W-:Y:S01]  /*8ce0*/  LOP3.LUT P1, RZ, R16, 0x800, RZ, 0xc0, !PT ;  /* 0x0000080010ff7812 */ /* 0x000fe2000782c0ff */
[----:B------:R-:W0:Y:S01]  /*8cf0*/  SHFL.BFLY PT, R10, R21, 0x1, 0x1f ;  /* 0x0c201f00150a7f89 */ /* 0x000e2200000e0000 */
[----:B------:R-:W-:Y:S02]  /*8d00*/  ISETP.LT.OR P3, PT, R200, 0x91, P3 ;  /* 0x00000091c800780c */ /* 0x000fe40001f61670 */
        /* <DEDUP_REMOVED lines=13> */
[----:B0-----:R-:W-:Y:S02]  /*8de0*/  FMNMX.FTZ R10, R21, R10, !PT ;  /* 0x0000000a150a7209 */ /* 0x001fe40007810000 */
        /* <DEDUP_REMOVED lines=67> */
[----:B------:R-:W-:-:S05]  /*9220*/  FSEL R14, R14, RZ, P1 ;  /* 0x000000ff0e0e7208 */ /* 0x000fca0000800000 */
        /* <DEDUP_REMOVED lines=52> */
[----:B------:R-:W-:Y:S01]  /*9570*/  FFMA.FTZ R133, R133, UR37, -R14 ;  /* 0x0000002585857c23 */ /* 0x000fe2000801080e */
[----:B------:R-:W-:Y:S01]  /*9580*/  IMAD.U32 R149, RZ, RZ, UR37 ;  /* 0x00000025ff957e24 */ /* 0x000fe2000f8e00ff */
        /* <DEDUP_REMOVED lines=37> */
[----:B------:R0:W-:Y:S01]  /*97e0*/  MUFU.EX2 R20, R196 ;  /* 0x000000c400147308 */ /* 0x0001e20000000800 */
[----:B------:R-:W-:Y:S02]  /*97f0*/  FSEL R140, R135, -INF , !P2 ;  /* 0xff800000878c7808 */ /* 0x000fe40005000000 */
[----:B------:R-:W-:-:S04]  /*9800*/  FMNMX.FTZ R141, R134, R141, !PT ;  /* 0x0000008d868d7209 */ /* 0x000fc80007810000 */
[----:B------:R-:W-:Y:S01]  /*9810*/  FMNMX.FTZ R192, R140, R141, !PT ;  /* 0x0000008d8cc07209 */ /* 0x000fe20007810000 */
[----:B------:R-:W-:Y:S01]  /*9820*/  MUFU.EX2 R135, R200 ;  /* 0x000000c800877308 */ /* 0x000fe20000000800 */
[----:B0-----:R-:W-:-:S03]  /*9830*/  FSEL R196, R10, RZ, P1 ;  /* 0x000000ff0ac47208 */ /* 0x001fc60000800000 */
[----:B------:R-:W0:Y:S02]  /*9840*/  SHFL.BFLY PT, R197, R192, 0x2, 0x1f ;  /* 0x0c401f00c0c57f89 */ /* 0x000e2400000e0000 */
[----:B------:R-:W-:-:S02]  /*9850*/  FADD.FTZ R196, -R196, R3 ;  /* 0x00000003c4c47221 */ /* 0x000fc40000010100 */
[----:B------:R-:W-:Y:S02]  /*9860*/  MUFU.EX2 R176, R176 ;  /* 0x000000b000b07308 */ /* 0x000fe40000000800 */
[----:B------:R-:W-:-:S06]  /*9870*/  FMUL.FTZ R3, R196, UR37 ;  /* 0x00000025c4037c20 */ /* 0x000fcc0008410000 */
[----:B------:R-:W1:Y:S08]  /*9880*/  MUFU.EX2 R3, R3 ;  /* 0x0000000300037308 */ /* 0x000e700000000800 */
[----:B------:R-:W-:Y:S01]  /*9890*/  MUFU.EX2 R177, R177 ;  /* 0x000000b100b17308 */ /* 0x000fe20000000800 */
[----:B0-----:R-:W-:-:S07]  /*98a0*/  FMNMX.FTZ R197, R192, R197, !PT ;  /* 0x000000c5c0c57209 */ /* 0x001fce0007810000 */
[----:B------:R-:W-:Y:S01]  /*98b0*/  MUFU.EX2 R180, R180 ;  /* 0x000000b400b47308 */ /* 0x000fe20000000800 */
[----:B------:R-:W0:Y:S01]  /*98c0*/  SHFL.BFLY PT, R192, R197, 0x1, 0x1f ;  /* 0x0c201f00c5c07f89 */ /* 0x000e2200000e0000 */
[----:B-1----:R-:W-:-:S06]  /*98d0*/  FFMA.FTZ R200, R3, R7, R12 ;  /* 0x0000000703c87223 */ /* 0x002fcc000001000c */
[----:B------:R-:W-:Y:S08]  /*98e0*/  MUFU.EX2 R181, R181 ;  /* 0x000000b500b57308 */ /* 0x000ff00000000800 */
[----:B------:R-:W-:Y:S08]  /*98f0*/  MUFU.EX2 R152, R152 ;  /* 0x0000009800987308 */ /* 0x000ff00000000800 */
[----:B------:R-:W-:Y:S01]  /*9900*/  MUFU.EX2 R153, R153 ;  /* 0x0000009900997308 */ /* 0x000fe20000000800 */
[----:B0-----:R-:W-:-:S04]  /*9910*/  FMNMX.FTZ R14, R197, R192, !PT ;  /* 0x000000c0c50e7209 */ /* 0x001fc80007810000 */
[C---:B------:R-:W-:Y:S01]  /*9920*/  FSETP.NEU.FTZ.AND P1, PT, R14.reuse, -INF , PT ;  /* 0xff8000000e00780b */ /* 0x040fe20003f3d000 */
[----:B------:R-:W-:-:S02]  /*9930*/  FFMA.FTZ R149, R14, R149, -8 ;  /* 0xc10000000e957423 */ /* 0x000fc40000010095 */
[----:B------:R-:W-:Y:S01]  /*9940*/  MUFU.EX2 R156, R156 ;  /* 0x0000009c009c7308 */ /* 0x000fe20000000800 */
[----:B------:R-:W-:Y:S02]  /*9950*/  FSEL R197, R14, RZ, P1 ;  /* 0x000000ff0ec57208 */ /* 0x000fe40000800000 */
[----:B------:R-:W-:-:S03]  /*9960*/  FSEL R149, R149, RZ, P1 ;  /* 0x000000ff95957208 */ /* 0x000fc60000800000 */
[----:B------:R-:W-:Y:S02]  /*9970*/  FADD.FTZ R197, -R197, R0 ;  /* 0x00000000c5c57221 */ /* 0x000fe40000010100 */
        /* <DEDUP_REMOVED lines=8> */
[----:B------:R-:W-:Y:S01]  /*9a00*/  FMUL.FTZ R158, R197, UR37 ;  /* 0x00000025c59e7c20 */ /* 0x000fe20008410000 */
[----:B------:R-:W-:Y:S01]  /*9a10*/  MUFU.EX2 R192, R192 ;  /* 0x000000c000c07308 */ /* 0x000fe20000000800 */
[----:B------:R-:W-:-:S01]  /*9a20*/  FADD.FTZ R197, R21, R200 ;  /* 0x000000c815c57221 */ /* 0x000fc20000010000 */
        /* <DEDUP_REMOVED lines=31> */
[----:B0-----:R-:W-:-:S01]  /*9c20*/  FFMA.FTZ R7, R158, R6, R15 ;  /* 0x000000069e077223 */ /* 0x001fc2000001000f */
[--C-:B------:R-:W-:Y:S01]  /*9c30*/  FFMA.FTZ R127, R127, UR37, -R149.reuse ;  /* 0x000000257f7f7c23 */ /* 0x100fe20008010895 */
[----:B------:R-:W-:-:S01]  /*9c40*/  FFMA.FTZ R130, R130, UR37, -R149 ;  /* 0x0000002582827c23 */ /* 0x000fc20008010895 */
[----:B------:R-:W-:Y:S01]  /*9c50*/  FFMA.FTZ R131, R131, UR37, -R149 ;  /* 0x0000002583837c23 */ /* 0x000fe20008010895 */
[----:B------:R-:W-:-:S01]  /*9c60*/  FADD.FTZ R6, R192, R7 ;  /* 0x00000007c0067221 */ /* 0x000fc20000010000 */
[--C-:B------:R-:W-:Y:S01]  /*9c70*/  FFMA.FTZ R134, R134, UR37, -R149.reuse ;  /* 0x0000002586867c23 */ /* 0x100fe20008010895 */
[----:B------:R-:W-:-:S01]  /*9c80*/  FFMA.FTZ R140, R140, UR37, -R149 ;  /* 0x000000258c8c7c23 */ /* 0x000fc20008010895 */
[----:B------:R-:W0:Y:S01]  /*9c90*/  MUFU.EX2 R191, R191 ;  /* 0x000000bf00bf7308 */ /* 0x000e220000000800 */
[----:B-1----:R-:W-:-:S07]  /*9ca0*/  FADD.FTZ R7, R187, R6 ;  /* 0x00000006bb077221 */ /* 0x002fce0000010000 */
[----:B------:R-:W1:Y:S01]  /*9cb0*/  MUFU.EX2 R194, R194 ;  /* 0x000000c200c27308 */ /* 0x000e620000000800 */
[----:B--2---:R-:W-:-:S07]  /*9cc0*/  FADD.FTZ R6, R190, R7 ;  /* 0x00000007be067221 */ /* 0x004fce0000010000 */
[----:B------:R2:W-:Y:S01]  /*9cd0*/  MUFU.EX2 R0, R198 ;  /* 0x000000c600007308 */ /* 0x0005e20000000800 */
[----:B0-----:R-:W-:-:S07]  /*9ce0*/  FADD.FTZ R7, R191, R6 ;  /* 0x00000006bf077221 */ /* 0x001fce0000010000 */
[----:B------:R-:W0:Y:S01]  /*9cf0*/  MUFU.EX2 R195, R195 ;  /* 0x000000c300c37308 */ /* 0x000e220000000800 */
[----:B--2---:R-:W-:-:S01]  /*9d00*/  FADD.FTZ R198, R184, R197 ;  /* 0x000000c5b8c67221 */ /* 0x004fc20000010000 */
[----:B-1----:R-:W-:-:S03]  /*9d10*/  FADD.FTZ R6, R194, R7 ;  /* 0x00000007c2067221 */ /* 0x002fc60000010000 */
[----:B------:R-:W-:-:S03]  /*9d20*/  FADD.FTZ R197, R185, R198 ;  /* 0x000000c6b9c57221 */ /* 0x000fc60000010000 */
[----:B------:R-:W1:Y:S01]  /*9d30*/  MUFU.EX2 R196, R196 ;  /* 0x000000c400c47308 */ /* 0x000e620000000800 */
[----:B------:R-:W-:-:S04]  /*9d40*/  FADD.FTZ R198, R186, R197 ;  /* 0x000000c5bac67221 */ /* 0x000fc80000010000 */
[----:B------:R-:W-:-:S03]  /*9d50*/  FADD.FTZ R197, R189, R198 ;  /* 0x000000c6bdc57221 */ /* 0x000fc60000010000 */
[----:B------:R-:W2:Y:S01]  /*9d60*/  MUFU.EX2 R170, R170 ;  /* 0x000000aa00aa7308 */ /* 0x000ea20000000800 */
[----:B------:R-:W-:-:S01]  /*9d70*/  FADD.FTZ R198, R188, R197 ;  /* 0x000000c5bcc67221 */ /* 0x000fc20000010000 */
[----:B0-----:R-:W-:-:S03]  /*9d80*/  FADD.FTZ R7, R195, R6 ;  /* 0x00000006c3077221 */ /* 0x001fc60000010000 */
[----:B------:R-:W-:-:S03]  /*9d90*/  FADD.FTZ R197, R193, R198 ;  /* 0x000000c6c1c57221 */ /* 0x000fc60000010000 */
[----:B------:R-:W0:Y:S01]  /*9da0*/  MUFU.EX2 R171, R171 ;  /* 0x000000ab00ab7308 */ /* 0x000e220000000800 */
[----:B-1----:R-:W-:-:S01]  /*9db0*/  FADD.FTZ R7, R196, R7 ;  /* 0x00000007c4077221 */ /* 0x002fc20000010000 */
[----:B------:R-:W-:-:S06]  /*9dc0*/  FADD.FTZ R6, R168, R197 ;  /* 0x000000c5a8067221 */ /* 0x000fcc0000010000 */
[----:B------:R-:W1:Y:S01]  /*9dd0*/  MUFU.EX2 R174, R174 ;  /* 0x000000ae00ae7308 */ /* 0x000e620000000800 */
[----:B--2---:R-:W-:-:S01]  /*9de0*/  FADD.FTZ R198, R170, R7 ;  /* 0x00000007aac67221 */ /* 0x004fc20000010000 */
[----:B------:R-:W-:-:S04]  /*9df0*/  FADD.FTZ R7, R169, R6 ;  /* 0x00000006a9077221 */ /* 0x000fc80000010000 */
[----:B------:R-:W-:Y:S02]  /*9e00*/  FADD.FTZ R6, R172, R7 ;  /* 0x00000007ac067221 */ /* 0x000fe40000010000 */
[----:B------:R-:W2:Y:S01]  /*9e10*/  MUFU.EX2 R175, R175 ;  /* 0x000000af00af7308 */ /* 0x000ea20000000800 */
[----:B0-----:R-:W-:-:S01]  /*9e20*/  FADD.FTZ R197, R171, R198 ;  /* 0x000000c6abc57221 */ /* 0x001fc20000010000 */
[----:B------:R-:W-:-:S04]  /*9e30*/  FADD.FTZ R7, R173, R6 ;  /* 0x00000006ad077221 */ /* 0x000fc80000010000 */
[----:B------:R-:W-:Y:S02]  /*9e40*/  FADD.FTZ R6, R176, R7 ;  /* 0x00000007b0067221 */ /* 0x000fe40000010000 */
[----:B------:R-:W0:Y:S01]  /*9e50*/  MUFU.EX2 R178, R178 ;  /* 0x000000b200b27308 */ /* 0x000e220000000800 */
        /* <DEDUP_REMOVED lines=20> */
[----:B--2---:R-:W-:-:S04]  /*9fa0*/  FADD.FTZ R197, R155, R198 ;  /* 0x000000c69bc57221 */ /* 0x004fc80000010000 */
[----:B------:R-:W-:-:S03]  /*9fb0*/  FADD.FTZ R198, R0, R197 ;  /* 0x000000c500c67221 */ /* 0x000fc60000010000 */
        /* <DEDUP_REMOVED lines=25> */
[----:B0-----:R-:W-:-:S04]  /*a150*/  FADD.FTZ R7, R137, R6 ;  /* 0x0000000689077221 */ /* 0x001fc80000010000 */
[----:B------:R-:W-:-:S03]  /*a160*/  FADD.FTZ R6, R20, R7 ;  /* 0x0000000714067221 */ /* 0x000fc60000010000 */
[----:B------:R-:W0:Y:S01]  /*a170*/  MUFU.EX2 R143, R143 ;  /* 0x0000008f008f7308 */ /* 0x000e220000000800 */
[----:B-1----:R-:W-:-:S01]  /*a180*/  FADD.FTZ R197, R139, R198 ;  /* 0x000000c68bc57221 */ /* 0x002fc20000010000 */
[----:B------:R-:W-:-:S06]  /*a190*/  FADD.FTZ R6, R135, R6 ;  /* 0x0000000687067221 */ /* 0x000fcc0000010000 */
        /* <DEDUP_REMOVED lines=48> */
[----:B--2---:R-:W-:-:S03]  /*a4a0*/  FADD.FTZ R7, R133, R6 ;  /* 0x0000000685077221 */ /* 0x004fc60000010000 */
[----:B0-----:R-:W-:Y:S01]  /*a4b0*/  FADD.FTZ R6, R140, R198 ;  /* 0x000000c68c067221 */ /* 0x001fe20000010000 */
[----:B------:R-:W-:Y:S06]  /*a4c0*/  @!P0 BRA `(.L_x_1155) ;  /* 0x0000000000048947 */ /* 0x000fec0003800000 */
[----:B------:R-:W-:Y:S01]  /*a4d0*/  BPT.TRAP 0x1 ;  /* 0x000000040000795c */ /* 0x000fe20000300000 */
.L_x_1155:
        /* <DEDUP_REMOVED lines=151> */
.L_x_1138:
[----:B------:R-:W0:Y:S01]  /*ae50*/  LDC R8, c[0x0][0x9e4] ;  /* 0x00027900ff087b82 */ /* 0x000e220000000800 */
[----:B------:R-:W-:Y:S01]  /*ae60*/  VIADD R9, R22, -UR54 ;  /* 0x8000003616097c36 */ /* 0x000fe20008000000 */
[----:B------:R-:W-:-:S04]  /*ae70*/  LOP3.LUT R2, R2, 0xffffffef, RZ, 0xc0, !PT ;  /* 0xffffffef02027812 */ /* 0x000fc800078ec0ff */
[----:B------:R-:W-:Y:S02]  /*ae80*/  R2UR UR6, R9 ;  /* 0x00000000090672ca */ /* 0x000fe400000e0000 */
[----:B0-----:R-:W-:-:S13]  /*ae90*/  ISETP.GE.AND P1, PT, R8, 0x1, PT ;  /* 0x000000010800780c */ /* 0x001fda0003f26270 */
[----:B------:R-:W-:Y:S01]  /*aea0*/  @P1 LOP3.LUT R2, R2, 0x10, RZ, 0xfc, !PT ;  /* 0x0000001002021812 */ /* 0x000fe200078efcff */
[----:B------:R-:W-:Y:S06]  /*aeb0*/  @!P1 BRA `(.L_x_1157) ;  /* 0x0000000000449947 */ /* 0x000fec0003800000 */
        /* <DEDUP_REMOVED lines=9> */
.L_x_1158:
[----:B------:R-:W-:-:S13]  /*af50*/  ISETP.NE.AND P1, PT, R8, 0x1, PT ;  /* 0x000000010800780c */ /* 0x000fda0003f25270 */
[----:B------:R-:W0:Y:S02]  /*af60*/  @P1 LDC.64 R10, c[0x0][0x9e8] ;  /* 0x00027a00ff0a1b82 */ /* 0x000e240000000a00 */
[----:B0-----:R-:W-:-:S05]  /*af70*/  @P1 IMAD.HI.U32 R10, R22, R10, RZ ;  /* 0x0000000a160a1227 */ /* 0x001fca00078e00ff */
[----:B------:R-:W-:-:S07]  /*af80*/  @P1 SHF.R.U32.HI R22, RZ, R11, R10 ;  /* 0x0000000bff161219 */ /* 0x000fce000001160a */
.L_x_1159:
[----:B------:R-:W-:-:S05]  /*af90*/  IMAD R22, R22, R8, RZ ;  /* 0x0000000816167224 */ /* 0x000fca00078e02ff */
[----:B------:R-:W-:-:S13]  /*afa0*/  R2UR UR7, R22 ;  /* 0x00000000160772ca */ /* 0x000fda00000e0000 */
[----:B------:R-:W-:-:S04]  /*afb0*/  UISETP.LT.AND UP0, UPT, UR6, UR7, UPT ;  /* 0x000000070600728c */ /* 0x000fc8000bf01270 */
[----:B------:R-:W-:-:S12]  /*afc0*/  USEL UR6, UR6, UR7, !UP0 ;  /* 0x0000000706067287 */ /* 0x000fd8000c000000 */
.L_x_1157:
        /* <DEDUP_REMOVED lines=12> */
.L_x_1170:
[----:B------:R-:W-:Y:S01]  /*b090*/  ISETP.NE.AND P2, PT, RZ, UR43, PT ;  /* 0x0000002bff007c0c */ /* 0x000fe2000bf45270 */
[----:B------:R-:W-:-:S04]  /*b0a0*/  UISETP.NE.AND UP0, UPT, UR54, 0x1, UPT ;  /* 0x000000013600788c */ /* 0x000fc8000bf05270 */
[----:B------:R-:W-:-:S04]  /*b0b0*/  USEL UR45, URZ, 0x1, UP0 ;  /* 0x000000013f2d7887 */ /* 0x000fc80008000000 */
[----:B------:R-:W-:-:S04]  /*b0c0*/  ULOP3.LUT UR45, UR55, UR45, URZ, 0x3c, !UPT ;  /* 0x0000002d372d7292 */ /* 0x000fc8000f8e3c3f */
[----:B------:R-:W-:Y:S08]  /*b0d0*/  @P2 BRA `(.L_x_1161) ;  /* 0x0000000000382947 */ /* 0x000ff00003800000 */
[----:B------:R-:W-:Y:S05]  /*b0e0*/  @!P0 BRA `(.L_x_1162) ;  /* 0x0000000000048947 */ /* 0x000fea0003800000 */
[----:B------:R-:W-:Y:S01]  /*b0f0*/  BPT.TRAP 0x1 ;  /* 0x000000040000795c */ /* 0x000fe20000300000 */
.L_x_1162:
[----:B------:R-:W-:Y:S01]  /*b100*/  UIADD3 UR6, UR54, 0x1, URZ ;  /* 0x0000000136067890 */ /* 0x000fe2000fffe03f */
[----:B------:R-:W-:-:S03]  /*b110*/  IMAD.U32 R0, RZ, RZ, UR45 ;  /* 0x0000002dff007e24 */ /* 0x000fc6000f8e00ff */
[----:B------:R-:W-:Y:S02]  /*b120*/  UISETP.NE.AND UP0, UPT, UR6, 0x2, UPT ;  /* 0x000000020600788c */ /* 0x000fe4000bf05270 */
[----:B------:R-:W-:Y:S02]  /*b130*/  SHF.L.U32 R0, R0, 0x1f, RZ ;  /* 0x0000001f00007819 */ /* 0x000fe400000006ff */
[----:B------:R-:W-:-:S04]  /*b140*/  USEL UR6, UR6, URZ, UP0 ;  /* 0x0000003f06067287 */ /* 0x000fc80008000000 */
[----:B------:R-:W-:-:S09]  /*b150*/  ULEA UR6, UR6, UR41, 0x3 ;  /* 0x0000002906067291 */ /* 0x000fd2000f8e183f */
[----:B------:R0:W1:Y:S01]  /*b160*/  SYNCS.PHASECHK.TRANS64.TRYWAIT P1, [UR6+0x33430], R0 ;  /* 0x03343000ff0075a7 */ /* 0x0000620008020146 */
[----:B------:R-:W-:Y:S05]  /*b170*/  @!P0 BRA `(.L_x_1163) ;  /* 0x0000000000048947 */ /* 0x000fea0003800000 */
[----:B------:R-:W-:Y:S01]  /*b180*/  BPT.TRAP 0x1 ;  /* 0x000000040000795c */ /* 0x000fe20000300000 */
.L_x_1163:
[----:B-1----:R-:W-:Y:S05]  /*b190*/  @P1 BRA `(.L_x_1161) ;  /* 0x0000000000081947 */ /* 0x002fea0003800000 */
[----:B------:R-:W1:Y:S02]  /*b1a0*/  SYNCS.PHASECHK.TRANS64.TRYWAIT P1, [UR6+0x33430], R0 ;  /* 0x03343000ff0075a7 */ /* 0x000e640008020146 */
[----:B-1----:R-:W-:Y:S05]  /*b1b0*/  @!P1 BRA `(.L_x_1164) ;  /* 0x0000010c00689947 */ /* 0x002fea0003800000 */
.L_x_1161:
[----:B-1----:R-:W1:Y:S01]  /*b1c0*/  S2R R3, SR_TID.X ;  /* 0x0000000000037919 */ /* 0x002e620000002100 */
        /* <DEDUP_REMOVED lines=21> */
[----:B-1----:R-:W-:Y:S01]  /*b320*/  SHF.R.U32.HI R3, RZ, 0x7, R3 ;  /* 0x00000007ff037819 */ /* 0x002fe20000011603 */
[----:B------:R-:W-:Y:S01]  /*b330*/  UMOV UR19, 0x80000020 ;  /* 0x8000002000137882 */ /* 0x000fe20000000000 */
[----:B------:R-:W-:Y:S01]  /*b340*/  UIADD3 UR22, UR56, 0x502, URZ ;  /* 0x0000050238167890 */ /* 0x000fe2000fffe03f */
[----:B------:R-:W-:-:S02]  /*b350*/  UMOV UR23, 0x80000020 ;  /* 0x8000002000177882 */ /* 0x000fc40000000000 */
[----:B0-----:R-:W-:-:S05]  /*b360*/  VIADD R0, R3, 0x8 ;  /* 0x0000000803007836 */ /* 0x001fca0000000000 */
        /* <DEDUP_REMOVED lines=164> */
.L_x_1166:
[----:B------:R-:W-:Y:S01]  /*bdb0*/  ULEA UR6, UR54, UR41, 0x3 ;  /* 0x0000002936067291 */ /* 0x000fe2000f8e183f */
[----:B------:R-:W-:-:S05]  /*bdc0*/  IMAD.U32 R0, RZ, RZ, UR55 ;  /* 0x00000037ff007e24 */ /* 0x000fca000f8e00ff */
[----:B------:R-:W-:-:S04]  /*bdd0*/  SHF.L.U32 R0, R0, 0x1f, RZ ;  /* 0x0000001f00007819 */ /* 0x000fc800000006ff */
[----:B------:R0:W1:Y:S01]  /*bde0*/  SYNCS.PHASECHK.TRANS64.TRYWAIT P1, [UR6+0x33450], R0 ;  /* 0x03345000ff0075a7 */ /* 0x0000620008020146 */
[----:B------:R-:W-:Y:S05]  /*bdf0*/  @!P0 BRA `(.L_x_1167) ;  /* 0x0000000000048947 */ /* 0x000fea0003800000 */
[----:B------:R-:W-:Y:S01]  /*be00*/  BPT.TRAP 0x1 ;  /* 0x000000040000795c */ /* 0x000fe20000300000 */
.L_x_1167:
[----:B-1----:R-:W-:Y:S05]  /*be10*/  @P1 BRA `(.L_x_1165) ;  /* 0x0000000000081947 */ /* 0x002fea0003800000 */
[----:B------:R-:W1:Y:S02]  /*be20*/  SYNCS.PHASECHK.TRANS64.TRYWAIT P1, [UR6+0x33450], R0 ;  /* 0x03345000ff0075a7 */ /* 0x000e640008020146 */
[----:B-1----:R-:W-:Y:S05]  /*be30*/  @!P1 BRA `(.L_x_1168) ;  /* 0x0000010000609947 */ /* 0x002fea0003800000 */
.L_x_1165:
[----:B------:R-:W-:Y:S01]  /*be40*/  UIADD3 UR6, UR41, 0x200, URZ ;  /* 0x0000020029067890 */ /* 0x000fe2000fffe03f */
[----:B------:R-:W-:Y:S01]  /*be50*/  WARPGROUP.ARRIVE ;  /* 0x00000000000079c5 */ /* 0x000fe20000000000 */
[----:B------:R-:W-:Y:S01]  /*be60*/  UMOV UR7, 0xc0000010 ;  /* 0xc000001000077882 */ /* 0x000fe20000000000 */
[----:B01----:R-:W-:Y:S01]  /*be70*/  FMNMX.FTZ R0, R184, R9, !PT ;  /* 0x00000009b8007209 */ /* 0x003fe20007810000 */
[----:B------:R-:W-:Y:S01]  /*be80*/  USHF.R.U32.HI UR6, URZ, 0x4, UR6 ;  /* 0x000000043f067899 */ /* 0x000fe20008011606 */
[----:B------:R-:W-:Y:S02]  /*be90*/  FMNMX.FTZ R10, R186, R11, !PT ;  /* 0x0000000bba0a7209 */ /* 0x000fe40007810000 */
[----:B------:R-:W0:Y:S01]  /*bea0*/  S2R R222, SR_TID.X ;  /* 0x0000000000de7919 */ /* 0x000e220000002100 */
        /* <DEDUP_REMOVED lines=85> */
[----:B0-----:R-:W-:Y:S01]  /*c400*/  SHF.R.U32.HI R222, RZ, 0x7, R222 ;  /* 0x00000007ffde7819 */ /* 0x001fe200000116de */
        /* <DEDUP_REMOVED lines=12> */
[----:B------:R-:W-:Y:S01]  /*c4d0*/  FFMA.FTZ R11, R3, R12, -8 ;  /* 0xc1000000030b7423 */ /* 0x000fe2000001000c */
[----:B------:R-:W-:Y:S02]  /*c4e0*/  WARPGROUP.DEPBAR.LE gsb0, 0x0 ;  /* 0x00008000000079c5 */ /* 0x000fe40000010000 */
[----:B------:R-:W-:Y:S01]  /*c4f0*/  WARPGROUP.ARRIVE ;  /* 0x00000000000079c5 */ /* 0x000fe20000000000 */
[----:B------:R-:W-:-:S01]  /*c500*/  FFMA.FTZ R15, R189, UR37, -R11 ;  /* 0x00000025bd0f7c23 */ /* 0x000fc2000801080b */
[----:B------:R-:W-:Y:S02]  /*c510*/  IMAD.U32 R189, RZ, RZ, UR37 ;  /* 0x00000025ffbd7e24 */ /* 0x000fe4000f8e00ff */
[----:B------:R-:W-:-:S01]  /*c520*/  FFMA.FTZ R12, R185, UR37, -R11 ;  /* 0x00000025b90c7c23 */ /* 0x000fc2000801080b */
[--C-:B------:R-:W-:Y:S01]  /*c530*/  FFMA.FTZ R13, R184, UR37, -R11.reuse ;  /* 0x00000025b80d7c23 */ /* 0x100fe2000801080b */
        /* <DEDUP_REMOVED lines=40> */
[----:B------:R-:W-:-:S01]  /*c7c0*/  FFMA.FTZ R133, R0, R189, -8 ;  /* 0xc100000000857423 */ /* 0x000fc200000100bd */
[----:B------:R-:W-:Y:S01]  /*c7d0*/  FMUL.FTZ R9, R9, UR37 ;  /* 0x0000002509097c20 */ /* 0x000fe20008410000 */
[----:B------:R-:W-:Y:S01]  /*c7e0*/  MUFU.EX2 R10, R10 ;  /* 0x0000000a000a7308 */ /* 0x000fe20000000800 */
[----:B------:R-:W-:-:S02]  /*c7f0*/  IMAD.U32 R196, RZ, RZ, UR52 ;  /* 0x00000034ffc47e24 */ /* 0x000fc4000f8e00ff */
        /* <DEDUP_REMOVED lines=32> */
[----:B------:R-:W-:Y:S01]  /*ca00*/  IADD3 R194, -R222, 0xb, RZ ;  /* 0x0000000bdec27810 */ /* 0x000fe20007ffe1ff */
[----:B------:R-:W-:-:S01]  /*ca10*/  FFMA.FTZ R143, R143, UR37, -R133 ;  /* 0x000000258f8f7c23 */ /* 0x000fc20008010885 */
[----:B------:R-:W2:Y:S01]  /*ca20*/  S2R R222, SR_TID.X ;  /* 0x0000000000de7919 */ /* 0x000ea20000002100 */
[----:B------:R-:W-:-:S01]  /*ca30*/  FFMA.FTZ R146, R146, UR37, -R133 ;  /* 0x0000002592927c23 */ /* 0x000fc20008010885 */
[--C-:B------:R-:W-:Y:S01]  /*ca40*/  FFMA.FTZ R147, R147, UR37, -R133.reuse ;  /* 0x0000002593937c23 */ /* 0x100fe20008010885 */
[----:B------:R-:W-:-:S01]  /*ca50*/  FFMA.FTZ R150, R150, UR37, -R133 ;  /* 0x0000002596967c23 */ /* 0x000fc20008010885 */
[----:B------:R-:W3:Y:S01]  /*ca60*/  MUFU.EX2 R187, R187 ;  /* 0x000000bb00bb7308 */ /* 0x000ee20000000800 */
[----:B-1----:R-:W-:-:S01]  /*ca70*/  FFMA.FTZ R6, R9, R6, R184 ;  /* 0x0000000609067223 */ /* 0x002fc200000100b8 */
[--C-:B------:R-:W-:Y:S01]  /*ca80*/  FFMA.FTZ R151, R151, UR37, -R133.reuse ;  /* 0x0000002597977c23 */ /* 0x100fe20008010885 */
[----:B------:R-:W-:-:S01]  /*ca90*/  FFMA.FTZ R122, R122, UR37, -R133 ;  /* 0x000000257a7a7c23 */ /* 0x000fc20008010885 */
[--C-:B------:R-:W-:Y:S01]  /*caa0*/  FFMA.FTZ R123, R123, UR37, -R133.reuse ;  /* 0x000000257b7b7c23 */ /* 0x100fe20008010885 */
[----:B------:R-:W-:-:S01]  /*cab0*/  FFMA.FTZ R126, R126, UR37, -R133 ;  /* 0x000000257e7e7c23 */ /* 0x000fc20008010885 */
[----:B------:R-:W-:-:S02]  /*cac0*/  FFMA.FTZ R134, R134, UR37, -R133 ;  /* 0x0000002586867c23 */ /* 0x000fc40008010885 */
[----:B------:R-:W1:Y:S01]  /*cad0*/  MUFU.EX2 R14, R14 ;  /* 0x0000000e000e7308 */ /* 0x000e620000000800 */
[----:B0-----:R-:W-:-:S07]  /*cae0*/  FADD.FTZ R7, R12, R7 ;  /* 0x000000070c077221 */ /* 0x001fce0000010000 */
[----:B------:R-:W0:Y:S01]  /*caf0*/  MUFU.EX2 R186, R186 ;  /* 0x000000ba00ba7308 */ /* 0x000e220000000800 */
[----:B---3--:R-:W-:-:S07]  /*cb00*/  FADD.FTZ R195, R187, R6 ;  /* 0x00000006bbc37221 */ /* 0x008fce0000010000 */
[----:B------:R-:W3:Y:S01]  /*cb10*/  MUFU.EX2 R15, R15 ;  /* 0x0000000f000f7308 */ /* 0x000ee20000000800 */
[----:B-1----:R-:W-:-:S01]  /*cb20*/  FADD.FTZ R6, R14, R7 ;  /* 0x000000070e067221 */ /* 0x002fc20000010000 */
[----:B--2---:R-:W-:-:S06]  /*cb30*/  LOP3.LUT P1, RZ, R222, 0x7f, RZ, 0xc0, !PT ;  /* 0x0000007fdeff7812 */ /* 0x004fcc000782c0ff */
[----:B------:R-:W1:Y:S01]  /*cb40*/  MUFU.EX2 R189, R189 ;  /* 0x000000bd00bd7308 */ /* 0x000e620000000800 */
[----:B0-----:R-:W-:-:S07]  /*cb50*/  FADD.FTZ R192, R186, R195 ;  /* 0x000000c3bac07221 */ /* 0x001fce0000010000 */
[----:B------:R-:W0:Y:S01]  /*cb60*/  MUFU.EX2 R20, R20 ;  /* 0x0000001400147308 */ /* 0x000e220000000800 */
[----:B---3--:R-:W-:-:S07]  /*cb70*/  FADD.FTZ R7, R15, R6 ;  /* 0x000000060f077221 */ /* 0x008fce0000010000 */
        /* <DEDUP_REMOVED lines=96> */
[--C-:B------:R-:W-:Y:S01]  /*d180*/  FFMA.FTZ R195, R127, UR37, -R133.reuse ;  /* 0x000000257fc37c23 */ /* 0x100fe20008010885 */
[----:B------:R-:W-:-:S05]  /*d190*/  FFMA.FTZ R127, R130, UR37, -R133 ;  /* 0x00000025827f7c23 */ /* 0x000fca0008010885 */
        /* <DEDUP_REMOVED lines=20> */
[--C-:B------:R-:W-:Y:S01]  /*d2e0*/  FFMA.FTZ R130, R131, UR37, -R133.reuse ;  /* 0x0000002583827c23 */ /* 0x100fe20008010885 */
[----:B------:R-:W-:-:S05]  /*d2f0*/  FFMA.FTZ R133, R135, UR37, -R133 ;  /* 0x0000002587857c23 */ /* 0x000fca0008010885 */
[----:B------:R-:W0:Y:S01]  /*d300*/  MUFU.EX2 R149, R149 ;  /* 0x0000009500957308 */ /* 0x000e220000000800 */
[----:B--2---:R-:W-:-:S07]  /*d310*/  FADD.FTZ R6, R148, R7 ;  /* 0x0000000794067221 */ /* 0x004fce0000010000 */
[----:B------:R-:W2:Y:S01]  /*d320*/  MUFU.EX2 R151, R151 ;  /* 0x0000009700977308 */ /* 0x000ea20000000800 */
[----:B-1----:R-:W-:-:S07]  /*d330*/  FADD.FTZ R192, R150, R197 ;  /* 0x000000c596c07221 */ /* 0x002fce0000010000 */
[----:B------:R-:W1:Y:S01]  /*d340*/  MUFU.EX2 R120, R120 ;  /* 0x0000007800787308 */ /* 0x000e620000000800 */
[----:B0-----:R-:W-:-:S01]  /*d350*/  FADD.FTZ R7, R149, R6 ;  /* 0x0000000695077221 */ /* 0x001fc20000010000 */
[----:B------:R-:W-:-:S05]  /*d360*/  @!P1 LEA R6, R196, UR41, 0x3 ;  /* 0x00000029c4069c11 */ /* 0x000fca000f8e18ff */
[----:B------:R-:W-:Y:S01]  /*d370*/  @!P1 VIADD R6, R6, 0x33440 ;  /* 0x0003344006069836 */ /* 0x000fe20000000000 */
[----:B------:R-:W-:Y:S01]  /*d380*/  MUFU.EX2 R122, R122 ;  /* 0x0000007a007a7308 */ /* 0x000fe20000000800 */
[----:B--2---:R-:W-:-:S03]  /*d390*/  FADD.FTZ R131, R151, R192 ;  /* 0x000000c097837221 */ /* 0x004fc60000010000 */
[----:B------:R-:W-:-:S04]  /*d3a0*/  @!P1 PRMT R6, RZ, 0x654, R6 ;  /* 0x00000654ff069816 */ /* 0x000fc80000000006 */
[----:B------:R-:W0:Y:S01]  /*d3b0*/  MUFU.EX2 R121, R121 ;  /* 0x0000007900797308 */ /* 0x000e220000000800 */
[----:B-1----:R-:W-:-:S07]  /*d3c0*/  FADD.FTZ R192, R120, R7 ;  /* 0x0000000778c07221 */ /* 0x002fce0000010000 */
[----:B------:R-:W-:Y:S08]  /*d3d0*/  MUFU.EX2 R123, R123 ;  /* 0x0000007b007b7308 */ /* 0x000ff00000000800 */
[----:B------:R-:W1:Y:S01]  /*d3e0*/  MUFU.EX2 R124, R124 ;  /* 0x0000007c007c7308 */ /* 0x000e620000000800 */
[----:B0-----:R-:W-:-:S07]  /*d3f0*/  FADD.FTZ R7, R121, R192 ;  /* 0x000000c079077221 */ /* 0x001fce0000010000 */
[----:B------:R-:W-:Y:S08]  /*d400*/  MUFU.EX2 R126, R126 ;  /* 0x0000007e007e7308 */ /* 0x000ff00000000800 */
[----:B------:R-:W0:Y:S01]  /*d410*/  MUFU.EX2 R125, R125 ;  /* 0x0000007d007d7308 */ /* 0x000e220000000800 */
[----:B-1----:R-:W-:-:S07]  /*d420*/  FADD.FTZ R192, R124, R7 ;  /* 0x000000077cc07221 */ /* 0x002fce0000010000 */
[----:B------:R-:W-:Y:S01]  /*d430*/  MUFU.EX2 R195, R195 ;  /* 0x000000c300c37308 */ /* 0x000fe20000000800 */
[----:B------:R-:W-:Y:S02]  /*d440*/  WARPGROUP.DEPBAR.LE gsb0, 0x0 ;  /* 0x00008000000079c5 */ /* 0x000fe40000010000 */
[----:B------:R-:W-:-:S05]  /*d450*/  WARPGROUP.ARRIVE ;  /* 0x00000000000079c5 */ /* 0x000fca0000000000 */
[----:B------:R-:W1:Y:S01]  /*d460*/  MUFU.EX2 R128, R128 ;  /* 0x0000008000807308 */ /* 0x000e620000000800 */
[----:B0-----:R-:W-:-:S01]  /*d470*/  FADD.FTZ R7, R125, R192 ;  /* 0x000000c07d077221 */ /* 0x001fc20000010000 */
[----:B------:R-:W-:Y:S06]  /*d480*/  QGMMA.64x192x32.F32.E4M3.E4M3 R24, R200, gdesc[UR4], R24, gsb0 ;  /* 0x02e00004c8187df3 */ /* 0x000fec0008000818 */
[----:B------:R-:W-:Y:S08]  /*d490*/  MUFU.EX2 R127, R127 ;  /* 0x0000007f007f7308 */ /* 0x000ff00000000800 */
[----:B------:R-:W0:Y:S08]  /*d4a0*/  MUFU.EX2 R129, R129 ;  /* 0x0000008100817308 */ /* 0x000e300000000800 */
[----:B------:R-:W-:Y:S08]  /*d4b0*/  MUFU.EX2 R130, R130 ;  /* 0x0000008200827308 */ /* 0x000ff00000000800 */
[----:B------:R-:W2:Y:S08]  /*d4c0*/  MUFU.EX2 R132, R132 ;  /* 0x0000008400847308 */ /* 0x000eb00000000800 */
[----:B------:R-:W3:Y:S08]  /*d4d0*/  MUFU.EX2 R134, R134 ;  /* 0x0000008600867308 */ /* 0x000ef00000000800 */
[----:B------:R-:W4:Y:S08]  /*d4e0*/  MUFU.EX2 R11, R11 ;  /* 0x0000000b000b7308 */ /* 0x000f300000000800 */
[----:B------:R-:W5:Y:S01]  /*d4f0*/  MUFU.EX2 R133, R133 ;  /* 0x0000008500857308 */ /* 0x000f620000000800 */
[----:B------:R-:W-:-:S02]  /*d500*/  WARPGROUP.DEPBAR.LE gsb0, 0x0 ;  /* 0x00008000000079c5 */ /* 0x000fc40000010000 */
[----:B------:R1:W-:Y:S06]  /*d510*/  BAR.ARV R194, 0x100 ;  /* 0x000400c20000751d */ /* 0x0003ec0000002000 */
[----:B------:R0:W-:Y:S01]  /*d520*/  @!P1 SYNCS.ARRIVE.TRANS64.RED.A1T0 RZ, [R6+URZ], RZ ;  /* 0x000000ff06ff99a7 */ /* 0x0001e2000810043f */
[----:B-1----:R-:W-:-:S04]  /*d530*/  FADD.FTZ R194, R122, R131 ;  /* 0x000000837ac27221 */ /* 0x002fc80000010000 */
[----:B------:R-:W-:Y:S01]  /*d540*/  FADD.FTZ R131, R123, R194 ;  /* 0x000000c27b837221 */ /* 0x000fe20000010000 */
[----:B0-----:R-:W-:-:S03]  /*d550*/  FADD.FTZ R6, R128, R7 ;  /* 0x0000000780067221 */ /* 0x001fc60000010000 */
[----:B------:R-:W-:Y:S01]  /*d560*/  FADD.FTZ R194, R126, R131 ;  /* 0x000000837ec27221 */ /* 0x000fe20000010000 */
[----:B------:R-:W-:-:S03]  /*d570*/  FADD.FTZ R131, R129, R6 ;  /* 0x0000000681837221 */ /* 0x000fc60000010000 */
[----:B------:R-:W-:Y:S01]  /*d580*/  FADD.FTZ R194, R195, R194 ;  /* 0x000000c2c3c27221 */ /* 0x000fe20000010000 */
[----:B--2---:R-:W-:-:S03]  /*d590*/  FADD.FTZ R6, R132, R131 ;  /* 0x0000008384067221 */ /* 0x004fc60000010000 */
[----:B------:R-:W-:-:S04]  /*d5a0*/  FADD.FTZ R7, R127, R194 ;  /* 0x000000c27f077221 */ /* 0x000fc80000010000 */
[----:B------:R-:W-:-:S04]  /*d5b0*/  FADD.FTZ R7, R130, R7 ;  /* 0x0000000782077221 */ /* 0x000fc80000010000 */
[----:B---3--:R-:W-:Y:S01]  /*d5c0*/  FADD.FTZ R131, R134, R7 ;  /* 0x0000000786837221 */ /* 0x008fe20000010000 */
[----:B----4-:R-:W-:-:S03]  /*d5d0*/  FADD.FTZ R7, R11, R6 ;  /* 0x000000060b077221 */ /* 0x010fc60000010000 */
[----:B-----5:R-:W-:Y:S01]  /*d5e0*/  FADD.FTZ R6, R133, R131 ;  /* 0x0000008385067221 */ /* 0x020fe20000010000 */
[----:B------:R-:W-:Y:S06]  /*d5f0*/  @!P0 BRA `(.L_x_1169) ;  /* 0x0000000000048947 */ /* 0x000fec0003800000 */
[----:B------:R-:W-:Y:S01]  /*d600*/  BPT.TRAP 0x1 ;  /* 0x000000040000795c */ /* 0x000fe20000300000 */
.L_x_1169:
        /* <DEDUP_REMOVED lines=144> */
[----:B------:R-:W-:Y:S02]  /*df10*/  IMAD.MOV.U32 R11, RZ, RZ, R0 ;  /* 0x000000ffff0b7224 */ /* 0x000fe400078e0000 */
[----:B------:R-:W-:Y:S01]  /*df20*/  IMAD.MOV.U32 R9, RZ, RZ, R3 ;  /* 0x000000ffff097224 */ /* 0x000fe200078e0003 */
[----:B------:R-:W-:Y:S06]  /*df30*/  @P1 BRA `(.L_x_1170) ;  /* 0xffffffd000541947 */ /* 0x000fec000383ffff */
.L_x_1160:
[----:B------:R-:W-:-:S13]  /*df40*/  ISETP.GE.AND P1, PT, R4, UR38, PT ;  /* 0x0000002604007c0c */ /* 0x000fda000bf26270 */
[----:B------:R-:W-:Y:S05]  /*df50*/  @!P1 BRA `(.L_x_1171) ;  /* 0x0000004800e09947 */ /* 0x000fea0003800000 */
[----:B------:R-:W-:Y:S01]  /*df60*/  IMAD.IADD R14, R18, 0x1, -R19 ;  /* 0x00000001120e7824 */ /* 0x000fe200078e0a13 */
[----:B------:R-:W-:Y:S01]  /*df70*/  UMOV UR56, UR52 ;  /* 0x0000003400387c82 */ /* 0x000fe20008000000 */
[----:B------:R-:W-:Y:S01]  /*df80*/  IMAD.MOV.U32 R12, RZ, RZ, R0 ;  /* 0x000000ffff0c7224 */ /* 0x000fe200078e0000 */
[----:B------:R-:W-:Y:S01]  /*df90*/  UMOV UR57, UR45 ;  /* 0x0000002d00397c82 */ /* 0x000fe20008000000 */
[----:B------:R-:W-:Y:S01]  /*dfa0*/  IMAD.MOV.U32 R10, RZ, RZ, R3 ;  /* 0x000000ffff0a7224 */ /* 0x000fe200078e0003 */
[C-C-:B------:R-:W-:Y:S01]  /*dfb0*/  IADD3 R13, R14.reuse, 0x8, R5.reuse ;  /* 0x000000080e0d7810 */ /* 0x140fe20007ffe005 */
[----:B------:R-:W-:Y:S01]  /*dfc0*/  IMAD.IADD R11, R14, 0x1, R5 ;  /* 0x000000010e0b7824 */ /* 0x000fe200078e0205 */
[----:B------:R-:W-:Y:S01]  /*dfd0*/  ULDC UR52, c[0x0][0x9e4] ;  /* 0x0002790000347ab9 */ /* 0x000fe20000000800 */
[----:B------:R-:W-:Y:S01]  /*dfe0*/  ULDC UR54, c[0x0][0x9dc] ;  /* 0x0002770000367ab9 */ /* 0x000fe20000000800 */
[----:B------:R-:W-:Y:S01]  /*dff0*/  LOP3.LUT R9, RZ, R13, RZ, 0x33, !PT ;  /* 0x0000000dff097212 */ /* 0x000fe200078e33ff */
[----:B------:R-:W-:-:S06]  /*e000*/  ULDC UR53, c[0x0][0x9e0] ;  /* 0x0002780000357ab9 */ /* 0x000fcc0000000800 */
.L_x_1189:
[----:B------:R-:W-:Y:S01]  /*e010*/  ISETP.NE.AND P2, PT, RZ, UR43, PT ;  /* 0x0000002bff007c0c */ /* 0x000fe2000bf45270 */
[----:B------:R-:W-:-:S04]  /*e020*/  UISETP.NE.AND UP0, UPT, UR56, 0x1, UPT ;  /* 0x000000013800788c */ /* 0x000fc8000bf05270 */
[----:B------:R-:W-:-:S04]  /*e030*/  USEL UR45, URZ, 0x1, UP0 ;  /* 0x000000013f2d7887 */ /* 0x000fc80008000000 */
[----:B------:R-:W-:-:S04]  /*e040*/  ULOP3.LUT UR45, UR57, UR45, URZ, 0x3c, !UPT ;  /* 0x0000002d392d7292 */ /* 0x000fc8000f8e3c3f */
[----:B------:R-:W-:Y:S08]  /*e050*/  @P2 BRA `(.L_x_1172) ;  /* 0x0000000000382947 */ /* 0x000ff00003800000 */
[----:B------:R-:W-:Y:S05]  /*e060*/  @!P0 BRA `(.L_x_1173) ;  /* 0x0000000000048947 */ /* 0x000fea0003800000 */
[----:B------:R-:W-:Y:S01]  /*e070*/  BPT.TRAP 0x1 ;  /* 0x000000040000795c */ /* 0x000fe20000300000 */
.L_x_1173:
        /* <DEDUP_REMOVED lines=9> */
.L_x_1174:
[----:B-1----:R-:W-:Y:S05]  /*e110*/  @P1 BRA `(.L_x_1172) ;  /* 0x0000000000081947 */ /* 0x002fea0003800000 */
[----:B------:R-:W1:Y:S02]  /*e120*/  SYNCS.PHASECHK.TRANS64.TRYWAIT P1, [UR6+0x33430], R0 ;  /* 0x03343000ff0075a7 */ /* 0x000e640008020146 */
[----:B-1----:R-:W-:Y:S05]  /*e130*/  @!P1 BRA `(.L_x_1175) ;  /* 0x000000dc00b89947 */ /* 0x002fea0003800000 */
.L_x_1172:
        /* <DEDUP_REMOVED lines=191> */
.L_x_1177:
[----:B------:R-:W-:Y:S01]  /*ed30*/  ULEA UR6, UR56, UR41, 0x3 ;  /* 0x0000002938067291 */ /* 0x000fe2000f8e183f */
[----:B------:R-:W-:-:S05]  /*ed40*/  IMAD.U32 R0, RZ, RZ, UR57 ;  /* 0x00000039ff007e24 */ /* 0x000fca000f8e00ff */
[----:B------:R-:W-:-:S04]  /*ed50*/  SHF.L.U32 R0, R0, 0x1f, RZ ;  /* 0x0000001f00007819 */ /* 0x000fc800000006ff */
[----:B------:R0:W1:Y:S01]  /*ed60*/  SYNCS.PHASECHK.TRANS64.TRYWAIT P1, [UR6+0x33450], R0 ;  /* 0x03345000ff0075a7 */ /* 0x0000620008020146 */
[----:B------:R-:W-:Y:S05]  /*ed70*/  @!P0 BRA `(.L_x_1178) ;  /* 0x0000000000048947 */ /* 0x000fea0003800000 */
[----:B------:R-:W-:Y:S01]  /*ed80*/  BPT.TRAP 0x1 ;  /* 0x000000040000795c */ /* 0x000fe20000300000 */
.L_x_1178:
[----:B-1----:R-:W-:Y:S05]  /*ed90*/  @P1 BRA `(.L_x_1176) ;  /* 0x0000000000081947 */ /* 0x002fea0003800000 */
[----:B------:R-:W1:Y:S02]  /*eda0*/  SYNCS.PHASECHK.TRANS64.TRYWAIT P1, [UR6+0x33450], R0 ;  /* 0x03345000ff0075a7 */ /* 0x000e640008020146 */
[----:B-1----:R-:W-:Y:S05]  /*edb0*/  @!P1 BRA `(.L_x_1179) ;  /* 0x000000d000b09947 */ /* 0x002fea0003800000 */
.L_x_1176:
[----:B------:R-:W-:Y:S01]  /*edc0*/  UIADD3 UR6, UR41, 0x200, URZ ;  /* 0x0000020029067890 */ /* 0x000fe2000fffe03f */
[----:B------:R-:W-:Y:S01]  /*edd0*/  WARPGROUP.ARRIVE ;  /* 0x00000000000079c5 */ /* 0x000fe20000000000 */
[----:B------:R-:W-:-:S05]  /*ede0*/  UMOV UR7, 0xc0000010 ;  /* 0xc000001000077882 */ /* 0x000fca0000000000 */
[----:B-1----:R-:W1:Y:S01]  /*edf0*/  S2R R3, SR_TID.X ;  /* 0x0000000000037919 */ /* 0x002e620000002100 */
[----:B------:R-:W-:Y:S01]  /*ee00*/  USHF.R.U32.HI UR6, URZ, 0x4, UR6 ;  /* 0x000000043f067899 */ /* 0x000fe20008011606 */
[----:B0-----:R-:W-:Y:S02]  /*ee10*/  IMAD.U32 R0, RZ, RZ, UR55 ;  /* 0x00000037ff007e24 */ /* 0x001fe4000f8e00ff */
        /* <DEDUP_REMOVED lines=10> */
[----:B------:R-:W-:Y:S01]  /*eec0*/  VIADD R22, R14, UR53 ;  /* 0x000000350e167c36 */ /* 0x000fe20008000000 */
[----:B------:R-:W-:Y:S01]  /*eed0*/  UMOV UR7, 0xc0000010 ;  /* 0xc000001000077882 */ /* 0x000fe20000000000 */
[----:B-1----:R-:W-:Y:S02]  /*eee0*/  LOP3.LUT P1, RZ, R3, 0x7f, RZ, 0xc0, !PT ;  /* 0x0000007f03ff7812 */ /* 0x002fe4000782c0ff */
        /* <DEDUP_REMOVED lines=25> */
[C---:B------:R-:W-:Y:S02]  /*f080*/  IMAD.IADD R14, R5.reuse, 0x1, R22 ;  /* 0x00000001050e7824 */ /* 0x040fe400078e0216 */
[----:B------:R-:W-:Y:S01]  /*f090*/  IMAD.IADD R3, R5, 0x1, R20 ;  /* 0x0000000105037824 */ /* 0x000fe200078e0214 */
[----:B------:R-:W-:Y:S02]  /*f0a0*/  WARPGROUP.DEPBAR.LE gsb0, 0x0 ;  /* 0x00008000000079c5 */ /* 0x000fe40000010000 */
[----:B------:R0:W-:Y:S06]  /*f0b0*/  BAR.ARV R21, 0x100 ;  /* 0x000400150000751d */ /* 0x0001ec0000002000 */
[----:B------:R1:W-:Y:S01]  /*f0c0*/  @!P1 SYNCS.ARRIVE.TRANS64.RED.A1T0 RZ, [R0+URZ], RZ ;  /* 0x000000ff00ff99a7 */ /* 0x0003e2000810043f */
[----:B------:R-:W-:Y:S01]  /*f0d0*/  ISETP.GE.AND P1, PT, R8, 0x1, PT ;  /* 0x000000010800780c */ /* 0x000fe20003f26270 */
[----:B-1----:R-:W-:-:S12]  /*f0e0*/  IMAD R0, R17, -0x2, R15 ;  /* 0xfffffffe11007824 */ /* 0x002fd800078e020f */
[----:B0-----:R-:W-:Y:S05]  /*f0f0*/  @!P1 BRA `(.L_x_1180) ;  /* 0x0000000000589947 */ /* 0x001fea0003800000 */
[----:B------:R-:W-:Y:S01]  /*f100*/  ISETP.GT.AND P1, PT, R11, -0x1, PT ;  /* 0xffffffff0b00780c */ /* 0x000fe20003f24270 */
[----:B------:R-:W-:-:S12]  /*f110*/  BSSY B0, `(.L_x_1181) ;  /* 0x0000011000007945 */ /* 0x000fd80003800000 */
[----:B------:R-:W-:Y:S05]  /*f120*/  @P1 BRA `(.L_x_1182) ;  /* 0x0000000000241947 */ /* 0x000fea0003800000 */
[----:B------:R-:W-:Y:S01]  /*f130*/  IMAD.U32 R202, RZ, RZ, UR52 ;  /* 0x00000034ffca7e24 */ /* 0x000fe2000f8e00ff */
[----:B------:R-:W-:-:S04]  /*f140*/  IADD3 R21, R5, R18, -R19 ;  /* 0x0000001205157210 */ /* 0x000fc80007ffe813 */
[----:B------:R-:W-:Y:S02]  /*f150*/  ISETP.NE.AND P1, PT, R202, 0x1, PT ;  /* 0x00000001ca00780c */ /* 0x000fe40003f25270 */
[----:B------:R-:W-:-:S11]  /*f160*/  LOP3.LUT R21, RZ, R21, RZ, 0x33, !PT ;  /* 0x00000015ff157212 */ /* 0x000fd600078e33ff */
[----:B------:R-:W0:Y:S02]  /*f170*/  @P1 LDC.64 R200, c[0x0][0x9e8] ;  /* 0x00027a00ffc81b82 */ /* 0x000e240000000a00 */
[----:B0-----:R-:W-:-:S05]  /*f180*/  @P1 IMAD.HI.U32 R200, R21, R200, RZ ;  /* 0x000000c815c81227 */ /* 0x001fca00078e00ff */
[----:B------:R-:W-:-:S04]  /*f190*/  @P1 SHF.R.U32.HI R21, RZ, R201, R200 ;  /* 0x000000c9ff151219 */ /* 0x000fc800000116c8 */
[----:B------:R-:W-:Y:S01]  /*f1a0*/  LOP3.LUT R21, RZ, R21, RZ, 0x33, !PT ;  /* 0x00000015ff157212 */ /* 0x000fe200078e33ff */
[----:B------:R-:W-:Y:S06]  /*f1b0*/  BRA `(.L_x_1183) ;  /* 0x0000000000187947 */ /* 0x000fec0003800000 */
.L_x_1182:
[----:B------:R-:W-:Y:S02]  /*f1c0*/  IMAD.U32 R202, RZ, RZ, UR52 ;  /* 0x00000034ffca7e24 */ /* 0x000fe4000f8e00ff */
[----:B------:R-:W-:-:S03]  /*f1d0*/  IMAD.MOV.U32 R21, RZ, RZ, R11 ;  /* 0x000000ffff157224 */ /* 0x000fc600078e000b */
[----:B------:R-:W-:-:S13]  /*f1e0*/  ISETP.NE.AND P1, PT, R202, 0x1, PT ;  /* 0x00000001ca00780c */ /* 0x000fda0003f25270 */
[----:B------:R-:W0:Y:S02]  /*f1f0*/  @P1 LDC.64 R200, c[0x0][0x9e8] ;  /* 0x00027a00ffc81b82 */ /* 0x000e240000000a00 */
[----:B0-----:R-:W-:-:S05]  /*f200*/  @P1 IMAD.HI.U32 R200, R11, R200, RZ ;  /* 0x000000c80bc81227 */ /* 0x001fca00078e00ff */
[----:B------:R-:W-:-:S07]  /*f210*/  @P1 SHF.R.U32.HI R21, RZ, R201, R200 ;  /* 0x000000c9ff151219 */ /* 0x000fce00000116c8 */
.L_x_1183:
[----:B------:R-:W-:Y:S05]  /*f220*/  BSYNC B0 ;  /* 0x0000000000007941 */ /* 0x000fea0003800000 */
.L_x_1181:
[----:B------:R-:W-:-:S05]  /*f230*/  IMAD R21, R21, R202, R0 ;  /* 0x000000ca15157224 */ /* 0x000fca00078e0200 */
[----:B------:R-:W-:Y:S02]  /*f240*/  VIADDMNMX R14, R21, R202, R14, PT ;  /* 0x000000ca150e7246 */ /* 0x000fe4000380010e */
[----:B------:R-:W-:-:S07]  /*f250*/  VIMNMX R3, R3, R21, !PT ;  /* 0x0000001503037248 */ /* 0x000fce0007fe0100 */
.L_x_1180:
        /* <DEDUP_REMOVED lines=14> */
[----:B------:R-:W-:Y:S02]  /*f340*/  ISETP.LT.OR P1, PT, R14, 0x9, P1 ;  /* 0x000000090e00780c */ /* 0x000fe40000f21670 */
[----:B------:R-:W-:Y:S02]  /*f350*/  ISETP.GE.AND P2, PT, R15, 0x11, PT ;  /* 0x000000110f00780c */ /* 0x000fe40003f46270 */
[----:B------:R-:W-:Y:S02]  /*f360*/  LOP3.LUT R16, R16, 0xbfffffff, RZ, 0xc0, !PT ;  /* 0xbfffffff10107812 */ /* 0x000fe400078ec0ff */
[----:B------:R-:W-:-:S02]  /*f370*/  FSEL R188, R188, -INF , !P1 ;  /* 0xff800000bcbc7808 */ /* 0x000fc40004800000 */
[----:B------:R-:W-:Y:S02]  /*f380*/  ISETP.GT.AND P1, PT, R3, 0x9, !P3 ;  /* 0x000000090300780c */ /* 0x000fe40005f24270 */
[----:B------:R-:W-:Y:S02]  /*f390*/  @P3 LOP3.LUT R16, R16, 0x40000000, RZ, 0xfc, !PT ;  /* 0x4000000010103812 */ /* 0x000fe400078efcff */
[----:B------:R-:W-:Y:S02]  /*f3a0*/  ISETP.LT.OR P1, PT, R14, 0xa, P1 ;  /* 0x0000000a0e00780c */ /* 0x000fe40000f21670 */
[----:B------:R-:W-:Y:S02]  /*f3b0*/  LOP3.LUT R16, R16, 0x7fffffff, RZ, 0xc0, !PT ;  /* 0x7fffffff10107812 */ /* 0x000fe400078ec0ff */
[----:B------:R-:W-:Y:S02]  /*f3c0*/  FSEL R189, R189, -INF , !P1 ;  /* 0xff800000bdbd7808 */ /* 0x000fe40004800000 */
[----:B------:R-:W-:-:S02]  /*f3d0*/  @P2 LOP3.LUT R16, R16, 0x80000000, RZ, 0xfc, !PT ;  /* 0x8000000010102812 */ /* 0x000fc400078efcff */
[----:B------:R-:W-:Y:S02]  /*f3e0*/  ISETP.GT.AND P1, PT, R3, 0x10, !P2 ;  /* 0x000000100300780c */ /* 0x000fe40005724270 */
[C---:B------:R-:W-:Y:S02]  /*f3f0*/  ISETP.GE.AND P2, PT, R15.reuse, 0x12, PT ;  /* 0x000000120f00780c */ /* 0x040fe40003f46270 */
[----:B------:R-:W-:Y:S02]  /*f400*/  ISETP.LT.OR P1, PT, R14, 0x11, P1 ;  /* 0x000000110e00780c */ /* 0x000fe40000f21670 */
[----:B------:R-:W-:Y:S02]  /*f410*/  ISETP.GE.AND P3, PT, R15, 0x22, PT ;  /* 0x000000220f00780c */ /* 0x000fe40003f66270 */
[----:B------:R-:W-:Y:S02]  /*f420*/  FSEL R192, R192, -INF , !P1 ;  /* 0xff800000c0c07808 */ /* 0x000fe40004800000 */
[----:B------:R-:W-:-:S02]  /*f430*/  ISETP.GT.AND P1, PT, R3, 0x11, !P2 ;  /* 0x000000110300780c */ /* 0x000fc40005724270 */
[----:B------:R-:W-:Y:S02]  /*f440*/  LOP3.LUT R16, R16, 0xfffffffd, RZ, 0xc0, !PT ;  /* 0xfffffffd10107812 */ /* 0x000fe400078ec0ff */
[----:B------:R-:W-:Y:S02]  /*f450*/  ISETP.LT.OR P1, PT, R14, 0x12, P1 ;  /* 0x000000120e00780c */ /* 0x000fe40000f21670 */
[----:B------:R-:W-:Y:S02]  /*f460*/  @P2 LOP3.LUT R2, R2, 0x1, RZ, 0xfc, !PT ;  /* 0x0000000102022812 */ /* 0x000fe400078efcff */
[----:B------:R-:W-:Y:S02]  /*f470*/  ISETP.GE.AND P2, PT, R15, 0x19, PT ;  /* 0x000000190f00780c */ /* 0x000fe40003f46270 */
[----:B------:R-:W-:Y:S02]  /*f480*/  FSEL R193, R193, -INF , !P1 ;  /* 0xff800000c1c17808 */ /* 0x000fe40004800000 */
[----:B------:R-:W-:-:S02]  /*f490*/  LOP3.LUT R2, R2, 0xfffffffb, RZ, 0xc0, !PT ;  /* 0xfffffffb02027812 */ /* 0x000fc400078ec0ff */
[----:B------:R-:W-:Y:S02]  /*f4a0*/  ISETP.GT.AND P1, PT, R3, 0x18, !P2 ;  /* 0x000000180300780c */ /* 0x000fe40005724270 */
[----:B------:R-:W-:Y:S02]  /*f4b0*/  @P3 LOP3.LUT R16, R16, 0x2, RZ, 0xfc, !PT ;  /* 0x0000000210103812 */ /* 0x000fe400078efcff */
[----:B------:R-:W-:Y:S02]  /*f4c0*/  ISETP.LT.OR P1, PT, R14, 0x19, P1 ;  /* 0x000000190e00780c */ /* 0x000fe40000f21670 */
[----:B------:R-:W-:Y:S02]  /*f4d0*/  LOP3.LUT R16, R16, 0xfffffffb, RZ, 0xc0, !PT ;  /* 0xfffffffb10107812 */ /* 0x000fe400078ec0ff */
[----:B------:R-:W-:Y:S02]  /*f4e0*/  @P2 LOP3.LUT R2, R2, 0x4, RZ, 0xfc, !PT ;  /* 0x0000000402022812 */ /* 0x000fe400078efcff */
[----:B------:R-:W-:-:S02]  /*f4f0*/  ISETP.GE.AND P2, PT, R15, 0x1a, PT ;  /* 0x0000001a0f00780c */ /* 0x000fc40003f46270 */
[----:B------:R-:W-:Y:S02]  /*f500*/  FSEL R196, R196, -INF , !P1 ;  /* 0xff800000c4c47808 */ /* 0x000fe40004800000 */
        /* <DEDUP_REMOVED lines=189> */
[----:B------:R-:W-:-:S13]  /*100e0*/  ISETP.GE.AND P6, PT, R8, 0x1, PT ;  /* 0x000000010800780c */ /* 0x000fda0003fc6270 */
[----:B------:R-:W-:Y:S05]  /*100f0*/  @!P6 BRA `(.L_x_1184) ;  /* 0x000000000054e947 */ /* 0x000fea0003800000 */
        /* <DEDUP_REMOVED lines=11> */
.L_x_1186:
[----:B------:R-:W-:Y:S02]  /*101b0*/  IMAD.U32 R184, RZ, RZ, UR52 ;  /* 0x00000034ffb87e24 */ /* 0x000fe4000f8e00ff */
[----:B------:R-:W-:-:S03]  /*101c0*/  IMAD.MOV.U32 R3, RZ, RZ, R13 ;  /* 0x000000ffff037224 */ /* 0x000fc600078e000d */
[----:B------:R-:W-:-:S13]  /*101d0*/  ISETP.NE.AND P6, PT, R184, 0x1, PT ;  /* 0x00000001b800780c */ /* 0x000fda0003fc5270 */
[----:B------:R-:W0:Y:S02]  /*101e0*/  @P6 LDC.64 R14, c[0x0][0x9e8] ;  /* 0x00027a00ff0e6b82 */ /* 0x000e240000000a00 */
[----:B0-----:R-:W-:-:S05]  /*101f0*/  @P6 IMAD.HI.U32 R14, R13, R14, RZ ;  /* 0x0000000e0d0e6227 */ /* 0x001fca00078e00ff */
[----:B------:R-:W-:-:S07]  /*10200*/  @P6 SHF.R.U32.HI R3, RZ, R15, R14 ;  /* 0x0000000fff036219 */ /* 0x000fce000001160e */
.L_x_1187:
[----:B------:R-:W-:Y:S05]  /*10210*/  BSYNC B0 ;  /* 0x0000000000007941 */ /* 0x000fea0003800000 */
.L_x_1185:
[----:B------:R-:W-:-:S05]  /*10220*/  IMAD R3, R3, R184, R0 ;  /* 0x000000b803037224 */ /* 0x000fca00078e0200 */
[----:B------:R-:W-:Y:S02]  /*10230*/  VIADDMNMX R22, R3, R184, R22, PT ;  /* 0x000000b803167246 */ /* 0x000fe40003800116 */
[----:B------:R-:W-:-:S07]  /*10240*/  VIMNMX R20, R20, R3, !PT ;  /* 0x0000000314147248 */ /* 0x000fce0007fe0100 */
.L_x_1184:
        /* <DEDUP_REMOVED lines=115> */
[----:B0-----:R-:W-:-:S02]  /*10980*/  FMNMX.FTZ R184, R14, R3, !PT ;  /* 0x000000030eb87209 */ /* 0x001fc40007810000 */
[----:B------:R-:W-:Y:S02]  /*10990*/  FSEL R138, R138, -INF , !P1 ;  /* 0xff8000008a8a7808 */ /* 0x000fe40004800000 */
[----:B------:R-:W-:Y:S01]  /*109a0*/  LOP3.LUT P1, RZ, R16, 0x800, RZ, 0xc0, !PT ;  /* 0x0000080010ff7812 */ /* 0x000fe2000782c0ff */
[----:B------:R-:W0:Y:S01]  /*109b0*/  SHFL.BFLY PT, R3, R184, 0x1, 0x1f ;  /* 0x0c201f00b8037f89 */ /* 0x000e2200000e0000 */
        /* <DEDUP_REMOVED lines=170> */
[----:B------:R-:W-:Y:S01]  /*11460*/  FMNMX.FTZ R141, R131, R140, !PT ;  /* 0x0000008c838d7209 */ /* 0x000fe20007810000 */
[--C-:B------:R-:W-:Y:S01]  /*11470*/  FFMA.FTZ R140, R144, UR37, -R0.reuse ;  /* 0x00000025908c7c23 */ /* 0x100fe20008010800 */
[----:B------:R-:W-:-:S02]  /*11480*/  FFMA.FTZ R144, R148, UR37, -R0 ;  /* 0x0000002594907c23 */ /* 0x000fc40008010800 */
[----:B------:R-:W-:-:S03]  /*11490*/  FMNMX.FTZ R141, R134, R141, !PT ;  /* 0x0000008d868d7209 */ /* 0x000fc60007810000 */
[----:B------:R-:W-:Y:S01]  /*114a0*/  MUFU.EX2 R177, R177 ;  /* 0x000000b100b17308 */ /* 0x000fe20000000800 */
[----:B------:R-:W-:Y:S01]  /*114b0*/  FMNMX.FTZ R192, R22, R141, !PT ;  /* 0x0000008d16c07209 */ /* 0x000fe20007810000 */
[--C-:B------:R-:W-:Y:S01]  /*114c0*/  FFMA.FTZ R141, R145, UR37, -R0.reuse ;  /* 0x00000025918d7c23 */ /* 0x100fe20008010800 */
[----:B------:R-:W-:-:S01]  /*114d0*/  FFMA.FTZ R145, R149, UR37, -R0 ;  /* 0x0000002595917c23 */ /* 0x000fc20008010800 */
[----:B------:R-:W-:Y:S01]  /*114e0*/  FFMA.FTZ R149, R133, UR37, -R0 ;  /* 0x0000002585957c23 */ /* 0x000fe20008010800 */
[----:B------:R-:W-:Y:S01]  /*114f0*/  FSEL R133, R3, RZ, P1 ;  /* 0x000000ff03857208 */ /* 0x000fe20000800000 */
[----:B------:R-:W1:Y:S02]  /*11500*/  SHFL.BFLY PT, R197, R192, 0x2, 0x1f ;  /* 0x0c401f00c0c57f89 */ /* 0x000e6400000e0000 */
[----:B------:R-:W-:Y:S02]  /*11510*/  MUFU.EX2 R180, R180 ;  /* 0x000000b400b47308 */ /* 0x000fe40000000800 */
[----:B------:R-:W-:-:S04]  /*11520*/  FADD.FTZ R133, -R133, R10 ;  /* 0x0000000a85857221 */ /* 0x000fc80000010100 */
[----:B------:R-:W-:Y:S02]  /*11530*/  FMUL.FTZ R133, R133, UR37 ;  /* 0x0000002585857c20 */ /* 0x000fe40008410000 */
[----:B------:R-:W-:Y:S08]  /*11540*/  MUFU.EX2 R181, R181 ;  /* 0x000000b500b57308 */ /* 0x000ff00000000800 */
[----:B------:R-:W2:Y:S01]  /*11550*/  MUFU.EX2 R133, R133 ;  /* 0x0000008500857308 */ /* 0x000ea20000000800 */
[----:B-1----:R-:W-:-:S07]  /*11560*/  FMNMX.FTZ R197, R192, R197, !PT ;  /* 0x000000c5c0c57209 */ /* 0x002fce0007810000 */
[----:B------:R-:W-:Y:S01]  /*11570*/  MUFU.EX2 R152, R152 ;  /* 0x0000009800987308 */ /* 0x000fe20000000800 */
[----:B------:R-:W1:Y:S07]  /*11580*/  SHFL.BFLY PT, R148, R197, 0x1, 0x1f ;  /* 0x0c201f00c5947f89 */ /* 0x000e6e00000e0000 */
[----:B------:R-:W-:Y:S08]  /*11590*/  MUFU.EX2 R153, R153 ;  /* 0x0000009900997308 */ /* 0x000ff00000000800 */
[----:B------:R-:W-:Y:S08]  /*115a0*/  MUFU.EX2 R156, R156 ;  /* 0x0000009c009c7308 */ /* 0x000ff00000000800 */
[----:B------:R-:W-:Y:S01]  /*115b0*/  MUFU.EX2 R157, R157 ;  /* 0x0000009d009d7308 */ /* 0x000fe20000000800 */
[----:B-1----:R-:W-:Y:S01]  /*115c0*/  FMNMX.FTZ R0, R197, R148, !PT ;  /* 0x00000094c5007209 */ /* 0x002fe20007810000 */
[----:B------:R-:W-:-:S03]  /*115d0*/  IMAD.U32 R197, RZ, RZ, UR37 ;  /* 0x00000025ffc57e24 */ /* 0x000fc6000f8e00ff */
[C---:B------:R-:W-:Y:S01]  /*115e0*/  FSETP.NEU.FTZ.AND P1, PT, R0.reuse, -INF , PT ;  /* 0xff8000000000780b */ /* 0x040fe20003f3d000 */
[----:B------:R-:W-:-:S02]  /*115f0*/  FFMA.FTZ R10, R0, R197, -8 ;  /* 0xc1000000000a7423 */ /* 0x000fc400000100c5 */
[----:B------:R-:W-:Y:S01]  /*11600*/  MUFU.EX2 R160, R160 ;  /* 0x000000a000a07308 */ /* 0x000fe20000000800 */
[----:B------:R-:W-:Y:S02]  /*11610*/  FSEL R197, R0, RZ, P1 ;  /* 0x000000ff00c57208 */ /* 0x000fe40000800000 */
[----:B------:R-:W-:-:S03]  /*11620*/  FSEL R10, R10, RZ, P1 ;  /* 0x000000ff0a0a7208 */ /* 0x000fc60000800000 */
[----:B------:R-:W-:Y:S02]  /*11630*/  FADD.FTZ R197, -R197, R12 ;  /* 0x0000000cc5c57221 */ /* 0x000fe40000010100 */
[----:B------:R-:W-:Y:S01]  /*11640*/  MUFU.EX2 R161, R161 ;  /* 0x000000a100a17308 */ /* 0x000fe20000000800 */
[----:B0-----:R-:W-:-:S01]  /*11650*/  FFMA.FTZ R196, R158, UR37, -R10 ;  /* 0x000000259ec47c23 */ /* 0x001fc2000801080a */
[--C-:B------:R-:W-:Y:S01]  /*11660*/  FFMA.FTZ R15, R15, UR37, -R10.reuse ;  /* 0x000000250f0f7c23 */ /* 0x100fe2000801080a */
[----:B------:R-:W-:Y:S01]  /*11670*/  FMUL.FTZ R158, R197, UR37 ;  /* 0x00000025c59e7c20 */ /* 0x000fe20008410000 */
[--C-:B------:R-:W-:Y:S01]  /*11680*/  FFMA.FTZ R148, R187, UR37, -R10.reuse ;  /* 0x00000025bb947c23 */ /* 0x100fe2000801080a */
[----:B------:R-:W-:-:S01]  /*11690*/  FFMA.FTZ R187, R190, UR37, -R10 ;  /* 0x00000025bebb7c23 */ /* 0x000fc2000801080a */
[--C-:B------:R-:W-:Y:S01]  /*116a0*/  FFMA.FTZ R190, R191, UR37, -R10.reuse ;  /* 0x00000025bfbe7c23 */ /* 0x100fe2000801080a */
[----:B------:R-:W-:-:S01]  /*116b0*/  FFMA.FTZ R191, R194, UR37, -R10 ;  /* 0x00000025c2bf7c23 */ /* 0x000fc2000801080a */
[----:B------:R-:W-:Y:S01]  /*116c0*/  MUFU.EX2 R15, R15 ;  /* 0x0000000f000f7308 */ /* 0x000fe20000000800 */
[----:B------:R-:W-:-:S01]  /*116d0*/  FFMA.FTZ R192, R195, UR37, -R10 ;  /* 0x00000025c3c07c23 */ /* 0x000fc2000801080a */
[----:B------:R-:W-:Y:S01]  /*116e0*/  FFMA.FTZ R194, R198, UR37, -R10 ;  /* 0x00000025c6c27c23 */ /* 0x000fe2000801080a */
[----:B--2---:R-:W-:-:S01]  /*116f0*/  FFMA.FTZ R198, R133, R7, R14 ;  /* 0x0000000785c67223 */ /* 0x004fc2000001000e */
[--C-:B------:R-:W-:Y:S01]  /*11700*/  FFMA.FTZ R195, R199, UR37, -R10.reuse ;  /* 0x00000025c7c37c23 */ /* 0x100fe2000801080a */
[----:B------:R-:W-:-:S01]  /*11710*/  FFMA.FTZ R170, R170, UR37, -R10 ;  /* 0x00000025aaaa7c23 */ /* 0x000fc2000801080a */
[----:B------:R-:W-:Y:S01]  /*11720*/  FFMA.FTZ R171, R171, UR37, -R10 ;  /* 0x00000025abab7c23 */ /* 0x000fe2000801080a */
[----:B------:R-:W-:-:S01]  /*11730*/  FADD.FTZ R197, R21, R198 ;  /* 0x000000c615c57221 */ /* 0x000fc20000010000 */
        /* <DEDUP_REMOVED lines=26> */
[--C-:B------:R-:W-:Y:S01]  /*118e0*/  FFMA.FTZ R151, R151, UR37, -R10.reuse ;  /* 0x0000002597977c23 */ /* 0x100fe2000801080a */
[----:B------:R-:W-:-:S01]  /*118f0*/  FFMA.FTZ R122, R122, UR37, -R10 ;  /* 0x000000257a7a7c23 */ /* 0x000fc2000801080a */
[--C-:B------:R-:W-:Y:S01]  /*11900*/  FFMA.FTZ R123, R123, UR37, -R10.reuse ;  /* 0x000000257b7b7c23 */ /* 0x100fe2000801080a */
[----:B------:R-:W-:-:S01]  /*11910*/  FFMA.FTZ R126, R126, UR37, -R10 ;  /* 0x000000257e7e7c23 */ /* 0x000fc2000801080a */
[----:B------:R-:W-:-:S02]  /*11920*/  FFMA.FTZ R134, R134, UR37, -R10 ;  /* 0x0000002586867c23 */ /* 0x000fc4000801080a */
[----:B------:R-:W1:Y:S01]  /*11930*/  MUFU.EX2 R191, R191 ;  /* 0x000000bf00bf7308 */ /* 0x000e620000000800 */
[----:B--2---:R-:W-:-:S07]  /*11940*/  FADD.FTZ R7, R187, R6 ;  /* 0x00000006bb077221 */ /* 0x004fce0000010000 */
[----:B------:R-:W2:Y:S01]  /*11950*/  MUFU.EX2 R192, R192 ;  /* 0x000000c000c07308 */ /* 0x000ea20000000800 */
[----:B0-----:R-:W-:-:S07]  /*11960*/  FADD.FTZ R6, R190, R7 ;  /* 0x00000007be067221 */ /* 0x001fce0000010000 */
[----:B------:R0:W-:Y:S01]  /*11970*/  MUFU.EX2 R12, R196 ;  /* 0x000000c4000c7308 */ /* 0x0001e20000000800 */
[----:B-1----:R-:W-:-:S07]  /*11980*/  FADD.FTZ R7, R191, R6 ;  /* 0x00000006bf077221 */ /* 0x002fce0000010000 */
[----:B------:R-:W1:Y:S01]  /*11990*/  MUFU.EX2 R194, R194 ;  /* 0x000000c200c27308 */ /* 0x000e620000000800 */
[----:B0-----:R-:W-:-:S01]  /*119a0*/  FADD.FTZ R196, R184, R197 ;  /* 0x000000c5b8c47221 */ /* 0x001fc20000010000 */
[----:B--2---:R-:W-:-:S03]  /*119b0*/  FADD.FTZ R7, R192, R7 ;  /* 0x00000007c0077221 */ /* 0x004fc60000010000 */
[----:B------:R-:W-:-:S03]  /*119c0*/  FADD.FTZ R197, R185, R196 ;  /* 0x000000c4b9c57221 */ /* 0x000fc60000010000 */
[----:B------:R-:W0:Y:S01]  /*119d0*/  MUFU.EX2 R195, R195 ;  /* 0x000000c300c37308 */ /* 0x000e220000000800 */
[----:B------:R-:W-:-:S04]  /*119e0*/  FADD.FTZ R196, R186, R197 ;  /* 0x000000c5bac47221 */ /* 0x000fc80000010000 */
[----:B------:R-:W-:-:S03]  /*119f0*/  FADD.FTZ R197, R189, R196 ;  /* 0x000000c4bdc57221 */ /* 0x000fc60000010000 */
[----:B------:R-:W2:Y:S01]  /*11a00*/  MUFU.EX2 R170, R170 ;  /* 0x000000aa00aa7308 */ /* 0x000ea20000000800 */
[----:B------:R-:W-:-:S01]  /*11a10*/  FADD.FTZ R6, R188, R197 ;  /* 0x000000c5bc067221 */ /* 0x000fc20000010000 */
[----:B-1----:R-:W-:-:S03]  /*11a20*/  FADD.FTZ R196, R194, R7 ;  /* 0x00000007c2c47221 */ /* 0x002fc60000010000 */
[----:B------:R-:W-:-:S03]  /*11a30*/  FADD.FTZ R7, R193, R6 ;  /* 0x00000006c1077221 */ /* 0x000fc60000010000 */
[----:B------:R-:W1:Y:S01]  /*11a40*/  MUFU.EX2 R171, R171 ;  /* 0x000000ab00ab7308 */ /* 0x000e620000000800 */
[----:B0-----:R-:W-:-:S01]  /*11a50*/  FADD.FTZ R197, R195, R196 ;  /* 0x000000c4c3c57221 */ /* 0x001fc20000010000 */
[----:B------:R-:W-:-:S04]  /*11a60*/  FADD.FTZ R6, R168, R7 ;  /* 0x00000007a8067221 */ /* 0x000fc80000010000 */
[----:B------:R-:W-:Y:S02]  /*11a70*/  FADD.FTZ R7, R169, R6 ;  /* 0x00000006a9077221 */ /* 0x000fe40000010000 */
[----:B------:R-:W0:Y:S01]  /*11a80*/  MUFU.EX2 R174, R174 ;  /* 0x000000ae00ae7308 */ /* 0x000e220000000800 */
[----:B--2---:R-:W-:-:S01]  /*11a90*/  FADD.FTZ R196, R170, R197 ;  /* 0x000000c5aac47221 */ /* 0x004fc20000010000 */
[----:B------:R-:W-:-:S04]  /*11aa0*/  FADD.FTZ R6, R172, R7 ;  /* 0x00000007ac067221 */ /* 0x000fc80000010000 */
[----:B------:R-:W-:Y:S02]  /*11ab0*/  FADD.FTZ R7, R173, R6 ;  /* 0x00000006ad077221 */ /* 0x000fe40000010000 */
[----:B------:R-:W2:Y:S01]  /*11ac0*/  MUFU.EX2 R175, R175 ;  /* 0x000000af00af7308 */ /* 0x000ea20000000800 */
[----:B-1----:R-:W-:-:S01]  /*11ad0*/  FADD.FTZ R197, R171, R196 ;  /* 0x000000c4abc57221 */ /* 0x002fc20000010000 */
[----:B------:R-:W-:-:S04]  /*11ae0*/  FADD.FTZ R6, R176, R7 ;  /* 0x00000007b0067221 */ /* 0x000fc80000010000 */
[----:B------:R-:W-:Y:S02]  /*11af0*/  FADD.FTZ R7, R177, R6 ;  /* 0x00000006b1077221 */ /* 0x000fe40000010000 */
        /* <DEDUP_REMOVED lines=17> */
[----:B--2---:R-:W-:-:S07]  /*11c10*/  FADD.FTZ R196, R182, R197 ;  /* 0x000000c5b6c47221 */ /* 0x004fce0000010000 */
[----:B------:R-:W2:Y:S01]  /*11c20*/  MUFU.EX2 R155, R155 ;  /* 0x0000009b009b7308 */ /* 0x000ea20000000800 */
[----:B-1----:R-:W-:-:S07]  /*11c30*/  FADD.FTZ R197, R183, R196 ;  /* 0x000000c4b7c57221 */ /* 0x002fce0000010000 */
[----:B------:R-:W1:Y:S01]  /*11c40*/  MUFU.EX2 R159, R159 ;  /* 0x0000009f009f7308 */ /* 0x000e620000000800 */
[----:B0-----:R-:W-:-:S07]  /*11c50*/  FADD.FTZ R196, R154, R197 ;  /* 0x000000c59ac47221 */ /* 0x001fce0000010000 */
[----:B------:R-:W0:Y:S01]  /*11c60*/  MUFU.EX2 R162, R162 ;  /* 0x000000a200a27308 */ /* 0x000e220000000800 */
[----:B--2---:R-:W-:-:S04]  /*11c70*/  FADD.FTZ R197, R155, R196 ;  /* 0x000000c49bc57221 */ /* 0x004fc80000010000 */
[----:B------:R-:W-:-:S03]  /*11c80*/  FADD.FTZ R196, R12, R197 ;  /* 0x000000c50cc47221 */ /* 0x000fc60000010000 */
        /* <DEDUP_REMOVED lines=18> */
[--C-:B------:R-:W-:Y:S01]  /*11db0*/  FFMA.FTZ R197, R127, UR37, -R10.reuse ;  /* 0x000000257fc57c23 */ /* 0x100fe2000801080a */
[----:B------:R-:W-:-:S05]  /*11dc0*/  FFMA.FTZ R127, R130, UR37, -R10 ;  /* 0x00000025827f7c23 */ /* 0x000fca000801080a */
        /* <DEDUP_REMOVED lines=57> */
[----:B-1----:R-:W-:-:S03]  /*12160*/  FADD.FTZ R7, R149, R6 ;  /* 0x0000000695077221 */ /* 0x002fc60000010000 */
[----:B0-----:R-:W-:Y:S01]  /*12170*/  FADD.FTZ R6, R199, R22 ;  /* 0x00000016c7067221 */ /* 0x001fe20000010000 */
[----:B------:R-:W-:Y:S06]  /*12180*/  @!P0 BRA `(.L_x_1188) ;  /* 0x0000000000048947 */ /* 0x000fec0003800000 */
[----:B------:R-:W-:Y:S01]  /*12190*/  BPT.TRAP 0x1 ;  /* 0x000000040000795c */ /* 0x000fe20000300000 */
.L_x_1188:
        /* <DEDUP_REMOVED lines=148> */
.L_x_1171:
[----:B------:R-:W-:Y:S06]  /*12ae0*/  BAR.ARV 0x8, 0x120 ;  /* 0x0204800000007b1d */ /* 0x000fec0000002000 */
[----:B------:R-:W-:Y:S05]  /*12af0*/  @!P0 BRA `(.L_x_1190) ;  /* 0x0000000000048947 */ /* 0x000fea0003800000 */
[----:B------:R-:W-:Y:S01]  /*12b00*/  BPT.TRAP 0x1 ;  /* 0x000000040000795c */ /* 0x000fe20000300000 */
.L_x_1190:
[----:B------:R-:W-:Y:S01]  /*12b10*/  ULEA UR9, UR52, UR41, 0x3 ;  /* 0x0000002934097291 */ /* 0x000fe2000f8e183f */
[----:B------:R-:W-:-:S05]  /*12b20*/  IMAD.U32 R4, RZ, RZ, UR45 ;  /* 0x0000002dff047e24 */ /* 0x000fca000f8e00ff */
[----:B------:R-:W-:-:S04]  /*12b30*/  SHF.L.U32 R4, R4, 0x1f, RZ ;  /* 0x0000001f04047819 */ /* 0x000fc800000006ff */
[----:B------:R0:W1:Y:S01]  /*12b40*/  SYNCS.PHASECHK.TRANS64.TRYWAIT P1, [UR9+0x33450], R4 ;  /* 0x03345004ff0075a7 */ /* 0x0000620008020149 */
[----:B------:R-:W-:Y:S05]  /*12b50*/  @!P0 BRA `(.L_x_1191) ;  /* 0x0000000000048947 */ /* 0x000fea0003800000 */
[----:B------:R-:W-:Y:S01]  /*12b60*/  BPT.TRAP 0x1 ;  /* 0x000000040000795c */ /* 0x000fe20000300000 */
.L_x_1191:
[----:B-1----:R-:W-:Y:S05]  /*12b70*/  @P1 BRA `(.L_x_1192) ;  /* 0x0000000000081947 */ /* 0x002fea0003800000 */
[----:B------:R-:W1:Y:S02]  /*12b80*/  SYNCS.PHASECHK.TRANS64.TRYWAIT P1, [UR9+0x33450], R4 ;  /* 0x03345004ff0075a7 */ /* 0x000e640008020149 */
[----:B-1----:R-:W-:Y:S05]  /*12b90*/  @!P1 BRA `(.L_x_1193) ;  /* 0x0000009400509947 */ /* 0x002fea0003800000 */
.L_x_1192:
[----:B------:R-:W-:Y:S01]  /*12ba0*/  UIADD3 UR41, UR41, 0x200, URZ ;  /* 0x0000020029297890 */ /* 0x000fe2000fffe03f */
[----:B------:R-:W-:Y:S01]  /*12bb0*/  WARPGROUP.ARRIVE ;  /* 0x00000000000079c5 */ /* 0x000fe20000000000 */
[----:B------:R-:W-:Y:S01]  /*12bc0*/  UMOV UR7, 0xc0000010 ;  /* 0xc000001000077882 */ /* 0x000fe20000000000 */
[----:B------:R-:W-:Y:S01]  /*12bd0*/  ULDC.64 UR10, c[0x0][0x9a0] ;  /* 0x00026800000a7ab9 */ /* 0x000fe20000000a00 */
[----:B------:R-:W-:Y:S01]  /*12be0*/  USHF.R.U32.HI UR41, URZ, 0x4, UR41 ;  /* 0x000000043f297899 */ /* 0x000fe20008011629 */
[----:B------:R-:W-:Y:S01]  /*12bf0*/  IMAD.MOV.U32 R8, RZ, RZ, 0x3f800000 ;  /* 0x3f800000ff087424 */ /* 0x000fe200078e00ff */
        /* <DEDUP_REMOVED lines=34> */
[----:B01----:R-:W-:-:S04]  /*12e20*/  IMAD.U32 R4, RZ, RZ, UR6 ;  /* 0x00000006ff047e24 */ /* 0x003fc8000f8e00ff */
[----:B------:R-:W-:-:S05]  /*12e30*/  IMAD.U32 R5, RZ, RZ, UR7 ;  /* 0x00000007ff057e24 */ /* 0x000fca000f8e00ff */
[----:B------:R0:W2:Y:S01]  /*12e40*/  @P1 LDG.E R8, desc[UR50][R4.64] ;  /* 0x0000003204081981 */ /* 0x0000a2000c1e1900 */
        /* <DEDUP_REMOVED lines=9> */
[----:B------:R-:W1:Y:S04]  /*12ee0*/  SHFL.BFLY PT, R10, R7, 0x2, 0x1f ;  /* 0x0c401f00070a7f89 */ /* 0x000e6800000e0000 */
[----:B------:R-:W3:Y:S01]  /*12ef0*/  SHFL.BFLY PT, R11, R6, 0x2, 0x1f ;  /* 0x0c401f00060b7f89 */ /* 0x000ee200000e0000 */
[----:B-1----:R-:W-:-:S01]  /*12f00*/  FADD.FTZ R10, R10, R7 ;  /* 0x000000070a0a7221 */ /* 0x002fc20000010000 */
[----:B---3--:R-:W-:-:S04]  /*12f10*/  FADD.FTZ R11, R11, R6 ;  /* 0x000000060b0b7221 */ /* 0x008fc80000010000 */
[----:B------:R-:W1:Y:S04]  /*12f20*/  SHFL.BFLY PT, R9, R10, 0x1, 0x1f ;  /* 0x0c201f000a097f89 */ /* 0x000e6800000e0000 */
[----:B0-----:R-:W0:Y:S01]  /*12f30*/  SHFL.BFLY PT, R4, R11, 0x1, 0x1f ;  /* 0x0c201f000b047f89 */ /* 0x001e2200000e0000 */
[----:B------:R-:W-:Y:S02]  /*12f40*/  IMAD.MOV.U32 R7, RZ, RZ, RZ ;  /* 0x000000ffff077224 */ /* 0x000fe400078e00ff */
[----:B-1----:R-:W-:Y:S01]  /*12f50*/  FADD.FTZ R12, R10, R9 ;  /* 0x000000090a0c7221 */ /* 0x002fe20000010000 */
[----:B0-----:R-:W-:-:S04]  /*12f60*/  FADD.FTZ R14, R11, R4 ;  /* 0x000000040b0e7221 */ /* 0x001fc80000010000 */
        /* <DEDUP_REMOVED lines=21> */
[----:B------:R-:W-:Y:S01]  /*130c0*/  @P2 FFMA.FTZ R5, R4, R3, R9 ;  /* 0x0000000304052223 */ /* 0x000fe20000010009 */
[----:B------:R-:W-:Y:S02]  /*130d0*/  IMAD.MOV.U32 R6, RZ, RZ, -0x800000 ;  /* 0xff800000ff067424 */ /* 0x000fe400078e00ff */
[----:B------:R-:W-:Y:S01]  /*130e0*/  @P3 FFMA.FTZ R6, R12, R0, R13 ;  /* 0x000000000c063223 */ /* 0x000fe2000001000d */
[-C--:B--2---:R-:W-:Y:S01]  /*130f0*/  FMUL.FTZ R7, R7, R8.reuse ;  /* 0x0000000807077220 */ /* 0x084fe20000410000 */
[----:B---3--:R-:W-:Y:S01]  /*13100*/  FMUL.FTZ R11, R11, R8 ;  /* 0x000000080b0b7220 */ /* 0x008fe20000410000 */
[----:B------:R-:W-:-:S02]  /*13110*/  WARPGROUP.DEPBAR.LE gsb0, 0x0 ;  /* 0x00008000000079c5 */ /* 0x000fc40000010000 */
[----:B------:R-:W-:Y:S05]  /*13120*/  @!P0 BRA `(.L_x_1194) ;  /* 0x0000000000048947 */ /* 0x000fea0003800000 */
[----:B------:R-:W-:Y:S01]  /*13130*/  BPT.TRAP 0x1 ;  /* 0x000000040000795c */ /* 0x000fe20000300000 */
.L_x_1194:
        /* <DEDUP_REMOVED lines=106> */
.L_x_1120:
[----:B------:R-:W0:Y:S01]  /*137e0*/  S2R R0, SR_CgaCtaId ;  /* 0x0000000000007919 */ /* 0x000e220000008800 */
[----:B------:R-:W-:Y:S01]  /*137f0*/  MOV R3, 0x400 ;  /* 0x0000040000037802 */ /* 0x000fe20000000f00 */
[----:B------:R-:W-:Y:S01]  /*13800*/  BSSY B0, `(.L_x_1195) ;  /* 0x00002eb000007945 */ /* 0x000fe20003800000 */
[----:B------:R-:W-:Y:S06]  /*13810*/  BAR.SYNC.DEFER_BLOCKING 0x5, 0x180 ;  /* 0x0146000000007b1d */ /* 0x000fec0000010000 */
[----:B------:R-:W1:Y:S01]  /*13820*/  S2R R104, SR_TID.X ;  /* 0x0000000000687919 */ /* 0x000e620000002100 */
[----:B0-----:R-:W-:-:S05]  /*13830*/  LEA R3, R0, R3, 0x18 ;  /* 0x0000000300037211 */ /* 0x001fca00078ec0ff */
[----:B------:R-:W0:Y:S01]  /*13840*/  LDS.128 R108, [R3+0x334d0] ;  /* 0x0334d000036c7984 */ /* 0x000e220000000c00 */
[----:B-1----:R-:W-:-:S05]  /*13850*/  VIADD R7, R104, 0xffffff80 ;  /* 0xffffff8068077836 */ /* 0x002fca0000000000 */
[----:B------:R-:W-:-:S04]  /*13860*/  SHF.R.S32.HI R8, RZ, 0x1f, R7 ;  /* 0x0000001fff087819 */ /* 0x000fc80000011407 */
[----:B------:R-:W-:-:S04]  /*13870*/  LEA.HI R4, R8, R7, RZ, 0x3 ;  /* 0x0000000708047211 */ /* 0x000fc800078f18ff */
[----:B------:R-:W-:Y:S02]  /*13880*/  LOP3.LUT R0, R4, 0x1ffffff8, RZ, 0xc0, !PT ;  /* 0x1ffffff804007812 */ /* 0x000fe400078ec0ff */
[----:B------:R-:W-:-:S03]  /*13890*/  SHF.R.S32.HI R4, RZ, 0x3, R4 ;  /* 0x00000003ff047819 */ /* 0x000fc60000011404 */
[----:B------:R-:W-:-:S04]  /*138a0*/  IMAD.IADD R0, R7, 0x1, -R0 ;  /* 0x0000000107007824 */ /* 0x000fc800078e0a00 */
[----:B------:R-:W-:Y:S01]  /*138b0*/  IMAD.SHL.U32 R0, R0, 0x8, RZ ;  /* 0x0000000800007824 */ /* 0x000fe200078e00ff */
[----:B0-----:R-:W-:Y:S02]  /*138c0*/  R2UR UR44, R110 ;  /* 0x000000006e2c72ca */ /* 0x001fe400000e0000 */
[----:B------:R-:W-:Y:S01]  /*138d0*/  R2UR UR48, R111 ;  /* 0x000000006f3072ca */ /* 0x000fe200000e0000 */
[----:B------:R-:W-:Y:S06]  /*138e0*/  BAR.ARV 0x4, 0x180 ;  /* 0x0106000000007b1d */ /* 0x000fec0000002000 */
[----:B------:R-:W-:Y:S08]  /*138f0*/  @P0 BRA `(.L_x_1196) ;  /* 0x0000002000a00947 */ /* 0x000ff00003800000 */
[----:B------:R-:W-:Y:S01]  /*13900*/  IMAD.SHL.U32 R9, R104, 0x4, RZ ;  /* 0x0000000468097824 */ /* 0x000fe200078e00ff */
[----:B------:R-:W-:-:S04]  /*13910*/  ULDC.64 UR4, c[0x4][0x38] ;  /* 0x01000e0000047ab9 */ /* 0x000fc80000000a00 */
[----:B------:R-:W-:-:S04]  /*13920*/  LOP3.LUT R9, R9, 0xc, RZ, 0xc0, !PT ;  /* 0x0000000c09097812 */ /* 0x000fc800078ec0ff */
[----:B------:R-:W-:-:S05]  /*13930*/  IADD3 R10, P0, R9, UR4, RZ ;  /* 0x00000004090a7c10 */ /* 0x000fca000ff1e0ff */
[----:B------:R-:W-:Y:S01]  /*13940*/  IMAD.X R11, RZ, RZ, UR5, P0 ;  /* 0x00000005ff0b7e24 */ /* 0x000fe200080e06ff */
[----:B------:R-:W0:Y:S01]  /*13950*/  S2R R18, SR_SWINHI ;  /* 0x0000000000127919 */ /* 0x000e220000002f00 */
[----:B------:R-:W-:Y:S01]  /*13960*/  F2FP.BF16.F32.PACK_AB R31, R94, R31 ;  /* 0x0000001f5e1f723e */ /* 0x000fe200000010ff */
[----:B------:R-:W-:Y:S02]  /*13970*/  ULDC.64 UR4, c[0x0][0xbd8] ;  /* 0x0002f60000047ab9 */ /* 0x000fe40000000a00 */
[----:B------:R1:W2:Y:S01]  /*13980*/  LDG.E.CONSTANT R9, desc[UR50][R10.64] ;  /* 0x000000320a097981 */ /* 0x0002a2000c1e9900 */
[----:B------:R-:W-:Y:S01]  /*13990*/  F2FP.BF16.F32.PACK_AB R30, R95, R30 ;  /* 0x0000001e5f1e723e */ /* 0x000fe200000010ff */
[----:B------:R-:W-:Y:S01]  /*139a0*/  UISETP.NE.U32.AND UP0, UPT, UR4, URZ, UPT ;  /* 0x0000003f0400728c */ /* 0x000fe2000bf05070 */
[----:B------:R-:W-:Y:S02]  /*139b0*/  F2FP.BF16.F32.PACK_AB R42, R71, R42 ;  /* 0x0000002a472a723e */ /* 0x000fe400000010ff */
[----:B------:R-:W-:Y:S01]  /*139c0*/  F2FP.BF16.F32.PACK_AB R39, R78, R39 ;  /* 0x000000274e27723e */ /* 0x000fe200000010ff */
[----:B------:R-:W-:Y:S01]  /*139d0*/  UISETP.NE.AND.EX UP0, UPT, UR5, URZ, UPT, UP0 ;  /* 0x0000003f0500728c */ /* 0x000fe2000bf05300 */
[----:B------:R-:W-:-:S02]  /*139e0*/  F2FP.BF16.F32.PACK_AB R64, R64, R73 ;  /* 0x000000494040723e */ /* 0x000fc400000010ff */
[----:B------:R-:W-:Y:S01]  /*139f0*/  F2FP.BF16.F32.PACK_AB R53, R60, R53 ;  /* 0x000000353c35723e */ /* 0x000fe200000010ff */
[----:B------:R-:W-:Y:S01]  /*13a00*/  ULDC.64 UR4, c[0x0][0xbd8] ;  /* 0x0002f60000047ab9 */ /* 0x000fe20000000a00 */
[----:B-1----:R-:W-:Y:S01]  /*13a10*/  LOP3.LUT P0, R10, R104, 0x3, RZ, 0xc0, !PT ;  /* 0x00000003680a7812 */ /* 0x002fe2000780c0ff */
[----:B------:R-:W-:Y:S01]  /*13a20*/  UIMAD.WIDE UR4, UR36, 0x4, UR4 ;  /* 0x00000004240478a5 */ /* 0x000fe2000f8e0204 */
[----:B------:R-:W-:Y:S02]  /*13a30*/  F2FP.BF16.F32.PACK_AB R52, R61, R52 ;  /* 0x000000343d34723e */ /* 0x000fe400000010ff */
[----:B------:R-:W-:Y:S02]  /*13a40*/  ISETP.EQ.OR P0, PT, R10, 0x3, !P0 ;  /* 0x000000030a00780c */ /* 0x000fe40004702670 */
[----:B------:R-:W-:Y:S02]  /*13a50*/  F2FP.BF16.F32.PACK_AB R15, R116, R15 ;  /* 0x0000000f740f723e */ /* 0x000fe400000010ff */
[----:B------:R-:W-:-:S02]  /*13a60*/  SEL R78, R31, R30, P0 ;  /* 0x0000001e1f4e7207 */ /* 0x000fc40000000000 */
[----:B------:R-:W-:Y:S02]  /*13a70*/  SEL R71, R30, R31, P0 ;  /* 0x0000001f1e477207 */ /* 0x000fe40000000000 */
[----:B------:R-:W-:Y:S02]  /*13a80*/  F2FP.BF16.F32.PACK_AB R14, R117, R14 ;  /* 0x0000000e750e723e */ /* 0x000fe400000010ff */
[----:B------:R-:W-:Y:S02]  /*13a90*/  F2FP.BF16.F32.PACK_AB R49, R68, R49 ;  /* 0x000000314431723e */ /* 0x000fe400000010ff */
[----:B------:R-:W-:Y:S02]  /*13aa0*/  F2FP.BF16.F32.PACK_AB R48, R69, R48 ;  /* 0x000000304530723e */ /* 0x000fe400000010ff */
[----:B------:R-:W-:Y:S02]  /*13ab0*/  MOV R10, R3 ;  /* 0x00000003000a7202 */ /* 0x000fe40000000f00 */
[----:B0-----:R-:W-:-:S02]  /*13ac0*/  MOV R11, R18 ;  /* 0x00000012000b7202 */ /* 0x001fc40000000f00 */
[----:B------:R-:W-:Y:S02]  /*13ad0*/  F2FP.BF16.F32.PACK_AB R45, R76, R45 ;  /* 0x0000002d4c2d723e */ /* 0x000fe400000010ff */
[----:B------:R-:W-:Y:S01]  /*13ae0*/  F2FP.BF16.F32.PACK_AB R44, R77, R44 ;  /* 0x0000002c4d2c723e */ /* 0x000fe200000010ff */
[----:B------:R-:W-:Y:S01]  /*13af0*/  IMAD.WIDE R30, R221, 0x2, R10 ;  /* 0x00000002dd1e7825 */ /* 0x000fe200078e020a */
[----:B------:R-:W-:Y:S02]  /*13b00*/  SEL R60, R53, R52, P0 ;  /* 0x00000034353c7207 */ /* 0x000fe40000000000 */
[----:B------:R-:W-:Y:S02]  /*13b10*/  SEL R68, R15, R14, P0 ;  /* 0x0000000e0f447207 */ /* 0x000fe40000000000 */
[----:B------:R-:W-:Y:S02]  /*13b20*/  IADD3 R73, P5, R30, 0x40, RZ ;  /* 0x000000401e497810 */ /* 0x000fe40007fbe0ff */
[----:B------:R-:W-:-:S02]  /*13b30*/  SEL R61, R14, R15, P0 ;  /* 0x0000000f0e3d7207 */ /* 0x000fc40000000000 */
[----:B------:R-:W-:Y:S02]  /*13b40*/  SEL R53, R52, R53, P0 ;  /* 0x0000003534357207 */ /* 0x000fe40000000000 */
[----:B------:R-:W-:Y:S02]  /*13b50*/  LOP3.LUT R14, R73, 0x380, RZ, 0xc0, !PT ;  /* 0x00000380490e7812 */ /* 0x000fe400078ec0ff */
[----:B------:R-:W-:Y:S02]  /*13b60*/  F2FP.BF16.F32.PACK_AB R41, R84, R41 ;  /* 0x000000295429723e */ /* 0x000fe400000010ff */
[----:B------:R-:W-:Y:S02]  /*13b70*/  F2FP.BF16.F32.PACK_AB R40, R85, R40 ;  /* 0x000000285528723e */ /* 0x000fe400000010ff */
[----:B------:R-:W-:Y:S02]  /*13b80*/  SEL R52, R49, R48, P0 ;  /* 0x0000003031347207 */ /* 0x000fe40000000000 */
[----:B------:R-:W-:-:S02]  /*13b90*/  SEL R49, R48, R49, P0 ;  /* 0x0000003130317207 */ /* 0x000fc40000000000 */
[----:B------:R-:W-:Y:S02]  /*13ba0*/  F2FP.BF16.F32.PACK_AB R37, R92, R37 ;  /* 0x000000255c25723e */ /* 0x000fe400000010ff */
[----:B------:R-:W-:Y:S02]  /*13bb0*/  F2FP.BF16.F32.PACK_AB R36, R93, R36 ;  /* 0x000000245d24723e */ /* 0x000fe400000010ff */
[----:B------:R-:W-:Y:S02]  /*13bc0*/  SEL R48, R45, R44, P0 ;  /* 0x0000002c2d307207 */ /* 0x000fe40000000000 */
[----:B------:R-:W-:Y:S02]  /*13bd0*/  F2FP.BF16.F32.PACK_AB R34, R87, R34 ;  /* 0x000000225722723e */ /* 0x000fe400000010ff */
[----:B------:R-:W-:Y:S02]  /*13be0*/  SEL R45, R44, R45, P0 ;  /* 0x0000002d2c2d7207 */ /* 0x000fe40000000000 */
[----:B------:R-:W-:-:S02]  /*13bf0*/  IADD3 R77, P6, R30, 0x60, RZ ;  /* 0x000000601e4d7810 */ /* 0x000fc40007fde0ff */
[----:B------:R-:W-:Y:S02]  /*13c00*/  SHF.R.U64 R14, R14, 0x3, RZ ;  /* 0x000000030e0e7819 */ /* 0x000fe400000012ff */
[----:B------:R-:W-:Y:S02]  /*13c10*/  SEL R44, R41, R40, P0 ;  /* 0x00000028292c7207 */ /* 0x000fe40000000000 */
[----:B------:R-:W-:Y:S02]  /*13c20*/  IADD3 R87, P2, R30, 0x4020, RZ ;  /* 0x000040201e577810 */ /* 0x000fe40007f5e0ff */
[----:B------:R-:W-:Y:S02]  /*13c30*/  F2FP.BF16.F32.PACK_AB R65, R56, R65 ;  /* 0x000000413841723e */ /* 0x000fe400000010ff */
[----:B------:R-:W-:Y:S02]  /*13c40*/  F2FP.BF16.F32.PACK_AB R13, R118, R13 ;  /* 0x0000000d760d723e */ /* 0x000fe400000010ff */
[----:B------:R-:W-:-:S02]  /*13c50*/  F2FP.BF16.F32.PACK_AB R12, R119, R12 ;  /* 0x0000000c770c723e */ /* 0x000fc400000010ff */
[----:B------:R-:W-:Y:S02]  /*13c60*/  SEL R41, R40, R41, P0 ;  /* 0x0000002928297207 */ /* 0x000fe40000000000 */
[----:B------:R-:W-:Y:S02]  /*13c70*/  SEL R40, R37, R36, P0 ;  /* 0x0000002425287207 */ /* 0x000fe40000000000 */
[----:B------:R-:W-:Y:S01]  /*13c80*/  SEL R51, R36, R37, P0 ;  /* 0x0000002524337207 */ /* 0x000fe20000000000 */
[----:B------:R-:W-:Y:S01]  /*13c90*/  IMAD.X R37, RZ, RZ, R31, P5 ;  /* 0x000000ffff257224 */ /* 0x000fe200028e061f */
[----:B------:R-:W-:Y:S02]  /*13ca0*/  IADD3 R69, P4, R30, 0x20, RZ ;  /* 0x000000201e457810 */ /* 0x000fe40007f9e0ff */
[----:B------:R-:W-:Y:S02]  /*13cb0*/  F2FP.BF16.F32.PACK_AB R54, R54, R57 ;  /* 0x000000393636723e */ /* 0x000fe400000010ff */
[----:B------:R-:W-:-:S02]  /*13cc0*/  F2FP.BF16.F32.PACK_AB R55, R55, R50 ;  /* 0x000000323737723e */ /* 0x000fc400000010ff */
[----:B------:R-:W-:Y:S02]  /*13cd0*/  F2FP.BF16.F32.PACK_AB R35, R86, R35 ;  /* 0x000000235623723e */ /* 0x000fe400000010ff */
[----:B------:R-:W-:Y:S02]  /*13ce0*/  LOP3.LUT R18, R77, 0x380, RZ, 0xc0, !PT ;  /* 0x000003804d127812 */ /* 0x000fe400078ec0ff */
[----:B------:R-:W-:Y:S02]  /*13cf0*/  LOP3.LUT R36, R14, R73, RZ, 0x3c, !PT ;  /* 0x000000490e247212 */ /* 0x000fe400078e3cff */
[----:B------:R-:W-:Y:S02]  /*13d00*/  LOP3.LUT R14, R87, 0x380, RZ, 0xc0, !PT ;  /* 0x00000380570e7812 */ /* 0x000fe400078ec0ff */
[----:B------:R-:W-:Y:S02]  /*13d10*/  F2FP.BF16.F32.PACK_AB R80, R80, R89 ;  /* 0x000000595050723e */ /* 0x000fe400000010ff */
[----:B------:R-:W-:-:S02]  /*13d20*/  F2FP.BF16.F32.PACK_AB R81, R72, R81 ;  /* 0x000000514851723e */ /* 0x000fc400000010ff */
[----:B------:R-:W-:Y:S02]  /*13d30*/  F2FP.BF16.F32.PACK_AB R47, R62, R47 ;  /* 0x0000002f3e2f723e */ /* 0x000fe400000010ff */
[----:B------:R-:W-:Y:S02]  /*13d40*/  F2FP.BF16.F32.PACK_AB R46, R63, R46 ;  /* 0x0000002e3f2e723e */ /* 0x000fe400000010ff */
[----:B------:R-:W-:Y:S02]  /*13d50*/  SEL R74, R64, R65, P0 ;  /* 0x00000041404a7207 */ /* 0x000fe40000000000 */
[----:B------:R-:W-:Y:S02]  /*13d60*/  SEL R84, R13, R12, P0 ;  /* 0x0000000c0d547207 */ /* 0x000fe40000000000 */
[----:B------:R-:W-:Y:S02]  /*13d70*/  SEL R85, R12, R13, P0 ;  /* 0x0000000d0c557207 */ /* 0x000fe40000000000 */
[----:B------:R-:W-:-:S02]  /*13d80*/  SEL R65, R65, R64, P0 ;  /* 0x0000004041417207 */ /* 0x000fc40000000000 */
[----:B------:R-:W-:Y:S02]  /*13d90*/  LOP3.LUT R12, R69, 0x380, RZ, 0xc0, !PT ;  /* 0x00000380450c7812 */ /* 0x000fe400078ec0ff */
[----:B------:R-:W-:Y:S02]  /*13da0*/  F2FP.BF16.F32.PACK_AB R43, R70, R43 ;  /* 0x0000002b462b723e */ /* 0x000fe400000010ff */
[----:B------:R-:W-:Y:S02]  /*13db0*/  F2FP.BF16.F32.PACK_AB R27, R102, R27 ;  /* 0x0000001b661b723e */ /* 0x000fe400000010ff */
[----:B------:R-:W-:Y:S02]  /*13dc0*/  F2FP.BF16.F32.PACK_AB R26, R103, R26 ;  /* 0x0000001a671a723e */ /* 0x000fe400000010ff */
[----:B------:R-:W-:Y:S02]  /*13dd0*/  SEL R64, R54, R55, P0 ;  /* 0x0000003736407207 */ /* 0x000fe40000000000 */
[----:B------:R-:W-:-:S02]  /*13de0*/  SEL R76, R35, R34, P0 ;  /* 0x00000022234c7207 */ /* 0x000fc40000000000 */
[----:B------:R-:W-:Y:S01]  /*13df0*/  SEL R67, R34, R35, P0 ;  /* 0x0000002322437207 */ /* 0x000fe20000000000 */
[----:B------:R-:W-:Y:S01]  /*13e00*/  IMAD.X R35, RZ, RZ, R31, P6 ;  /* 0x000000ffff237224 */ /* 0x000fe200030e061f */
[----:B------:R-:W-:Y:S02]  /*13e10*/  SHF.R.U64 R18, R18, 0x3, RZ ;  /* 0x0000000312127819 */ /* 0x000fe400000012ff */
[----:B------:R-:W-:Y:S02]  /*13e20*/  SEL R55, R55, R54, P0 ;  /* 0x0000003637377207 */ /* 0x000fe40000000000 */
[----:B------:R-:W-:Y:S02]  /*13e30*/  IADD3 R89, P3, R30, 0x4040, RZ ;  /* 0x000040401e597810 */ /* 0x000fe40007f7e0ff */
[----:B------:R-:W-:Y:S02]  /*13e40*/  SHF.R.U64 R14, R14, 0x3, RZ ;  /* 0x000000030e0e7819 */ /* 0x000fe400000012ff */
[----:B------:R-:W-:-:S02]  /*13e50*/  F2FP.BF16.F32.PACK_AB R38, R79, R38 ;  /* 0x000000264f26723e */ /* 0x000fc400000010ff */
[----:B------:R-:W-:Y:S02]  /*13e60*/  SEL R72, R80, R81, P0 ;  /* 0x0000005150487207 */ /* 0x000fe40000000000 */
[----:B------:R-:W-:Y:S02]  /*13e70*/  SEL R54, R47, R46, P0 ;  /* 0x0000002e2f367207 */ /* 0x000fe40000000000 */
[----:B------:R-:W-:Y:S02]  /*13e80*/  IADD3 R95, P6, R30, 0x8020, RZ ;  /* 0x000080201e5f7810 */ /* 0x000fe40007fde0ff */
[----:B------:R-:W-:Y:S02]  /*13e90*/  SEL R81, R81, R80, P0 ;  /* 0x0000005051517207 */ /* 0x000fe40000000000 */
[----:B------:R-:W-:Y:S01]  /*13ea0*/  SEL R47, R46, R47, P0 ;  /* 0x0000002f2e2f7207 */ /* 0x000fe20000000000 */
[----:B------:R-:W-:Y:S01]  /*13eb0*/  IMAD.X R19, RZ, RZ, R31, P6 ;  /* 0x000000ffff137224 */ /* 0x000fe200030e061f */
[----:B------:R-:W-:-:S02]  /*13ec0*/  SHF.R.U64 R12, R12, 0x3, RZ ;  /* 0x000000030c0c7819 */ /* 0x000fc400000012ff */
[----:B------:R-:W-:Y:S02]  /*13ed0*/  SEL R46, R43, R42, P0 ;  /* 0x0000002a2b2e7207 */ /* 0x000fe40000000000 */
[----:B------:R-:W-:Y:S02]  /*13ee0*/  SEL R80, R27, R26, P0 ;  /* 0x0000001a1b507207 */ /* 0x000fe40000000000 */
[----:B------:R-:W-:Y:S01]  /*13ef0*/  SEL R75, R26, R27, P0 ;  /* 0x0000001b1a4b7207 */ /* 0x000fe20000000000 */
[----:B------:R-:W-:Y:S01]  /*13f00*/  IMAD.X R27, RZ, RZ, R31, P2 ;  /* 0x000000ffff1b7224 */ /* 0x000fe200010e061f */
[----:B------:R-:W-:Y:S02]  /*13f10*/  IADD3 R83, P1, R30, 0x4000, RZ ;  /* 0x000040001e537810 */ /* 0x000fe40007f3e0ff */
[----:B------:R-:W-:Y:S02]  /*13f20*/  LOP3.LUT R34, R18, R77, RZ, 0x3c, !PT ;  /* 0x0000004d12227212 */ /* 0x000fe400078e3cff */
[----:B------:R-:W-:-:S02]  /*13f30*/  SEL R43, R42, R43, P0 ;  /* 0x0000002b2a2b7207 */ /* 0x000fc40000000000 */
[----:B------:R-:W-:Y:S02]  /*13f40*/  LOP3.LUT R18, R89, 0x380, RZ, 0xc0, !PT ;  /* 0x0000038059127812 */ /* 0x000fe400078ec0ff */
[----:B------:R-:W-:Y:S02]  /*13f50*/  LOP3.LUT R26, R14, R87, RZ, 0x3c, !PT ;  /* 0x000000570e1a7212 */ /* 0x000fe400078e3cff */
[----:B------:R-:W-:Y:S02]  /*13f60*/  SEL R42, R39, R38, P0 ;  /* 0x00000026272a7207 */ /* 0x000fe40000000000 */
[----:B------:R-:W-:Y:S01]  /*13f70*/  SEL R63, R38, R39, P0 ;  /* 0x00000027263f7207 */ /* 0x000fe20000000000 */
[----:B------:R-:W-:Y:S01]  /*13f80*/  IMAD.X R39, RZ, RZ, R31, P4 ;  /* 0x000000ffff277224 */ /* 0x000fe200020e061f */
[----:B------:R-:W-:Y:S02]  /*13f90*/  LOP3.LUT R14, R95, 0x380, RZ, 0xc0, !PT ;  /* 0x000003805f0e7812 */ /* 0x000fe400078ec0ff */
[----:B------:R-:W-:-:S02]  /*13fa0*/  LOP3.LUT R38, R12, R69, RZ, 0x3c, !PT ;  /* 0x000000450c267212 */ /* 0x000fc400078e3cff */
[----:B------:R-:W-:Y:S01]  /*13fb0*/  F2FP.BF16.F32.PACK_AB R28, R28, R29 ;  /* 0x0000001d1c1c723e */ /* 0x000fe200000010ff */
[----:B------:R-:W-:Y:S01]  /*13fc0*/  IMAD.X R29, RZ, RZ, R31, P3 ;  /* 0x000000ffff1d7224 */ /* 0x000fe200018e061f */
[----:B------:R-:W-:Y:S02]  /*13fd0*/  F2FP.BF16.F32.PACK_AB R21, R21, R24 ;  /* 0x000000181515723e */ /* 0x000fe400000010ff */
[----:B------:R-:W-:Y:S02]  /*13fe0*/  LOP3.LUT R12, R83, 0x380, RZ, 0xc0, !PT ;  /* 0x00000380530c7812 */ /* 0x000fe400078ec0ff */
[----:B------:R-:W-:Y:S02]  /*13ff0*/  F2FP.BF16.F32.PACK_AB R33, R100, R33 ;  /* 0x000000216421723e */ /* 0x000fe400000010ff */
[----:B------:R-:W-:Y:S02]  /*14000*/  F2FP.BF16.F32.PACK_AB R32, R101, R32 ;  /* 0x000000206520723e */ /* 0x000fe400000010ff */
[----:B------:R-:W-:-:S02]  /*14010*/  SHF.R.U64 R18, R18, 0x3, RZ ;  /* 0x0000000312127819 */ /* 0x000fc400000012ff */
[----:B------:R-:W-:Y:S02]  /*14020*/  SHF.R.U64 R14, R14, 0x3, RZ ;  /* 0x000000030e0e7819 */ /* 0x000fe400000012ff */
[----:B------:R-:W-:Y:S02]  /*14030*/  F2FP.BF16.F32.PACK_AB R25, R25, R106 ;  /* 0x0000006a1919723e */ /* 0x000fe400000010ff */
[----:B------:R-:W-:Y:S02]  /*14040*/  F2FP.BF16.F32.PACK_AB R20, R20, R107 ;  /* 0x0000006b1414723e */ /* 0x000fe400000010ff */
[----:B------:R-:W-:Y:S02]  /*14050*/  SEL R66, R28, R21, P0 ;  /* 0x000000151c427207 */ /* 0x000fe40000000000 */
[----:B------:R-:W-:Y:S02]  /*14060*/  SEL R59, R21, R28, P0 ;  /* 0x0000001c153b7207 */ /* 0x000fe40000000000 */
[----:B------:R-:W-:-:S02]  /*14070*/  IADD3 R91, P4, R30, 0x4060, RZ ;  /* 0x000040601e5b7810 */ /* 0x000fc40007f9e0ff */
[----:B------:R-:W-:Y:S02]  /*14080*/  SHF.R.U64 R12, R12, 0x3, RZ ;  /* 0x000000030c0c7819 */ /* 0x000fe400000012ff */
[----:B------:R-:W-:Y:S02]  /*14090*/  F2FP.BF16.F32.PACK_AB R134, R134, R135 ;  /* 0x000000878686723e */ /* 0x000fe400000010ff */
[----:B------:R-:W-:Y:S02]  /*140a0*/  F2FP.BF16.F32.PACK_AB R96, R96, R113 ;  /* 0x000000716060723e */ /* 0x000fe400000010ff */
[----:B------:R-:W-:Y:S02]  /*140b0*/  F2FP.BF16.F32.PACK_AB R133, R132, R133 ;  /* 0x000000858485723e */ /* 0x000fe400000010ff */
[----:B------:R-:W-:Y:S02]  /*140c0*/  F2FP.BF16.F32.PACK_AB R97, R88, R97 ;  /* 0x000000615861723e */ /* 0x000fe400000010ff */
[----:B------:R-:W-:-:S02]  /*140d0*/  SEL R62, R33, R32, P0 ;  /* 0x00000020213e7207 */ /* 0x000fc40000000000 */
[----:B------:R-:W-:Y:S01]  /*140e0*/  SEL R57, R32, R33, P0 ;  /* 0x0000002120397207 */ /* 0x000fe20000000000 */
[--C-:B------:R-:W-:Y:S01]  /*140f0*/  IMAD.X R33, RZ, RZ, R31.reuse, P1 ;  /* 0x000000ffff217224 */ /* 0x100fe200008e061f */
[----:B------:R-:W-:Y:S02]  /*14100*/  IADD3 R93, P5, R30, 0x8000, RZ ;  /* 0x000080001e5d7810 */ /* 0x000fe40007fbe0ff */
[----:B------:R-:W-:Y:S02]  /*14110*/  LOP3.LUT R28, R18, R89, RZ, 0x3c, !PT ;  /* 0x00000059121c7212 */ /* 0x000fe400078e3cff */
[----:B------:R-:W-:Y:S01]  /*14120*/  F2FP.BF16.F32.PACK_AB R130, R130, R131 ;  /* 0x000000838282723e */ /* 0x000fe200000010ff */
[----:B------:R-:W-:Y:S01]  /*14130*/  IMAD.X R21, RZ, RZ, R31, P5 ;  /* 0x000000ffff157224 */ /* 0x000fe200028e061f */
[----:B------:R-:W-:Y:S02]  /*14140*/  F2FP.BF16.F32.PACK_AB R129, R128, R129 ;  /* 0x000000818081723e */ /* 0x000fe400000010ff */
[----:B------:R-:W-:-:S02]  /*14150*/  LOP3.LUT R18, R14, R95, RZ, 0x3c, !PT ;  /* 0x0000005f0e127212 */ /* 0x000fc400078e3cff */
[----:B------:R-:W-:Y:S02]  /*14160*/  F2FP.BF16.F32.PACK_AB R126, R126, R127 ;  /* 0x0000007f7e7e723e */ /* 0x000fe400000010ff */
[----:B------:R-:W-:Y:S02]  /*14170*/  F2FP.BF16.F32.PACK_AB R125, R124, R125 ;  /* 0x0000007d7c7d723e */ /* 0x000fe400000010ff */
[----:B------:R-:W-:Y:S02]  /*14180*/  SEL R82, R25, R20, P0 ;  /* 0x0000001419527207 */ /* 0x000fe40000000000 */
[----:B------:R-:W-:Y:S01]  /*14190*/  SEL R79, R20, R25, P0 ;  /* 0x00000019144f7207 */ /* 0x000fe20000000000 */
[----:B------:R-:W-:Y:S01]  /*141a0*/  IMAD.X R25, RZ, RZ, R31, P4 ;  /* 0x000000ffff197224 */ /* 0x000fe200020e061f */
[----:B------:R-:W-:Y:S02]  /*141b0*/  IADD3 R86, P1, R30, 0x8040, RZ ;  /* 0x000080401e567810 */ /* 0x000fe40007f3e0ff */
[----:B------:R-:W-:-:S02]  /*141c0*/  F2FP.BF16.F32.PACK_AB R122, R122, R123 ;  /* 0x0000007b7a7a723e */ /* 0x000fc400000010ff */
[----:B------:R-:W-:Y:S01]  /*141d0*/  F2FP.BF16.F32.PACK_AB R121, R120, R121 ;  /* 0x000000797879723e */ /* 0x000fe200000010ff */
[----:B------:R-:W-:Y:S01]  /*141e0*/  IMAD.X R13, RZ, RZ, R31, P1 ;  /* 0x000000ffff0d7224 */ /* 0x000fe200008e061f */
[----:B------:R-:W-:Y:S02]  /*141f0*/  IADD3 R88, P2, R30, 0x8060, RZ ;  /* 0x000080601e587810 */ /* 0x000fe40007f5e0ff */
[----:B------:R-:W-:Y:S02]  /*14200*/  LOP3.LUT R20, R91, 0x380, RZ, 0xc0, !PT ;  /* 0x000003805b147812 */ /* 0x000fe400078ec0ff */
[----:B------:R-:W-:Y:S02]  /*14210*/  LOP3.LUT R32, R12, R83, RZ, 0x3c, !PT ;  /* 0x000000530c207212 */ /* 0x000fe400078e3cff */
[----:B------:R-:W-:Y:S02]  /*14220*/  SEL R22, R134, R133, P0 ;  /* 0x0000008586167207 */ /* 0x000fe40000000000 */
[----:B------:R-:W-:-:S02]  /*14230*/  SEL R70, R96, R97, P0 ;  /* 0x0000006160467207 */ /* 0x000fc40000000000 */
[----:B------:R-:W-:Y:S02]  /*14240*/  LOP3.LUT R12, R93, 0x380, RZ, 0xc0, !PT ;  /* 0x000003805d0c7812 */ /* 0x000fe400078ec0ff */
[----:B------:R-:W-:Y:S02]  /*14250*/  SEL R133, R133, R134, P0 ;  /* 0x0000008685857207 */ /* 0x000fe40000000000 */
[----:B------:R-:W-:Y:S02]  /*14260*/  SEL R50, R130, R129, P0 ;  /* 0x0000008182327207 */ /* 0x000fe40000000000 */
[----:B------:R-:W-:Y:S02]  /*14270*/  SEL R97, R97, R96, P0 ;  /* 0x0000006061617207 */ /* 0x000fe40000000000 */
[----:B------:R-:W-:Y:S02]  /*14280*/  MOV R89, R18 ;  /* 0x0000001200597202 */ /* 0x000fe40000000f00 */
[----:B------:R-:W-:-:S02]  /*14290*/  SEL R129, R129, R130, P0 ;  /* 0x0000008281817207 */ /* 0x000fc40000000000 */
[----:B------:R-:W-:Y:S02]  /*142a0*/  SEL R56, R126, R125, P0 ;  /* 0x0000007d7e387207 */ /* 0x000fe40000000000 */
[----:B------:R-:W-:Y:S02]  /*142b0*/  LOP3.LUT R69, R86, 0x380, RZ, 0xc0, !PT ;  /* 0x0000038056457812 */ /* 0x000fe400078ec0ff */
[----:B------:R-:W-:Y:S02]  /*142c0*/  SEL R125, R125, R126, P0 ;  /* 0x0000007e7d7d7207 */ /* 0x000fe40000000000 */
[----:B------:R-:W-:Y:S02]  /*142d0*/  SEL R58, R122, R121, P0 ;  /* 0x000000797a3a7207 */ /* 0x000fe40000000000 */
[----:B------:R-:W-:Y:S02]  /*142e0*/  SHF.R.U64 R20, R20, 0x3, RZ ;  /* 0x0000000314147819 */ /* 0x000fe400000012ff */
[----:B------:R-:W-:-:S02]  /*142f0*/  LOP3.LUT R73, R88, 0x380, RZ, 0xc0, !PT ;  /* 0x0000038058497812 */ /* 0x000fc400078ec0ff */
[----:B------:R-:W-:Y:S02]  /*14300*/  SEL R121, R121, R122, P0 ;  /* 0x0000007a79797207 */ /* 0x000fe40000000000 */
[----:B------:R-:W-:Y:S02]  /*14310*/  SHF.R.U64 R12, R12, 0x3, RZ ;  /* 0x000000030c0c7819 */ /* 0x000fe400000012ff */
[----:B------:R-:W-:Y:S02]  /*14320*/  SHF.R.U64 R69, R69, 0x3, RZ ;  /* 0x0000000345457819 */ /* 0x000fe400000012ff */
[----:B------:R-:W-:Y:S02]  /*14330*/  LOP3.LUT R24, R20, R91, RZ, 0x3c, !PT ;  /* 0x0000005b14187212 */ /* 0x000fe400078e3cff */
[----:B------:R-:W-:Y:S02]  /*14340*/  SHF.R.U64 R73, R73, 0x3, RZ ;  /* 0x0000000349497819 */ /* 0x000fe400000012ff */
[----:B------:R-:W-:-:S02]  /*14350*/  LOP3.LUT R20, R12, R93, RZ, 0x3c, !PT ;  /* 0x0000005d0c147212 */ /* 0x000fc400078e3cff */
[----:B------:R-:W-:Y:S02]  /*14360*/  LOP3.LUT R12, R69, R86, RZ, 0x3c, !PT ;  /* 0x00000056450c7212 */ /* 0x000fe400078e3cff */
[----:B------:R-:W-:Y:S02]  /*14370*/  LOP3.LUT R14, R73, R88, RZ, 0x3c, !PT ;  /* 0x00000058490e7212 */ /* 0x000fe400078e3cff */
[----:B------:R-:W-:Y:S02]  /*14380*/  MOV R90, R20 ;  /* 0x00000014005a7202 */ /* 0x000fe40000000f00 */
[----:B------:R-:W-:Y:S02]  /*14390*/  LOP3.LUT R15, R30, 0x380, RZ, 0xc0, !PT ;  /* 0x000003801e0f7812 */ /* 0x000fe400078ec0ff */
[----:B------:R-:W-:Y:S02]  /*143a0*/  MOV R88, R12 ;  /* 0x0000000c00587202 */ /* 0x000fe40000000f00 */
[----:B------:R-:W-:-:S02]  /*143b0*/  SHF.R.U64 R15, R15, 0x3, RZ ;  /* 0x000000030f0f7819 */ /* 0x000fc400000012ff */
[----:B------:R-:W-:Y:S02]  /*143c0*/  MOV R93, R26 ;  /* 0x0000001a005d7202 */ /* 0x000fe40000000f00 */
[----:B------:R-:W-:Y:S01]  /*143d0*/  LOP3.LUT R30, R15, R30, RZ, 0x3c, !PT ;  /* 0x0000001e0f1e7212 */ /* 0x000fe200078e3cff */
[----:B------:R-:W-:Y:S01]  /*143e0*/  IMAD.X R15, RZ, RZ, R31, P2 ;  /* 0x000000ffff0f7224 */ /* 0x000fe200010e061f */
[----:B------:R-:W-:Y:S01]  /*143f0*/  MOV R91, R24 ;  /* 0x00000018005b7202 */ /* 0x000fe20000000f00 */
[----:B--2---:R-:W-:Y:S01]  /*14400*/  SHFL.IDX PT, R22, R22, R9, 0x1c1f ;  /* 0x001c1f0916167589 */ /* 0x004fe200000e0000 */
[----:B------:R-:W-:Y:S02]  /*14410*/  LOP3.LUT R18, R9, 0x2, RZ, 0x3c, !PT ;  /* 0x0000000209127812 */ /* 0x000fe400078e3cff */
[----:B------:R-:W-:Y:S01]  /*14420*/  MOV R87, R14 ;  /* 0x0000000e00577202 */ /* 0x000fe20000000f00 */
[----:B------:R-:W-:Y:S01]  /*14430*/  SHFL.IDX PT, R70, R70, R9, 0x1c1f ;  /* 0x001c1f0946467589 */ /* 0x000fe200000e0000 */
[----:B------:R-:W-:-:S02]  /*14440*/  MOV R99, R30 ;  /* 0x0000001e00637202 */ /* 0x000fc40000000f00 */
[----:B------:R-:W-:Y:S01]  /*14450*/  MOV R98, R38 ;  /* 0x0000002600627202 */ /* 0x000fe20000000f00 */
[----:B------:R-:W0:Y:S01]  /*14460*/  SHFL.IDX PT, R133, R133, R18, 0x1c1f ;  /* 0x001c1f1285857589 */ /* 0x000e2200000e0000 */
[----:B------:R-:W-:Y:S02]  /*14470*/  MOV R92, R28 ;  /* 0x0000001c005c7202 */ /* 0x000fe40000000f00 */
[----:B------:R-:W-:Y:S01]  /*14480*/  MOV R96, R36 ;  /* 0x0000002400607202 */ /* 0x000fe20000000f00 */
[----:B------:R-:W1:Y:S01]  /*14490*/  SHFL.IDX PT, R97, R97, R18, 0x1c1f ;  /* 0x001c1f1261617589 */ /* 0x000e6200000e0000 */
[----:B------:R-:W-:Y:S02]  /*144a0*/  MOV R95, R34 ;  /* 0x00000022005f7202 */ /* 0x000fe40000000f00 */
[----:B------:R-:W-:Y:S01]  /*144b0*/  MOV R94, R32 ;  /* 0x00000020005e7202 */ /* 0x000fe20000000f00 */
[----:B------:R-:W-:Y:S01]  /*144c0*/  SHFL.IDX PT, R50, R50, R9, 0x1c1f ;  /* 0x001c1f0932327589 */ /* 0x000fe200000e0000 */
[----:B------:R-:W-:-:S03]  /*144d0*/  PLOP3.LUT P1, PT, PT, PT, UP0, 0x80, 0x0 ;  /* 0x000000000000781c */ /* 0x000fc60003f2f008 */
[----:B------:R-:W-:Y:S04]  /*144e0*/  SHFL.IDX PT, R72, R72, R9, 0x1c1f ;  /* 0x001c1f0948487589 */ /* 0x000fe800000e0000 */
[----:B------:R-:W2:Y:S04]  /*144f0*/  SHFL.IDX PT, R129, R129, R18, 0x1c1f ;  /* 0x001c1f1281817589 */ /* 0x000ea800000e0000 */
[----:B------:R-:W3:Y:S04]  /*14500*/  SHFL.IDX PT, R81, R81, R18, 0x1c1f ;  /* 0x001c1f1251517589 */ /* 0x000ee800000e0000 */
[----:B------:R-:W-:Y:S01]  /*14510*/  SHFL.IDX PT, R56, R56, R9, 0x1c1f ;  /* 0x001c1f0938387589 */ /* 0x000fe200000e0000 */
[----:B0-----:R-:W-:-:S02]  /*14520*/  SEL R12, R22, R133, P0 ;  /* 0x00000085160c7207 */ /* 0x001fc40000000000 */
[----:B------:R-:W-:Y:S01]  /*14530*/  SEL R14, R133, R22, P0 ;  /* 0x00000016850e7207 */ /* 0x000fe20000000000 */
[----:B------:R-:W-:Y:S01]  /*14540*/  SHFL.IDX PT, R74, R74, R9, 0x1c1f ;  /* 0x001c1f094a4a7589 */ /* 0x000fe200000e0000 */
[----:B-1----:R-:W-:Y:S02]  /*14550*/  SEL R13, R70, R97, P0 ;  /* 0x00000061460d7207 */ /* 0x002fe40000000000 */
[----:B------:R-:W-:Y:S01]  /*14560*/  SEL R15, R97, R70, P0 ;  /* 0x00000046610f7207 */ /* 0x000fe20000000000 */
[----:B------:R-:W0:Y:S04]  /*14570*/  SHFL.IDX PT, R125, R125, R18, 0x1c1f ;  /* 0x001c1f127d7d7589 */ /* 0x000e2800000e0000 */
[----:B------:R-:W1:Y:S04]  /*14580*/  SHFL.IDX PT, R65, R65, R18, 0x1c1f ;  /* 0x001c1f1241417589 */ /* 0x000e6800000e0000 */
[----:B------:R-:W-:Y:S01]  /*14590*/  SHFL.IDX PT, R58, R58, R9, 0x1c1f ;  /* 0x001c1f093a3a7589 */ /* 0x000fe200000e0000 */
[----:B--2---:R-:W-:-:S02]  /*145a0*/  SEL R24, R50, R129, P0 ;  /* 0x0000008132187207 */ /* 0x004fc40000000000 */
[----:B------:R-:W-:Y:S01]  /*145b0*/  SEL R26, R129, R50, P0 ;  /* 0x00000032811a7207 */ /* 0x000fe20000000000 */
[----:B------:R-:W-:Y:S01]  /*145c0*/  SHFL.IDX PT, R64, R64, R9, 0x1c1f ;  /* 0x001c1f0940407589 */ /* 0x000fe200000e0000 */
[----:B---3--:R-:W-:Y:S02]  /*145d0*/  SEL R25, R72, R81, P0 ;  /* 0x0000005148197207 */ /* 0x008fe40000000000 */
[----:B------:R-:W-:Y:S01]  /*145e0*/  SEL R27, R81, R72, P0 ;  /* 0x00000048511b7207 */ /* 0x000fe20000000000 */
        /* <DEDUP_REMOVED lines=8> */
[----:B------:R-:W-:Y:S04]  /*14670*/  SHFL.IDX PT, R46, R46, R9, 0x1c1f ;  /* 0x001c1f092e2e7589 */ /* 0x000fe800000e0000 */
[----:B------:R-:W0:Y:S04]  /*14680*/  SHFL.IDX PT, R53, R53, R18, 0x1c1f ;  /* 0x001c1f1235357589 */ /* 0x000e2800000e0000 */
[----:B------:R-:W1:Y:S01]  /*14690*/  SHFL.IDX PT, R47, R47, R18, 0x1c1f ;  /* 0x001c1f122f2f7589 */ /* 0x000e6200000e0000 */
[----:B--2---:R-:W-:-:S02]  /*146a0*/  SEL R32, R58, R121, P0 ;  /* 0x000000793a207207 */ /* 0x004fc40000000000 */
[----:B------:R-:W-:Y:S01]  /*146b0*/  SEL R34, R121, R58, P0 ;  /* 0x0000003a79227207 */ /* 0x000fe20000000000 */
[----:B------:R-:W-:Y:S01]  /*146c0*/  SHFL.IDX PT, R43, R43, R18, 0x1c1f ;  /* 0x001c1f122b2b7589 */ /* 0x000fe200000e0000 */
[----:B---3--:R-:W-:Y:S02]  /*146d0*/  SEL R33, R64, R55, P0 ;  /* 0x0000003740217207 */ /* 0x008fe40000000000 */
[----:B------:R-:W-:Y:S01]  /*146e0*/  SEL R35, R55, R64, P0 ;  /* 0x0000004037237207 */ /* 0x000fe20000000000 */
[----:B------:R-:W-:Y:S04]  /*146f0*/  SHFL.IDX PT, R52, R52, R9, 0x1c1f ;  /* 0x001c1f0934347589 */ /* 0x000fe800000e0000 */
[----:B------:R-:W-:Y:S04]  /*14700*/  SHFL.IDX PT, R69, R76, R9, 0x1c1f ;  /* 0x001c1f094c457589 */ /* 0x000fe800000e0000 */
[----:B------:R-:W2:Y:S01]  /*14710*/  SHFL.IDX PT, R49, R49, R18, 0x1c1f ;  /* 0x001c1f1231317589 */ /* 0x000ea200000e0000 */
[----:B------:R-:W-:Y:S01]  /*14720*/  BAR.SYNC.DEFER_BLOCKING 0x1, 0x100 ;  /* 0x0044000000007b1d */ /* 0x000fe20000010000 */
[----:B0-----:R-:W-:-:S02]  /*14730*/  SEL R36, R60, R53, P0 ;  /* 0x000000353c247207 */ /* 0x001fc40000000000 */
[----:B------:R-:W-:Y:S02]  /*14740*/  SEL R38, R53, R60, P0 ;  /* 0x0000003c35267207 */ /* 0x000fe40000000000 */
[----:B-1----:R-:W-:Y:S02]  /*14750*/  SEL R37, R54, R47, P0 ;  /* 0x0000002f36257207 */ /* 0x002fe40000000000 */
[----:B------:R-:W-:Y:S01]  /*14760*/  SEL R39, R47, R54, P0 ;  /* 0x000000362f277207 */ /* 0x000fe20000000000 */
[----:B------:R-:W-:Y:S04]  /*14770*/  SHFL.IDX PT, R48, R48, R9, 0x1c1f ;  /* 0x001c1f0930307589 */ /* 0x000fe800000e0000 */
[----:B------:R2:W-:Y:S04]  /*14780*/  SHFL.IDX PT, R21, R42, R9, 0x1c1f ;  /* 0x001c1f092a157589 */ /* 0x0005e800000e0000 */
[----:B------:R-:W-:Y:S04]  /*14790*/  SHFL.IDX PT, R73, R78, R9, 0x1c1f ;  /* 0x001c1f094e497589 */ /* 0x000fe800000e0000 */
[----:B------:R-:W-:Y:S01]  /*147a0*/  SHFL.IDX PT, R45, R45, R18, 0x1c1f ;  /* 0x001c1f122d2d7589 */ /* 0x000fe200000e0000 */
[----:B--2---:R-:W-:-:S03]  /*147b0*/  SEL R42, R49, R52, P0 ;  /* 0x00000034312a7207 */ /* 0x004fc60000000000 */
[----:B------:R-:W-:Y:S04]  /*147c0*/  SHFL.IDX PT, R76, R63, R18, 0x1c1f ;  /* 0x001c1f123f4c7589 */ /* 0x000fe800000e0000 */
[----:B------:R-:W-:Y:S04]  /*147d0*/  SHFL.IDX PT, R44, R44, R9, 0x1c1f ;  /* 0x001c1f092c2c7589 */ /* 0x000fe800000e0000 */
[----:B------:R-:W-:Y:S04]  /*147e0*/  SHFL.IDX PT, R77, R80, R9, 0x1c1f ;  /* 0x001c1f09504d7589 */ /* 0x000fe800000e0000 */
[----:B------:R0:W-:Y:S04]  /*147f0*/  SHFL.IDX PT, R19, R41, R18, 0x1c1f ;  /* 0x001c1f1229137589 */ /* 0x0001e800000e0000 */
[----:B------:R-:W-:Y:S04]  /*14800*/  SHFL.IDX PT, R78, R67, R18, 0x1c1f ;  /* 0x001c1f12434e7589 */ /* 0x000fe800000e0000 */
[----:B------:R1:W-:Y:S01]  /*14810*/  SHFL.IDX PT, R20, R40, R9, 0x1c1f ;  /* 0x001c1f0928147589 */ /* 0x0003e200000e0000 */
[----:B0-----:R-:W-:-:S03]  /*14820*/  SEL R41, R46, R43, P0 ;  /* 0x0000002b2e297207 */ /* 0x001fc60000000000 */
[----:B------:R-:W-:Y:S01]  /*14830*/  SHFL.IDX PT, R62, R62, R9, 0x1c1f ;  /* 0x001c1f093e3e7589 */ /* 0x000fe200000e0000 */
[----:B------:R-:W-:-:S03]  /*14840*/  SEL R43, R43, R46, P0 ;  /* 0x0000002e2b2b7207 */ /* 0x000fc60000000000 */
[----:B------:R-:W-:Y:S01]  /*14850*/  SHFL.IDX PT, R83, R82, R9, 0x1c1f ;  /* 0x001c1f0952537589 */ /* 0x000fe200000e0000 */
[----:B-1----:R-:W-:-:S03]  /*14860*/  SEL R40, R52, R49, P0 ;  /* 0x0000003134287207 */ /* 0x002fc60000000000 */
[----:B------:R-:W-:Y:S04]  /*14870*/  SHFL.IDX PT, R51, R51, R18, 0x1c1f ;  /* 0x001c1f1233337589 */ /* 0x000fe800000e0000 */
[----:B------:R-:W0:Y:S04]  /*14880*/  SHFL.IDX PT, R57, R57, R18, 0x1c1f ;  /* 0x001c1f1239397589 */ /* 0x000e2800000e0000 */
[----:B------:R-:W-:Y:S04]  /*14890*/  SHFL.IDX PT, R80, R71, R18, 0x1c1f ;  /* 0x001c1f1247507589 */ /* 0x000fe800000e0000 */
[----:B------:R-:W-:Y:S04]  /*148a0*/  SHFL.IDX PT, R66, R66, R9, 0x1c1f ;  /* 0x001c1f0942427589 */ /* 0x000fe800000e0000 */
[----:B------:R-:W-:Y:S04]  /*148b0*/  SHFL.IDX PT, R86, R84, R9, 0x1c1f ;  /* 0x001c1f0954567589 */ /* 0x000fe800000e0000 */
[----:B------:R-:W1:Y:S04]  /*148c0*/  SHFL.IDX PT, R59, R59, R18, 0x1c1f ;  /* 0x001c1f123b3b7589 */ /* 0x000e6800000e0000 */
[----:B------:R-:W2:Y:S04]  /*148d0*/  SHFL.IDX PT, R82, R75, R18, 0x1c1f ;  /* 0x001c1f124b527589 */ /* 0x000ea800000e0000 */
[----:B------:R-:W-:Y:S01]  /*148e0*/  SHFL.IDX PT, R68, R68, R9, 0x1c1f ;  /* 0x001c1f0944447589 */ /* 0x000fe200000e0000 */
[----:B0-----:R-:W-:-:S02]  /*148f0*/  SEL R60, R62, R57, P0 ;  /* 0x000000393e3c7207 */ /* 0x001fc40000000000 */
[----:B------:R-:W-:Y:S01]  /*14900*/  SEL R62, R57, R62, P0 ;  /* 0x0000003e393e7207 */ /* 0x000fe20000000000 */
[----:B------:R-:W0:Y:S04]  /*14910*/  SHFL.IDX PT, R84, R79, R18, 0x1c1f ;  /* 0x001c1f124f547589 */ /* 0x000e2800000e0000 */
[----:B------:R2:W-:Y:S04]  /*14920*/  SHFL.IDX PT, R9, R61, R18, 0x1c1f ;  /* 0x001c1f123d097589 */ /* 0x0005e800000e0000 */
[----:B------:R-:W3:Y:S04]  /*14930*/  SHFL.IDX PT, R85, R85, R18, 0x1c1f ;  /* 0x001c1f1255557589 */ /* 0x000ee800000e0000 */
[----:B------:R4:W-:Y:S01]  /*14940*/  STSM.16.M88.4 [R99], R12 ;  /* 0x0000000c63007844 */ /* 0x0009e20000000200 */
[----:B-1----:R-:W-:-:S02]  /*14950*/  SEL R64, R66, R59, P0 ;  /* 0x0000003b42407207 */ /* 0x002fc40000000000 */
[----:B------:R-:W-:Y:S01]  /*14960*/  SEL R66, R59, R66, P0 ;  /* 0x000000423b427207 */ /* 0x000fe20000000000 */
[----:B------:R1:W-:Y:S01]  /*14970*/  STSM.16.M88.4 [R98], R24 ;  /* 0x0000001862007844 */ /* 0x0003e20000000200 */
[----:B--2---:R-:W-:Y:S02]  /*14980*/  SEL R61, R77, R82, P0 ;  /* 0x000000524d3d7207 */ /* 0x004fe40000000000 */
[----:B------:R-:W-:Y:S01]  /*14990*/  SEL R63, R82, R77, P0 ;  /* 0x0000004d523f7207 */ /* 0x000fe20000000000 */
[----:B------:R2:W-:Y:S04]  /*149a0*/  STSM.16.M88.4 [R96], R28 ;  /* 0x0000001c60007844 */ /* 0x0005e80000000200 */
[----:B------:R3:W-:Y:S01]  /*149b0*/  STSM.16.M88.4 [R95], R32 ;  /* 0x000000205f007844 */ /* 0x0007e20000000200 */
[----:B0-----:R-:W-:-:S02]  /*149c0*/  SEL R65, R83, R84, P0 ;  /* 0x0000005453417207 */ /* 0x001fc40000000000 */
[----:B------:R-:W-:Y:S01]  /*149d0*/  SEL R67, R84, R83, P0 ;  /* 0x0000005354437207 */ /* 0x000fe20000000000 */
[----:B------:R-:W-:Y:S01]  /*149e0*/  STSM.16.M88.4 [R94], R36 ;  /* 0x000000245e007844 */ /* 0x000fe20000000200 */
[----:B----4-:R-:W-:Y:S02]  /*149f0*/  SEL R12, R48, R45, P0 ;  /* 0x0000002d300c7207 */ /* 0x010fe40000000000 */
[----:B------:R-:W-:Y:S01]  /*14a00*/  SEL R14, R45, R48, P0 ;  /* 0x000000302d0e7207 */ /* 0x000fe20000000000 */
[----:B------:R-:W-:Y:S01]  /*14a10*/  STSM.16.M88.4 [R93], R40 ;  /* 0x000000285d007844 */ /* 0x000fe20000000200 */
[----:B------:R-:W-:Y:S02]  /*14a20*/  SEL R13, R21, R76, P0 ;  /* 0x0000004c150d7207 */ /* 0x000fe40000000000 */
[----:B------:R-:W-:Y:S02]  /*14a30*/  SEL R15, R76, R21, P0 ;  /* 0x000000154c0f7207 */ /* 0x000fe40000000000 */
[----:B-1----:R-:W-:-:S02]  /*14a40*/  SEL R24, R44, R19, P0 ;  /* 0x000000132c187207 */ /* 0x002fc40000000000 */
[----:B------:R-:W-:Y:S01]  /*14a50*/  SEL R26, R19, R44, P0 ;  /* 0x0000002c131a7207 */ /* 0x000fe20000000000 */
[----:B------:R0:W-:Y:S01]  /*14a60*/  STSM.16.M88.4 [R92], R12 ;  /* 0x0000000c5c007844 */ /* 0x0001e20000000200 */
[----:B------:R-:W-:Y:S02]  /*14a70*/  SEL R25, R69, R78, P0 ;  /* 0x0000004e45197207 */ /* 0x000fe40000000000 */
[----:B------:R-:W-:Y:S02]  /*14a80*/  SEL R27, R78, R69, P0 ;  /* 0x000000454e1b7207 */ /* 0x000fe40000000000 */
[----:B--2---:R-:W-:Y:S02]  /*14a90*/  SEL R28, R20, R51, P0 ;  /* 0x00000033141c7207 */ /* 0x004fe40000000000 */
[----:B------:R-:W-:Y:S01]  /*14aa0*/  SEL R30, R51, R20, P0 ;  /* 0x00000014331e7207 */ /* 0x000fe20000000000 */
[----:B------:R1:W-:Y:S01]  /*14ab0*/  STSM.16.M88.4 [R91], R24 ;  /* 0x000000185b007844 */ /* 0x0003e20000000200 */
[----:B------:R-:W-:-:S02]  /*14ac0*/  SEL R29, R73, R80, P0 ;  /* 0x00000050491d7207 */ /* 0x000fc40000000000 */
[----:B------:R-:W-:Y:S02]  /*14ad0*/  SEL R31, R80, R73, P0 ;  /* 0x00000049501f7207 */ /* 0x000fe40000000000 */
[----:B---3--:R-:W-:Y:S02]  /*14ae0*/  SEL R33, R86, R85, P0 ;  /* 0x0000005556217207 */ /* 0x008fe40000000000 */
[----:B------:R-:W-:Y:S01]  /*14af0*/  SEL R35, R85, R86, P0 ;  /* 0x0000005655237207 */ /* 0x000fe20000000000 */
[----:B------:R1:W-:Y:S01]  /*14b00*/  STSM.16.M88.4 [R90], R28 ;  /* 0x0000001c5a007844 */ /* 0x0003e20000000200 */
[----:B------:R-:W-:Y:S01]  /*14b10*/  SEL R32, R68, R9, P0 ;  /* 0x0000000944207207 */ /* 0x000fe20000000000 */
[----:B0-----:R-:W-:Y:S01]  /*14b20*/  IMAD.U32 R12, RZ, RZ, UR4 ;  /* 0x00000004ff0c7e24 */ /* 0x001fe2000f8e00ff */
[----:B------:R-:W-:Y:S01]  /*14b30*/  SEL R34, R9, R68, P0 ;  /* 0x0000004409227207 */ /* 0x000fe20000000000 */
[----:B------:R1:W-:Y:S01]  /*14b40*/  STSM.16.M88.4 [R89], R60 ;  /* 0x0000003c59007844 */ /* 0x0003e20000000200 */
[----:B------:R-:W-:Y:S01]  /*14b50*/  IMAD.U32 R13, RZ, RZ, UR5 ;  /* 0x00000005ff0d7e24 */ /* 0x000fe2000f8e00ff */
[----:B------:R-:W-:-:S02]  /*14b60*/  ULDC.64 UR4, c[0x0][0xbe0] ;  /* 0x0002f80000047ab9 */ /* 0x000fc40000000a00 */
[----:B------:R1:W-:Y:S04]  /*14b70*/  STSM.16.M88.4 [R88], R64 ;  /* 0x0000004058007844 */ /* 0x0003e80000000200 */
[----:B------:R1:W-:Y:S01]  /*14b80*/  STSM.16.M88.4 [R87], R32 ;  /* 0x0000002057007844 */ /* 0x0003e20000000200 */
[----:B------:R-:W-:Y:S01]  /*14b90*/  UISETP.NE.U32.AND UP1, UPT, UR4, URZ, UPT ;  /* 0x0000003f0400728c */ /* 0x000fe2000bf25070 */
[----:B------:R-:W-:Y:S03]  /*14ba0*/  BAR.SYNC.DEFER_BLOCKING 0x1, 0x100 ;  /* 0x0044000000007b1d */ /* 0x000fe60000010000 */
[----:B------:R-:W-:-:S05]  /*14bb0*/  UISETP.NE.AND.EX UP1, UPT, UR5, URZ, UPT, UP1 ;  /* 0x0000003f0500728c */ /* 0x000fca000bf25310 */
[----:B------:R-:W0:Y:S01]  /*14bc0*/  LDC R20, c[0x0][0xa88] ;  /* 0x0002a200ff147b82 */ /* 0x000e220000000800 */
[----:B------:R-:W-:-:S05]  /*14bd0*/  PLOP3.LUT P0, PT, PT, PT, UP1, 0x80, 0x0 ;  /* 0x000000000000781c */ /* 0x000fca0003f0f018 */
[----:B------:R-:W-:Y:S02]  /*14be0*/  @UP1 ULDC.64 UR6, c[0x0][0xbe0] ;  /* 0x0002f80000061ab9 */ /* 0x000fe40000000a00 */
[----:B------:R-:W-:-:S06]  /*14bf0*/  @UP1 UIMAD.WIDE UR6, UR36, 0x4, UR6 ;  /* 0x00000004240618a5 */ /* 0x000fcc000f8e0206 */
[----:B------:R-:W-:Y:S02]  /*14c00*/  IMAD.U32 R14, RZ, RZ, UR6 ;  /* 0x00000006ff0e7e24 */ /* 0x000fe4000f8e00ff */
[----:B------:R-:W-:Y:S01]  /*14c10*/  IMAD.U32 R15, RZ, RZ, UR7 ;  /* 0x00000007ff0f7e24 */ /* 0x000fe2000f8e00ff */
[----:B------:R-:W2:Y:S01]  /*14c20*/  @P1 LDG.E R9, desc[UR50][R12.64] ;  /* 0x000000320c091981 */ /* 0x000ea2000c1e1900 */
[----:B------:R-:W-:-:S03]  /*14c30*/  UMOV UR4, URZ ;  /* 0x0000003f00047c82 */ /* 0x000fc60008000000 */
[----:B0-----:R1:W5:Y:S01]  /*14c40*/  @P0 LDG.E R20, desc[UR50][R14.64] ;  /* 0x000000320e140981 */ /* 0x001362000c1e1900 */
[----:B--2---:R-:W-:Y:S01]  /*14c50*/  @P1 R2UR UR4, R9 ;  /* 0x00000000090412ca */ /* 0x004fe200000e0000 */
[----:B-1----:R-:W-:-:S14]  /*14c60*/  @P0 BRA `(.L_x_1197) ;  /* 0x0000000000100947 */ /* 0x002fdc0003800000 */
[----:B------:R-:W-:Y:S05]  /*14c70*/  @!P1 BRA `(.L_x_1197) ;  /* 0x00000000000c9947 */ /* 0x000fea0003800000 */
[----:B------:R-:W2:Y:S04]  /*14c80*/  LDG.E R9, desc[UR50][R12.64] ;  /* 0x000000320c097981 */ /* 0x000ea8000c1e1900 */
[----:B-----5:R-:W2:Y:S02]  /*14c90*/  LDG.E R20, desc[UR50][R12.64+0x4] ;  /* 0x000004320c147981 */ /* 0x020ea4000c1e1900 */
[----:B--2---:R-:W-:-:S07]  /*14ca0*/  IMAD.IADD R20, R20, 0x1, -R9 ;  /* 0x0000000114147824 */ /* 0x004fce00078e0a09 */
.L_x_1197:
[----:B------:R-:W-:Y:S01]  /*14cb0*/  USHF.R.S32.HI UR9, URZ, 0x1f, UR42 ;  /* 0x0000001f3f097899 */ /* 0x000fe2000801142a */
[----:B------:R-:W-:Y:S01]  /*14cc0*/  IMAD R9, R4, 0x40, R0 ;  /* 0x0000004004097824 */ /* 0x000fe200078e0200 */
[----:B------:R-:W-:Y:S01]  /*14cd0*/  ULDC.64 UR10, c[0x0][0xb70] ;  /* 0x0002dc00000a7ab9 */ /* 0x000fe20000000a00 */
[----:B------:R-:W-:Y:S01]  /*14ce0*/  USHF.R.S32.HI UR5, URZ, 0x1f, UR4 ;  /* 0x0000001f3f057899 */ /* 0x000fe20008011404 */
[----:B------:R-:W-:Y:S01]  /*14cf0*/  LEA.HI R8, R8, R7, RZ, 0x7 ;  /* 0x0000000708087211 */ /* 0x000fe200078f38ff */
[----:B------:R-:W-:Y:S01]  /*14d00*/  UIMAD UR8, UR9, UR10, URZ ;  /* 0x0000000a090872a4 */ /* 0x000fe2000f8e023f */
[----:B------:R-:W-:Y:S01]  /*14d10*/  IMAD R15, R23, 0x80, R220 ;  /* 0x00000080170f7824 */ /* 0x000fe200078e02dc */
[----:B------:R-:W-:Y:S01]  /*14d20*/  USHF.R.S32.HI UR13, URZ, 0x1f, UR36 ;  /* 0x0000001f3f0d7899 */ /* 0x000fe20008011424 */
[----:B------:R-:W-:Y:S01]  /*14d30*/  IMAD.WIDE R10, R9, 0x2, R10 ;  /* 0x00000002090a7825 */ /* 0x000fe200078e020a */
[----:B------:R-:W-:Y:S01]  /*14d40*/  UIMAD.WIDE.U32 UR6, UR42, UR10, UR4 ;  /* 0x0000000a2a0672a5 */ /* 0x000fe2000f8e0004 */
[----:B------:R-:W-:Y:S01]  /*14d50*/  LOP3.LUT R12, R8, 0xffffff80, RZ, 0xc0, !PT ;  /* 0xffffff80080c7812 */ /* 0x000fe200078ec0ff */
[----:B------:R-:W-:Y:S01]  /*14d60*/  UIMAD UR8, UR42, UR11, UR8 ;  /* 0x0000000b2a0872a4 */ /* 0x000fe2000f8e0208 */
[----:B------:R-:W-:Y:S01]  /*14d70*/  SHF.R.S32.HI R8, RZ, 0x1f, R15 ;  /* 0x0000001fff087819 */ /* 0x000fe2000001140f */
[----:B------:R-:W-:Y:S01]  /*14d80*/  USEL UR13, UR13, URZ, !UP0 ;  /* 0x0000003f0d0d7287 */ /* 0x000fe2000c000000 */
[C---:B------:R-:W-:Y:S01]  /*14d90*/  IADD3 R37, P6, R10.reuse, 0x1000, RZ ;  /* 0x000010000a257810 */ /* 0x040fe20007fde0ff */
[----:B------:R-:W-:Y:S01]  /*14da0*/  ULDC.64 UR10, c[0x0][0xb78] ;  /* 0x0002de00000a7ab9 */ /* 0x000fe20000000a00 */
[----:B------:R-:W-:Y:S01]  /*14db0*/  UIADD3 UR7, UR7, UR8, URZ ;  /* 0x0000000807077290 */ /* 0x000fe2000fffe03f */
[C---:B------:R-:W-:Y:S01]  /*14dc0*/  IADD3 R25, P5, R10.reuse, 0x2000, RZ ;  /* 0x000020000a197810 */ /* 0x040fe20007fbe0ff */
[----:B------:R-:W-:Y:S01]  /*14dd0*/  USEL UR12, UR36, URZ, !UP0 ;  /* 0x0000003f240c7287 */ /* 0x000fe2000c000000 */
[C---:B------:R-:W-:Y:S01]  /*14de0*/  IADD3 R57, P3, R10.reuse, 0x4000, RZ ;  /* 0x000040000a397810 */ /* 0x040fe20007f7e0ff */
[----:B------:R-:W-:Y:S01]  /*14df0*/  UIMAD UR8, UR13, UR10, URZ ;  /* 0x0000000a0d0872a4 */ /* 0x000fe2000f8e023f */
[----:B------:R-:W-:Y:S01]  /*14e00*/  IADD3 R33, P2, R10, 0x6000, RZ ;  /* 0x000060000a217810 */ /* 0x000fe20007f5e0ff */
[----:B------:R-:W-:Y:S01]  /*14e10*/  UIMAD.WIDE.U32 UR6, UR12, UR10, UR6 ;  /* 0x0000000a0c0672a5 */ /* 0x000fe2000f8e0006 */
[----:B------:R-:W-:Y:S01]  /*14e20*/  LOP3.LUT R36, R37, 0x380, RZ, 0xc0, !PT ;  /* 0x0000038025247812 */ /* 0x000fe200078ec0ff */
[----:B------:R-:W-:Y:S01]  /*14e30*/  UIMAD UR8, UR12, UR11, UR8 ;  /* 0x0000000b0c0872a4 */ /* 0x000fe2000f8e0208 */
[----:B------:R-:W-:Y:S01]  /*14e40*/  LOP3.LUT R24, R25, 0x380, RZ, 0xc0, !PT ;  /* 0x0000038019187812 */ /* 0x000fe200078ec0ff */
[----:B------:R-:W-:Y:S01]  /*14e50*/  IMAD.IADD R12, R7, 0x1, -R12 ;  /* 0x00000001070c7824 */ /* 0x000fe200078e0a0c */
[----:B------:R-:W-:Y:S01]  /*14e60*/  LOP3.LUT R56, R57, 0x380, RZ, 0xc0, !PT ;  /* 0x0000038039387812 */ /* 0x000fe200078ec0ff */
[C---:B------:R-:W-:Y:S01]  /*14e70*/  VIADD R7, R15.reuse, 0x8 ;  /* 0x000000080f077836 */ /* 0x040fe20000000000 */
[----:B------:R-:W-:Y:S01]  /*14e80*/  IADD3 R9, P0, R15, UR6, RZ ;  /* 0x000000060f097c10 */ /* 0x000fe2000ff1e0ff */
[----:B------:R-:W-:Y:S01]  /*14e90*/  IMAD.U32 R13, RZ, RZ, UR8 ;  /* 0x00000008ff0d7e24 */ /* 0x000fe2000f8e00ff */
[----:B------:R-:W-:-:S02]  /*14ea0*/  LOP3.LUT R32, R33, 0x380, RZ, 0xc0, !PT ;  /* 0x0000038021207812 */ /* 0x000fc400078ec0ff */
[----:B------:R-:W-:Y:S02]  /*14eb0*/  SHF.R.U64 R36, R36, 0x3, RZ ;  /* 0x0000000324247819 */ /* 0x000fe400000012ff */
[----:B------:R-:W-:Y:S01]  /*14ec0*/  IADD3.X R8, R8, UR7, R13, P0, !PT ;  /* 0x0000000708087c10 */ /* 0x000fe200087fe40d */
[----:B------:R-:W-:Y:S01]  /*14ed0*/  ULDC.64 UR6, c[0x0][0xb40] ;  /* 0x0002d00000067ab9 */ /* 0x000fe20000000a00 */
[----:B------:R-:W-:Y:S02]  /*14ee0*/  SHF.R.U64 R24, R24, 0x3, RZ ;  /* 0x0000000318187819 */ /* 0x000fe400000012ff */
[C---:B------:R-:W-:Y:S02]  /*14ef0*/  LEA R18, P1, R9.reuse, UR6, 0x2 ;  /* 0x0000000609127c11 */ /* 0x040fe4000f8210ff */
[----:B------:R-:W-:Y:S02]  /*14f00*/  SHF.R.U64 R56, R56, 0x3, RZ ;  /* 0x0000000338387819 */ /* 0x000fe400000012ff */
[----:B------:R-:W-:Y:S01]  /*14f10*/  LEA.HI.X R19, R9, UR7, R8, 0x2, P1 ;  /* 0x0000000709137c11 */ /* 0x000fe200088f1408 */
[----:B------:R-:W-:Y:S01]  /*14f20*/  ULDC.64 UR6, c[0x0][0xaa0] ;  /* 0x0002a80000067ab9 */ /* 0x000fe20000000a00 */
[----:B------:R-:W-:-:S02]  /*14f30*/  IADD3 R9, P4, R10, 0x3000, RZ ;  /* 0x000030000a097810 */ /* 0x000fc40007f9e0ff */
[----:B------:R-:W-:Y:S02]  /*14f40*/  IADD3 R45, P1, R10, 0x5000, RZ ;  /* 0x000050000a2d7810 */ /* 0x000fe40007f3e0ff */
[----:B------:R-:W-:Y:S02]  /*14f50*/  LOP3.LUT R8, R9, 0x380, RZ, 0xc0, !PT ;  /* 0x0000038009087812 */ /* 0x000fe400078ec0ff */
[----:B------:R-:W-:Y:S02]  /*14f60*/  LOP3.LUT R44, R45, 0x380, RZ, 0xc0, !PT ;  /* 0x000003802d2c7812 */ /* 0x000fe400078ec0ff */
[----:B------:R-:W-:Y:S02]  /*14f70*/  SHF.R.U64 R8, R8, 0x3, RZ ;  /* 0x0000000308087819 */ /* 0x000fe400000012ff */
[----:B------:R-:W-:Y:S02]  /*14f80*/  SHF.R.U64 R32, R32, 0x3, RZ ;  /* 0x0000000320207819 */ /* 0x000fe400000012ff */
[----:B------:R-:W-:-:S02]  /*14f90*/  SHF.R.U64 R44, R44, 0x3, RZ ;  /* 0x000000032c2c7819 */ /* 0x000fc400000012ff */
[----:B------:R-:W-:Y:S02]  /*14fa0*/  LOP3.LUT P0, RZ, R12, 0x3, RZ, 0xc0, !PT ;  /* 0x000000030cff7812 */ /* 0x000fe4000780c0ff */
[----:B------:R-:W-:Y:S01]  /*14fb0*/  LOP3.LUT R36, R36, R37, RZ, 0x3c, !PT ;  /* 0x0000002524247212 */ /* 0x000fe200078e3cff */
[--C-:B------:R-:W-:Y:S01]  /*14fc0*/  IMAD.X R37, RZ, RZ, R11.reuse, P6 ;  /* 0x000000ffff257224 */ /* 0x100fe200030e060b */
        /* <DEDUP_REMOVED lines=10> */
[----:B------:R-:W-:-:S02]  /*15070*/  IADD3 R13, P6, R10, 0x7000, RZ ;  /* 0x000070000a0d7810 */ /* 0x000fc40007fde0ff */
[C---:B------:R-:W-:Y:S02]  /*15080*/  IADD3 R61, P5, R10.reuse, 0x8000, RZ ;  /* 0x000080000a3d7810 */ /* 0x040fe40007fbe0ff */
[C---:B------:R-:W-:Y:S02]  /*15090*/  IADD3 R53, P4, R10.reuse, 0x9000, RZ ;  /* 0x000090000a357810 */ /* 0x040fe40007f9e0ff */
[C---:B------:R-:W-:Y:S02]  /*150a0*/  IADD3 R41, P3, R10.reuse, 0xa000, RZ ;  /* 0x0000a0000a297810 */ /* 0x040fe40007f7e0ff */
[----:B------:R-:W-:Y:S02]  /*150b0*/  IADD3 R14, P2, R10, 0xb000, RZ ;  /* 0x0000b0000a0e7810 */ /* 0x000fe40007f5e0ff */
[-C--:B-----5:R-:W-:Y:S02]  /*150c0*/  ISETP.GE.OR P1, PT, R15, R20.reuse, P0 ;  /* 0x000000140f00720c */ /* 0x0a0fe40000726670 */
[----:B------:R-:W-:Y:S01]  /*150d0*/  ISETP.GE.OR P0, PT, R7, R20, P0 ;  /* 0x000000140700720c */ /* 0x000fe20000706670 */
[----:B------:R-:W-:Y:S01]  /*150e0*/  IMAD.X R29, RZ, RZ, R11, P2 ;  /* 0x000000ffff1d7224 */ /* 0x000fe200010e060b */
[----:B------:R-:W-:-:S02]  /*150f0*/  LOP3.LUT R12, R13, 0x380, RZ, 0xc0, !PT ;  /* 0x000003800d0c7812 */ /* 0x000fc400078ec0ff */
[----:B------:R-:W-:Y:S02]  /*15100*/  LOP3.LUT R60, R61, 0x380, RZ, 0xc0, !PT ;  /* 0x000003803d3c7812 */ /* 0x000fe400078ec0ff */
[----:B------:R-:W-:Y:S02]  /*15110*/  LOP3.LUT R52, R53, 0x380, RZ, 0xc0, !PT ;  /* 0x0000038035347812 */ /* 0x000fe400078ec0ff */
[----:B------:R-:W-:Y:S02]  /*15120*/  LOP3.LUT R40, R41, 0x380, RZ, 0xc0, !PT ;  /* 0x0000038029287812 */ /* 0x000fe400078ec0ff */
[----:B------:R-:W-:Y:S01]  /*15130*/  LOP3.LUT R49, R10, 0x380, RZ, 0xc0, !PT ;  /* 0x000003800a317812 */ /* 0x000fe200078ec0ff */
[----:B------:R-:W-:Y:S01]  /*15140*/  UIMAD UR5, UR5, UR6, URZ ;  /* 0x00000006050572a4 */ /* 0x000fe2000f8e023f */
[----:B------:R-:W-:Y:S01]  /*15150*/  LOP3.LUT R7, R14, 0x380, RZ, 0xc0, !PT ;  /* 0x000003800e077812 */ /* 0x000fe200078ec0ff */
[----:B------:R0:W-:Y:S01]  /*15160*/  @!P1 STG.E desc[UR50][R18.64], R5 ;  /* 0x0000000512009986 */ /* 0x0001e2000c101932 */
[----:B------:R-:W-:-:S02]  /*15170*/  SHF.R.U64 R12, R12, 0x3, RZ ;  /* 0x000000030c0c7819 */ /* 0x000fc400000012ff */
[----:B------:R-:W-:Y:S01]  /*15180*/  SHF.R.U64 R60, R60, 0x3, RZ ;  /* 0x000000033c3c7819 */ /* 0x000fe200000012ff */
[----:B------:R1:W-:Y:S01]  /*15190*/  @!P0 STG.E desc[UR50][R18.64+0x20], R6 ;  /* 0x0000200612008986 */ /* 0x0003e2000c101932 */
[----:B------:R-:W-:Y:S02]  /*151a0*/  SHF.R.U64 R52, R52, 0x3, RZ ;  /* 0x0000000334347819 */ /* 0x000fe400000012ff */
[----:B------:R-:W-:Y:S01]  /*151b0*/  SHF.R.U64 R40, R40, 0x3, RZ ;  /* 0x0000000328287819 */ /* 0x000fe200000012ff */
[----:B------:R-:W5:Y:S01]  /*151c0*/  LD.E.128 R36, desc[UR50][R36.64] ;  /* 0x0000003224247980 */ /* 0x000f62000c101d00 */
[----:B------:R-:W-:Y:S02]  /*151d0*/  SHF.R.U64 R49, R49, 0x3, RZ ;  /* 0x0000000331317819 */ /* 0x000fe400000012ff */
[----:B------:R-:W-:Y:S01]  /*151e0*/  SHF.R.U64 R7, R7, 0x3, RZ ;  /* 0x0000000307077819 */ /* 0x000fe200000012ff */
[----:B0-----:R-:W-:Y:S01]  /*151f0*/  IMAD.U32 R5, RZ, RZ, UR6 ;  /* 0x00000006ff057e24 */ /* 0x001fe2000f8e00ff */
        /* <DEDUP_REMOVED lines=9> */
[----:B------:R-:W-:Y:S01]  /*15290*/  IMAD.MOV.U32 R49, RZ, RZ, R11 ;  /* 0x000000ffff317224 */ /* 0x000fe200078e000b */
[----:B------:R-:W-:Y:S01]  /*152a0*/  LOP3.LUT R28, R7, R14, RZ, 0x3c, !PT ;  /* 0x0000000e071c7212 */ /* 0x000fe200078e3cff */
[--C-:B-1----:R-:W-:Y:S01]  /*152b0*/  IMAD.MOV.U32 R6, RZ, RZ, R0.reuse ;  /* 0x000000ffff067224 */ /* 0x102fe200078e0000 */
[----:B------:R-:W-:Y:S01]  /*152c0*/  SHF.R.S32.HI R7, RZ, 0x1f, R0 ;  /* 0x0000001fff077819 */ /* 0x000fe20000011400 */
[----:B------:R-:W5:Y:S01]  /*152d0*/  LD.E.128 R24, desc[UR50][R24.64] ;  /* 0x0000003218187980 */ /* 0x000f62000c101d00 */
[----:B------:R-:W-:-:S03]  /*152e0*/  UIMAD UR5, UR4, UR7, UR5 ;  /* 0x00000007040572a4 */ /* 0x000fc6000f8e0205 */
[----:B------:R-:W5:Y:S01]  /*152f0*/  LD.E.128 R48, desc[UR50][R48.64] ;  /* 0x0000003230307980 */ /* 0x000f62000c101d00 */
[----:B------:R-:W-:Y:S01]  /*15300*/  IMAD.WIDE.U32 R6, R5, UR4, R6 ;  /* 0x0000000405067c25 */ /* 0x000fe2000f8e0006 */
[----:B------:R-:W-:Y:S02]  /*15310*/  ULDC.64 UR6, c[0x0][0xae0] ;  /* 0x0002b80000067ab9 */ /* 0x000fe40000000a00 */
        /* <DEDUP_REMOVED lines=9> */
[----:B------:R-:W-:Y:S01]  /*153b0*/  UIMAD UR4, UR9, UR6, URZ ;  /* 0x00000006090472a4 */ /* 0x000fe2000f8e023f */
[----:B------:R-:W-:Y:S01]  /*153c0*/  @!PT LDS RZ, [RZ] ;  /* 0x00000000fffff984 */ /* 0x000fe20000000800 */
[----:B------:R-:W-:Y:S01]  /*153d0*/  @!PT LDS RZ, [RZ] ;  /* 0x00000000fffff984 */ /* 0x000fe20000000800 */
[----:B------:R-:W-:Y:S01]  /*153e0*/  @!PT LDS RZ, [RZ] ;  /* 0x00000000fffff984 */ /* 0x000fe20000000800 */
[----:B------:R-:W-:Y:S01]  /*153f0*/  @!PT LDS RZ, [RZ] ;  /* 0x00000000fffff984 */ /* 0x000fe20000000800 */
[----:B------:R0:W-:Y:S06]  /*15400*/  MEMBAR.ALL.CTA ;  /* 0x0000000000007992 */ /* 0x0001ec0000008000 */
[----:B0-----:R-:W0:Y:S01]  /*15410*/  FENCE.VIEW.ASYNC.S ;  /* 0x00000000000073c6 */ /* 0x001e220000000000 */
[----:B------:R-:W-:-:S02]  /*15420*/  VIADD R7, R7, UR5 ;  /* 0x0000000507077c36 */ /* 0x000fc40008000000 */
[----:B------:R-:W-:Y:S01]  /*15430*/  IMAD.U32 R19, RZ, RZ, UR6 ;  /* 0x00000006ff137e24 */ /* 0x000fe2000f8e00ff */
[----:B------:R-:W-:Y:S01]  /*15440*/  UIMAD UR4, UR42, UR7, UR4 ;  /* 0x000000072a0472a4 */ /* 0x000fe2000f8e0204 */
[----:B------:R-:W-:Y:S02]  /*15450*/  IMAD R20, R23, -0x80, R20 ;  /* 0xffffff8017147824 */ /* 0x000fe400078e0214 */
[C---:B------:R-:W-:Y:S01]  /*15460*/  VIADD R5, R4.reuse, 0x20 ;  /* 0x0000002004057836 */ /* 0x040fe20000000000 */
[----:B------:R-:W-:Y:S01]  /*15470*/  ULDC.64 UR6, c[0x0][0xae8] ;  /* 0x0002ba0000067ab9 */ /* 0x000fe20000000a00 */
[----:B------:R-:W-:Y:S01]  /*15480*/  IMAD.WIDE.U32 R6, R19, UR42, R6 ;  /* 0x0000002a13067c25 */ /* 0x000fe2000f8e0006 */
[CC--:B------:R-:W-:Y:S02]  /*15490*/  ISETP.GE.AND P3, PT, R4.reuse, R20.reuse, PT ;  /* 0x000000140400720c */ /* 0x0c0fe40003f66270 */
[----:B------:R-:W-:Y:S01]  /*154a0*/  ISETP.GE.AND P0, PT, R5, R20, PT ;  /* 0x000000140500720c */ /* 0x000fe20003f06270 */
[----:B------:R-:W-:-:S02]  /*154b0*/  VIADD R5, R4, 0x40 ;  /* 0x0000004004057836 */ /* 0x000fc40000000000 */
[----:B------:R-:W-:Y:S01]  /*154c0*/  VIADD R7, R7, UR4 ;  /* 0x0000000407077c36 */ /* 0x000fe20008000000 */
[----:B------:R-:W-:Y:S01]  /*154d0*/  UIMAD UR4, UR13, UR6, URZ ;  /* 0x000000060d0472a4 */ /* 0x000fe2000f8e023f */
[----:B------:R-:W-:Y:S02]  /*154e0*/  VIADD R18, R4, 0x60 ;  /* 0x0000006004127836 */ /* 0x000fe40000000000 */
[----:B------:R-:W-:Y:S01]  /*154f0*/  VIADD R3, R3, 0x33420 ;  /* 0x0003342003037836 */ /* 0x000fe20000000000 */
[-C--:B------:R-:W-:Y:S01]  /*15500*/  ISETP.GE.AND P1, PT, R5, R20.reuse, PT ;  /* 0x000000140500720c */ /* 0x080fe20003f26270 */
[----:B------:R-:W-:Y:S01]  /*15510*/  IMAD.U32 R19, RZ, RZ, UR6 ;  /* 0x00000006ff137e24 */ /* 0x000fe2000f8e00ff */
[----:B------:R-:W-:Y:S01]  /*15520*/  SHF.R.S32.HI R5, RZ, 0x1f, R4 ;  /* 0x0000001fff057819 */ /* 0x000fe20000011404 */
[----:B------:R-:W-:Y:S01]  /*15530*/  UIMAD UR4, UR12, UR7, UR4 ;  /* 0x000000070c0472a4 */ /* 0x000fe2000f8e0204 */
[----:B------:R-:W-:Y:S01]  /*15540*/  ISETP.GE.AND P2, PT, R18, R20, PT ;  /* 0x000000141200720c */ /* 0x000fe20003f46270 */
[----:B------:R-:W-:Y:S01]  /*15550*/  IMAD.WIDE.U32 R18, R19, UR12, R6 ;  /* 0x0000000c13127c25 */ /* 0x000fe2000f8e0006 */
[----:B------:R-:W-:Y:S01]  /*15560*/  PRMT R3, RZ, 0x654, R3 ;  /* 0x00000654ff037816 */ /* 0x000fe20000000003 */
[----:B------:R-:W-:Y:S02]  /*15570*/  BSSY B1, `(.L_x_1198) ;  /* 0x0000018000017945 */ /* 0x000fe40003800000 */
[----:B------:R-:W-:Y:S01]  /*15580*/  IMAD.WIDE R6, R23, 0x80, R4 ;  /* 0x0000008017067825 */ /* 0x000fe200078e0204 */
[----:B0-----:R0:W-:Y:S03]  /*15590*/  SYNCS.ARRIVE.TRANS64.RED.A1T0 RZ, [R3+URZ], RZ ;  /* 0x000000ff03ff79a7 */ /* 0x0011e6000810043f */
[----:B------:R-:W-:Y:S01]  /*155a0*/  VIADD R23, R19, UR4 ;  /* 0x0000000413177c36 */ /* 0x000fe20008000000 */
[----:B------:R-:W-:Y:S06]  /*155b0*/  @P3 BRA `(.L_x_1199) ;  /* 0x00000000004c3947 */ /* 0x000fec0003800000 */
[C---:B------:R-:W-:Y:S01]  /*155c0*/  VIADD R4, R0.reuse, 0x40 ;  /* 0x0000004000047836 */ /* 0x040fe20000000000 */
[----:B------:R-:W-:Y:S01]  /*155d0*/  ULDC UR4, c[0x0][0xa8c] ;  /* 0x0002a30000047ab9 */ /* 0x000fe20000000800 */
[----:B------:R-:W-:Y:S01]  /*155e0*/  ULDC.64 UR6, c[0x0][0xad8] ;  /* 0x0002b60000067ab9 */ /* 0x000fe20000000a00 */
[C---:B------:R-:W-:Y:S01]  /*155f0*/  VIADD R20, R0.reuse, 0x80 ;  /* 0x0000008000147836 */ /* 0x040fe20000000000 */
[----:B------:R-:W-:Y:S01]  /*15600*/  ISETP.GE.AND P3, PT, R0, UR4, PT ;  /* 0x0000000400007c0c */ /* 0x000fe2000bf66270 */
[----:B0-----:R-:W-:Y:S01]  /*15610*/  IMAD R3, R7, UR6, RZ ;  /* 0x0000000607037c24 */ /* 0x001fe2000f8e02ff */
        /* <DEDUP_REMOVED lines=13> */
.L_x_1199:
[----:B------:R-:W-:Y:S05]  /*156f0*/  BSYNC B1 ;  /* 0x0000000000017941 */ /* 0x000fea0003800000 */
.L_x_1198:
[----:B------:R-:W-:Y:S04]  /*15700*/  BSSY B1, `(.L_x_1200) ;  /* 0x0000017000017945 */ /* 0x000fe80003800000 */
[----:B------:R-:W-:Y:S05]  /*15710*/  @P0 BRA `(.L_x_1201) ;  /* 0x0000000000540947 */ /* 0x000fea0003800000 */
[----:B0-----:R-:W-:Y:S01]  /*15720*/  IADD3 R3, P0, R6, 0x20, RZ ;  /* 0x0000002006037810 */ /* 0x001fe20007f1e0ff */
[C---:B------:R-:W-:Y:S01]  /*15730*/  VIADD R5, R0.reuse, 0x40 ;  /* 0x0000004000057836 */ /* 0x040fe20000000000 */
[----:B------:R-:W-:Y:S01]  /*15740*/  ULDC UR4, c[0x0][0xa8c] ;  /* 0x0002a30000047ab9 */ /* 0x000fe20000000800 */
[----:B------:R-:W-:Y:S01]  /*15750*/  ULDC.64 UR6, c[0x0][0xad8] ;  /* 0x0002b60000067ab9 */ /* 0x000fe20000000a00 */
[C---:B-1----:R-:W-:Y:S01]  /*15760*/  VIADD R21, R0.reuse, 0x80 ;  /* 0x0000008000157836 */ /* 0x042fe20000000000 */
[----:B------:R-:W-:Y:S01]  /*15770*/  ISETP.GE.AND P3, PT, R0, UR4, PT ;  /* 0x0000000400007c0c */ /* 0x000fe2000bf66270 */
[----:B------:R-:W-:Y:S01]  /*15780*/  IMAD.X R4, RZ, RZ, R7, P0 ;  /* 0x000000ffff047224 */ /* 0x000fe200000e0607 */
[----:B------:R-:W-:Y:S01]  /*15790*/  ISETP.GE.AND P4, PT, R5, UR4, PT ;  /* 0x0000000405007c0c */ /* 0x000fe2000bf86270 */
[----:B------:R-:W-:Y:S01]  /*157a0*/  IMAD.MOV.U32 R5, RZ, RZ, R23 ;  /* 0x000000ffff057224 */ /* 0x000fe200078e0017 */
[----:B------:R-:W-:Y:S01]  /*157b0*/  ISETP.GE.AND P5, PT, R21, UR4, PT ;  /* 0x0000000415007c0c */ /* 0x000fe2000bfa6270 */
[----:B------:R-:W-:-:S02]  /*157c0*/  IMAD R20, R4, UR6, RZ ;  /* 0x0000000604147c24 */ /* 0x000fc4000f8e02ff */
[----:B------:R-:W-:-:S04]  /*157d0*/  IMAD.MOV.U32 R4, RZ, RZ, R18 ;  /* 0x000000ffff047224 */ /* 0x000fc800078e0012 */
[----:B------:R-:W-:-:S04]  /*157e0*/  IMAD.WIDE.U32 R4, R3, UR6, R4 ;  /* 0x0000000603047c25 */ /* 0x000fc8000f8e0004 */
[----:B------:R-:W-:Y:S01]  /*157f0*/  IMAD R3, R3, UR7, R20 ;  /* 0x0000000703037c24 */ /* 0x000fe2000f8e0214 */
[----:B------:R-:W-:Y:S02]  /*15800*/  ULDC.64 UR6, c[0x0][0xa80] ;  /* 0x0002a00000067ab9 */ /* 0x000fe40000000a00 */
[----:B------:R-:W-:Y:S01]  /*15810*/  LEA R20, P0, R4, UR6, 0x1 ;  /* 0x0000000604147c11 */ /* 0x000fe2000f8008ff */
[----:B------:R-:W-:-:S05]  /*15820*/  IMAD.IADD R3, R5, 0x1, R3 ;  /* 0x0000000105037824 */ /* 0x000fca00078e0203 */
[----:B------:R-:W-:-:S05]  /*15830*/  LEA.HI.X R21, R4, UR7, R3, 0x1, P0 ;  /* 0x0000000704157c11 */ /* 0x000fca00080f0c03 */
[----:B-----5:R2:W-:Y:S04]  /*15840*/  @!P3 STG.E.128 desc[UR50][R20.64], R36 ;  /* 0x000000241400b986 */ /* 0x0205e8000c101d32 */
[----:B------:R2:W-:Y:S04]  /*15850*/  @!P4 STG.E.128 desc[UR50][R20.64+0x80], R44 ;  /* 0x0000802c1400c986 */ /* 0x0005e8000c101d32 */
[----:B------:R2:W-:Y:S02]  /*15860*/  @!P5 STG.E.128 desc[UR50][R20.64+0x100], R52 ;  /* 0x000100341400d986 */ /* 0x0005e4000c101d32 */
.L_x_1201:
[----:B------:R-:W-:Y:S05]  /*15870*/  BSYNC B1 ;  /* 0x0000000000017941 */ /* 0x000fea0003800000 */
.L_x_1200:
[----:B------:R-:W-:Y:S04]  /*15880*/  BSSY B1, `(.L_x_1202) ;  /* 0x0000017000017945 */ /* 0x000fe80003800000 */
[----:B------:R-:W-:Y:S05]  /*15890*/  @P1 BRA `(.L_x_1203) ;  /* 0x0000000000541947 */ /* 0x000fea0003800000 */
[----:B0-----:R-:W-:Y:S01]  /*158a0*/  IADD3 R3, P0, R6, 0x40, RZ ;  /* 0x0000004006037810 */ /* 0x001fe20007f1e0ff */
[C---:B------:R-:W-:Y:S01]  /*158b0*/  VIADD R5, R0.reuse, 0x40 ;  /* 0x0000004000057836 */ /* 0x040fe20000000000 */
[----:B------:R-:W-:Y:S01]  /*158c0*/  ULDC UR4, c[0x0][0xa8c] ;  /* 0x0002a30000047ab9 */ /* 0x000fe20000000800 */
[----:B------:R-:W-:Y:S01]  /*158d0*/  ULDC.64 UR6, c[0x0][0xad8] ;  /* 0x0002b60000067ab9 */ /* 0x000fe20000000a00 */
[C---:B-12---:R-:W-:Y:S01]  /*158e0*/  VIADD R21, R0.reuse, 0x80 ;  /* 0x0000008000157836 */ /* 0x046fe20000000000 */
        /* <DEDUP_REMOVED lines=16> */
.L_x_1203:
[----:B------:R-:W-:Y:S05]  /*159f0*/  BSYNC B1 ;  /* 0x0000000000017941 */ /* 0x000fea0003800000 */
.L_x_1202:
[----:B------:R-:W-:Y:S05]  /*15a00*/  @P2 BRA `(.L_x_1204) ;  /* 0x0000000c00282947 */ /* 0x000fea0003800000 */
[----:B0-----:R-:W-:Y:S01]  /*15a10*/  IADD3 R3, P0, R6, 0x60, RZ ;  /* 0x0000006006037810 */ /* 0x001fe20007f1e0ff */
[----:B------:R-:W-:Y:S01]  /*15a20*/  ULDC.64 UR4, c[0x0][0xad8] ;  /* 0x0002b60000047ab9 */ /* 0x000fe20000000a00 */
[----:B------:R-:W-:Y:S01]  /*15a30*/  IMAD.MOV.U32 R4, RZ, RZ, R18 ;  /* 0x000000ffff047224 */ /* 0x000fe200078e0012 */
[----:B------:R-:W-:Y:S01]  /*15a40*/  ULDC.64 UR6, c[0x0][0xa80] ;  /* 0x0002a00000067ab9 */ /* 0x000fe20000000a00 */
[----:B------:R-:W-:Y:S02]  /*15a50*/  IMAD.MOV.U32 R5, RZ, RZ, R23 ;  /* 0x000000ffff057224 */ /* 0x000fe400078e0017 */
[----:B------:R-:W-:Y:S02]  /*15a60*/  IMAD.X R6, RZ, RZ, R7, P0 ;  /* 0x000000ffff067224 */ /* 0x000fe400000e0607 */
[----:B------:R-:W-:Y:S02]  /*15a70*/  VIADD R7, R0, 0x40 ;  /* 0x0000004000077836 */ /* 0x000fe40000000000 */
[----:B------:R-:W-:-:S02]  /*15a80*/  IMAD R6, R6, UR4, RZ ;  /* 0x0000000406067c24 */ /* 0x000fc4000f8e02ff */
[C---:B------:R-:W-:Y:S01]  /*15a90*/  IMAD.WIDE.U32 R4, R3.reuse, UR4, R4 ;  /* 0x0000000403047c25 */ /* 0x040fe2000f8e0004 */
[----:B------:R-:W-:Y:S02]  /*15aa0*/  ULDC UR4, c[0x0][0xa8c] ;  /* 0x0002a30000047ab9 */ /* 0x000fe40000000800 */
[C---:B------:R-:W-:Y:S01]  /*15ab0*/  ISETP.GE.AND P1, PT, R0.reuse, UR4, PT ;  /* 0x0000000400007c0c */ /* 0x040fe2000bf26270 */
[----:B------:R-:W-:Y:S01]  /*15ac0*/  IMAD R3, R3, UR5, R6 ;  /* 0x0000000503037c24 */ /* 0x000fe2000f8e0206 */
[----:B------:R-:W-:Y:S01]  /*15ad0*/  ISETP.GE.AND P2, PT, R7, UR4, PT ;  /* 0x0000000407007c0c */ /* 0x000fe2000bf46270 */
        /* <DEDUP_REMOVED lines=10> */
.L_x_1196:
        /* <DEDUP_REMOVED lines=20> */
[----:B------:R-:W-:Y:S01]  /*15cc0*/  USHF.R.S32.HI UR6, URZ, 0x1f, UR42 ;  /* 0x0000001f3f067899 */ /* 0x000fe2000801142a */
[----:B------:R-:W-:Y:S01]  /*15cd0*/  ISETP.GT.AND P0, PT, R7, 0x7f, PT ;  /* 0x0000007f0700780c */ /* 0x000fe20003f04270 */
[----:B------:R-:W-:-:S12]  /*15ce0*/  @P2 BRA `(.L_x_1205) ;  /* 0x0000000000102947 */ /* 0x000fd80003800000 */
[----:B------:R-:W-:Y:S05]  /*15cf0*/  @!P1 BRA `(.L_x_1205) ;  /* 0x00000000000c9947 */ /* 0x000fea0003800000 */
[----:B------:R-:W2:Y:S04]  /*15d00*/  LDG.E R7, desc[UR50][R8.64] ;  /* 0x0000003208077981 */ /* 0x000ea8000c1e1900 */
[----:B-----5:R-:W2:Y:S02]  /*15d10*/  LDG.E R12, desc[UR50][R8.64+0x4] ;  /* 0x00000432080c7981 */ /* 0x020ea4000c1e1900 */
[----:B--2---:R-:W-:-:S07]  /*15d20*/  IMAD.IADD R12, R12, 0x1, -R7 ;  /* 0x000000010c0c7824 */ /* 0x004fce00078e0a07 */
.L_x_1205:
[----:B------:R-:W-:Y:S01]  /*15d30*/  USHF.R.S32.HI UR4, URZ, 0x1f, UR36 ;  /* 0x0000001f3f047899 */ /* 0x000fe20008011424 */
[----:B------:R-:W-:Y:S01]  /*15d40*/  BSSY B1, `(.L_x_1206) ;  /* 0x000001d000017945 */ /* 0x000fe20003800000 */
[----:B------:R-:W-:Y:S01]  /*15d50*/  USEL UR8, UR36, URZ, !UP0 ;  /* 0x0000003f24087287 */ /* 0x000fe2000c000000 */
[----:B-1----:R-:W-:Y:S01]  /*15d60*/  SHF.R.S32.HI R11, RZ, 0x1f, R0 ;  /* 0x0000001fff0b7819 */ /* 0x002fe20000011400 */
[----:B------:R-:W-:Y:S01]  /*15d70*/  USEL UR7, UR4, URZ, !UP0 ;  /* 0x0000003f04077287 */ /* 0x000fe2000c000000 */
[----:B-----5:R-:W-:Y:S01]  /*15d80*/  SHF.R.S32.HI R10, RZ, 0x1f, R3 ;  /* 0x0000001fff0a7819 */ /* 0x020fe20000011403 */
[----:B------:R-:W-:Y:S10]  /*15d90*/  @P0 BRA `(.L_x_1207) ;  /* 0x00000000005c0947 */ /* 0x000ff40003800000 */
[----:B------:R-:W-:-:S04]  /*15da0*/  IMAD R6, R23, 0x80, R104 ;  /* 0x0000008017067824 */ /* 0x000fc800078e0268 */
        /* <DEDUP_REMOVED lines=22> */
.L_x_1207:
[----:B------:R-:W-:Y:S05]  /*15f10*/  BSYNC B1 ;  /* 0x0000000000017941 */ /* 0x000fea0003800000 */
.L_x_1206:
[----:B------:R-:W-:Y:S01]  /*15f20*/  ULDC.64 UR4, c[0x0][0xaa0] ;  /* 0x0002a80000047ab9 */ /* 0x000fe20000000a00 */
[----:B------:R-:W-:Y:S01]  /*15f30*/  IMAD.MOV.U32 R6, RZ, RZ, R0 ;  /* 0x000000ffff067224 */ /* 0x000fe200078e0000 */
[----:B------:R-:W-:Y:S01]  /*15f40*/  ULDC.64 UR10, c[0x0][0xae0] ;  /* 0x0002b800000a7ab9 */ /* 0x000fe20000000a00 */
[----:B0-----:R-:W-:Y:S01]  /*15f50*/  IMAD.MOV.U32 R7, RZ, RZ, R11 ;  /* 0x000000ffff077224 */ /* 0x001fe200078e000b */
[----:B------:R-:W-:Y:S01]  /*15f60*/  BSSY B1, `(.L_x_1208) ;  /* 0x000002e000017945 */ /* 0x000fe20003800000 */
[----:B------:R-:W-:Y:S02]  /*15f70*/  IMAD R8, R10, UR4, RZ ;  /* 0x000000040a087c24 */ /* 0x000fe4000f8e02ff */
[----:B------:R-:W-:Y:S01]  /*15f80*/  IMAD.WIDE.U32 R6, R3, UR4, R6 ;  /* 0x0000000403067c25 */ /* 0x000fe2000f8e0006 */
[----:B------:R-:W-:-:S03]  /*15f90*/  UIMAD UR4, UR6, UR10, URZ ;  /* 0x0000000a060472a4 */ /* 0x000fc6000f8e023f */
[----:B------:R-:W-:Y:S01]  /*15fa0*/  IMAD R3, R3, UR5, R8 ;  /* 0x0000000503037c24 */ /* 0x000fe2000f8e0208 */
[----:B------:R-:W-:Y:S01]  /*15fb0*/  UIMAD UR4, UR42, UR11, UR4 ;  /* 0x0000000b2a0472a4 */ /* 0x000fe2000f8e0204 */
[----:B------:R-:W-:Y:S02]  /*15fc0*/  IMAD.U32 R5, RZ, RZ, UR10 ;  /* 0x0000000aff057e24 */ /* 0x000fe4000f8e00ff */
[----:B------:R-:W-:Y:S01]  /*15fd0*/  IMAD.IADD R7, R7, 0x1, R3 ;  /* 0x0000000107077824 */ /* 0x000fe200078e0203 */
[----:B------:R-:W-:Y:S01]  /*15fe0*/  ULDC.64 UR10, c[0x0][0xae8] ;  /* 0x0002ba00000a7ab9 */ /* 0x000fe20000000a00 */
[----:B------:R-:W-:Y:S02]  /*15ff0*/  IMAD R3, R23, -0x80, R12 ;  /* 0xffffff8017037824 */ /* 0x000fe400078e020c */
[----:B------:R-:W-:Y:S01]  /*16000*/  IMAD.WIDE.U32 R6, R5, UR42, R6 ;  /* 0x0000002a05067c25 */ /* 0x000fe2000f8e0006 */
[----:B------:R-:W-:Y:S02]  /*16010*/  SHF.R.S32.HI R5, RZ, 0x1f, R4 ;  /* 0x0000001fff057819 */ /* 0x000fe40000011404 */
[C---:B------:R-:W-:Y:S01]  /*16020*/  ISETP.GE.AND P3, PT, R4.reuse, R3, PT ;  /* 0x000000030400720c */ /* 0x040fe20003f66270 */
[----:B------:R-:W-:Y:S01]  /*16030*/  VIADD R7, R7, UR4 ;  /* 0x0000000407077c36 */ /* 0x000fe20008000000 */
[----:B------:R-:W-:Y:S01]  /*16040*/  UIMAD UR4, UR7, UR10, URZ ;  /* 0x0000000a070472a4 */ /* 0x000fe2000f8e023f */
[----:B------:R-:W-:-:S02]  /*16050*/  VIADD R8, R4, 0x20 ;  /* 0x0000002004087836 */ /* 0x000fc40000000000 */
[----:B------:R-:W-:Y:S01]  /*16060*/  IMAD.U32 R9, RZ, RZ, UR10 ;  /* 0x0000000aff097e24 */ /* 0x000fe2000f8e00ff */
[----:B------:R-:W-:Y:S01]  /*16070*/  UIMAD UR4, UR8, UR11, UR4 ;  /* 0x0000000b080472a4 */ /* 0x000fe2000f8e0204 */
[----:B------:R-:W-:Y:S01]  /*16080*/  VIADD R10, R4, 0x40 ;  /* 0x00000040040a7836 */ /* 0x000fe20000000000 */
[----:B------:R-:W-:Y:S01]  /*16090*/  ISETP.GE.AND P2, PT, R8, R3, PT ;  /* 0x000000030800720c */ /* 0x000fe20003f46270 */
[----:B------:R-:W-:-:S03]  /*160a0*/  IMAD.WIDE.U32 R6, R9, UR8, R6 ;  /* 0x0000000809067c25 */ /* 0x000fc6000f8e0006 */
[----:B------:R-:W-:Y:S01]  /*160b0*/  ISETP.GE.AND P1, PT, R10, R3, PT ;  /* 0x000000030a00720c */ /* 0x000fe20003f26270 */
[----:B------:R-:W-:Y:S02]  /*160c0*/  VIADD R8, R4, 0x60 ;  /* 0x0000006004087836 */ /* 0x000fe40000000000 */
[----:B------:R-:W-:-:S03]  /*160d0*/  VIADD R11, R7, UR4 ;  /* 0x00000004070b7c36 */ /* 0x000fc60008000000 */
[----:B------:R-:W-:Y:S01]  /*160e0*/  ISETP.GE.AND P0, PT, R8, R3, PT ;  /* 0x000000030800720c */ /* 0x000fe20003f06270 */
[----:B------:R-:W-:Y:S01]  /*160f0*/  IMAD.WIDE R8, R23, 0x80, R4 ;  /* 0x0000008017087825 */ /* 0x000fe200078e0204 */
[----:B------:R-:W-:Y:S11]  /*16100*/  @P3 BRA `(.L_x_1209) ;  /* 0x00000000004c3947 */ /* 0x000ff60003800000 */
[C---:B------:R-:W-:Y:S01]  /*16110*/  VIADD R4, R0.reuse, 0x40 ;  /* 0x0000004000047836 */ /* 0x040fe20000000000 */
[----:B------:R-:W-:Y:S01]  /*16120*/  ULDC UR4, c[0x0][0xa8c] ;  /* 0x0002a30000047ab9 */ /* 0x000fe20000000800 */
[----:B------:R-:W-:Y:S01]  /*16130*/  ULDC.64 UR6, c[0x0][0xad8] ;  /* 0x0002b60000067ab9 */ /* 0x000fe20000000a00 */
        /* <DEDUP_REMOVED lines=16> */
.L_x_1209:
[----:B------:R-:W-:Y:S05]  /*16240*/  BSYNC B1 ;  /* 0x0000000000017941 */ /* 0x000fea0003800000 */
.L_x_1208:
[----:B------:R-:W-:Y:S04]  /*16250*/  BSSY B1, `(.L_x_1210) ;  /* 0x0000017000017945 */ /* 0x000fe80003800000 */
[----:B------:R-:W-:Y:S05]  /*16260*/  @P2 BRA `(.L_x_1211) ;  /* 0x0000000000542947 */ /* 0x000fea0003800000 */
[----:B------:R-:W-:Y:S01]  /*16270*/  IADD3 R3, P2, R8, 0x20, RZ ;  /* 0x0000002008037810 */ /* 0x000fe20007f5e0ff */
[C---:B------:R-:W-:Y:S01]  /*16280*/  VIADD R5, R0.reuse, 0x40 ;  /* 0x0000004000057836 */ /* 0x040fe20000000000 */
[----:B------:R-:W-:Y:S01]  /*16290*/  ULDC UR4, c[0x0][0xa8c] ;  /* 0x0002a30000047ab9 */ /* 0x000fe20000000800 */
[----:B------:R-:W-:Y:S01]  /*162a0*/  ULDC.64 UR6, c[0x0][0xad8] ;  /* 0x0002b60000067ab9 */ /* 0x000fe20000000a00 */
[C---:B0-----:R-:W-:Y:S01]  /*162b0*/  VIADD R12, R0.reuse, 0x80 ;  /* 0x00000080000c7836 */ /* 0x041fe20000000000 */
        /* <DEDUP_REMOVED lines=16> */
.L_x_1211:
[----:B------:R-:W-:Y:S05]  /*163c0*/  BSYNC B1 ;  /* 0x0000000000017941 */ /* 0x000fea0003800000 */
.L_x_1210:
[----:B------:R-:W-:Y:S04]  /*163d0*/  BSSY B1, `(.L_x_1212) ;  /* 0x0000017000017945 */ /* 0x000fe80003800000 */
[----:B------:R-:W-:Y:S05]  /*163e0*/  @P1 BRA `(.L_x_1213) ;  /* 0x0000000000541947 */ /* 0x000fea0003800000 */
[----:B------:R-:W-:Y:S01]  /*163f0*/  IADD3 R3, P1, R8, 0x40, RZ ;  /* 0x0000004008037810 */ /* 0x000fe20007f3e0ff */
[C---:B------:R-:W-:Y:S01]  /*16400*/  VIADD R5, R0.reuse, 0x40 ;  /* 0x0000004000057836 */ /* 0x040fe20000000000 */
[----:B------:R-:W-:Y:S01]  /*16410*/  ULDC UR4, c[0x0][0xa8c] ;  /* 0x0002a30000047ab9 */ /* 0x000fe20000000800 */
[----:B------:R-:W-:Y:S01]  /*16420*/  ULDC.64 UR6, c[0x0][0xad8] ;  /* 0x0002b60000067ab9 */ /* 0x000fe20000000a00 */
[C---:B01----:R-:W-:Y:S01]  /*16430*/  VIADD R12, R0.reuse, 0x80 ;  /* 0x00000080000c7836 */ /* 0x043fe20000000000 */
        /* <DEDUP_REMOVED lines=16> */
.L_x_1213:
[----:B------:R-:W-:Y:S05]  /*16540*/  BSYNC B1 ;  /* 0x0000000000017941 */ /* 0x000fea0003800000 */
.L_x_1212:
[----:B------:R-:W-:Y:S05]  /*16550*/  @P0 BRA `(.L_x_1204) ;  /* 0x0000000000540947 */ /* 0x000fea0003800000 */
[----:B------:R-:W-:Y:S01]  /*16560*/  IADD3 R3, P0, R8, 0x60, RZ ;  /* 0x0000006008037810 */ /* 0x000fe20007f1e0ff */
[----:B------:R-:W-:Y:S01]  /*16570*/  ULDC UR4, c[0x0][0xa8c] ;  /* 0x0002a30000047ab9 */ /* 0x000fe20000000800 */
[----:B------:R-:W-:Y:S01]  /*16580*/  IMAD.MOV.U32 R4, RZ, RZ, R6 ;  /* 0x000000ffff047224 */ /* 0x000fe200078e0006 */
[----:B------:R-:W-:Y:S01]  /*16590*/  ULDC.64 UR6, c[0x0][0xad8] ;  /* 0x0002b60000067ab9 */ /* 0x000fe20000000a00 */
[----:B------:R-:W-:Y:S01]  /*165a0*/  IMAD.MOV.U32 R5, RZ, RZ, R11 ;  /* 0x000000ffff057224 */ /* 0x000fe200078e000b */
[C---:B------:R-:W-:Y:S01]  /*165b0*/  ISETP.GE.AND P1, PT, R0.reuse, UR4, PT ;  /* 0x0000000400007c0c */ /* 0x040fe2000bf26270 */
[----:B------:R-:W-:Y:S02]  /*165c0*/  IMAD.X R8, RZ, RZ, R9, P0 ;  /* 0x000000ffff087224 */ /* 0x000fe400000e0609 */
        /* <DEDUP_REMOVED lines=14> */
.L_x_1204:
[----:B------:R-:W-:Y:S05]  /*166b0*/  BSYNC B0 ;  /* 0x0000000000007941 */ /* 0x000fea0003800000 */
.L_x_1195:
[----:B------:R-:W-:Y:S02]  /*166c0*/  ULDC UR4, c[0x0][0xc14] ;  /* 0x0003050000047ab9 */ /* 0x000fe40000000800 */
[----:B------:R-:W-:-:S06]  /*166d0*/  UISETP.GE.AND UP0, UPT, UR48, UR4, UPT ;  /* 0x000000043000728c */ /* 0x000fcc000bf06270 */
[----:B------:R-:W-:-:S13]  /*166e0*/  PLOP3.LUT P0, PT, PT, PT, UP0, 0x80, 0x0 ;  /* 0x000000000000781c */ /* 0x000fda0003f0f008 */
[----:B------:R-:W-:Y:S05]  /*166f0*/  @!P0 BRA `(.L_x_1214) ;  /* 0xfffffea400908947 */ /* 0x000fea000383ffff */
[----:B------:R-:W-:Y:S05]  /*16700*/  EXIT ;  /* 0x000000000000794d */ /* 0x000fea0003800000 */
.L_x_1109:
[----:B------:R-:W-:-:S08]  /*16710*/  NOP ;  /* 0x0000000000007918 */ /* 0x000fd00000000000 */
[----:B------:R-:W0:-:S00]  /*16720*/  USETMAXREG.DEALLOC.CTAPOOL 0x18 ;  /* 0x00000018000079c8 */ /* 0x000e0000080e0500 */
[----:B0-----:R-:W-:Y:S01]  /*16730*/  LOP3.LUT R0, R0, 0x3, RZ, 0xc0, !PT ;  /* 0x0000000300007812 */ /* 0x001fe200078ec0ff */
[----:B------:R-:W-:Y:S01]  /*16740*/  IMAD.MOV.U32 R6, RZ, RZ, RZ ;  /* 0x000000ffff067224 */ /* 0x000fe200078e00ff */
[----:B------:R-:W-:-:S04]  /*16750*/  LOP3.LUT R16, R16, 0xfffffffd, RZ, 0xc0, !PT ;  /* 0xfffffffd10107812 */ /* 0x000fc800078ec0ff */
[----:B------:R-:W0:Y:S02]  /*16760*/  SHFL.IDX PT, R0, R0, RZ, 0x1f ;  /* 0x00001fff00007589 */ /* 0x000e2400000e0000 */
[----:B0-----:R-:W-:-:S13]  /*16770*/  ISETP.NE.AND P0, PT, R0, RZ, PT ;  /* 0x000000ff0000720c */ /* 0x001fda0003f05270 */
[----:B------:R-:W-:Y:S01]  /*16780*/  @P0 LOP3.LUT R16, R16, 0x2, RZ, 0xfc, !PT ;  /* 0x0000000210100812 */ /* 0x000fe200078efcff */
[----:B------:R-:W-:Y:S06]  /*16790*/  @!P0 BRA `(.L_x_1215) ;  /* 0x00000000002c8947 */ /* 0x000fec0003800000 */
[----:B------:R-:W0:Y:S08]  /*167a0*/  S2UR UR5, SR_CgaCtaId ;  /* 0x00000000000579c3 */ /* 0x000e300000008800 */
[----:B------:R-:W-:Y:S06]  /*167b0*/  BAR.SYNC.DEFER_BLOCKING 0x5, 0x180 ;  /* 0x0146000000007b1d */ /* 0x000fec0000010000 */
[----:B------:R-:W-:-:S02]  /*167c0*/  UMOV UR4, 0x400 ;  /* 0x0000040000047882 */ /* 0x000fc40000000000 */
[----:B0-----:R-:W-:-:S09]  /*167d0*/  ULEA UR4, UR5, UR4, 0x18 ;  /* 0x0000000405047291 */ /* 0x001fd2000f8ec03f */
[----:B------:R-:W0:Y:S04]  /*167e0*/  LDS.128 R4, [UR4+0x334d0] ;  /* 0x0334d004ff047984 */ /* 0x000e280008000c00 */
[----:B0-----:R0:W-:Y:S01]  /*167f0*/  STL [R1+0x4], R5 ;  /* 0x0000040501007387 */ /* 0x0011e20000100800 */
[----:B------:R-:W-:Y:S02]  /*16800*/  R2UR UR45, R7 ;  /* 0x00000000072d72ca */ /* 0x000fe400000e0000 */
[----:B------:R-:W-:Y:S01]  /*16810*/  R2UR UR38, R6 ;  /* 0x00000000062672ca */ /* 0x000fe200000e0000 */
[----:B------:R0:W-:Y:S01]  /*16820*/  STL [R1], R4 ;  /* 0x0000000401007387 */ /* 0x0001e20000100800 */
[----:B------:R-:W-:Y:S06]  /*16830*/  BAR.ARV 0x4, 0x180 ;  /* 0x0106000000007b1d */ /* 0x000fec0000002000 */
[----:B------:R-:W-:Y:S07]  /*16840*/  BRA `(.L_x_1216) ;  /* 0x0000000800bc7947 */ /* 0x000fee0003800000 */
.L_x_1215:
[----:B------:R-:W0:Y:S01]  /*16850*/  S2R R0, SR_TID.X ;  /* 0x0000000000007919 */ /* 0x000e220000002100 */
        /* <DEDUP_REMOVED lines=23> */
[----:B------:R-:W1:Y:S02]  /*169d0*/  SHFL.UP PT, R2, R3, 0x8, RZ ;  /* 0x0500000003027989 */ /* 0x000e6400000e00ff */
[----:B-1----:R-:W-:-:S05]  /*169e0*/  SEL R2, R2, RZ, P4 ;  /* 0x000000ff02027207 */ /* 0x002fca0002000000 */
[----:B------:R-:W-:-:S05]  /*169f0*/  IMAD.IADD R2, R3, 0x1, R2 ;  /* 0x0000000103027824 */ /* 0x000fca00078e0202 */
[----:B------:R-:W1:Y:S02]  /*16a00*/  SHFL.UP PT, R4, R2, 0x10, RZ ;  /* 0x0600000002047989 */ /* 0x000e6400000e00ff */
[----:B-1----:R-:W-:-:S05]  /*16a10*/  SEL R7, R4, RZ, P5 ;  /* 0x000000ff04077207 */ /* 0x002fca0002800000 */
[----:B------:R-:W-:Y:S02]  /*16a20*/  IMAD.IADD R10, R2, 0x1, R7 ;  /* 0x00000001020a7824 */ /* 0x000fe400078e0207 */
[----:B------:R-:W1:Y:S03]  /*16a30*/  LDC R7, c[0x0][0xc10] ;  /* 0x00030400ff077b82 */ /* 0x000e660000000800 */
        /* <DEDUP_REMOVED lines=10> */
.L_x_1221:
        /* <DEDUP_REMOVED lines=14> */
.L_x_1220:
[----:B------:R-:W-:Y:S05]  /*16bc0*/  BSYNC B0 ;  /* 0x0000000000007941 */ /* 0x000fea0003800000 */
.L_x_1219:
        /* <DEDUP_REMOVED lines=22> */
.L_x_1217:
[----:B------:R-:W-:Y:S01]  /*16d30*/  IMAD.IADD R11, R9, 0x1, -R8 ;  /* 0x00000001090b7824 */ /* 0x000fe200078e0a08 */
[----:B------:R-:W-:-:S03]  /*16d40*/  ULDC.64 UR4, c[0x0][0xc68] ;  /* 0x00031a0000047ab9 */ /* 0x000fc60000000a00 */
[----:B------:R-:W-:-:S05]  /*16d50*/  IMAD R3, R10, R7, R11 ;  /* 0x000000070a037224 */ /* 0x000fca00078e020b */
[----:B------:R-:W-:-:S13]  /*16d60*/  ISETP.GT.AND P0, PT, R3, R0, PT ;  /* 0x000000000300720c */ /* 0x000fda0003f04270 */
[----:B------:R-:W-:Y:S02]  /*16d70*/  VOTEU.ANY UR7, UPT, !P0 ;  /* 0x0000000000077886 */ /* 0x000fe400040e0100 */
[----:B------:R-:W-:-:S04]  /*16d80*/  UPOPC UR6, UR7 ;  /* 0x00000007000672bf */ /* 0x000fc80008000000 */
[----:B------:R-:W-:-:S04]  /*16d90*/  UIADD3 UR45, UR6, UR45, URZ ;  /* 0x0000002d062d7290 */ /* 0x000fc8000fffe03f */
[----:B------:R-:W-:-:S06]  /*16da0*/  UIMAD.WIDE UR4, UR45, 0x4, UR4 ;  /* 0x000000042d0478a5 */ /* 0x000fcc000f8e0204 */
[----:B------:R-:W-:Y:S02]  /*16db0*/  IMAD.U32 R2, RZ, RZ, UR4 ;  /* 0x00000004ff027e24 */ /* 0x000fe4000f8e00ff */
[----:B------:R-:W-:-:S05]  /*16dc0*/  IMAD.U32 R3, RZ, RZ, UR5 ;  /* 0x00000005ff037e24 */ /* 0x000fca000f8e00ff */
[----:B------:R-:W2:Y:S01]  /*16dd0*/  LDG.E R9, desc[UR50][R2.64] ;  /* 0x0000003202097981 */ /* 0x000ea2000c1e1900 */
[----:B------:R-:W-:Y:S01]  /*16de0*/  IMAD.U32 R15, RZ, RZ, UR6 ;  /* 0x00000006ff0f7e24 */ /* 0x000fe2000f8e00ff */
[----:B------:R-:W-:-:S04]  /*16df0*/  ISETP.NE.AND P0, PT, RZ, UR7, PT ;  /* 0x00000007ff007c0c */ /* 0x000fc8000bf05270 */
[----:B------:R-:W2:Y:S02]  /*16e00*/  SHFL.IDX PT, R6, R6, R15, 0x1f ;  /* 0x00001f0f06067589 */ /* 0x000ea400000e0000 */
[----:B--2---:R-:W-:-:S05]  /*16e10*/  IMAD R8, R6, R9, RZ ;  /* 0x0000000906087224 */ /* 0x004fca00078e02ff */
[----:B------:R-:W-:-:S04]  /*16e20*/  IABS R12, R8 ;  /* 0x00000008000c7213 */ /* 0x000fc80000000000 */
[----:B------:R-:W0:Y:S08]  /*16e30*/  I2F.RP R13, R12 ;  /* 0x0000000c000d7306 */ /* 0x000e300000209400 */
[----:B0-----:R-:W0:Y:S02]  /*16e40*/  MUFU.RCP R13, R13 ;  /* 0x0000000d000d7308 */ /* 0x001e240000001000 */
[----:B0-----:R-:W-:-:S06]  /*16e50*/  VIADD R14, R13, 0xffffffe ;  /* 0x0ffffffe0d0e7836 */ /* 0x001fcc0000000000 */
[----:B------:R-:W0:Y:S02]  /*16e60*/  F2I.FTZ.U32.TRUNC.NTZ R3, R14 ;  /* 0x0000000e00037305 */ /* 0x000e24000021f000 */
[----:B0-----:R-:W-:Y:S01]  /*16e70*/  IMAD.MOV R17, RZ, RZ, -R3 ;  /* 0x000000ffff117224 */ /* 0x001fe200078e0a03 */
[----:B------:R-:W-:Y:S06]  /*16e80*/  @!P0 BRA `(.L_x_1222) ;  /* 0x00000000000c8947 */ /* 0x000fec0003800000 */
[----:B------:R-:W-:-:S06]  /*16e90*/  UIADD3 UR4, UR6, -0x1, URZ ;  /* 0xffffffff06047890 */ /* 0x000fcc000fffe03f */
[----:B------:R-:W-:-:S05]  /*16ea0*/  IMAD.U32 R13, RZ, RZ, UR4 ;  /* 0x00000004ff0d7e24 */ /* 0x000fca000f8e00ff */
[----:B------:R0:W1:Y:S02]  /*16eb0*/  SHFL.IDX PT, R4, R10, R13, 0x1f ;  /* 0x00001f0d0a047589 */ /* 0x00006400000e0000 */
.L_x_1222:
[----:B-1----:R-:W-:Y:S02]  /*16ec0*/  IMAD R4, R4, R7, R11 ;  /* 0x0000000704047224 */ /* 0x002fe400078e020b */
        /* <DEDUP_REMOVED lines=19> */
[----:B------:R-:W-:-:S05]  /*17000*/  @!P1 LOP3.LUT R2, RZ, R8, RZ, 0x33, !PT ;  /* 0x00000008ff029212 */ /* 0x000fca00078e33ff */
[----:B------:R-:W-:Y:S02]  /*17010*/  IMAD R0, R9, R2, RZ ;  /* 0x0000000209007224 */ /* 0x000fe400078e02ff */
[----:B------:R-:W-:Y:S02]  /*17020*/  IMAD.MOV R2, RZ, RZ, -R2 ;  /* 0x000000ffff027224 */ /* 0x000fe400078e0a02 */
[----:B-1----:R-:W-:Y:S02]  /*17030*/  IMAD.MOV R4, RZ, RZ, -R0 ;  /* 0x000000ffff047224 */ /* 0x002fe400078e0a00 */
[----:B------:R-:W-:Y:S02]  /*17040*/  IMAD R8, R8, R2, R11 ;  /* 0x0000000208087224 */ /* 0x000fe400078e020b */
[----:B------:R-:W-:Y:S01]  /*17050*/  IMAD.MOV.U32 R2, RZ, RZ, RZ ;  /* 0x000000ffff027224 */ /* 0x000fe200078e00ff */
[----:B------:R-:W-:-:S04]  /*17060*/  VIADDMNMX R7, R4, R7, R9, PT ;  /* 0x0000000704077246 */ /* 0x000fc80003800109 */
[-C--:B------:R-:W-:Y:S02]  /*17070*/  IABS R4, R7.reuse ;  /* 0x0000000700047213 */ /* 0x080fe40000000000 */
[----:B0-----:R-:W-:Y:S02]  /*17080*/  IABS R10, R7 ;  /* 0x00000007000a7213 */ /* 0x001fe40000000000 */
[----:B------:R-:W0:Y:S08]  /*17090*/  I2F.RP R9, R4 ;  /* 0x0000000400097306 */ /* 0x000e300000209400 */
[----:B0-----:R-:W0:Y:S02]  /*170a0*/  MUFU.RCP R9, R9 ;  /* 0x0000000900097308 */ /* 0x001e240000001000 */
[----:B0-----:R-:W-:Y:S01]  /*170b0*/  VIADD R3, R9, 0xffffffe ;  /* 0x0ffffffe09037836 */ /* 0x001fe20000000000 */
[----:B------:R-:W-:-:S05]  /*170c0*/  IABS R9, R8 ;  /* 0x0000000800097213 */ /* 0x000fca0000000000 */
[----:B------:R-:W0:Y:S02]  /*170d0*/  F2I.FTZ.U32.TRUNC.NTZ R3, R3 ;  /* 0x0000000300037305 */ /* 0x000e24000021f000 */
[----:B0-----:R-:W-:-:S04]  /*170e0*/  IMAD.MOV R11, RZ, RZ, -R3 ;  /* 0x000000ffff0b7224 */ /* 0x001fc800078e0a03 */
[----:B------:R-:W-:-:S04]  /*170f0*/  IMAD R11, R11, R4, RZ ;  /* 0x000000040b0b7224 */ /* 0x000fc800078e02ff */
[----:B------:R-:W-:-:S04]  /*17100*/  IMAD.HI.U32 R2, R3, R11, R2 ;  /* 0x0000000b03027227 */ /* 0x000fc800078e0002 */
[----:B------:R-:W-:Y:S02]  /*17110*/  IMAD.MOV R3, RZ, RZ, -R10 ;  /* 0x000000ffff037224 */ /* 0x000fe400078e0a0a */
        /* <DEDUP_REMOVED lines=8> */
[----:B------:R-:W-:Y:S01]  /*171a0*/  ISETP.GE.AND P2, PT, R3, RZ, PT ;  /* 0x000000ff0300720c */ /* 0x000fe20003f46270 */
[----:B------:R-:W-:-:S06]  /*171b0*/  IMAD.IADD R3, R8, 0x1, R0 ;  /* 0x0000000108037824 */ /* 0x000fcc00078e0200 */
[----:B------:R-:W-:-:S06]  /*171c0*/  @P0 VIADD R2, R2, 0x1 ;  /* 0x0000000102020836 */ /* 0x000fcc0000000000 */
[----:B------:R-:W-:Y:S01]  /*171d0*/  @!P2 IMAD.MOV R2, RZ, RZ, -R2 ;  /* 0x000000ffff02a224 */ /* 0x000fe200078e0a02 */
[----:B------:R-:W-:Y:S01]  /*171e0*/  @!P1 LOP3.LUT R2, RZ, R7, RZ, 0x33, !PT ;  /* 0x00000007ff029212 */ /* 0x000fe200078e33ff */
[----:B------:R-:W-:-:S04]  /*171f0*/  IMAD.MOV R7, RZ, RZ, -R7 ;  /* 0x000000ffff077224 */ /* 0x000fc800078e0a07 */
[----:B------:R-:W-:-:S05]  /*17200*/  IMAD R3, R2, R7, R3 ;  /* 0x0000000702037224 */ /* 0x000fca00078e0203 */
[----:B------:R-:W-:Y:S02]  /*17210*/  R2UR UR38, R3 ;  /* 0x00000000032672ca */ /* 0x000fe400000e0000 */
[----:B------:R-:W-:-:S05]  /*17220*/  LOP3.LUT R3, RZ, R2, RZ, 0x33, !PT ;  /* 0x00000002ff037212 */ /* 0x000fca00078e33ff */
[----:B------:R-:W-:-:S05]  /*17230*/  IMAD.IADD R0, R6, 0x1, R3 ;  /* 0x0000000106007824 */ /* 0x000fca00078e0203 */
[----:B------:R1:W-:Y:S01]  /*17240*/  STL [R1+0x4], R0 ;  /* 0x0000040001007387 */ /* 0x0003e20000100800 */
[----:B------:R-:W-:Y:S05]  /*17250*/  BRA `(.L_x_1223) ;  /* 0x00000000000c7947 */ /* 0x000fea0003800000 */
.L_x_1218:
[----:B------:R0:W-:Y:S01]  /*17260*/  STL [R1], R0 ;  /* 0x0000000001007387 */ /* 0x0001e20000100800 */
[----:B------:R-:W-:-:S03]  /*17270*/  UMOV UR38, URZ ;  /* 0x0000003f00267c82 */ /* 0x000fc60008000000 */
[----:B------:R0:W-:Y:S02]  /*17280*/  STL [R1+0x4], RZ ;  /* 0x000004ff01007387 */ /* 0x0001e40000100800 */
.L_x_1223:
[----:B------:R-:W2:Y:S04]  /*17290*/  LDL R2, [R1+0x4] ;  /* 0x0000040001027983 */ /* 0x000ea80000100800 */
[----:B------:R-:W3:Y:S01]  /*172a0*/  LDL R4, [R1] ;  /* 0x0000000001047983 */ /* 0x000ee20000100800 */
[----:B------:R-:W-:-:S13]  /*172b0*/  ISETP.NE.AND P0, PT, R5, RZ, PT ;  /* 0x000000ff0500720c */ /* 0x000fda0003f05270 */
[----:B------:R-:W4:Y:S01]  /*172c0*/  @!P0 S2R R3, SR_CgaCtaId ;  /* 0x0000000000038919 */ /* 0x000f220000008800 */
[----:B01----:R-:W-:Y:S01]  /*172d0*/  @!P0 MOV R0, 0x400 ;  /* 0x0000040000008802 */ /* 0x003fe20000000f00 */
[----:B------:R-:W-:Y:S02]  /*172e0*/  IMAD.U32 R6, RZ, RZ, UR38 ;  /* 0x00000026ff067e24 */ /* 0x000fe4000f8e00ff */
[----:B------:R-:W-:Y:S01]  /*172f0*/  IMAD.U32 R7, RZ, RZ, UR45 ;  /* 0x0000002dff077e24 */ /* 0x000fe2000f8e00ff */
[----:B----4-:R-:W-:Y:S01]  /*17300*/  @!P0 LEA R0, R3, R0, 0x18 ;  /* 0x0000000003008211 */ /* 0x010fe200078ec0ff */
[----:B--2---:R-:W-:-:S05]  /*17310*/  IMAD.MOV.U32 R5, RZ, RZ, R2 ;  /* 0x000000ffff057224 */ /* 0x004fca00078e0002 */
[----:B---3--:R1:W-:Y:S01]  /*17320*/  @!P0 STS.128 [R0+0x334d0], R4 ;  /* 0x0334d00400008388 */ /* 0x0083e20000000c00 */
[----:B------:R-:W-:Y:S06]  /*17330*/  BAR.ARV 0x5, 0x180 ;  /* 0x0146000000007b1d */ /* 0x000fec0000002000 */
.L_x_1216:
[----:B------:R-:W-:Y:S01]  /*17340*/  ULDC UR4, c[0x0][0xc14] ;  /* 0x0003050000047ab9 */ /* 0x000fe20000000800 */
[----:B------:R2:W-:Y:S01]  /*17350*/  STL [R1+0x20], RZ ;  /* 0x000020ff01007387 */ /* 0x0005e20000100800 */
[----:B------:R-:W-:Y:S01]  /*17360*/  UISETP.GE.AND UP0, UPT, UR45, UR4, UPT ;  /* 0x000000042d00728c */ /* 0x000fe2000bf06270 */
[----:B------:R-:W-:Y:S02]  /*17370*/  IMAD.MOV.U32 R19, RZ, RZ, 0x1 ;  /* 0x00000001ff137424 */ /* 0x000fe400078e00ff */
[----:B------:R-:W-:-:S03]  /*17380*/  IMAD.MOV.U32 R18, RZ, RZ, RZ ;  /* 0x000000ffff127224 */ /* 0x000fc600078e00ff */
[----:B------:R-:W-:-:S13]  /*17390*/  PLOP3.LUT P0, PT, PT, PT, UP0, 0x80, 0x0 ;  /* 0x000000000000781c */ /* 0x000fda0003f0f008 */
[----:B--2---:R-:W-:Y:S05]  /*173a0*/  @P0 BRA `(.L_x_1224) ;  /* 0x00000044008c0947 */ /* 0x004fea0003800000 */
[----:B-1----:R-:W1:Y:S01]  /*173b0*/  S2R R0, SR_TID.X ;  /* 0x0000000000007919 */ /* 0x002e620000002100 */
[----:B------:R-:W-:Y:S01]  /*173c0*/  IMAD.MOV.U32 R19, RZ, RZ, 0x1 ;  /* 0x00000001ff137424 */ /* 0x000fe200078e00ff */
[----:B------:R-:W-:Y:S01]  /*173d0*/  ULOP3.LUT UR42, UR40, 0x1, URZ, 0xfc, !UPT ;  /* 0x00000001282a7892 */ /* 0x000fe2000f8efc3f */
[----:B------:R-:W-:Y:S01]  /*173e0*/  IMAD.MOV.U32 R18, RZ, RZ, RZ ;  /* 0x000000ffff127224 */ /* 0x000fe200078e00ff */
[----:B------:R-:W0:Y:S01]  /*173f0*/  S2R R6, SR_TID.X ;  /* 0x0000000000067919 */ /* 0x000e220000002100 */
[----:B------:R-:W-:Y:S01]  /*17400*/  ULOP3.LUT UR44, UR40, 0x2, URZ, 0xfc, !UPT ;  /* 0x00000002282c7892 */ /* 0x000fe2000f8efc3f */
[----:B------:R-:W-:Y:S01]  /*17410*/  ULDC UR43, c[0x0][0xc] ;  /* 0x00000300002b7ab9 */ /* 0x000fe20000000800 */
[----:B------:R-:W-:Y:S01]  /*17420*/  ULDC.64 UR46, c[0x0][0x198] ;  /* 0x00006600002e7ab9 */ /* 0x000fe20000000a00 */
[----:B-1----:R-:W-:Y:S01]  /*17430*/  LOP3.LUT R0, R0, 0x7f, RZ, 0xc0, !PT ;  /* 0x0000007f00007812 */ /* 0x002fe200078ec0ff */
[----:B0-----:R-:W-:-:S04]  /*17440*/  IMAD.SHL.U32 R4, R6, 0x20, RZ ;  /* 0x0000002006047824 */ /* 0x001fc800078e00ff */
[----:B------:R-:W-:Y:S02]  /*17450*/  IMAD.SHL.U32 R0, R0, 0x10, RZ ;  /* 0x0000001000007824 */ /* 0x000fe400078e00ff */
[----:B------:R-:W-:-:S03]  /*17460*/  IMAD.SHL.U32 R7, R6, 0x4, RZ ;  /* 0x0000000406077824 */ /* 0x000fc600078e00ff */
[----:B------:R-:W-:Y:S01]  /*17470*/  LOP3.LUT R3, R0, 0x600, RZ, 0xc0, !PT ;  /* 0x0000060000037812 */ /* 0x000fe200078ec0ff */
[----:B------:R-:W-:-:S03]  /*17480*/  IMAD.SHL.U32 R0, R6, 0x40, RZ ;  /* 0x0000004006007824 */ /* 0x000fc600078e00ff */
[----:B------:R-:W-:Y:S02]  /*17490*/  LOP3.LUT R5, R3, 0x60, R4, 0xf8, !PT ;  /* 0x0000006003057812 */ /* 0x000fe400078ef804 */
[----:B------:R-:W-:Y:S02]  /*174a0*/  SHF.R.U32.HI R3, RZ, 0x1, R6 ;  /* 0x00000001ff037819 */ /* 0x000fe40000011606 */
[----:B------:R-:W-:Y:S02]  /*174b0*/  LOP3.LUT R2, R0, 0x180, RZ, 0xc0, !PT ;  /* 0x0000018000027812 */ /* 0x000fe400078ec0ff */
        /* <DEDUP_REMOVED lines=12> */
.L_x_1294:
[----:B------:R-:W-:Y:S01]  /*17580*/  ULDC.64 UR4, c[0x0][0xa00] ;  /* 0x0002800000047ab9 */ /* 0x000fe20000000a00 */
[----:B------:R-:W-:Y:S01]  /*17590*/  ULDC.64 UR6, c[0x0][0xa00] ;  /* 0x0002800000067ab9 */ /* 0x000fe20000000a00 */
[----:B------:R-:W-:Y:S01]  /*175a0*/  ISETP.NE.U32.AND P0, PT, RZ, UR4, PT ;  /* 0x00000004ff007c0c */ /* 0x000fe2000bf05070 */
[----:B------:R-:W-:Y:S01]  /*175b0*/  UIMAD.WIDE UR6, UR45, 0x4, UR6 ;  /* 0x000000042d0678a5 */ /* 0x000fe2000f8e0206 */
[----:B01----:R-:W-:Y:S01]  /*175c0*/  IMAD.MOV.U32 R0, RZ, RZ, RZ ;  /* 0x000000ffff007224 */ /* 0x003fe200078e00ff */
[----:B------:R-:W-:Y:S01]  /*175d0*/  ULDC.64 UR10, c[0x0][0xa08] ;  /* 0x00028200000a7ab9 */ /* 0x000fe20000000a00 */
[----:B------:R-:W-:Y:S01]  /*175e0*/  ISETP.NE.AND.EX P0, PT, RZ, UR5, PT, P0 ;  /* 0x00000005ff007c0c */ /* 0x000fe2000bf05300 */
[----:B------:R-:W-:Y:S01]  /*175f0*/  ULDC.64 UR4, c[0x0][0xa28] ;  /* 0x00028a0000047ab9 */ /* 0x000fe20000000a00 */
[----:B------:R-:W-:Y:S01]  /*17600*/  ULDC.64 UR8, c[0x0][0xa08] ;  /* 0x0002820000087ab9 */ /* 0x000fe20000000a00 */
[----:B------:R-:W-:Y:S01]  /*17610*/  IMAD.U32 R2, RZ, RZ, UR6 ;  /* 0x00000006ff027e24 */ /* 0x000fe2000f8e00ff */
[----:B------:R-:W-:Y:S01]  /*17620*/  CS2R R4, SRZ ;  /* 0x0000000000047805 */ /* 0x000fe2000001ff00 */
[----:B------:R-:W-:Y:S01]  /*17630*/  IMAD.U32 R3, RZ, RZ, UR7 ;  /* 0x00000007ff037e24 */ /* 0x000fe2000f8e00ff */
[----:B------:R-:W0:Y:S07]  /*17640*/  LDC R6, c[0x0][0x404] ;  /* 0x00010100ff067b82 */ /* 0x000e2e0000000800 */
[----:B------:R1:W2:Y:S01]  /*17650*/  @P0 LDG.E R0, desc[UR50][R2.64] ;  /* 0x0000003202000981 */ /* 0x0002a2000c1e1900 */
[----:B------:R-:W-:Y:S01]  /*17660*/  UISETP.NE.U32.AND UP0, UPT, UR4, URZ, UPT ;  /* 0x0000003f0400728c */ /* 0x000fe2000bf05070 */
[----:B------:R-:W-:Y:S01]  /*17670*/  ISETP.NE.U32.AND P1, PT, RZ, UR10, PT ;  /* 0x0000000aff007c0c */ /* 0x000fe2000bf25070 */
[----:B------:R-:W-:Y:S01]  /*17680*/  UIMAD.WIDE UR8, UR45, 0x4, UR8 ;  /* 0x000000042d0878a5 */ /* 0x000fe2000f8e0208 */
[----:B------:R-:W3:Y:S01]  /*17690*/  LDC R7, c[0x0][0x2e0] ;  /* 0x0000b800ff077b82 */ /* 0x000ee20000000800 */
[----:B------:R-:W-:Y:S01]  /*176a0*/  UISETP.NE.AND.EX UP0, UPT, UR5, URZ, UPT, UP0 ;  /* 0x0000003f0500728c */ /* 0x000fe2000bf05300 */
[----:B------:R-:W-:Y:S01]  /*176b0*/  ISETP.NE.AND.EX P1, PT, RZ, UR11, PT, P1 ;  /* 0x0000000bff007c0c */ /* 0x000fe2000bf25310 */
[----:B------:R-:W-:-:S02]  /*176c0*/  ULDC.64 UR10, c[0x0][0xa18] ;  /* 0x00028600000a7ab9 */ /* 0x000fc40000000a00 */
[----:B------:R-:W-:Y:S01]  /*176d0*/  UISETP.NE.U32.AND UP1, UPT, UR10, URZ, UPT ;  /* 0x0000003f0a00728c */ /* 0x000fe2000bf25070 */
[----:B-1----:R-:W-:Y:S02]  /*176e0*/  IMAD.U32 R2, RZ, RZ, UR8 ;  /* 0x00000008ff027e24 */ /* 0x002fe4000f8e00ff */
[----:B------:R-:W-:Y:S01]  /*176f0*/  IMAD.U32 R3, RZ, RZ, UR9 ;  /* 0x00000009ff037e24 */ /* 0x000fe2000f8e00ff */
[----:B------:R-:W-:-:S03]  /*17700*/  UISETP.NE.AND.EX UP1, UPT, UR11, URZ, UPT, UP1 ;  /* 0x0000003f0b00728c */ /* 0x000fc6000bf25310 */
[----:B------:R-:W-:Y:S01]  /*17710*/  @UP0 ULDC.64 UR4, c[0x0][0xa28] ;  /* 0x00028a0000040ab9 */ /* 0x000fe20000000a00 */
[----:B------:R-:W-:Y:S01]  /*17720*/  PLOP3.LUT P2, PT, PT, PT, UP0, 0x80, 0x0 ;  /* 0x000000000000781c */ /* 0x000fe20003f4f008 */
[----:B------:R-:W-:Y:S01]  /*17730*/  @UP0 UIMAD.WIDE UR4, UR45, 0x4, UR4 ;  /* 0x000000042d0408a5 */ /* 0x000fe2000f8e0204 */
[----:B------:R1:W5:Y:S01]  /*17740*/  @P1 LDG.E R5, desc[UR50][R2.64] ;  /* 0x0000003202051981 */ /* 0x000362000c1e1900 */
[----:B------:R-:W-:-:S04]  /*17750*/  PLOP3.LUT P4, PT, PT, PT, UP1, 0x80, 0x0 ;  /* 0x000000000000781c */ /* 0x000fc80003f8f018 */
[----:B-1----:R-:W-:Y:S02]  /*17760*/  IMAD.U32 R2, RZ, RZ, UR4 ;  /* 0x00000004ff027e24 */ /* 0x002fe4000f8e00ff */
[----:B------:R-:W-:Y:S01]  /*17770*/  IMAD.U32 R3, RZ, RZ, UR5 ;  /* 0x00000005ff037e24 */ /* 0x000fe2000f8e00ff */
[----:B------:R-:W-:Y:S02]  /*17780*/  @UP1 ULDC.64 UR4, c[0x0][0xa18] ;  /* 0x0002860000041ab9 */ /* 0x000fe40000000a00 */
[----:B------:R-:W-:Y:S02]  /*17790*/  @UP1 UIMAD.WIDE UR4, UR45, 0x4, UR4 ;  /* 0x000000042d0418a5 */ /* 0x000fe4000f8e0204 */
[----:B------:R1:W5:Y:S04]  /*177a0*/  @P2 LDG.E R4, desc[UR50][R2.64] ;  /* 0x0000003202042981 */ /* 0x000368000c1e1900 */
[----:B-1----:R-:W-:-:S02]  /*177b0*/  IMAD.U32 R2, RZ, RZ, UR4 ;  /* 0x00000004ff027e24 */ /* 0x002fc4000f8e00ff */
[----:B------:R-:W-:Y:S01]  /*177c0*/  IMAD.U32 R3, RZ, RZ, UR5 ;  /* 0x00000005ff037e24 */ /* 0x000fe2000f8e00ff */
[----:B------:R-:W-:Y:S02]  /*177d0*/  ULDC.64 UR4, c[0x0][0xa20] ;  /* 0x0002880000047ab9 */ /* 0x000fe40000000a00 */
[----:B------:R-:W-:-:S04]  /*177e0*/  ISETP.NE.U32.AND P3, PT, RZ, UR4, PT ;  /* 0x00000004ff007c0c */ /* 0x000fc8000bf65070 */
[----:B------:R-:W-:Y:S01]  /*177f0*/  ISETP.NE.AND.EX P3, PT, RZ, UR5, PT, P3 ;  /* 0x00000005ff007c0c */ /* 0x000fe2000bf65330 */
[----:B--2---:R1:W-:Y:S02]  /*17800*/  STL [R1+0x1c], R0 ;  /* 0x00001c0001007387 */ /* 0x0043e40000100800 */
[----:B-1----:R-:W1:Y:S02]  /*17810*/  LDC R0, c[0x0][0x288] ;  /* 0x0000a200ff007b82 */ /* 0x002e640000000800 */
[----:B-1----:R1:W5:Y:S06]  /*17820*/  @P4 LDG.E R0, desc[UR50][R2.64] ;  /* 0x0000003202004981 */ /* 0x00236c000c1e1900 */
[----:B-1----:R-:W1:Y:S02]  /*17830*/  LDC.64 R2, c[0x0][0x3f8] ;  /* 0x0000fe00ff027b82 */ /* 0x002e640000000a00 */
[----:B-1----:R-:W-:-:S04]  /*17840*/  ISETP.NE.U32.AND P2, PT, R2, RZ, PT ;  /* 0x000000ff0200720c */ /* 0x002fc80003f45070 */
[----:B------:R-:W-:-:S04]  /*17850*/  ISETP.NE.AND.EX P2, PT, R3, RZ, PT, P2 ;  /* 0x000000ff0300720c */ /* 0x000fc80003f45320 */
[----:B0-----:R-:W-:-:S05]  /*17860*/  SEL R6, R6, 0x1, P2 ;  /* 0x0000000106067807 */ /* 0x001fca0001000000 */
[----:B---3--:R-:W-:Y:S01]  /*17870*/  IMAD R6, R6, R7, RZ ;  /* 0x0000000706067224 */ /* 0x008fe200078e02ff */
[----:B------:R-:W-:Y:S06]  /*17880*/  @P4 BRA `(.L_x_1225) ;  /* 0x0000000000184947 */ /* 0x000fec0003800000 */
[----:B------:R-:W-:Y:S05]  /*17890*/  @!P0 BRA `(.L_x_1225) ;  /* 0x0000000000148947 */ /* 0x000fea0003800000 */
[----:B------:R-:W-:Y:S02]  /*178a0*/  IMAD.U32 R2, RZ, RZ, UR6 ;  /* 0x00000006ff027e24 */ /* 0x000fe4000f8e00ff */
[----:B------:R-:W-:-:S05]  /*178b0*/  IMAD.U32 R3, RZ, RZ, UR7 ;  /* 0x00000007ff037e24 */ /* 0x000fca000f8e00ff */
[----:B------:R-:W2:Y:S04]  /*178c0*/  LDG.E R7, desc[UR50][R2.64] ;  /* 0x0000003202077981 */ /* 0x000ea8000c1e1900 */
[----:B-----5:R-:W2:Y:S02]  /*178d0*/  LDG.E R0, desc[UR50][R2.64+0x4] ;  /* 0x0000043202007981 */ /* 0x020ea4000c1e1900 */
[----:B--2---:R-:W-:-:S07]  /*178e0*/  IMAD.IADD R0, R0, 0x1, -R7 ;  /* 0x0000000100007824 */ /* 0x004fce00078e0a07 */
.L_x_1225:
[----:B-----5:R-:W-:-:S05]  /*178f0*/  IMAD.IADD R2, R5, 0x1, R4 ;  /* 0x0000000105027824 */ /* 0x020fca00078e0204 */
[----:B------:R0:W-:Y:S01]  /*17900*/  STL [R1+0xc], R2 ;  /* 0x00000c0201007387 */ /* 0x0001e20000100800 */
[----:B------:R-:W-:Y:S05]  /*17910*/  @!P3 BRA `(.L_x_1226) ;  /* 0x000000000018b947 */ /* 0x000fea0003800000 */
[----:B------:R-:W-:Y:S02]  /*17920*/  ULDC.64 UR4, c[0x0][0xa20] ;  /* 0x0002880000047ab9 */ /* 0x000fe40000000a00 */
[----:B------:R-:W-:-:S06]  /*17930*/  UIMAD.WIDE UR4, UR45, 0x4, UR4 ;  /* 0x000000042d0478a5 */ /* 0x000fcc000f8e0204 */
[----:B0-----:R-:W-:Y:S02]  /*17940*/  IMAD.U32 R2, RZ, RZ, UR4 ;  /* 0x00000004ff027e24 */ /* 0x001fe4000f8e00ff */
[----:B------:R-:W-:-:S05]  /*17950*/  IMAD.U32 R3, RZ, RZ, UR5 ;  /* 0x00000005ff037e24 */ /* 0x000fca000f8e00ff */
[----:B------:R0:W5:Y:S01]  /*17960*/  LDG.E R6, desc[UR50][R2.64] ;  /* 0x0000003202067981 */ /* 0x000162000c1e1900 */
[----:B------:R-:W-:Y:S05]  /*17970*/  BRA `(.L_x_1227) ;  /* 0x0000000000187947 */ /* 0x000fea0003800000 */
.L_x_1226:
[----:B------:R-:W-:Y:S05]  /*17980*/  @!P1 BRA `(.L_x_1227) ;  /* 0x0000000000149947 */ /* 0x000fea0003800000 */
[----:B0-----:R-:W-:Y:S02]  /*17990*/  IMAD.U32 R2, RZ, RZ, UR8 ;  /* 0x00000008ff027e24 */ /* 0x001fe4000f8e00ff */
[----:B------:R-:W-:-:S05]  /*179a0*/  IMAD.U32 R3, RZ, RZ, UR9 ;  /* 0x00000009ff037e24 */ /* 0x000fca000f8e00ff */
[----:B------:R-:W2:Y:S04]  /*179b0*/  LDG.E R5, desc[UR50][R2.64] ;  /* 0x0000003202057981 */ /* 0x000ea8000c1e1900 */
[----:B------:R-:W2:Y:S02]  /*179c0*/  LDG.E R6, desc[UR50][R2.64+0x4] ;  /* 0x0000043202067981 */ /* 0x000ea4000c1e1900 */
[----:B--2---:R-:W-:-:S07]  /*179d0*/  IMAD.IADD R6, R6, 0x1, -R5 ;  /* 0x0000000106067824 */ /* 0x004fce00078e0a05 */
.L_x_1227:
[----:B------:R-:W2:Y:S01]  /*179e0*/  LDL R8, [R1+0x4] ;  /* 0x0000040001087983 */ /* 0x000ea20000100800 */
[----:B0-----:R-:W0:Y:S01]  /*179f0*/  LDC.64 R2, c[0x0][0x9e0] ;  /* 0x00027800ff027b82 */ /* 0x001e220000000a00 */
[----:B-----5:R-:W-:Y:S01]  /*17a00*/  IMAD.IADD R7, R6, 0x1, -R4 ;  /* 0x0000000106077824 */ /* 0x020fe200078e0a04 */
[----:B0-----:R-:W-:Y:S02]  /*17a10*/  ISETP.GE.AND P1, PT, R3, 0x1, PT ;  /* 0x000000010300780c */ /* 0x001fe40003f26270 */
[----:B--2---:R-:W-:-:S04]  /*17a20*/  LEA R9, R8, 0x80, 0x7 ;  /* 0x0000008008097811 */ /* 0x004fc800078e38ff */
[----:B------:R-:W-:-:S05]  /*17a30*/  IADD3 R9, R7, R9, -R0 ;  /* 0x0000000907097210 */ /* 0x000fca0007ffe800 */
[----:B------:R-:W-:Y:S02]  /*17a40*/  IMAD.IADD R2, R9, 0x1, R2 ;  /* 0x0000000109027824 */ /* 0x000fe400078e0202 */
[----:B------:R-:W-:Y:S05]  /*17a50*/  @!P1 BRA `(.L_x_1228) ;  /* 0x0000000000409947 */ /* 0x000fea0003800000 */
        /* <DEDUP_REMOVED lines=10> */
.L_x_1229:
[----:B------:R-:W-:-:S13]  /*17b00*/  ISETP.NE.AND P0, PT, R3, 0x1, PT ;  /* 0x000000010300780c */ /* 0x000fda0003f05270 */
[----:B------:R-:W0:Y:S02]  /*17b10*/  @P0 LDC.64 R4, c[0x0][0x9e8] ;  /* 0x00027a00ff040b82 */ /* 0x000e240000000a00 */
[----:B0-----:R-:W-:-:S05]  /*17b20*/  @P0 IMAD.HI.U32 R4, R6, R4, RZ ;  /* 0x0000000406040227 */ /* 0x001fca00078e00ff */
[----:B------:R-:W-:-:S07]  /*17b30*/  @P0 SHF.R.U32.HI R6, RZ, R5, R4 ;  /* 0x00000005ff060219 */ /* 0x000fce0000011604 */
.L_x_1230:
[----:B------:R-:W-:-:S05]  /*17b40*/  IMAD R5, R6, R3, R3 ;  /* 0x0000000306057224 */ /* 0x000fca00078e0203 */
[----:B------:R-:W-:-:S07]  /*17b50*/  VIMNMX R2, R2, R5, PT ;  /* 0x0000000502027248 */ /* 0x000fce0003fe0100 */
.L_x_1228:
[----:B------:R-:W-:Y:S01]  /*17b60*/  VIADD R2, R2, 0x9f ;  /* 0x0000009f02027836 */ /* 0x000fe20000000000 */
[----:B------:R-:W-:Y:S01]  /*17b70*/  ULDC UR4, c[0x0][0x9dc] ;  /* 0x0002770000047ab9 */ /* 0x000fe20000000800 */
[----:B------:R-:W-:Y:S02]  /*17b80*/  IMAD R0, R8, 0x80, -R0 ;  /* 0x0000008008007824 */ /* 0x000fe400078e0a00 */
[----:B------:R-:W-:-:S04]  /*17b90*/  IMAD.HI R5, R2, 0x66666667, RZ ;  /* 0x6666666702057827 */ /* 0x000fc800078e02ff */
[C---:B------:R-:W-:Y:S02]  /*17ba0*/  VIADD R2, R7.reuse, 0x9f ;  /* 0x0000009f07027836 */ /* 0x040fe40000000000 */
[----:B------:R-:W-:Y:S02]  /*17bb0*/  IMAD.IADD R7, R7, 0x1, R0 ;  /* 0x0000000107077824 */ /* 0x000fe400078e0200 */
[----:B------:R-:W-:Y:S01]  /*17bc0*/  IMAD.HI R4, R2, 0x66666667, RZ ;  /* 0x6666666702047827 */ /* 0x000fe200078e02ff */
[----:B------:R-:W-:-:S03]  /*17bd0*/  SHF.R.U32.HI R2, RZ, 0x1f, R5 ;  /* 0x0000001fff027819 */ /* 0x000fc60000011605 */
[----:B------:R-:W-:Y:S01]  /*17be0*/  VIADD R0, R7, -UR4 ;  /* 0x8000000407007c36 */ /* 0x000fe20008000000 */
[----:B------:R-:W-:Y:S02]  /*17bf0*/  LEA.HI.SX32 R2, R5, R2, 0x1a ;  /* 0x0000000205027211 */ /* 0x000fe400078fd2ff */
[----:B------:R-:W-:-:S04]  /*17c00*/  SHF.R.U32.HI R5, RZ, 0x1f, R4 ;  /* 0x0000001fff057819 */ /* 0x000fc80000011604 */
[----:B------:R-:W-:-:S04]  /*17c10*/  LEA.HI.SX32 R5, R4, R5, 0x1a ;  /* 0x0000000504057211 */ /* 0x000fc800078fd2ff */
[----:B------:R-:W-:-:S05]  /*17c20*/  VIMNMX R6, R5, R2, PT ;  /* 0x0000000205067248 */ /* 0x000fca0003fe0100 */
[----:B------:R0:W-:Y:S01]  /*17c30*/  STL [R1+0x18], R6 ;  /* 0x0000180601007387 */ /* 0x0001e20000100800 */
[----:B------:R-:W-:Y:S05]  /*17c40*/  @!P1 BRA `(.L_x_1231) ;  /* 0x0000000000409947 */ /* 0x000fea0003800000 */
[----:B------:R-:W-:-:S05]  /*17c50*/  IMAD.MOV.U32 R2, RZ, RZ, R7 ;  /* 0x000000ffff027224 */ /* 0x000fca00078e0007 */
        /* <DEDUP_REMOVED lines=9> */
.L_x_1232:
[----:B------:R-:W-:-:S13]  /*17cf0*/  ISETP.NE.AND P0, PT, R3, 0x1, PT ;  /* 0x000000010300780c */ /* 0x000fda0003f05270 */
[----:B------:R-:W1:Y:S02]  /*17d00*/  @P0 LDC.64 R4, c[0x0][0x9e8] ;  /* 0x00027a00ff040b82 */ /* 0x000e640000000a00 */
[----:B-1----:R-:W-:-:S05]  /*17d10*/  @P0 IMAD.HI.U32 R4, R2, R4, RZ ;  /* 0x0000000402040227 */ /* 0x002fca00078e00ff */
[----:B------:R-:W-:-:S07]  /*17d20*/  @P0 SHF.R.U32.HI R2, RZ, R5, R4 ;  /* 0x00000005ff020219 */ /* 0x000fce0000011604 */
.L_x_1233:
[----:B------:R-:W-:-:S05]  /*17d30*/  IMAD R3, R2, R3, RZ ;  /* 0x0000000302037224 */ /* 0x000fca00078e02ff */
[----:B------:R-:W-:-:S07]  /*17d40*/  VIMNMX R0, R0, R3, !PT ;  /* 0x0000000300007248 */ /* 0x000fce0007fe0100 */
.L_x_1231:
[----:B------:R-:W-:Y:S01]  /*17d50*/  IMAD.HI R0, R0, 0x66666667, RZ ;  /* 0x6666666700007827 */ /* 0x000fe200078e02ff */
[----:B------:R-:W-:Y:S04]  /*17d60*/  BSSY B6, `(.L_x_1234) ;  /* 0x0000300000067945 */ /* 0x000fe80003800000 */
[----:B------:R-:W-:-:S04]  /*17d70*/  SHF.R.U32.HI R3, RZ, 0x1f, R0 ;  /* 0x0000001fff037819 */ /* 0x000fc80000011600 */
[----:B------:R-:W-:-:S04]  /*17d80*/  LEA.HI.SX32 R3, R0, R3, 0x1a ;  /* 0x0000000300037211 */ /* 0x000fc800078fd2ff */
[----:B------:R-:W-:-:S04]  /*17d90*/  VIMNMX R2, RZ, R3, !PT ;  /* 0x00000003ff027248 */ /* 0x000fc80007fe0100 */
[----:B------:R-:W-:Y:S01]  /*17da0*/  ISETP.GT.AND P0, PT, R6, R2, PT ;  /* 0x000000020600720c */ /* 0x000fe20003f04270 */
[----:B------:R1:W-:-:S12]  /*17db0*/  STL [R1+0x8], R2 ;  /* 0x0000080201007387 */ /* 0x0003d80000100800 */
[----:B-1----:R-:W-:Y:S05]  /*17dc0*/  @P0 BRA `(.L_x_1235) ;  /* 0x0000000000480947 */ /* 0x002fea0003800000 */
[----:B------:R-:W1:Y:S02]  /*17dd0*/  S2R R2, SR_TID.X ;  /* 0x0000000000027919 */ /* 0x000e640000002100 */
[----:B-1----:R-:W-:-:S04]  /*17de0*/  LOP3.LUT R2, R2, 0x7f, RZ, 0xc0, !PT ;  /* 0x0000007f02027812 */ /* 0x002fc800078ec0ff */
[----:B------:R-:W-:-:S13]  /*17df0*/  ISETP.NE.AND P0, PT, R2, RZ, PT ;  /* 0x000000ff0200720c */ /* 0x000fda0003f05270 */
[----:B------:R-:W-:Y:S05]  /*17e00*/  @P0 BRA `(.L_x_1236) ;  /* 0x0000002c00d40947 */ /* 0x000fea0003800000 */
[----:B------:R-:W1:Y:S01]  /*17e10*/  S2R R5, SR_LANEID ;  /* 0x0000000000057919 */ /* 0x000e620000000000 */
        /* <DEDUP_REMOVED lines=11> */
[----:B------:R1:W-:Y:S01]  /*17ed0*/  STL [R1], R0 ;  /* 0x0000000001007387 */ /* 0x0003e20000100800 */
[----:B------:R-:W-:Y:S05]  /*17ee0*/  BRA `(.L_x_1236) ;  /* 0x0000002c009c7947 */ /* 0x000fea0003800000 */
.L_x_1235:
[----:B------:R-:W1:Y:S01]  /*17ef0*/  S2UR UR4, SR_CgaCtaId ;  /* 0x00000000000479c3 */ /* 0x000e620000008800 */
[----:B------:R-:W-:Y:S02]  /*17f00*/  UMOV UR41, 0x400 ;  /* 0x0000040000297882 */ /* 0x000fe40000000000 */
[----:B-1----:R-:W-:-:S04]  /*17f10*/  ULEA UR41, UR4, UR41, 0x18 ;  /* 0x0000002904297291 */ /* 0x002fc8000f8ec03f */
        /* <DEDUP_REMOVED lines=9> */
[----:B------:R-:W1:Y:S01]  /*17fb0*/  LDC.64 R2, c[0x4][R2] ;  /* 0x0100000002027b82 */ /* 0x000e620000000a00 */
[----:B------:R-:W-:Y:S02]  /*17fc0*/  IMAD.U32 R5, RZ, RZ, UR7 ;  /* 0x00000007ff057e24 */ /* 0x000fe4000f8e00ff */
[----:B0-----:R-:W-:Y:S02]  /*17fd0*/  IMAD.U32 R6, RZ, RZ, UR8 ;  /* 0x00000008ff067e24 */ /* 0x001fe4000f8e00ff */
        /* <DEDUP_REMOVED lines=8> */
.L_x_1237:
[----:B------:R-:W-:Y:S01]  /*18060*/  UIADD3 UR4, UR41, 0xf200, URZ ;  /* 0x0000f20029047890 */ /* 0x000fe2000fffe03f */
[----:B------:R-:W-:-:S05]  /*18070*/  LOP3.LUT R16, R16, 0xfffffffe, RZ, 0xc0, !PT ;  /* 0xfffffffe10107812 */ /* 0x000fca00078ec0ff */
[----:B------:R-:W-:-:S05]  /*18080*/  IMAD.U32 R17, RZ, RZ, UR4 ;  /* 0x00000004ff117e24 */ /* 0x000fca000f8e00ff */
[----:B------:R-:W-:-:S13]  /*18090*/  LOP3.LUT P0, RZ, R17, 0x1bf, RZ, 0xc0, !PT ;  /* 0x000001bf11ff7812 */ /* 0x000fda000780c0ff */
[----:B------:R-:W-:Y:S01]  /*180a0*/  @P0 LOP3.LUT R16, R16, 0x1, RZ, 0xfc, !PT ;  /* 0x0000000110100812 */ /* 0x000fe200078efcff */
[----:B------:R-:W-:Y:S06]  /*180b0*/  @!P0 BRA `(.L_x_1238) ;  /* 0x0000000000408947 */ /* 0x000fec0003800000 */
        /* <DEDUP_REMOVED lines=16> */
.L_x_1238:
        /* <DEDUP_REMOVED lines=20> */
.L_x_1239:
[----:B------:R-:W-:-:S13]  /*18300*/  LOP3.LUT P6, RZ, R17, 0x1bf, RZ, 0xc0, !PT ;  /* 0x000001bf11ff7812 */ /* 0x000fda00078cc0ff */
        /* <DEDUP_REMOVED lines=17> */
.L_x_1240:
[----:B------:R-:W1:Y:S01]  /*18420*/  LDC R0, c[0x0][0x428] ;  /* 0x00010a00ff007b82 */ /* 0x000e620000000800 */
[----:B------:R-:W-:Y:S01]  /*18430*/  ULDC.64 UR4, c[0x0][0x9f8] ;  /* 0x00027e0000047ab9 */ /* 0x000fe20000000a00 */
[----:B0-----:R-:W2:Y:S01]  /*18440*/  LDL.LU R6, [R1+0x1c] ;  /* 0x00001c0001067983 */ /* 0x001ea20000300800 */
[----:B------:R-:W-:Y:S01]  /*18450*/  IMAD.U32 R17, RZ, RZ, UR38 ;  /* 0x00000026ff117e24 */ /* 0x000fe2000f8e00ff */
[----:B------:R-:W-:Y:S01]  /*18460*/  ULDC.64 UR6, c[0x0][0xa08] ;  /* 0x0002820000067ab9 */ /* 0x000fe20000000a00 */
[----:B-1----:R-:W-:Y:S01]  /*18470*/  ISETP.NE.AND P0, PT, R0, 0x1, PT ;  /* 0x000000010000780c */ /* 0x002fe20003f05270 */
[----:B------:R-:W-:Y:S01]  /*18480*/  UISETP.NE.U32.AND UP0, UPT, UR4, URZ, UPT ;  /* 0x0000003f0400728c */ /* 0x000fe2000bf05070 */
[----:B------:R-:W2:Y:S01]  /*18490*/  LDL.LU R5, [R1+0x4] ;  /* 0x0000040001057983 */ /* 0x000ea20000300800 */
[----:B------:R-:W-:Y:S02]  /*184a0*/  IMAD.U32 R20, RZ, RZ, UR45 ;  /* 0x0000002dff147e24 */ /* 0x000fe4000f8e00ff */
[----:B------:R-:W-:Y:S01]  /*184b0*/  UISETP.NE.AND.EX UP0, UPT, UR5, URZ, UPT, UP0 ;  /* 0x0000003f0500728c */ /* 0x000fe2000bf05300 */
[----:B------:R-:W0:Y:S07]  /*184c0*/  S2R R4, SR_TID.X ;  /* 0x0000000000047919 */ /* 0x000e2e0000002100 */
[----:B------:R-:W1:Y:S03]  /*184d0*/  @P0 LDC R0, c[0x0][0x42c] ;  /* 0x00010b00ff000b82 */ /* 0x000e660000000800 */
[----:B------:R-:W-:-:S02]  /*184e0*/  @UP0 ULDC.64 UR4, c[0x0][0x9f8] ;  /* 0x00027e0000040ab9 */ /* 0x000fc40000000a00 */
[----:B------:R-:W-:-:S03]  /*184f0*/  @UP0 UIMAD.WIDE UR4, UR45, 0x4, UR4 ;  /* 0x000000042d0408a5 */ /* 0x000fc6000f8e0204 */
[----:B------:R-:W3:Y:S03]  /*18500*/  @P0 LDC R3, c[0x0][0x430] ;  /* 0x00010c00ff030b82 */ /* 0x000ee60000000800 */
[----:B------:R-:W-:Y:S02]  /*18510*/  IMAD.U32 R2, RZ, RZ, UR4 ;  /* 0x00000004ff027e24 */ /* 0x000fe4000f8e00ff */
[----:B-1----:R-:W-:Y:S01]  /*18520*/  @P0 IMAD.HI.U32 R0, R0, UR38, RZ ;  /* 0x0000002600000c27 */ /* 0x002fe2000f8e00ff */
[----:B0-----:R-:W-:-:S04]  /*18530*/  LOP3.LUT R10, R4, 0x7f, RZ, 0xc0, !PT ;  /* 0x0000007f040a7812 */ /* 0x001fc800078ec0ff */
[----:B---3--:R-:W-:Y:S01]  /*18540*/  @P0 SHF.R.U32.HI R17, RZ, R3, R0 ;  /* 0x00000003ff110219 */ /* 0x008fe20000011600 */
[----:B------:R-:W-:Y:S01]  /*18550*/  IMAD.U32 R3, RZ, RZ, UR5 ;  /* 0x00000005ff037e24 */ /* 0x000fe2000f8e00ff */
[----:B------:R-:W-:Y:S01]  /*18560*/  PLOP3.LUT P0, PT, PT, PT, UP0, 0x80, 0x0 ;  /* 0x000000000000781c */ /* 0x000fe20003f0f008 */
[----:B------:R-:W-:-:S12]  /*18570*/  ULDC.64 UR4, c[0x0][0xa00] ;  /* 0x0002800000047ab9 */ /* 0x000fd80000000a00 */
[----:B------:R0:W3:Y:S01]  /*18580*/  @P0 LDG.E R20, desc[UR50][R2.64] ;  /* 0x0000003202140981 */ /* 0x0000e2000c1e1900 */
[----:B------:R-:W-:Y:S01]  /*18590*/  ISETP.NE.AND P1, PT, R10, RZ, PT ;  /* 0x000000ff0a00720c */ /* 0x000fe20003f25270 */
[----:B------:R-:W-:Y:S01]  /*185a0*/  UMOV UR36, URZ ;  /* 0x0000003f00247c82 */ /* 0x000fe20008000000 */
[----:B------:R-:W-:Y:S01]  /*185b0*/  ISETP.NE.U32.AND P0, PT, RZ, UR4, PT ;  /* 0x00000004ff007c0c */ /* 0x000fe2000bf05070 */
[----:B------:R-:W-:Y:S01]  /*185c0*/  UMOV UR8, 0x40 ;  /* 0x0000004000087882 */ /* 0x000fe20000000000 */
[----:B------:R-:W-:Y:S01]  /*185d0*/  UMOV UR10, UR38 ;  /* 0x00000026000a7c82 */ /* 0x000fe20008000000 */
[----:B------:R-:W-:Y:S01]  /*185e0*/  UMOV UR12, 0x80 ;  /* 0x00000080000c7882 */ /* 0x000fe20000000000 */
[----:B------:R-:W-:Y:S01]  /*185f0*/  ISETP.NE.AND.EX P0, PT, RZ, UR5, PT, P0 ;  /* 0x00000005ff007c0c */ /* 0x000fe2000bf05300 */
[----:B------:R-:W-:Y:S01]  /*18600*/  UMOV UR14, UR38 ;  /* 0x00000026000e7c82 */ /* 0x000fe20008000000 */
[----:B------:R-:W-:Y:S01]  /*18610*/  SHF.R.U32.HI R4, RZ, 0x5, R4 ;  /* 0x00000005ff047819 */ /* 0x000fe20000011604 */
[----:B0-----:R-:W0:Y:S01]  /*18620*/  LDC.64 R2, c[0x0][0x3f8] ;  /* 0x0000fe00ff027b82 */ /* 0x001e220000000a00 */
[----:B------:R-:W-:-:S02]  /*18630*/  SEL R7, RZ, UR45, P0 ;  /* 0x0000002dff077c07 */ /* 0x000fc40008000000 */
[----:B------:R-:W-:Y:S01]  /*18640*/  LOP3.LUT R4, R4, 0x3, RZ, 0xc0, !PT ;  /* 0x0000000304047812 */ /* 0x000fe200078ec0ff */
[----:B------:R-:W-:Y:S01]  /*18650*/  VOTEU.ALL UP1, P1 ;  /* 0x00000000003f7886 */ /* 0x000fe20000820000 */
[----:B------:R-:W-:-:S04]  /*18660*/  R2UR UR39, R7 ;  /* 0x00000000072772ca */ /* 0x000fc800000e0000 */
[----:B------:R-:W-:-:S04]  /*18670*/  @!UP1 UIADD3 UR4, UP0, UR46, 0x270, URZ ;  /* 0x000002702e049890 */ /* 0x000fc8000ff1e03f */
[----:B------:R-:W-:-:S05]  /*18680*/  @!UP1 UIADD3.X UR5, URZ, UR47, URZ, UP0, !UPT ;  /* 0x0000002f3f059290 */ /* 0x000fca00087fe43f */
[----:B------:R-:W-:Y:S01]  /*18690*/  UMOV UR11, UR39 ;  /* 0x00000027000b7c82 */ /* 0x000fe20008000000 */
[----:B------:R-:W-:Y:S01]  /*186a0*/  UMOV UR15, UR39 ;  /* 0x00000027000f7c82 */ /* 0x000fe20008000000 */
[----:B0-----:R-:W-:Y:S01]  /*186b0*/  LOP3.LUT P0, RZ, R2, UR6, RZ, 0xfc, !PT ;  /* 0x0000000602ff7c12 */ /* 0x001fe2000f80fcff */
[----:B------:R-:W-:-:S03]  /*186c0*/  UMOV UR6, 0xffffffff ;  /* 0xffffffff00067882 */ /* 0x000fc60000000000 */
[----:B------:R-:W-:Y:S01]  /*186d0*/  LOP3.LUT P0, RZ, R3, UR7, RZ, 0xfc, P0 ;  /* 0x0000000703ff7c12 */ /* 0x000fe2000800fcff */
[----:B--2---:R-:W-:-:S05]  /*186e0*/  IMAD R6, R5, 0x80, R6 ;  /* 0x0000008005067824 */ /* 0x004fca00078e0206 */
[----:B------:R-:W-:-:S13]  /*186f0*/  R2UR UR37, R6 ;  /* 0x00000000062572ca */ /* 0x000fda00000e0000 */
[----:B------:R-:W-:Y:S01]  /*18700*/  UMOV UR9, UR37 ;  /* 0x0000002500097c82 */ /* 0x000fe20008000000 */
[----:B------:R-:W-:Y:S01]  /*18710*/  UMOV UR13, UR37 ;  /* 0x00000025000d7c82 */ /* 0x000fe20008000000 */
[----:B------:R0:W-:Y:S01]  /*18720*/  @!UP1 UTMAPF.L2.4D [UR36], [UR4] ;  /* 0x00000024040095b8 */ /* 0x0001e20008018000 */
[----:B------:R0:W-:Y:S01]  /*18730*/  @!UP1 UTMAPF.L2.4D [UR8], [UR4] ;  /* 0x00000008040095b8 */ /* 0x0001e20008018000 */
[----:B------:R0:W-:Y:S01]  /*18740*/  @!UP1 UTMAPF.L2.4D [UR12], [UR4] ;  /* 0x0000000c040095b8 */ /* 0x0001e20008018000 */
[----:B---3--:R-:W-:Y:S02]  /*18750*/  SHF.R.S32.HI R21, RZ, 0x1f, R20 ;  /* 0x0000001fff157819 */ /* 0x008fe40000011414 */
[----:B------:R-:W-:Y:S01]  /*18760*/  SEL R0, R20, RZ, !P0 ;  /* 0x000000ff14007207 */ /* 0x000fe20004000000 */
[----:B0-----:R-:W-:Y:S06]  /*18770*/  BRA.DIV UR6, `(.L_x_1241) ;  /* 0x0000003a06707947 */ /* 0x001fec000b800000 */
[----:B------:R0:W1:Y:S02]  /*18780*/  SHFL.IDX PT, R14, R4, RZ, 0x1f ;  /* 0x00001fff040e7589 */ /* 0x00006400000e0000 */
.L_x_1313:
[----:B-1----:R-:W-:Y:S02]  /*18790*/  ISETP.NE.AND P0, PT, R14, RZ, PT ;  /* 0x000000ff0e00720c */ /* 0x002fe40003f05270 */
[----:B------:R-:W-:-:S11]  /*187a0*/  PLOP3.LUT P6, PT, PT, PT, PT, 0x8, 0x0 ;  /* 0x000000000000781c */ /* 0x000fd60003fce170 */
[----:B------:R-:W-:Y:S05]  /*187b0*/  @P0 BRA `(.L_x_1242) ;  /* 0x0000000800100947 */ /* 0x000fea0003800000 */
[----:B0-----:R-:W2:Y:S01]  /*187c0*/  LDL R4, [R1+0x18] ;  /* 0x0000180001047983 */ /* 0x001ea20000100800 */
[----:B------:R-:W-:Y:S01]  /*187d0*/  UMOV UR4, 0xffffffff ;  /* 0xffffffff00047882 */ /* 0x000fe20000000000 */
[----:B--2---:R-:W-:Y:S02]  /*187e0*/  VIADD R8, R4, 0xffffffff ;  /* 0xffffffff04087836 */ /* 0x004fe40000000000 */
[----:B------:R-:W-:Y:S05]  /*187f0*/  BRA.DIV UR4, `(.L_x_1243) ;  /* 0x0000003a04707947 */ /* 0x000fea000b800000 */
[----:B------:R-:W-:-:S13]  /*18800*/  ELECT P6, URZ, PT ;  /* 0x00000000003f782f */ /* 0x000fda00038c0000 */
.L_x_1316:
[----:B------:R-:W-:Y:S05]  /*18810*/  @!P6 BRA `(.L_x_1244) ;  /* 0x00000004007ce947 */ /* 0x000fea0003800000 */
[----:B------:R-:W-:-:S04]  /*18820*/  ISETP.NE.U32.AND P0, PT, R2, RZ, PT ;  /* 0x000000ff0200720c */ /* 0x000fc80003f05070 */
[----:B------:R-:W-:-:S13]  /*18830*/  ISETP.NE.AND.EX P0, PT, R3, RZ, PT, P0 ;  /* 0x000000ff0300720c */ /* 0x000fda0003f05300 */
        /* <DEDUP_REMOVED lines=19> */
.L_x_1245:
[----:B------:R-:W-:Y:S02]  /*18970*/  LEA R4, R18, UR41, 0x3 ;  /* 0x0000002912047c11 */ /* 0x000fe4000f8e18ff */
[----:B0-----:R-:W-:Y:S02]  /*18980*/  SHF.L.U32 R3, R19, 0x1f, RZ ;  /* 0x0000001f13037819 */ /* 0x001fe400000006ff */
[----:B------:R-:W-:Y:S02]  /*18990*/  ISETP.NE.AND P0, PT, R10, RZ, PT ;  /* 0x000000ff0a00720c */ /* 0x000fe40003f05270 */
[----:B------:R-:W0:Y:S02]  /*189a0*/  SYNCS.PHASECHK.TRANS64.TRYWAIT P2, [R4+URZ+0x33480], R3 ;  /* 0x03348003040075a7 */ /* 0x000e24000804017f */
[----:B0-----:R-:W-:Y:S09]  /*189b0*/  @!P2 BRA `(.L_x_1246) ;  /* 0x000000380020a947 */ /* 0x001ff20003800000 */
.L_x_1317:
        /* <DEDUP_REMOVED lines=8> */
.L_x_1247:
        /* <DEDUP_REMOVED lines=29> */
.L_x_1318:
        /* <DEDUP_REMOVED lines=8> */
.L_x_1249:
        /* <DEDUP_REMOVED lines=24> */
.L_x_1244:
        /* <DEDUP_REMOVED lines=31> */
.L_x_1242:
[----:B------:R-:W2:Y:S04]  /*19000*/  LDL.LU R5, [R1+0x20] ;  /* 0x0000200001057983 */ /* 0x000ea80000300800 */
[----:B01----:R-:W3:Y:S04]  /*19010*/  LDL.LU R3, [R1+0x18] ;  /* 0x0000180001037983 */ /* 0x003ee80000300800 */
[----:B------:R-:W4:Y:S01]  /*19020*/  LDL R4, [R1+0x8] ;  /* 0x0000080001047983 */ /* 0x000f220000100800 */
[----:B------:R-:W-:Y:S01]  /*19030*/  BSSY B0, `(.L_x_1250) ;  /* 0x000000b000007945 */ /* 0x000fe20003800000 */
[----:B--2---:R-:W-:-:S02]  /*19040*/  VIADD R5, R5, 0x1 ;  /* 0x0000000105057836 */ /* 0x004fc40000000000 */
[----:B---3--:R-:W-:-:S03]  /*19050*/  VIADD R3, R3, 0xfffffffe ;  /* 0xfffffffe03037836 */ /* 0x008fc60000000000 */
[----:B------:R-:W-:Y:S01]  /*19060*/  LEA.HI R2, R5, R5, RZ, 0x1 ;  /* 0x0000000505027211 */ /* 0x000fe200078f08ff */
[----:B------:R0:W-:Y:S03]  /*19070*/  STL [R1+0x20], R5 ;  /* 0x0000200501007387 */ /* 0x0001e60000100800 */
[----:B------:R-:W-:Y:S02]  /*19080*/  LOP3.LUT R2, R2, 0xfffffffe, RZ, 0xc0, !PT ;  /* 0xfffffffe02027812 */ /* 0x000fe400078ec0ff */
[----:B----4-:R-:W-:-:S03]  /*19090*/  ISETP.GE.AND P2, PT, R3, R4, PT ;  /* 0x000000040300720c */ /* 0x010fc60003f46270 */
[----:B------:R-:W-:-:S05]  /*190a0*/  IMAD.IADD R2, R5, 0x1, -R2 ;  /* 0x0000000105027824 */ /* 0x000fca00078e0a02 */
[----:B------:R-:W-:-:S04]  /*190b0*/  SHF.L.U32 R2, R2, 0x1f, RZ ;  /* 0x0000001f02027819 */ /* 0x000fc800000006ff */
[----:B------:R-:W1:Y:S02]  /*190c0*/  SYNCS.PHASECHK.TRANS64.TRYWAIT P0, [UR41+0x33420], R2 ;  /* 0x03342002ff0075a7 */ /* 0x000e640008000169 */
[----:B01----:R-:W-:Y:S05]  /*190d0*/  @!P0 BRA `(.L_x_1251) ;  /* 0x0000003000808947 */ /* 0x003fea0003800000 */
.L_x_1319:
[----:B------:R-:W-:Y:S05]  /*190e0*/  BSYNC B0 ;  /* 0x0000000000007941 */ /* 0x000fea0003800000 */
.L_x_1250:
[----:B------:R-:W-:Y:S05]  /*190f0*/  @!P2 BRA `(.L_x_1252) ;  /* 0x0000001000c4a947 */ /* 0x000fea0003800000 */
[----:B0-----:R-:W-:Y:S02]  /*19100*/  IMAD.MOV.U32 R2, RZ, RZ, R18 ;  /* 0x000000ffff027224 */ /* 0x001fe400078e0012 */
[----:B------:R-:W-:-:S07]  /*19110*/  IMAD.MOV.U32 R8, RZ, RZ, R19 ;  /* 0x000000ffff087224 */ /* 0x000fce00078e0013 */
.L_x_1276:
        /* <DEDUP_REMOVED lines=30> */
.L_x_1255:
        /* <DEDUP_REMOVED lines=8> */
.L_x_1320:
[----:B------:R-:W-:Y:S05]  /*19380*/  BSYNC B1 ;  /* 0x0000000000017941 */ /* 0x000fea0003800000 */
.L_x_1256:
        /* <DEDUP_REMOVED lines=9> */
.L_x_1259:
[----:B------:R-:W-:Y:S05]  /*19420*/  BSYNC B1 ;  /* 0x0000000000017941 */ /* 0x000fea0003800000 */
.L_x_1258:
        /* <DEDUP_REMOVED lines=14> */
.L_x_1260:
        /* <DEDUP_REMOVED lines=16> */
.L_x_1261:
        /* <DEDUP_REMOVED lines=16> */
.L_x_1262:
        /* <DEDUP_REMOVED lines=12> */
.L_x_1321:
[----:B------:R-:W-:Y:S05]  /*197d0*/  BSYNC B1 ;  /* 0x0000000000017941 */ /* 0x000fea0003800000 */
.L_x_1263:
        /* <DEDUP_REMOVED lines=11> */
.L_x_1266:
[----:B------:R-:W-:Y:S05]  /*19890*/  BSYNC B1 ;  /* 0x0000000000017941 */ /* 0x000fea0003800000 */
.L_x_1265:
        /* <DEDUP_REMOVED lines=9> */
.L_x_1267:
        /* <DEDUP_REMOVED lines=15> */
.L_x_1268:
        /* <DEDUP_REMOVED lines=15> */
.L_x_1269:
        /* <DEDUP_REMOVED lines=9> */
.L_x_1254:
[----:B------:R-:W-:Y:S05]  /*19ba0*/  BSYNC B0 ;  /* 0x0000000000007941 */ /* 0x000fea0003800000 */
.L_x_1253:
[----:B------:R-:W-:-:S06]  /*19bb0*/  UISETP.NE.AND UP0, UPT, UR42, 0x3, UPT ;  /* 0x000000032a00788c */ /* 0x000fcc000bf05270 */
[----:B------:R-:W-:-:S13]  /*19bc0*/  PLOP3.LUT P0, PT, PT, PT, UP0, 0x80, 0x0 ;  /* 0x000000000000781c */ /* 0x000fda0003f0f008 */
[----:B------:R-:W-:Y:S05]  /*19bd0*/  @!P0 BRA `(.L_x_1270) ;  /* 0x0000000000048947 */ /* 0x000fea0003800000 */
[----:B------:R-:W-:Y:S01]  /*19be0*/  BPT.TRAP 0x1 ;  /* 0x000000040000795c */ /* 0x000fe20000300000 */
.L_x_1270:
        /* <DEDUP_REMOVED lines=8> */
.L_x_1322:
[----:B------:R-:W-:Y:S05]  /*19c70*/  BSYNC B0 ;  /* 0x0000000000007941 */ /* 0x000fea0003800000 */
.L_x_1271:
[----:B------:R-:W-:Y:S05]  /*19c80*/  @!P0 BRA `(.L_x_1273) ;  /* 0x0000000000048947 */ /* 0x000fea0003800000 */
[----:B------:R-:W-:Y:S01]  /*19c90*/  BPT.TRAP 0x1 ;  /* 0x000000040000795c */ /* 0x000fe20000300000 */
.L_x_1273:
[----:B0-----:R-:W-:Y:S01]  /*19ca0*/  SHF.L.U32 R4, R8, 0x1f, RZ ;  /* 0x0000001f08047819 */ /* 0x001fe200000006ff */
[----:B------:R-:W-:-:S03]  /*19cb0*/  IMAD R10, R2, 0x7800, RZ ;  /* 0x00007800020a7824 */ /* 0x000fc600078e02ff */
[----:B------:R-:W0:Y:S02]  /*19cc0*/  SYNCS.PHASECHK.TRANS64.TRYWAIT P2, [R13+URZ+0x33460], R4 ;  /* 0x033460040d0075a7 */ /* 0x000e24000804017f */
[----:B0-----:R-:W-:Y:S05]  /*19cd0*/  @!P2 BRA `(.L_x_1274) ;  /* 0x0000002400d4a947 */ /* 0x001fea0003800000 */
.L_x_1323:
[----:B------:R-:W2:Y:S04]  /*19ce0*/  LDL R2, [R1+0x14] ;  /* 0x0000140001027983 */ /* 0x000ea80000100800 */
[----:B------:R-:W3:Y:S01]  /*19cf0*/  LDL R11, [R1+0x10] ;  /* 0x00001000010b7983 */ /* 0x000ee20000100800 */
[----:B------:R-:W-:Y:S05]  /*19d00*/  WARPSYNC.ALL ;  /* 0x0000000000007948 */ /* 0x000fea0003800000 */
[----:B--2---:R-:W-:-:S02]  /*19d10*/  LOP3.LUT R2, R10, R2, RZ, 0xfc, !PT ;  /* 0x000000020a027212 */ /* 0x004fc400078efcff */
[----:B---3--:R-:W-:-:S03]  /*19d20*/  LOP3.LUT R12, R10, R11, RZ, 0xfc, !PT ;  /* 0x0000000b0a0c7212 */ /* 0x008fc600078efcff */
[----:B0-----:R-:W0:Y:S02]  /*19d30*/  LDSM.16.MT88.4 R4, [R2+UR41+0xf200] ;  /* 0x00f200290204783b */ /* 0x001e240008004200 */
        /* <DEDUP_REMOVED lines=98> */
.L_x_1275:
[----:B------:R-:W2:Y:S01]  /*1a360*/  LDL R4, [R1+0x8] ;  /* 0x0000080001047983 */ /* 0x000ea20000100800 */
[----:B-1----:R-:W-:Y:S01]  /*1a370*/  SYNCS.ARRIVE.TRANS64.A1T0 RZ, [R13+URZ+0x33450], RZ ;  /* 0x033450ff0dff79a7 */ /* 0x002fe2000810003f */
[----:B------:R-:W-:Y:S02]  /*1a380*/  @!P1 VIADD R2, R13, 0x33480 ;  /* 0x000334800d029836 */ /* 0x000fe40000000000 */
[----:B0-----:R-:W-:-:S03]  /*1a390*/  IMAD.MOV.U32 R8, RZ, RZ, R19 ;  /* 0x000000ffff087224 */ /* 0x001fc600078e0013 */
[----:B------:R-:W-:Y:S01]  /*1a3a0*/  @!P1 PRMT R2, RZ, 0x654, R2 ;  /* 0x00000654ff029816 */ /* 0x000fe20000000002 */
[----:B------:R-:W-:Y:S06]  /*1a3b0*/  BAR.SYNC.DEFER_BLOCKING 0x2, 0x80 ;  /* 0x0082000000007b1d */ /* 0x000fec0000010000 */
[----:B------:R0:W-:Y:S02]  /*1a3c0*/  @!P1 SYNCS.ARRIVE.TRANS64.RED.A1T0 RZ, [R2+URZ], RZ ;  /* 0x000000ff02ff99a7 */ /* 0x0001e4000810043f */
[----:B0-----:R-:W-:Y:S01]  /*1a3d0*/  IMAD.MOV.U32 R2, RZ, RZ, R18 ;  /* 0x000000ffff027224 */ /* 0x001fe200078e0012 */
[C---:B--2---:R-:W-:Y:S01]  /*1a3e0*/  ISETP.GT.AND P0, PT, R3.reuse, R4, PT ;  /* 0x000000040300720c */ /* 0x044fe20003f04270 */
[----:B------:R-:W-:-:S12]  /*1a3f0*/  VIADD R3, R3, 0xffffffff ;  /* 0xffffffff03037836 */ /* 0x000fd80000000000 */
[----:B------:R-:W-:Y:S05]  /*1a400*/  @P0 BRA `(.L_x_1276) ;  /* 0xffffffec00440947 */ /* 0x000fea000383ffff */
.L_x_1252:
[----:B------:R-:W-:Y:S04]  /*1a410*/  BSSY B0, `(.L_x_1277) ;  /* 0x000000f000007945 */ /* 0x000fe80003800000 */
[----:B------:R-:W-:Y:S05]  /*1a420*/  @P1 BRA `(.L_x_1278) ;  /* 0x0000000000341947 */ /* 0x000fea0003800000 */
[----:B0-----:R-:W0:Y:S01]  /*1a430*/  S2R R5, SR_LANEID ;  /* 0x0000000000057919 */ /* 0x001e220000000000 */
        /* <DEDUP_REMOVED lines=11> */
[----:B------:R1:W-:Y:S02]  /*1a4f0*/  STL [R1], R0 ;  /* 0x0000000001007387 */ /* 0x0003e40000100800 */
.L_x_1278:
[----:B------:R-:W-:Y:S05]  /*1a500*/  BSYNC B0 ;  /* 0x0000000000007941 */ /* 0x000fea0003800000 */
.L_x_1277:
[----:B------:R-:W-:-:S06]  /*1a510*/  UISETP.NE.AND UP0, UPT, UR42, 0x3, UPT ;  /* 0x000000032a00788c */ /* 0x000fcc000bf05270 */
[----:B------:R-:W-:-:S13]  /*1a520*/  PLOP3.LUT P0, PT, PT, PT, UP0, 0x80, 0x0 ;  /* 0x000000000000781c */ /* 0x000fda0003f0f008 */
[----:B------:R-:W-:Y:S05]  /*1a530*/  @!P0 BRA `(.L_x_1279) ;  /* 0x0000000000048947 */ /* 0x000fea0003800000 */
[----:B------:R-:W-:Y:S01]  /*1a540*/  BPT.TRAP 0x1 ;  /* 0x000000040000795c */ /* 0x000fe20000300000 */
.L_x_1279:
        /* <DEDUP_REMOVED lines=8> */
.L_x_1324:
[----:B------:R-:W-:Y:S05]  /*1a5d0*/  BSYNC B0 ;  /* 0x0000000000007941 */ /* 0x000fea0003800000 */
.L_x_1280:
[----:B------:R-:W-:Y:S05]  /*1a5e0*/  @!P2 BRA `(.L_x_1282) ;  /* 0x000000000004a947 */ /* 0x000fea0003800000 */
[----:B------:R-:W-:Y:S01]  /*1a5f0*/  BPT.TRAP 0x1 ;  /* 0x000000040000795c */ /* 0x000fe20000300000 */
.L_x_1282:
[----:B0-----:R-:W-:-:S04]  /*1a600*/  SHF.L.U32 R0, R19, 0x1f, RZ ;  /* 0x0000001f13007819 */ /* 0x001fc800000006ff */
[----:B------:R-:W0:Y:S02]  /*1a610*/  SYNCS.PHASECHK.TRANS64.TRYWAIT P0, [R3+URZ+0x33460], R0 ;  /* 0x03346000030075a7 */ /* 0x000e24000800017f */
[----:B0-----:R-:W-:Y:S05]  /*1a620*/  @!P0 BRA `(.L_x_1283) ;  /* 0x0000001c00a88947 */ /* 0x001fea0003800000 */
.L_x_1325:
        /* <DEDUP_REMOVED lines=105> */
.L_x_1284:
[----:B-1----:R-:W-:Y:S01]  /*1acc0*/  SYNCS.ARRIVE.TRANS64.A1T0 RZ, [R3+URZ+0x33450], RZ ;  /* 0x033450ff03ff79a7 */ /* 0x002fe2000810003f */
[----:B------:R-:W-:Y:S02]  /*1acd0*/  @!P1 VIADD R0, R3, 0x33480 ;  /* 0x0003348003009836 */ /* 0x000fe40000000000 */
[----:B------:R-:W-:-:S03]  /*1ace0*/  VIADD R18, R18, 0x1 ;  /* 0x0000000112127836 */ /* 0x000fc60000000000 */
[----:B------:R-:W-:Y:S01]  /*1acf0*/  @!P1 PRMT R0, RZ, 0x654, R0 ;  /* 0x00000654ff009816 */ /* 0x000fe20000000000 */
[----:B------:R-:W-:Y:S01]  /*1ad00*/  BAR.SYNC.DEFER_BLOCKING 0x2, 0x80 ;  /* 0x0082000000007b1d */ /* 0x000fe20000010000 */
[----:B------:R-:W-:-:S04]  /*1ad10*/  ISETP.NE.AND P0, PT, R18, 0x2, PT ;  /* 0x000000021200780c */ /* 0x000fc80003f05270 */
[----:B------:R-:W-:Y:S01]  /*1ad20*/  SEL R18, R18, RZ, P0 ;  /* 0x000000ff12127207 */ /* 0x000fe20000000000 */
[----:B------:R1:W-:Y:S02]  /*1ad30*/  @!P1 SYNCS.ARRIVE.TRANS64.RED.A1T0 RZ, [R0+URZ], RZ ;  /* 0x000000ff00ff99a7 */ /* 0x0003e4000810043f */
[----:B-1----:R-:W-:-:S04]  /*1ad40*/  SEL R0, RZ, 0x1, P0 ;  /* 0x00000001ff007807 */ /* 0x002fc80000000000 */
[----:B------:R-:W-:-:S07]  /*1ad50*/  LOP3.LUT R19, R19, R0, RZ, 0x3c, !PT ;  /* 0x0000000013137212 */ /* 0x000fce00078e3cff */
.L_x_1236:
[----:B------:R-:W-:Y:S05]  /*1ad60*/  BSYNC B6 ;  /* 0x0000000000067941 */ /* 0x000fea0003800000 */
.L_x_1234:
[----:B------:R-:W-:-:S13]  /*1ad70*/  LOP3.LUT P0, RZ, R16, 0x2, RZ, 0xc0, !PT ;  /* 0x0000000210ff7812 */ /* 0x000fda000780c0ff */
[----:B------:R-:W-:Y:S05]  /*1ad80*/  @!P0 BRA `(.L_x_1285) ;  /* 0x0000000000308947 */ /* 0x000fea0003800000 */
[----:B------:R-:W2:Y:S08]  /*1ad90*/  S2UR UR5, SR_CgaCtaId ;  /* 0x00000000000579c3 */ /* 0x000eb00000008800 */
[----:B------:R-:W-:Y:S06]  /*1ada0*/  BAR.SYNC.DEFER_BLOCKING 0x5, 0x180 ;  /* 0x0146000000007b1d */ /* 0x000fec0000010000 */
[----:B------:R-:W-:-:S02]  /*1adb0*/  UMOV UR4, 0x400 ;  /* 0x0000040000047882 */ /* 0x000fc40000000000 */
[----:B--2---:R-:W-:-:S09]  /*1adc0*/  ULEA UR4, UR5, UR4, 0x18 ;  /* 0x0000000405047291 */ /* 0x004fd2000f8ec03f */
[----:B0-----:R-:W0:Y:S04]  /*1add0*/  LDS.128 R4, [UR4+0x334d0] ;  /* 0x0334d004ff047984 */ /* 0x001e280008000c00 */
[----:B0-----:R0:W-:Y:S01]  /*1ade0*/  STL.64 [R1], R4 ;  /* 0x0000000401007387 */ /* 0x0011e20000100a00 */
[----:B------:R-:W-:Y:S02]  /*1adf0*/  IMAD.MOV.U32 R2, RZ, RZ, R7 ;  /* 0x000000ffff027224 */ /* 0x000fe400078e0007 */
[----:B-1----:R-:W-:-:S03]  /*1ae00*/  IMAD.MOV.U32 R0, RZ, RZ, R6 ;  /* 0x000000ffff007224 */ /* 0x002fc600078e0006 */
[----:B------:R-:W-:Y:S02]  /*1ae10*/  R2UR UR45, R2 ;  /* 0x00000000022d72ca */ /* 0x000fe400000e0000 */
[----:B------:R-:W-:Y:S01]  /*1ae20*/  R2UR UR38, R0 ;  /* 0x00000000002672ca */ /* 0x000fe200000e0000 */
[----:B------:R-:W-:Y:S06]  /*1ae30*/  BAR.ARV 0x4, 0x180 ;  /* 0x0106000000007b1d */ /* 0x000fec0000002000 */
[----:B------:R-:W-:Y:S08]  /*1ae40*/  BRA `(.L_x_1286) ;  /* 0x0000000800d47947 */ /* 0x000ff00003800000 */
.L_x_1285:
[----:B0-----:R-:W0:Y:S01]  /*1ae50*/  S2R R2, SR_TID.X ;  /* 0x0000000000027919 */ /* 0x001e220000002100 */
[----:B------:R-:W-:Y:S01]  /*1ae60*/  ULDC UR4, c[0x0][0xc14] ;  /* 0x0003050000047ab9 */ /* 0x000fe20000000800 */
[----:B-1----:R-:W2:Y:S01]  /*1ae70*/  LDL.LU R0, [R1] ;  /* 0x0000000001007983 */ /* 0x002ea20000300800 */
        /* <DEDUP_REMOVED lines=38> */
.L_x_1291:
        /* <DEDUP_REMOVED lines=14> */
.L_x_1290:
[----:B------:R-:W-:Y:S05]  /*1b1c0*/  BSYNC B0 ;  /* 0x0000000000007941 */ /* 0x000fea0003800000 */
.L_x_1289:
        /* <DEDUP_REMOVED lines=22> */
.L_x_1287:
        /* <DEDUP_REMOVED lines=10> */
[----:B------:R0:W2:Y:S01]  /*1b3d0*/  LDG.E R7, desc[UR50][R2.64] ;  /* 0x0000003202077981 */ /* 0x0000a2000c1e1900 */
[----:B------:R-:W-:Y:S01]  /*1b3e0*/  IMAD.U32 R13, RZ, RZ, UR6 ;  /* 0x00000006ff0d7e24 */ /* 0x000fe2000f8e00ff */
[----:B------:R-:W-:-:S04]  /*1b3f0*/  ISETP.NE.AND P0, PT, RZ, UR7, PT ;  /* 0x00000007ff007c0c */ /* 0x000fc8000bf05270 */
[----:B------:R-:W2:Y:S01]  /*1b400*/  SHFL.IDX PT, R4, R4, R13, 0x1f ;  /* 0x00001f0d04047589 */ /* 0x000ea200000e0000 */
[----:B0-----:R-:W-:Y:S02]  /*1b410*/  IMAD.MOV.U32 R2, RZ, RZ, RZ ;  /* 0x000000ffff027224 */ /* 0x001fe400078e00ff */
[----:B--2---:R-:W-:-:S05]  /*1b420*/  IMAD R6, R4, R7, RZ ;  /* 0x0000000704067224 */ /* 0x004fca00078e02ff */
[----:B------:R-:W-:-:S04]  /*1b430*/  IABS R9, R6 ;  /* 0x0000000600097213 */ /* 0x000fc80000000000 */
[----:B------:R-:W0:Y:S08]  /*1b440*/  I2F.RP R11, R9 ;  /* 0x00000009000b7306 */ /* 0x000e300000209400 */
[----:B0-----:R-:W0:Y:S02]  /*1b450*/  MUFU.RCP R11, R11 ;  /* 0x0000000b000b7308 */ /* 0x001e240000001000 */
[----:B0-----:R-:W-:-:S06]  /*1b460*/  VIADD R12, R11, 0xffffffe ;  /* 0x0ffffffe0b0c7836 */ /* 0x001fcc0000000000 */
[----:B------:R0:W1:Y:S01]  /*1b470*/  F2I.FTZ.U32.TRUNC.NTZ R3, R12 ;  /* 0x0000000c00037305 */ /* 0x000062000021f000 */
[----:B------:R-:W-:Y:S05]  /*1b480*/  @!P0 BRA `(.L_x_1292) ;  /* 0x00000000000c8947 */ /* 0x000fea0003800000 */
[----:B------:R-:W-:-:S06]  /*1b490*/  UIADD3 UR4, UR6, -0x1, URZ ;  /* 0xffffffff06047890 */ /* 0x000fcc000fffe03f */
[----:B------:R-:W-:-:S05]  /*1b4a0*/  IMAD.U32 R11, RZ, RZ, UR4 ;  /* 0x00000004ff0b7e24 */ /* 0x000fca000f8e00ff */
[----:B------:R2:W3:Y:S02]  /*1b4b0*/  SHFL.IDX PT, R2, R8, R11, 0x1f ;  /* 0x00001f0b08027589 */ /* 0x0004e400000e0000 */
.L_x_1292:
[--C-:B-12---:R-:W-:Y:S02]  /*1b4c0*/  IMAD.MOV R8, RZ, RZ, -R3.reuse ;  /* 0x000000ffff087224 */ /* 0x106fe400078e0a03 */
[----:B---3--:R-:W-:Y:S02]  /*1b4d0*/  IMAD R10, R2, R5, R10 ;  /* 0x00000005020a7224 */ /* 0x008fe400078e020a */
[----:B------:R-:W-:Y:S02]  /*1b4e0*/  IMAD R8, R8, R9, RZ ;  /* 0x0000000908087224 */ /* 0x000fe400078e02ff */
[----:B------:R-:W-:Y:S01]  /*1b4f0*/  IMAD.MOV.U32 R2, RZ, RZ, RZ ;  /* 0x000000ffff027224 */ /* 0x000fe200078e00ff */
[----:B------:R1:W-:Y:S01]  /*1b500*/  STL [R1], R10 ;  /* 0x0000000a01007387 */ /* 0x0003e20000100800 */
[----:B------:R-:W-:Y:S02]  /*1b510*/  IMAD.IADD R11, R0, 0x1, -R10 ;  /* 0x00000001000b7824 */ /* 0x000fe400078e0a0a */
[----:B------:R-:W-:Y:S01]  /*1b520*/  IMAD.HI.U32 R3, R3, R8, R2 ;  /* 0x0000000803037227 */ /* 0x000fe200078e0002 */
[----:B------:R-:W-:-:S02]  /*1b530*/  IABS R2, R6 ;  /* 0x0000000600027213 */ /* 0x000fc40000000000 */
[----:B------:R-:W-:-:S03]  /*1b540*/  IABS R0, R11 ;  /* 0x0000000b00007213 */ /* 0x000fc60000000000 */
        /* <DEDUP_REMOVED lines=12> */
[----:B------:R-:W-:-:S05]  /*1b610*/  @!P1 LOP3.LUT R2, RZ, R6, RZ, 0x33, !PT ;  /* 0x00000006ff029212 */ /* 0x000fca00078e33ff */
[----:B------:R-:W-:Y:S02]  /*1b620*/  IMAD R0, R7, R2, RZ ;  /* 0x0000000207007224 */ /* 0x000fe400078e02ff */
[----:B------:R-:W-:Y:S02]  /*1b630*/  IMAD.MOV R2, RZ, RZ, -R2 ;  /* 0x000000ffff027224 */ /* 0x000fe400078e0a02 */
[----:B------:R-:W-:Y:S02]  /*1b640*/  IMAD.MOV R8, RZ, RZ, -R0 ;  /* 0x000000ffff087224 */ /* 0x000fe400078e0a00 */
[----:B------:R-:W-:-:S03]  /*1b650*/  IMAD R6, R6, R2, R11 ;  /* 0x0000000206067224 */ /* 0x000fc600078e020b */
[----:B------:R-:W-:-:S04]  /*1b660*/  VIADDMNMX R5, R8, R5, R7, PT ;  /* 0x0000000508057246 */ /* 0x000fc80003800107 */
[----:B------:R-:W-:-:S04]  /*1b670*/  IABS R7, R5 ;  /* 0x0000000500077213 */ /* 0x000fc80000000000 */
[----:B------:R-:W2:Y:S08]  /*1b680*/  I2F.RP R8, R7 ;  /* 0x0000000700087306 */ /* 0x000eb00000209400 */
[----:B--2---:R-:W2:Y:S02]  /*1b690*/  MUFU.RCP R8, R8 ;  /* 0x0000000800087308 */ /* 0x004ea40000001000 */
[----:B--2---:R-:W-:Y:S01]  /*1b6a0*/  VIADD R3, R8, 0xffffffe ;  /* 0x0ffffffe08037836 */ /* 0x004fe20000000000 */
[----:B------:R-:W-:-:S05]  /*1b6b0*/  IABS R8, R5 ;  /* 0x0000000500087213 */ /* 0x000fca0000000000 */
[----:B------:R-:W2:Y:S01]  /*1b6c0*/  F2I.FTZ.U32.TRUNC.NTZ R3, R3 ;  /* 0x0000000300037305 */ /* 0x000ea2000021f000 */
[----:B------:R-:W-:Y:S02]  /*1b6d0*/  IMAD.MOV R8, RZ, RZ, -R8 ;  /* 0x000000ffff087224 */ /* 0x000fe400078e0a08 */
[----:B--2---:R-:W-:-:S04]  /*1b6e0*/  IMAD.MOV R2, RZ, RZ, -R3 ;  /* 0x000000ffff027224 */ /* 0x004fc800078e0a03 */
[----:B------:R-:W-:Y:S02]  /*1b6f0*/  IMAD R9, R2, R7, RZ ;  /* 0x0000000702097224 */ /* 0x000fe400078e02ff */
[----:B------:R-:W-:-:S04]  /*1b700*/  IMAD.MOV.U32 R2, RZ, RZ, RZ ;  /* 0x000000ffff027224 */ /* 0x000fc800078e00ff */
[----:B------:R-:W-:Y:S01]  /*1b710*/  IMAD.HI.U32 R2, R3, R9, R2 ;  /* 0x0000000903027227 */ /* 0x000fe200078e0002 */
[----:B------:R-:W-:Y:S02]  /*1b720*/  IABS R9, R6 ;  /* 0x0000000600097213 */ /* 0x000fe40000000000 */
[----:B------:R-:W-:-:S03]  /*1b730*/  LOP3.LUT R3, R6, R5, RZ, 0x3c, !PT ;  /* 0x0000000506037212 */ /* 0x000fc600078e3cff */
[----:B------:R-:W-:Y:S01]  /*1b740*/  IMAD.HI.U32 R2, R2, R9, RZ ;  /* 0x0000000902027227 */ /* 0x000fe200078e00ff */
[----:B------:R-:W-:-:S03]  /*1b750*/  ISETP.GE.AND P2, PT, R3, RZ, PT ;  /* 0x000000ff0300720c */ /* 0x000fc60003f46270 */
[----:B------:R-:W-:Y:S02]  /*1b760*/  IMAD R8, R2, R8, R9 ;  /* 0x0000000802087224 */ /* 0x000fe400078e0209 */
[----:B------:R-:W-:-:S03]  /*1b770*/  IMAD.IADD R3, R6, 0x1, R0 ;  /* 0x0000000106037824 */ /* 0x000fc600078e0200 */
[----:B------:R-:W-:-:S13]  /*1b780*/  ISETP.GT.U32.AND P1, PT, R7, R8, PT ;  /* 0x000000080700720c */ /* 0x000fda0003f24070 */
[----:B------:R-:W-:Y:S02]  /*1b790*/  @!P1 IMAD.IADD R8, R8, 0x1, -R7 ;  /* 0x0000000108089824 */ /* 0x000fe400078e0a07 */
[----:B------:R-:W-:Y:S01]  /*1b7a0*/  @!P1 VIADD R2, R2, 0x1 ;  /* 0x0000000102029836 */ /* 0x000fe20000000000 */
[----:B------:R-:W-:Y:S02]  /*1b7b0*/  ISETP.NE.AND P1, PT, R5, RZ, PT ;  /* 0x000000ff0500720c */ /* 0x000fe40003f25270 */
[----:B------:R-:W-:-:S13]  /*1b7c0*/  ISETP.GE.U32.AND P0, PT, R8, R7, PT ;  /* 0x000000070800720c */ /* 0x000fda0003f06070 */
[----:B------:R-:W-:-:S04]  /*1b7d0*/  @P0 VIADD R2, R2, 0x1 ;  /* 0x0000000102020836 */ /* 0x000fc80000000000 */
        /* <DEDUP_REMOVED lines=9> */
.L_x_1288:
[----:B------:R0:W-:Y:S01]  /*1b870*/  STL [R1], R0 ;  /* 0x0000000001007387 */ /* 0x0001e20000100800 */
[----:B------:R-:W-:Y:S01]  /*1b880*/  ULDC UR45, c[0x0][0xc14] ;  /* 0x00030500002d7ab9 */ /* 0x000fe20000000800 */
[----:B------:R-:W-:Y:S02]  /*1b890*/  UMOV UR38, URZ ;  /* 0x0000003f00267c82 */ /* 0x000fe40008000000 */
[----:B------:R0:W-:Y:S03]  /*1b8a0*/  STL [R1+0x4], RZ ;  /* 0x000004ff01007387 */ /* 0x0001e60000100800 */
.L_x_1293:
[----:B------:R-:W2:Y:S04]  /*1b8b0*/  LDL R3, [R1] ;  /* 0x0000000001037983 */ /* 0x000ea80000100800 */
[----:B------:R-:W3:Y:S01]  /*1b8c0*/  LDL R2, [R1+0x4] ;  /* 0x0000040001027983 */ /* 0x000ee20000100800 */
[----:B------:R-:W-:Y:S02]  /*1b8d0*/  IMAD.U32 R6, RZ, RZ, UR38 ;  /* 0x00000026ff067e24 */ /* 0x000fe4000f8e00ff */
[----:B------:R-:W-:Y:S01]  /*1b8e0*/  IMAD.U32 R7, RZ, RZ, UR45 ;  /* 0x0000002dff077e24 */ /* 0x000fe2000f8e00ff */
[----:B01----:R-:W0:Y:S02]  /*1b8f0*/  S2R R0, SR_TID.X ;  /* 0x0000000000007919 */ /* 0x003e240000002100 */
        /* <DEDUP_REMOVED lines=10> */
.L_x_1286:
[----:B------:R-:W-:Y:S02]  /*1b9a0*/  ULDC UR4, c[0x0][0xc14] ;  /* 0x0003050000047ab9 */ /* 0x000fe40000000800 */
[----:B------:R-:W-:-:S06]  /*1b9b0*/  UISETP.GE.AND UP0, UPT, UR45, UR4, UPT ;  /* 0x000000042d00728c */ /* 0x000fcc000bf06270 */
[----:B------:R-:W-:-:S13]  /*1b9c0*/  PLOP3.LUT P0, PT, PT, PT, UP0, 0x80, 0x0 ;  /* 0x000000000000781c */ /* 0x000fda0003f0f008 */
[----:B------:R-:W-:Y:S05]  /*1b9d0*/  @!P0 BRA `(.L_x_1294) ;  /* 0xffffffb800e88947 */ /* 0x000fea000383ffff */
.L_x_1224:
[----:B-1----:R-:W2:Y:S01]  /*1b9e0*/  LDL.LU R0, [R1+0x20] ;  /* 0x0000200001007983 */ /* 0x002ea20000300800 */
[----:B------:R-:W-:Y:S01]  /*1b9f0*/  BSSY B0, `(.L_x_1295) ;  /* 0x000000b000007945 */ /* 0x000fe20003800000 */
[----:B0-----:R-:W0:Y:S01]  /*1ba00*/  S2R R4, SR_CgaCtaId ;  /* 0x0000000000047919 */ /* 0x001e220000008800 */
        /* <DEDUP_REMOVED lines=9> */
.L_x_1326:
[----:B------:R-:W-:Y:S05]  /*1baa0*/  BSYNC B0 ;  /* 0x0000000000007941 */ /* 0x000fea0003800000 */
.L_x_1295:
[----:B------:R-:W-:-:S03]  /*1bab0*/  UMOV UR4, 0xffffffff ;  /* 0xffffffff00047882 */ /* 0x000fc60000000000 */
[----:B------:R-:W-:Y:S05]  /*1bac0*/  BRA.DIV UR4, `(.L_x_1297) ;  /* 0x0000000a04a87947 */ /* 0x000fea000b800000 */
[----:B0-----:R-:W0:Y:S02]  /*1bad0*/  S2R R0, SR_TID.X ;  /* 0x0000000000007919 */ /* 0x001e240000002100 */
[----:B0-----:R-:W-:-:S04]  /*1bae0*/  SHF.R.U32.HI R0, RZ, 0x5, R0 ;  /* 0x00000005ff007819 */ /* 0x001fc80000011600 */
[----:B------:R-:W-:-:S05]  /*1baf0*/  LOP3.LUT R0, R0, 0x3, RZ, 0xc0, !PT ;  /* 0x0000000300007812 */ /* 0x000fca00078ec0ff */
[----:B------:R0:W1:Y:S02]  /*1bb00*/  SHFL.IDX PT, R14, R0, RZ, 0x1f ;  /* 0x00001fff000e7589 */ /* 0x00006400000e0000 */
.L_x_1329:
[----:B-1----:R-:W-:Y:S01]  /*1bb10*/  ISETP.NE.AND P0, PT, R14, RZ, PT ;  /* 0x000000ff0e00720c */ /* 0x002fe20003f05270 */
[----:B------:R-:W-:-:S12]  /*1bb20*/  BSSY B0, `(.L_x_1298) ;  /* 0x000002b000007945 */ /* 0x000fd80003800000 */
[----:B------:R-:W-:Y:S05]  /*1bb30*/  @P0 BRA `(.L_x_1299) ;  /* 0x0000000000a40947 */ /* 0x000fea0003800000 */
[----:B------:R-:W-:-:S03]  /*1bb40*/  UMOV UR4, 0xffffffff ;  /* 0xffffffff00047882 */ /* 0x000fc60000000000 */
[----:B------:R-:W-:Y:S05]  /*1bb50*/  BRA.DIV UR4, `(.L_x_1300) ;  /* 0x0000000a04b87947 */ /* 0x000fea000b800000 */
[----:B------:R-:W-:-:S13]  /*1bb60*/  ELECT P6, URZ, PT ;  /* 0x00000000003f782f */ /* 0x000fda00038c0000 */
.L_x_1332:
[----:B------:R-:W-:Y:S05]  /*1bb70*/  @!P6 BRA `(.L_x_1299) ;  /* 0x000000000094e947 */ /* 0x000fea0003800000 */
[----:B------:R-:W-:-:S06]  /*1bb80*/  ULOP3.LUT UR4, UR40, 0x2, URZ, 0xfc, !UPT ;  /* 0x0000000228047892 */ /* 0x000fcc000f8efc3f */
[----:B0-----:R-:W-:-:S05]  /*1bb90*/  IMAD.U32 R0, RZ, RZ, UR4 ;  /* 0x00000004ff007e24 */ /* 0x001fca000f8e00ff */
[----:B------:R-:W-:-:S13]  /*1bba0*/  ISETP.NE.AND P0, PT, R0, 0x3, PT ;  /* 0x000000030000780c */ /* 0x000fda0003f05270 */
[----:B------:R-:W-:Y:S05]  /*1bbb0*/  @!P0 BRA `(.L_x_1301) ;  /* 0x0000000000048947 */ /* 0x000fea0003800000 */
[----:B------:R-:W-:Y:S01]  /*1bbc0*/  BPT.TRAP 0x1 ;  /* 0x000000040000795c */ /* 0x000fe20000300000 */
.L_x_1301:
[----:B------:R-:W-:Y:S01]  /*1bbd0*/  VIADD R5, R3, 0x33440 ;  /* 0x0003344003057836 */ /* 0x000fe20000000000 */
[----:B------:R-:W-:Y:S01]  /*1bbe0*/  SHF.L.U32 R4, R19, 0x1f, RZ ;  /* 0x0000001f13047819 */ /* 0x000fe200000006ff */
[C---:B------:R-:W-:Y:S02]  /*1bbf0*/  VIADD R0, R18.reuse, 0x1 ;  /* 0x0000000112007836 */ /* 0x040fe40000000000 */
[----:B------:R-:W-:-:S03]  /*1bc00*/  IMAD R7, R18, 0x8, R5 ;  /* 0x0000000812077824 */ /* 0x000fc600078e0205 */
[----:B------:R-:W-:Y:S01]  /*1bc10*/  ISETP.NE.AND P2, PT, R0, 0x2, PT ;  /* 0x000000020000780c */ /* 0x000fe20003f45270 */
[----:B------:R-:W0:Y:S03]  /*1bc20*/  SYNCS.PHASECHK.TRANS64.TRYWAIT P1, [R7+URZ], R4 ;  /* 0x00000004070075a7 */ /* 0x000e26000802017f */
[----:B------:R-:W-:-:S04]  /*1bc30*/  SEL R2, RZ, 0x1, P2 ;  /* 0x00000001ff027807 */ /* 0x000fc80001000000 */
[----:B------:R-:W-:Y:S02]  /*1bc40*/  LOP3.LUT R19, R19, R2, RZ, 0x3c, !PT ;  /* 0x0000000213137212 */ /* 0x000fe400078e3cff */
[----:B------:R-:W-:Y:S02]  /*1bc50*/  SEL R2, R0, RZ, P2 ;  /* 0x000000ff00027207 */ /* 0x000fe40001000000 */
[----:B------:R-:W-:-:S03]  /*1bc60*/  SHF.L.U32 R0, R19, 0x1f, RZ ;  /* 0x0000001f13007819 */ /* 0x000fc600000006ff */
[----:B------:R-:W-:Y:S01]  /*1bc70*/  IMAD R5, R2, 0x8, R5 ;  /* 0x0000000802057824 */ /* 0x000fe200078e0205 */
[----:B0-----:R-:W-:Y:S06]  /*1bc80*/  @!P1 BRA `(.L_x_1302) ;  /* 0x00000008008c9947 */ /* 0x001fec0003800000 */
.L_x_1333:
[----:B------:R-:W1:Y:S02]  /*1bc90*/  SYNCS.PHASECHK.TRANS64.TRYWAIT P1, [R5+URZ], R0 ;  /* 0x00000000050075a7 */ /* 0x000e64000802017f */
[----:B-1----:R-:W-:Y:S05]  /*1bca0*/  @!P1 BRA `(.L_x_1303) ;  /* 0x0000000800989947 */ /* 0x002fea0003800000 */
.L_x_1334:
[----:B------:R-:W-:Y:S05]  /*1bcb0*/  @!P0 BRA `(.L_x_1304) ;  /* 0x0000000000048947 */ /* 0x000fea0003800000 */
[----:B------:R-:W-:Y:S01]  /*1bcc0*/  BPT.TRAP 0x1 ;  /* 0x000000040000795c */ /* 0x000fe20000300000 */
.L_x_1304:
[----:B-1----:R-:W-:-:S04]  /*1bcd0*/  IMAD R5, R18, 0x8, R3 ;  /* 0x0000000812057824 */ /* 0x002fc800078e0203 */
[----:B------:R-:W1:Y:S02]  /*1bce0*/  SYNCS.PHASECHK.TRANS64.TRYWAIT P1, [R5+URZ+0x33460], R4 ;  /* 0x03346004050075a7 */ /* 0x000e64000802017f */
[----:B-1----:R-:W-:Y:S05]  /*1bcf0*/  @!P1 BRA `(.L_x_1305) ;  /* 0x0000000800989947 */ /* 0x002fea0003800000 */
.L_x_1335:
[----:B------:R-:W-:Y:S05]  /*1bd00*/  @!P0 BRA `(.L_x_1306) ;  /* 0x0000000000048947 */ /* 0x000fea0003800000 */
[----:B------:R-:W-:Y:S01]  /*1bd10*/  BPT.TRAP 0x1 ;  /* 0x000000040000795c */ /* 0x000fe20000300000 */
.L_x_1306:
[----:B------:R-:W-:-:S04]  /*1bd20*/  IMAD R3, R2, 0x8, R3 ;  /* 0x0000000802037824 */ /* 0x000fc800078e0203 */
[----:B------:R-:W2:Y:S02]  /*1bd30*/  SYNCS.PHASECHK.TRANS64.TRYWAIT P1, [R3+URZ+0x33460], R0 ;  /* 0x03346000030075a7 */ /* 0x000ea4000802017f */
[----:B--2---:R-:W-:Y:S05]  /*1bd40*/  @!P1 BRA `(.L_x_1307) ;  /* 0x0000000800989947 */ /* 0x004fea0003800000 */
.L_x_1336:
[----:B------:R-:W-:Y:S05]  /*1bd50*/  @!P0 BRA `(.L_x_1308) ;  /* 0x0000000000048947 */ /* 0x000fea0003800000 */
[----:B------:R-:W-:Y:S01]  /*1bd60*/  BPT.TRAP 0x1 ;  /* 0x000000040000795c */ /* 0x000fe20000300000 */
.L_x_1308:
[----:B------:R-:W3:Y:S02]  /*1bd70*/  SYNCS.PHASECHK.TRANS64.TRYWAIT P0, [R5+URZ+0x33480], R4 ;  /* 0x03348004050075a7 */ /* 0x000ee4000800017f */
[----:B---3--:R-:W-:Y:S05]  /*1bd80*/  @!P0 BRA `(.L_x_1309) ;  /* 0x00000008009c8947 */ /* 0x008fea0003800000 */
.L_x_1310:
[----:B----4-:R4:W0:Y:S02]  /*1bd90*/  SYNCS.PHASECHK.TRANS64.TRYWAIT P0, [R3+URZ+0x33480], R0 ;  /* 0x03348000030075a7 */ /* 0x010824000800017f */
[----:B0-----:R-:W-:Y:S05]  /*1bda0*/  @!P0 NANOSLEEP.SYNCS 0x989680 ;  /* 0x009896800000895d */ /* 0x001fea0003900000 */
[----:B------:R-:W0:Y:S02]  /*1bdb0*/  @!P0 SYNCS.PHASECHK.TRANS64 P0, [R3+URZ+0x33480], R0 ;  /* 0x03348000030085a7 */ /* 0x000e24000800007f */
[----:B0-----:R-:W-:Y:S05]  /*1bdc0*/  @!P0 BRA `(.L_x_1310) ;  /* 0xfffffffc00f08947 */ /* 0x001fea000383ffff */
.L_x_1299:
[----:B------:R-:W-:Y:S05]  /*1bdd0*/  BSYNC B0 ;  /* 0x0000000000007941 */ /* 0x000fea0003800000 */
.L_x_1298:
[----:B------:R-:W-:Y:S05]  /*1bde0*/  EXIT ;  /* 0x000000000000794d */ /* 0x000fea0003800000 */
.L_x_1122:
[----:B0-----:R-:W-:-:S04]  /*1bdf0*/  IMAD.U32 R3, RZ, RZ, UR41 ;  /* 0x00000029ff037e24 */ /* 0x001fc8000f8e00ff */
[----:B------:R0:W1:Y:S03]  /*1be00*/  SYNCS.PHASECHK.TRANS64.TRYWAIT P1, [R3+URZ+0x33400], R0 ;  /* 0x03340000030075a7 */ /* 0x000066000802017f */
[----:B-1----:R-:W-:Y:S05]  /*1be10*/  @!P1 NANOSLEEP.SYNCS 0x989680 ;  /* 0x009896800000995d */ /* 0x002fea0003900000 */
[----:B------:R-:W1:Y:S02]  /*1be20*/  @!P1 SYNCS.PHASECHK.TRANS64 P1, [R3+URZ+0x33400], R0 ;  /* 0x03340000030095a7 */ /* 0x000e64000802007f */
[----:B-1----:R-:W-:Y:S05]  /*1be30*/  @!P1 BRA `(.L_x_1122) ;  /* 0xfffffffc00ec9947 */ /* 0x002fea000383ffff */
[----:B------:R-:W-:Y:S05]  /*1be40*/  BRA `(.L_x_1311) ;  /* 0xfffffe6000247947 */ /* 0x000fea000383ffff */
.L_x_1126:
[----:B-1----:R1:W2:Y:S02]  /*1be50*/  SYNCS.PHASECHK.TRANS64.TRYWAIT P1, [R3+URZ+0x33430], R0 ;  /* 0x03343000030075a7 */ /* 0x0022a4000802017f */
[----:B--2---:R-:W-:Y:S05]  /*1be60*/  @!P1 NANOSLEEP.SYNCS 0x989680 ;  /* 0x009896800000995d */ /* 0x004fea0003900000 */
[----:B------:R-:W2:Y:S02]  /*1be70*/  @!P1 SYNCS.PHASECHK.TRANS64 P1, [R3+URZ+0x33430], R0 ;  /* 0x03343000030095a7 */ /* 0x000ea4000802007f */
[----:B--2---:R-:W-:Y:S05]  /*1be80*/  @!P1 BRA `(.L_x_1126) ;  /* 0xfffffffc00f09947 */ /* 0x004fea000383ffff */
[----:B------:R-:W-:Y:S05]  /*1be90*/  BRA `(.L_x_1125) ;  /* 0xfffffe6000507947 */ /* 0x000fea000383ffff */
.L_x_1142:
[----:B-1----:R-:W-:-:S04]  /*1bea0*/  IMAD.U32 R15, RZ, RZ, UR6 ;  /* 0x00000006ff0f7e24 */ /* 0x002fc8000f8e00ff */
[----:B------:R1:W2:Y:S03]  /*1beb0*/  SYNCS.PHASECHK.TRANS64.TRYWAIT P1, [R15+URZ+0x33430], R10 ;  /* 0x0334300a0f0075a7 */ /* 0x0002a6000802017f */
[----:B--2---:R-:W-:Y:S05]  /*1bec0*/  @!P1 NANOSLEEP.SYNCS 0x989680 ;  /* 0x009896800000995d */ /* 0x004fea0003900000 */
[----:B------:R-:W2:Y:S02]  /*1bed0*/  @!P1 SYNCS.PHASECHK.TRANS64 P1, [R15+URZ+0x33430], R10 ;  /* 0x0334300a0f0095a7 */ /* 0x000ea4000802007f */
[----:B--2---:R-:W-:Y:S05]  /*1bee0*/  @!P1 BRA `(.L_x_1142) ;  /* 0xfffffffc00ec9947 */ /* 0x004fea000383ffff */
[----:B------:R-:W-:Y:S05]  /*1bef0*/  BRA `(.L_x_1139) ;  /* 0xfffffea4006c7947 */ /* 0x000fea000383ffff */
.L_x_1146:
[----:B-1----:R-:W-:-:S04]  /*1bf00*/  IMAD.U32 R15, RZ, RZ, UR6 ;  /* 0x00000006ff0f7e24 */ /* 0x002fc8000f8e00ff */
[----:B------:R1:W2:Y:S03]  /*1bf10*/  SYNCS.PHASECHK.TRANS64.TRYWAIT P1, [R15+URZ+0x33450], R10 ;  /* 0x0334500a0f0075a7 */ /* 0x0002a6000802017f */
[----:B--2---:R-:W-:Y:S05]  /*1bf20*/  @!P1 NANOSLEEP.SYNCS 0x989680 ;  /* 0x009896800000995d */ /* 0x004fea0003900000 */
[----:B------:R-:W2:Y:S02]  /*1bf30*/  @!P1 SYNCS.PHASECHK.TRANS64 P1, [R15+URZ+0x33450], R10 ;  /* 0x0334500a0f0095a7 */ /* 0x000ea4000802007f */
[----:B--2---:R-:W-:Y:S05]  /*1bf40*/  @!P1 BRA `(.L_x_1146) ;  /* 0xfffffffc00ec9947 */ /* 0x004fea000383ffff */
[----:B------:R-:W-:Y:S05]  /*1bf50*/  BRA `(.L_x_1143) ;  /* 0xfffffeb000687947 */ /* 0x000fea000383ffff */
.L_x_1164:
[----:B-1----:R-:W-:-:S04]  /*1bf60*/  IMAD.U32 R3, RZ, RZ, UR6 ;  /* 0x00000006ff037e24 */ /* 0x002fc8000f8e00ff */
[----:B------:R1:W2:Y:S03]  /*1bf70*/  SYNCS.PHASECHK.TRANS64.TRYWAIT P1, [R3+URZ+0x33430], R0 ;  /* 0x03343000030075a7 */ /* 0x0002a6000802017f */
[----:B--2---:R-:W-:Y:S05]  /*1bf80*/  @!P1 NANOSLEEP.SYNCS 0x989680 ;  /* 0x009896800000995d */ /* 0x004fea0003900000 */
[----:B------:R-:W2:Y:S02]  /*1bf90*/  @!P1 SYNCS.PHASECHK.TRANS64 P1, [R3+URZ+0x33430], R0 ;  /* 0x03343000030095a7 */ /* 0x000ea4000802007f */
[----:B--2---:R-:W-:Y:S05]  /*1bfa0*/  @!P1 BRA `(.L_x_1164) ;  /* 0xfffffffc00ec9947 */ /* 0x004fea000383ffff */
[----:B------:R-:W-:Y:S05]  /*1bfb0*/  BRA `(.L_x_1161) ;  /* 0xfffffef000807947 */ /* 0x000fea000383ffff */
.L_x_1168:
[----:B-1----:R-:W-:-:S04]  /*1bfc0*/  IMAD.U32 R3, RZ, RZ, UR6 ;  /* 0x00000006ff037e24 */ /* 0x002fc8000f8e00ff */
[----:B------:R1:W2:Y:S03]  /*1bfd0*/  SYNCS.PHASECHK.TRANS64.TRYWAIT P1, [R3+URZ+0x33450], R0 ;  /* 0x03345000030075a7 */ /* 0x0002a6000802017f */
[----:B--2---:R-:W-:Y:S05]  /*1bfe0*/  @!P1 NANOSLEEP.SYNCS 0x989680 ;  /* 0x009896800000995d */ /* 0x004fea0003900000 */
[----:B------:R-:W2:Y:S02]  /*1bff0*/  @!P1 SYNCS.PHASECHK.TRANS64 P1, [R3+URZ+0x33450], R0 ;  /* 0x03345000030095a7 */ /* 0x000ea4000802007f */
[----:B--2---:R-:W-:Y:S05]  /*1c000*/  @!P1 BRA `(.L_x_1168) ;  /* 0xfffffffc00ec9947 */ /* 0x004fea000383ffff */
[----:B------:R-:W-:Y:S05]  /*1c010*/  BRA `(.L_x_1165) ;  /* 0xfffffefc00887947 */ /* 0x000fea000383ffff */
.L_x_1175:
[----:B-1----:R-:W-:-:S04]  /*1c020*/  IMAD.U32 R3, RZ, RZ, UR6 ;  /* 0x00000006ff037e24 */ /* 0x002fc8000f8e00ff */
[----:B------:R1:W2:Y:S03]  /*1c030*/  SYNCS.PHASECHK.TRANS64.TRYWAIT P1, [R3+URZ+0x33430], R0 ;  /* 0x03343000030075a7 */ /* 0x0002a6000802017f */
[----:B--2---:R-:W-:Y:S05]  /*1c040*/  @!P1 NANOSLEEP.SYNCS 0x989680 ;  /* 0x009896800000995d */ /* 0x004fea0003900000 */
[----:B------:R-:W2:Y:S02]  /*1c050*/  @!P1 SYNCS.PHASECHK.TRANS64 P1, [R3+URZ+0x33430], R0 ;  /* 0x03343000030095a7 */ /* 0x000ea4000802007f */
[----:B--2---:R-:W-:Y:S05]  /*1c060*/  @!P1 BRA `(.L_x_1175) ;  /* 0xfffffffc00ec9947 */ /* 0x004fea000383ffff */
[----:B------:R-:W-:Y:S05]  /*1c070*/  BRA `(.L_x_1172) ;  /* 0xffffff2000307947 */ /* 0x000fea000383ffff */
.L_x_1179:
[----:B-1----:R-:W-:-:S04]  /*1c080*/  IMAD.U32 R3, RZ, RZ, UR6 ;  /* 0x00000006ff037e24 */ /* 0x002fc8000f8e00ff */
[----:B------:R1:W2:Y:S03]  /*1c090*/  SYNCS.PHASECHK.TRANS64.TRYWAIT P1, [R3+URZ+0x33450], R0 ;  /* 0x03345000030075a7 */ /* 0x0002a6000802017f */
[----:B--2---:R-:W-:Y:S05]  /*1c0a0*/  @!P1 NANOSLEEP.SYNCS 0x989680 ;  /* 0x009896800000995d */ /* 0x004fea0003900000 */
[----:B------:R-:W2:Y:S02]  /*1c0b0*/  @!P1 SYNCS.PHASECHK.TRANS64 P1, [R3+URZ+0x33450], R0 ;  /* 0x03345000030095a7 */ /* 0x000ea4000802007f */
[----:B--2---:R-:W-:Y:S05]  /*1c0c0*/  @!P1 BRA `(.L_x_1179) ;  /* 0xfffffffc00ec9947 */ /* 0x004fea000383ffff */
[----:B------:R-:W-:Y:S05]  /*1c0d0*/  BRA `(.L_x_1176) ;  /* 0xffffff2c00387947 */ /* 0x000fea000383ffff */
.L_x_1193:
[----:B-1----:R-:W-:-:S04]  /*1c0e0*/  IMAD.U32 R5, RZ, RZ, UR9 ;  /* 0x00000009ff057e24 */ /* 0x002fc8000f8e00ff */
[----:B------:R1:W2:Y:S03]  /*1c0f0*/  SYNCS.PHASECHK.TRANS64.TRYWAIT P1, [R5+URZ+0x33450], R4 ;  /* 0x03345004050075a7 */ /* 0x0002a6000802017f */
[----:B--2---:R-:W-:Y:S05]  /*1c100*/  @!P1 NANOSLEEP.SYNCS 0x989680 ;  /* 0x009896800000995d */ /* 0x004fea0003900000 */
[----:B------:R-:W2:Y:S02]  /*1c110*/  @!P1 SYNCS.PHASECHK.TRANS64 P1, [R5+URZ+0x33450], R4 ;  /* 0x03345004050095a7 */ /* 0x000ea4000802007f */
[----:B--2---:R-:W-:Y:S05]  /*1c120*/  @!P1 BRA `(.L_x_1193) ;  /* 0xfffffffc00ec9947 */ /* 0x004fea000383ffff */
[----:B------:R-:W-:Y:S05]  /*1c130*/  BRA `(.L_x_1192) ;  /* 0xffffff6800987947 */ /* 0x000fea000383ffff */
.L_x_1241:
[----:B------:R-:W-:Y:S02]  /*1c140*/  IMAD.MOV.U32 R13, RZ, RZ, R4 ;  /* 0x000000ffff0d7224 */ /* 0x000fe400078e0004 */
[----:B------:R-:W-:Y:S02]  /*1c150*/  IMAD.MOV.U32 R12, RZ, RZ, RZ ;  /* 0x000000ffff0c7224 */ /* 0x000fe400078e00ff */
[----:B------:R-:W-:Y:S02]  /*1c160*/  IMAD.MOV.U32 R11, RZ, RZ, 0x1f ;  /* 0x0000001fff0b7424 */ /* 0x000fe400078e00ff */
[----:B------:R-:W-:-:S07]  /*1c170*/  IMAD.MOV.U32 R15, RZ, RZ, -0x1 ;  /* 0xffffffffff0f7424 */ /* 0x000fce00078e00ff */
[----:B------:R-:W-:Y:S05]  /*1c180*/  WARPSYNC.COLLECTIVE R15, `(.L_x_1312) ;  /* 0x000000000f087348 */ /* 0x000fea0003c00000 */
[----:B------:R0:W1:Y:S02]  /*1c190*/  SHFL.IDX P6, R14, R13, R12, R11 ;  /* 0x0000000c0d0e7389 */ /* 0x00006400000c000b */
[----:B01----:R-:W-:Y:S01]  /*1c1a0*/  ENDCOLLECTIVE ;  /* 0x000000000000791b */ /* 0x003fe20003800000 */
.L_x_1312:
[----:B------:R-:W-:Y:S05]  /*1c1b0*/  BRA `(.L_x_1313) ;  /* 0xffffffc400747947 */ /* 0x000fea000383ffff */
.L_x_1243:
[----:B------:R-:W-:Y:S01]  /*1c1c0*/  BSSY B0, `(.L_x_1314) ;  /* 0x0000006000007945 */ /* 0x000fe20003800000 */
[----:B------:R-:W-:-:S07]  /*1c1d0*/  IMAD.MOV.U32 R15, RZ, RZ, -0x1 ;  /* 0xffffffffff0f7424 */ /* 0x000fce00078e00ff */
[----:B------:R-:W-:Y:S05]  /*1c1e0*/  WARPSYNC.COLLECTIVE R15, `(.L_x_1315) ;  /* 0x000000000f0c7348 */ /* 0x000fea0003c00000 */
[----:B------:R-:W-:Y:S02]  /*1c1f0*/  ELECT P6, UR62, PT ;  /* 0x00000000003e782f */ /* 0x000fe400038c0000 */
[----:B------:R-:W-:Y:S01]  /*1c200*/  MOV R14, UR62 ;  /* 0x0000003e000e7c02 */ /* 0x000fe20008000f00 */
[----:B------:R-:W-:Y:S10]  /*1c210*/  ENDCOLLECTIVE ;  /* 0x000000000000791b */ /* 0x000ff40003800000 */
.L_x_1315:
[----:B------:R-:W-:Y:S05]  /*1c220*/  BSYNC B0 ;  /* 0x0000000000007941 */ /* 0x000fea0003800000 */
.L_x_1314:
[----:B------:R-:W-:Y:S05]  /*1c230*/  BRA `(.L_x_1316) ;  /* 0xffffffc400747947 */ /* 0x000fea000383ffff */
.L_x_1246:
[----:B0-----:R0:W1:Y:S02]  /*1c240*/  SYNCS.PHASECHK.TRANS64.TRYWAIT P2, [R4+URZ+0x33480], R3 ;  /* 0x03348003040075a7 */ /* 0x001064000804017f */
[----:B-1----:R-:W-:Y:S05]  /*1c250*/  @!P2 NANOSLEEP.SYNCS 0x989680 ;  /* 0x009896800000a95d */ /* 0x002fea0003900000 */
[----:B------:R-:W1:Y:S02]  /*1c260*/  @!P2 SYNCS.PHASECHK.TRANS64 P2, [R4+URZ+0x33480], R3 ;  /* 0x033480030400a5a7 */ /* 0x000e64000804007f */
[----:B-1----:R-:W-:Y:S05]  /*1c270*/  @!P2 BRA `(.L_x_1246) ;  /* 0xfffffffc00f0a947 */ /* 0x002fea000383ffff */
[----:B------:R-:W-:Y:S05]  /*1c280*/  BRA `(.L_x_1317) ;  /* 0xffffffc400cc7947 */ /* 0x000fea000383ffff */
.L_x_1248:
[----:B-1----:R1:W2:Y:S02]  /*1c290*/  SYNCS.PHASECHK.TRANS64.TRYWAIT P2, [R4+URZ+0x33440], R3 ;  /* 0x03344003040075a7 */ /* 0x0022a4000804017f */
[----:B--2---:R-:W-:Y:S05]  /*1c2a0*/  @!P2 NANOSLEEP.SYNCS 0x989680 ;  /* 0x009896800000a95d */ /* 0x004fea0003900000 */
[----:B------:R-:W2:Y:S02]  /*1c2b0*/  @!P2 SYNCS.PHASECHK.TRANS64 P2, [R4+URZ+0x33440], R3 ;  /* 0x033440030400a5a7 */ /* 0x000ea4000804007f */
[----:B--2---:R-:W-:Y:S05]  /*1c2c0*/  @!P2 BRA `(.L_x_1248) ;  /* 0xfffffffc00f0a947 */ /* 0x004fea000383ffff */
[----:B------:R-:W-:Y:S05]  /*1c2d0*/  BRA `(.L_x_1318) ;  /* 0xffffffc8004c7947 */ /* 0x000fea000383ffff */
.L_x_1251:
[----:B0-----:R-:W-:-:S04]  /*1c2e0*/  IMAD.U32 R5, RZ, RZ, UR41 ;  /* 0x00000029ff057e24 */ /* 0x001fc8000f8e00ff */
[----:B------:R0:W1:Y:S03]  /*1c2f0*/  SYNCS.PHASECHK.TRANS64.TRYWAIT P0, [R5+URZ+0x33420], R2 ;  /* 0x03342002050075a7 */ /* 0x000066000800017f */
[----:B-1----:R-:W-:Y:S05]  /*1c300*/  @!P0 NANOSLEEP.SYNCS 0x989680 ;  /* 0x009896800000895d */ /* 0x002fea0003900000 */
[----:B------:R-:W1:Y:S02]  /*1c310*/  @!P0 SYNCS.PHASECHK.TRANS64 P0, [R5+URZ+0x33420], R2 ;  /* 0x03342002050085a7 */ /* 0x000e64000800007f */
[----:B-1----:R-:W-:Y:S05]  /*1c320*/  @!P0 BRA `(.L_x_1251) ;  /* 0xfffffffc00ec8947 */ /* 0x002fea000383ffff */
[----:B------:R-:W-:Y:S05]  /*1c330*/  BRA `(.L_x_1319) ;  /* 0xffffffcc00687947 */ /* 0x000fea000383ffff */
.L_x_1257:
[----:B0-----:R0:W1:Y:S02]  /*1c340*/  SYNCS.PHASECHK.TRANS64.TRYWAIT P0, [R6+URZ+0x33480], R5 ;  /* 0x03348005060075a7 */ /* 0x001064000800017f */
[----:B-1----:R-:W-:Y:S05]  /*1c350*/  @!P0 NANOSLEEP.SYNCS 0x989680 ;  /* 0x009896800000895d */ /* 0x002fea0003900000 */
[----:B------:R-:W1:Y:S02]  /*1c360*/  @!P0 SYNCS.PHASECHK.TRANS64 P0, [R6+URZ+0x33480], R5 ;  /* 0x03348005060085a7 */ /* 0x000e64000800007f */
[----:B-1----:R-:W-:Y:S05]  /*1c370*/  @!P0 BRA `(.L_x_1257) ;  /* 0xfffffffc00f08947 */ /* 0x002fea000383ffff */
[----:B------:R-:W-:Y:S05]  /*1c380*/  BRA `(.L_x_1320) ;  /* 0xffffffcc00fc7947 */ /* 0x000fea000383ffff */
.L_x_1264:
[----:B-1----:R1:W2:Y:S02]  /*1c390*/  SYNCS.PHASECHK.TRANS64.TRYWAIT P0, [R6+URZ+0x33440], R5 ;  /* 0x03344005060075a7 */ /* 0x0022a4000800017f */
[----:B--2---:R-:W-:Y:S05]  /*1c3a0*/  @!P0 NANOSLEEP.SYNCS 0x989680 ;  /* 0x009896800000895d */ /* 0x004fea0003900000 */
[----:B------:R-:W2:Y:S02]  /*1c3b0*/  @!P0 SYNCS.PHASECHK.TRANS64 P0, [R6+URZ+0x33440], R5 ;  /* 0x03344005060085a7 */ /* 0x000ea4000800007f */
[----:B--2---:R-:W-:Y:S05]  /*1c3c0*/  @!P0 BRA `(.L_x_1264) ;  /* 0xfffffffc00f08947 */ /* 0x004fea000383ffff */
[----:B------:R-:W-:Y:S05]  /*1c3d0*/  BRA `(.L_x_1321) ;  /* 0xffffffd000fc7947 */ /* 0x000fea000383ffff */
.L_x_1272:
[----:B0-----:R0:W1:Y:S02]  /*1c3e0*/  SYNCS.PHASECHK.TRANS64.TRYWAIT P2, [R13+URZ+0x33470], R4 ;  /* 0x033470040d0075a7 */ /* 0x001064000804017f */
[----:B-1----:R-:W-:Y:S05]  /*1c3f0*/  @!P2 NANOSLEEP.SYNCS 0x989680 ;  /* 0x009896800000a95d */ /* 0x002fea0003900000 */
[----:B------:R-:W1:Y:S02]  /*1c400*/  @!P2 SYNCS.PHASECHK.TRANS64 P2, [R13+URZ+0x33470], R4 ;  /* 0x033470040d00a5a7 */ /* 0x000e64000804007f */
[----:B-1----:R-:W-:Y:S05]  /*1c410*/  @!P2 BRA `(.L_x_1272) ;  /* 0xfffffffc00f0a947 */ /* 0x002fea000383ffff */
[----:B------:R-:W-:Y:S05]  /*1c420*/  BRA `(.L_x_1322) ;  /* 0xffffffd800107947 */ /* 0x000fea000383ffff */
.L_x_1274:
[----:B0-----:R0:W1:Y:S02]  /*1c430*/  SYNCS.PHASECHK.TRANS64.TRYWAIT P2, [R13+URZ+0x33460], R4 ;  /* 0x033460040d0075a7 */ /* 0x001064000804017f */
[----:B-1----:R-:W-:Y:S05]  /*1c440*/  @!P2 NANOSLEEP.SYNCS 0x989680 ;  /* 0x009896800000a95d */ /* 0x002fea0003900000 */
[----:B------:R-:W1:Y:S02]  /*1c450*/  @!P2 SYNCS.PHASECHK.TRANS64 P2, [R13+URZ+0x33460], R4 ;  /* 0x033460040d00a5a7 */ /* 0x000e64000804007f */
[----:B-1----:R-:W-:Y:S05]  /*1c460*/  @!P2 BRA `(.L_x_1274) ;  /* 0xfffffffc00f0a947 */ /* 0x002fea000383ffff */
[----:B------:R-:W-:Y:S05]  /*1c470*/  BRA `(.L_x_1323) ;  /* 0xffffffd800187947 */ /* 0x000fea000383ffff */
.L_x_1281:
[----:B0-----:R0:W1:Y:S02]  /*1c480*/  SYNCS.PHASECHK.TRANS64.TRYWAIT P0, [R3+URZ+0x33470], R0 ;  /* 0x03347000030075a7 */ /* 0x001064000800017f */
[----:B-1----:R-:W-:Y:S05]  /*1c490*/  @!P0 NANOSLEEP.SYNCS 0x989680 ;  /* 0x009896800000895d */ /* 0x002fea0003900000 */
[----:B------:R-:W1:Y:S02]  /*1c4a0*/  @!P0 SYNCS.PHASECHK.TRANS64 P0, [R3+URZ+0x33470], R0 ;  /* 0x03347000030085a7 */ /* 0x000e64000800007f */
[----:B-1----:R-:W-:Y:S05]  /*1c4b0*/  @!P0 BRA `(.L_x_1281) ;  /* 0xfffffffc00f08947 */ /* 0x002fea000383ffff */
[----:B------:R-:W-:Y:S05]  /*1c4c0*/  BRA `(.L_x_1324) ;  /* 0xffffffe000407947 */ /* 0x000fea000383ffff */
.L_x_1283:
[----:B0-----:R0:W1:Y:S02]  /*1c4d0*/  SYNCS.PHASECHK.TRANS64.TRYWAIT P0, [R3+URZ+0x33460], R0 ;  /* 0x03346000030075a7 */ /* 0x001064000800017f */
[----:B-1----:R-:W-:Y:S05]  /*1c4e0*/  @!P0 NANOSLEEP.SYNCS 0x989680 ;  /* 0x009896800000895d */ /* 0x002fea0003900000 */
[----:B------:R-:W1:Y:S02]  /*1c4f0*/  @!P0 SYNCS.PHASECHK.TRANS64 P0, [R3+URZ+0x33460], R0 ;  /* 0x03346000030085a7 */ /* 0x000e64000800007f */
[----:B-1----:R-:W-:Y:S05]  /*1c500*/  @!P0 BRA `(.L_x_1283) ;  /* 0xfffffffc00f08947 */ /* 0x002fea000383ffff */
[----:B------:R-:W-:Y:S05]  /*1c510*/  BRA `(.L_x_1325) ;  /* 0xffffffe000447947 */ /* 0x000fea000383ffff */
.L_x_1296:
[----:B0-----:R0:W1:Y:S02]  /*1c520*/  SYNCS.PHASECHK.TRANS64.TRYWAIT P0, [R3+URZ+0x33420], R0 ;  /* 0x03342000030075a7 */ /* 0x001064000800017f */
[----:B-1----:R-:W-:Y:S05]  /*1c530*/  @!P0 NANOSLEEP.SYNCS 0x989680 ;  /* 0x009896800000895d */ /* 0x002fea0003900000 */
[----:B------:R-:W1:Y:S02]  /*1c540*/  @!P0 SYNCS.PHASECHK.TRANS64 P0, [R3+URZ+0x33420], R0 ;  /* 0x03342000030085a7 */ /* 0x000e64000800007f */
[----:B-1----:R-:W-:Y:S05]  /*1c550*/  @!P0 BRA `(.L_x_1296) ;  /* 0xfffffffc00f08947 */ /* 0x002fea000383ffff */
[----:B------:R-:W-:Y:S05]  /*1c560*/  BRA `(.L_x_1326) ;  /* 0xfffffff4004c7947 */ /* 0x000fea000383ffff */
.L_x_1297:
        /* <DEDUP_REMOVED lines=11> */
.L_x_1328:
[----:B------:R-:W-:Y:S05]  /*1c620*/  BSYNC B0 ;  /* 0x0000000000007941 */ /* 0x000fea0003800000 */
.L_x_1327:
[----:B------:R-:W-:Y:S05]  /*1c630*/  BRA `(.L_x_1329) ;  /* 0xfffffff400347947 */ /* 0x000fea000383ffff */
.L_x_1300:
[----:B------:R-:W-:Y:S01]  /*1c640*/  BSSY B1, `(.L_x_1330) ;  /* 0x0000006000017945 */ /* 0x000fe20003800000 */
[----:B------:R-:W-:-:S07]  /*1c650*/  IMAD.MOV.U32 R15, RZ, RZ, -0x1 ;  /* 0xffffffffff0f7424 */ /* 0x000fce00078e00ff */
[----:B0-----:R-:W-:Y:S05]  /*1c660*/  WARPSYNC.COLLECTIVE R15, `(.L_x_1331) ;  /* 0x000000000f0c7348 */ /* 0x001fea0003c00000 */
[----:B------:R-:W-:Y:S02]  /*1c670*/  ELECT P6, UR62, PT ;  /* 0x00000000003e782f */ /* 0x000fe400038c0000 */
[----:B------:R-:W-:Y:S01]  /*1c680*/  MOV R14, UR62 ;  /* 0x0000003e000e7c02 */ /* 0x000fe20008000f00 */
[----:B0-----:R-:W-:Y:S10]  /*1c690*/  ENDCOLLECTIVE ;  /* 0x000000000000791b */ /* 0x001ff40003800000 */
.L_x_1331:
[----:B------:R-:W-:Y:S05]  /*1c6a0*/  BSYNC B1 ;  /* 0x0000000000017941 */ /* 0x000fea0003800000 */
.L_x_1330:
[----:B------:R-:W-:Y:S05]  /*1c6b0*/  BRA `(.L_x_1332) ;  /* 0xfffffff4002c7947 */ /* 0x000fea000383ffff */
.L_x_1302:
[----:B0-----:R0:W1:Y:S02]  /*1c6c0*/  SYNCS.PHASECHK.TRANS64.TRYWAIT P1, [R7+URZ], R4 ;  /* 0x00000004070075a7 */ /* 0x001064000802017f */
[----:B-1----:R-:W-:Y:S05]  /*1c6d0*/  @!P1 NANOSLEEP.SYNCS 0x989680 ;  /* 0x009896800000995d */ /* 0x002fea0003900000 */
[----:B------:R-:W1:Y:S02]  /*1c6e0*/  @!P1 SYNCS.PHASECHK.TRANS64 P1, [R7+URZ], R4 ;  /* 0x00000004070095a7 */ /* 0x000e64000802007f */
[----:B-1----:R-:W-:Y:S05]  /*1c6f0*/  @!P1 BRA `(.L_x_1302) ;  /* 0xfffffffc00f09947 */ /* 0x002fea000383ffff */
[----:B------:R-:W-:Y:S05]  /*1c700*/  BRA `(.L_x_1333) ;  /* 0xfffffff400607947 */ /* 0x000fea000383ffff */
.L_x_1303:
[----:B-1----:R1:W2:Y:S02]  /*1c710*/  SYNCS.PHASECHK.TRANS64.TRYWAIT P1, [R5+URZ], R0 ;  /* 0x00000000050075a7 */ /* 0x0022a4000802017f */
[----:B--2---:R-:W-:Y:S05]  /*1c720*/  @!P1 NANOSLEEP.SYNCS 0x989680 ;  /* 0x009896800000995d */ /* 0x004fea0003900000 */
[----:B------:R-:W2:Y:S02]  /*1c730*/  @!P1 SYNCS.PHASECHK.TRANS64 P1, [R5+URZ], R0 ;  /* 0x00000000050095a7 */ /* 0x000ea4000802007f */
[----:B--2---:R-:W-:Y:S05]  /*1c740*/  @!P1 BRA `(.L_x_1303) ;  /* 0xfffffffc00f09947 */ /* 0x004fea000383ffff */
[----:B------:R-:W-:Y:S05]  /*1c750*/  BRA `(.L_x_1334) ;  /* 0xfffffff400547947 */ /* 0x000fea000383ffff */
.L_x_1305:
[----:B-1----:R1:W2:Y:S02]  /*1c760*/  SYNCS.PHASECHK.TRANS64.TRYWAIT P1, [R5+URZ+0x33460], R4 ;  /* 0x03346004050075a7 */ /* 0x0022a4000802017f */
[----:B--2---:R-:W-:Y:S05]  /*1c770*/  @!P1 NANOSLEEP.SYNCS 0x989680 ;  /* 0x009896800000995d */ /* 0x004fea0003900000 */
[----:B------:R-:W2:Y:S02]  /*1c780*/  @!P1 SYNCS.PHASECHK.TRANS64 P1, [R5+URZ+0x33460], R4 ;  /* 0x03346004050095a7 */ /* 0x000ea4000802007f */
[----:B--2---:R-:W-:Y:S05]  /*1c790*/  @!P1 BRA `(.L_x_1305) ;  /* 0xfffffffc00f09947 */ /* 0x004fea000383ffff */
[----:B------:R-:W-:Y:S05]  /*1c7a0*/  BRA `(.L_x_1335) ;  /* 0xfffffff400547947 */ /* 0x000fea000383ffff */
.L_x_1307:
[----:B--2---:R2:W3:Y:S02]  /*1c7b0*/  SYNCS.PHASECHK.TRANS64.TRYWAIT P1, [R3+URZ+0x33460], R0 ;  /* 0x03346000030075a7 */ /* 0x0044e4000802017f */
[----:B---3--:R-:W-:Y:S05]  /*1c7c0*/  @!P1 NANOSLEEP.SYNCS 0x989680 ;  /* 0x009896800000995d */ /* 0x008fea0003900000 */
[----:B------:R-:W3:Y:S02]  /*1c7d0*/  @!P1 SYNCS.PHASECHK.TRANS64 P1, [R3+URZ+0x33460], R0 ;  /* 0x03346000030095a7 */ /* 0x000ee4000802007f */
[----:B---3--:R-:W-:Y:S05]  /*1c7e0*/  @!P1 BRA `(.L_x_1307) ;  /* 0xfffffffc00f09947 */ /* 0x008fea000383ffff */
[----:B------:R-:W-:Y:S05]  /*1c7f0*/  BRA `(.L_x_1336) ;  /* 0xfffffff400547947 */ /* 0x000fea000383ffff */
.L_x_1309:
[----:B---3--:R3:W4:Y:S02]  /*1c800*/  SYNCS.PHASECHK.TRANS64.TRYWAIT P0, [R5+URZ+0x33480], R4 ;  /* 0x03348004050075a7 */ /* 0x008724000800017f */
[----:B----4-:R-:W-:Y:S05]  /*1c810*/  @!P0 NANOSLEEP.SYNCS 0x989680 ;  /* 0x009896800000895d */ /* 0x010fea0003900000 */
[----:B------:R-:W4:Y:S02]  /*1c820*/  @!P0 SYNCS.PHASECHK.TRANS64 P0, [R5+URZ+0x33480], R4 ;  /* 0x03348004050085a7 */ /* 0x000f24000800007f */
[----:B----4-:R-:W-:Y:S05]  /*1c830*/  @!P0 BRA `(.L_x_1309) ;  /* 0xfffffffc00f08947 */ /* 0x010fea000383ffff */
[----:B------:R-:W-:Y:S05]  /*1c840*/  BRA `(.L_x_1310) ;  /* 0xfffffff400507947 */ /* 0x000fea000383ffff */
.L_x_1337:
        /* <DEDUP_REMOVED lines=11> */
.L_x_2702:


//--------------------- .text._ZN7cutlass13device_kernelIN5flash11enable_sm90INS1_16FlashAttnFwdSm90INS1_25CollectiveMainloopFwdSm90ILi2EN4cute5tupleIJNS5_1CILi1EEES8_S8_EEENS6_IJNS7_ILi128EEENS7_ILi160EEENS7_ILi192EEEEEELi192ENS_12float_e4m3_tEfNS_4arch4Sm90ELb0ELb1ELb0ELb1ELb0ELb1ELb0ELb1ELb1ELb0ELb0ELb0EEENS1_21CollectiveEpilogueFwdINS6_IJSA_SC_SB_EEES9_NS_10bfloat16_tESG_Li256ELb1ELb0ELb0ELb1EEENS1_36VarlenDynamicPersistentTileSchedulerILi128ELi160ELi256ELi128ELb0ELb0ELb1ELb1ELb0ELb1EEEEEEEEEvNT_6ParamsE --------------------------
	.section	.text._ZN7cutlass13device_kernelIN5flash11enable_sm90INS1_16FlashAttnFwdSm90INS1_25CollectiveMainloopFwdSm90ILi2EN4cute5tupleIJNS5_1CILi1EEES8_S8_EEENS6_IJNS7_ILi128EEENS7_ILi160EEENS7_ILi192EEEEEELi192ENS_12float_e4m3_tEfNS_4arch4Sm90ELb0ELb1ELb0ELb1ELb0ELb1ELb0ELb1ELb1ELb0ELb0ELb0EEENS1_21CollectiveEpilogueFwdINS6_IJSA_SC_SB_EEES9_NS_10bfloat16_tESG_Li256ELb1ELb0ELb0ELb1EEENS1_36VarlenDynamicPersistentTileSchedulerILi128ELi160ELi256ELi128ELb0ELb0ELb1ELb1ELb0ELb1EEEEEEEEEvNT_6ParamsE,"ax",@progbits
	.align	128
.text._ZN7cutlass13device_kernelIN5flash11enable_sm90INS1_16FlashAttnFwdSm90INS1_25CollectiveMainloopFwdSm90ILi2EN4cute5tupleIJNS5_1CILi1EEES8_S8_EEENS6_IJNS7_ILi128EEENS7_ILi160EEENS7_ILi192EEEEEELi192ENS_12float_e4m3_tEfNS_4arch4Sm90ELb0ELb1ELb0ELb1ELb0ELb1ELb0ELb1ELb1ELb0ELb0ELb0EEENS1_21CollectiveEpilogueFwdINS6_IJSA_SC_SB_EEES9_NS_10bfloat16_tESG_Li256ELb1ELb0ELb0ELb1EEENS1_36VarlenDynamicPersistentTileSchedulerILi128ELi160ELi256ELi128ELb0ELb0ELb1ELb1ELb0ELb1EEEEEEEEEvNT_6ParamsE:
        .type           _ZN7cutlass13device_kernelIN5flash11enable_sm90INS1_16FlashAttnFwdSm90INS1_25CollectiveMainloopFwdSm90ILi2EN4cute5tupleIJNS5_1CILi1EEES8_S8_EEENS6_IJNS7_ILi128EEENS7_ILi160EEENS7_ILi192EEEEEELi192ENS_12float_e4m3_tEfNS_4arch4Sm90ELb0ELb1ELb0ELb1ELb0ELb1ELb0ELb1ELb1ELb0ELb0ELb0EEENS1_21CollectiveEpilogueFwdINS6_IJSA_SC_SB_EEES9_NS_10bfloat16_tESG_Li256ELb1ELb0ELb0ELb1EEENS1_36VarlenDynamicPersistentTileSchedulerILi128ELi160ELi256ELi128ELb0ELb0ELb1ELb1ELb0ELb1EEEEEEEEEvNT_6ParamsE,@function
        .size           _ZN7cutlass13device_kernelIN5flash11enable_sm90INS1_16FlashAttnFwdSm90INS1_25CollectiveMainloopFwdSm90ILi2EN4cute5tupleIJNS5_1CILi1EEES8_S8_EEENS6_IJNS7_ILi128EEENS7_ILi160EEENS7_ILi192EEEEEELi192ENS_12float_e4m3_tEfNS_4arch4Sm90ELb0ELb1ELb0ELb1ELb0ELb1ELb0ELb1ELb1ELb0ELb0ELb0EEENS1_21CollectiveEpilogueFwdINS6_IJSA_SC_SB_EEES9_NS_10bfloat16_tESG_Li256ELb1ELb0ELb0ELb1EEENS1_36VarlenDynamicPersistentTileSchedulerILi128ELi160ELi256ELi128ELb0ELb0ELb1ELb1ELb0ELb1EEEEEEEEEvNT_6ParamsE,(.L_x_2703 - _ZN7cutlass13device_kernelIN5flash11enable_sm90INS1_16FlashAttnFwdSm90INS1_25CollectiveMainloopFwdSm90ILi2EN4cute5tupleIJNS5_1CILi1EEES8_S8_EEENS6_IJNS7_ILi128EEENS7_ILi160EEENS7_ILi192EEEEEELi192ENS_12float_e4m3_tEfNS_4arch4Sm90ELb0ELb1ELb0ELb1ELb0ELb1ELb0ELb1ELb1ELb0ELb0ELb0EEENS1_21CollectiveEpilogueFwdINS6_IJSA_SC_SB_EEES9_NS_10bfloat16_tESG_Li256ELb1ELb0ELb0ELb1EEENS1_36VarlenDynamicPersistentTileSchedulerILi128ELi160ELi256ELi128ELb0ELb0ELb1ELb1ELb0ELb1EEEEEEEEEvNT_6ParamsE)
        .other          _ZN7cutlass13device_kernelIN5flash11enable_sm90INS1_16FlashAttnFwdSm90INS1_25CollectiveMainloopFwdSm90ILi2EN4cute5tupleIJNS5_1CILi1EEES8_S8_EEENS6_IJNS7_ILi128EEENS7_ILi160EEENS7_ILi192EEEEEELi192ENS_12float_e4m3_tEfNS_4arch4Sm90ELb0ELb1ELb0ELb1ELb0ELb1ELb0ELb1ELb1ELb0ELb0ELb0EEENS1_21CollectiveEpilogueFwdINS6_IJSA_SC_SB_EEES9_NS_10bfloat16_tESG_Li256ELb1ELb0ELb0ELb1EEENS1_36VarlenDynamicPersistentTileSchedulerILi128ELi160ELi256ELi128ELb0ELb0ELb1ELb1ELb0ELb1EEEEEEEEEvNT_6ParamsE,@"STO_CUDA_ENTRY STV_DEFAULT"
_ZN7cutlass13device_kernelIN5flash11enable_sm90INS1_16FlashAttnFwdSm90INS1_25CollectiveMainloopFwdSm90ILi2EN4cute5tupleIJNS5_1CILi1EEES8_S8_EEENS6_IJNS7_ILi128EEENS7_ILi160EEENS7_ILi192EEEEEELi192ENS_12float_e4m3_tEfNS_4arch4Sm90ELb0ELb1ELb0ELb1ELb0ELb1ELb0ELb1ELb1ELb0ELb0ELb0EEENS1_21CollectiveEpilogueFwdINS6_IJSA_SC_SB_EEES9_NS_10bfloat16_tESG_Li256ELb1ELb0ELb0ELb1EEENS1_36VarlenDynamicPersistentTileSchedulerILi128ELi160ELi256ELi128ELb0ELb0ELb1ELb1ELb0ELb1EEEEEEEEEvNT_6ParamsE:
[----:B------:R-:W0:Y:S02]  /*0000*/  LDC R1, c[0x0][0x28] ;  /* 0x00000a00ff017b82 */ /* 0x000e240000000800 */
[----:B0-----:R-:W-:-:S05]  /*0010*/  VIADD R1, R1, 0xfffffcf0 ;  /* 0xfffffcf001017836 */ /* 0x001fca0000000000 */
[----:B------:R-:W-:Y:S01]  /*0020*/  R2UR UR4, R1 ;  /* 0x00000000010472ca */ /* 0x000fe200000e0000 */
[----:B------:R-:W0:Y:S01]  /*0030*/  S2R R3, SR_TID.X ;  /* 0x0000000000037919 */ /* 0x000e220000002100 */
[----:B------:R-:W-:Y:S01]  /*0040*/  ELECT P0, URZ, PT ;  /* 0x00000000003f782f */ /* 0x000fe20003800000 */
[----:B------:R-:W-:Y:S01]  /*0050*/  BSSY B0, `(.L_x_1338) ;  /* 0x000001b000007945 */ /* 0x000fe20003800000 */
[----:B------:R-:W-:Y:S01]  /*0060*/  ULDC UR44, c[0x0][0x20] ;  /* 0x00000800002c7ab9 */ /* 0x000fe20000000800 */
[----:B------:R-:W-:-:S08]  /*0070*/  ULDC UR43, c[0x0][0x24] ;  /* 0x00000900002b7ab9 */ /* 0x000fd00000000800 */
[----:B------:R-:W-:-:S04]  /*0080*/  UIADD3 UR44, UP0, UR4, UR44, URZ ;  /* 0x0000002c042c7290 */ /* 0x000fc8000ff1e03f */
[----:B------:R-:W-:Y:S01]  /*0090*/  UIADD3.X UR43, URZ, UR43, URZ, UP0, !UPT ;  /* 0x0000002b3f2b7290 */ /* 0x000fe200087fe43f */
        /* <DEDUP_REMOVED lines=22> */
.L_x_1339:
[----:B------:R-:W-:Y:S05]  /*0200*/  BSYNC B0 ;  /* 0x0000000000007941 */ /* 0x000fea0003800000 */
.L_x_1338:
        /* <DEDUP_REMOVED lines=41> */
.L_x_1340:
        /* <DEDUP_REMOVED lines=22> */
.L_x_1341:
        /* <DEDUP_REMOVED lines=18> */
.L_x_1342:
        /* <DEDUP_REMOVED lines=22> */
.L_x_1343:
        /* <DEDUP_REMOVED lines=22> */
.L_x_1344:
[----:B------:R-:W-:Y:S01]  /*09e0*/  PLOP3.LUT P0, PT, PT, PT, UP0, 0x80, 0x0 ;  /* 0x000000000000781c */ /* 0x000fe20003f0f008 */
[----:B------:R-:W-:Y:S01]  /*09f0*/  UMOV UR36, 0x1 ;  /* 0x0000000100247882 */ /* 0x000fe20000000000 */
[----:B------:R-:W-:Y:S01]  /*0a00*/  NOP ;  /* 0x0000000000007918 */ /* 0x000fe20000000000 */
[----:B------:R-:W-:Y:S01]  /*0a10*/  USEL UR36, UR36, 0x2, !UP0 ;  /* 0x0000000224247887 */ /* 0x000fe2000c000000 */
[----:B------:R-:W-:Y:S01]  /*0a20*/  ULDC.64 UR52, c[0x0][0x208] ;  /* 0x0000820000347ab9 */ /* 0x000fe20000000a00 */
[----:B012-4-:R-:W-:Y:S08]  /*0a30*/  BAR.SYNC.DEFER_BLOCKING 0x0 ;  /* 0x0000000000007b1d */ /* 0x017ff00000010000 */
[----:B------:R-:W-:Y:S05]  /*0a40*/  @!P0 BRA `(.L_x_1345) ;  /* 0x000001fc00488947 */ /* 0x000fea0003800000 */
.L_x_1346:
[----:B------:R-:W-:-:S08]  /*0a50*/  NOP ;  /* 0x0000000000007918 */ /* 0x000fd00000000000 */
[----:B------:R-:W0:Y:S02]  /*0a60*/  USETMAXREG.TRY_ALLOC.CTAPOOL UP0, 0xf0 ;  /* 0x000000f0000079c8 */ /* 0x000e240008000600 */
[----:B0-----:R-:W-:-:S13]  /*0a70*/  PLOP3.LUT P0, PT, PT, PT, UP0, 0x80, 0x0 ;  /* 0x000000000000781c */ /* 0x001fda0003f0f008 */
[----:B------:R-:W-:Y:S05]  /*0a80*/  @!P0 BRA `(.L_x_1346) ;  /* 0xfffffffc00f08947 */ /* 0x000fea000383ffff */
[----:B------:R-:W0:Y:S01]  /*0a90*/  S2R R0, SR_TID.X ;  /* 0x0000000000007919 */ /* 0x000e220000002100 */
[----:B------:R-:W1:Y:S01]  /*0aa0*/  S2UR UR37, SR_CgaCtaId ;  /* 0x00000000002579c3 */ /* 0x000e620000008800 */
[----:B------:R-:W-:Y:S01]  /*0ab0*/  UMOV UR38, 0x400 ;  /* 0x0000040000267882 */ /* 0x000fe20000000000 */
[----:B------:R-:W-:-:S06]  /*0ac0*/  LOP3.LUT R2, R2, 0xffffffdf, RZ, 0xc0, !PT ;  /* 0xffffffdf02027812 */ /* 0x000fcc00078ec0ff */
[----:B------:R-:W-:Y:S06]  /*0ad0*/  BAR.ARV 0x8, 0x120 ;  /* 0x0204800000007b1d */ /* 0x000fec0000002000 */
[----:B------:R-:W-:Y:S01]  /*0ae0*/  ULDC UR4, c[0x0][0xc14] ;  /* 0x0003050000047ab9 */ /* 0x000fe20000000800 */
[----:B------:R-:W-:Y:S04]  /*0af0*/  STL.64 [R1+0x2b8], RZ ;  /* 0x0002b8ff01007387 */ /* 0x000fe80000100a00 */
[----:B------:R-:W-:Y:S01]  /*0b00*/  STL [R1+0x2c0], RZ ;  /* 0x0002c0ff01007387 */ /* 0x000fe20000100800 */
[----:B-1----:R-:W-:Y:S01]  /*0b10*/  ULEA UR38, UR37, UR38, 0x18 ;  /* 0x0000002625267291 */ /* 0x002fe2000f8ec03f */
[----:B0-----:R-:W-:-:S04]  /*0b20*/  SHF.R.U32.HI R0, RZ, 0x7, R0 ;  /* 0x00000007ff007819 */ /* 0x001fc80000011600 */
[----:B------:R-:W-:-:S13]  /*0b30*/  ISETP.NE.AND P0, PT, R0, 0x1, PT ;  /* 0x000000010000780c */ /* 0x000fda0003f05270 */
[----:B------:R-:W-:Y:S01]  /*0b40*/  @P0 LOP3.LUT R2, R2, 0x20, RZ, 0xfc, !PT ;  /* 0x0000002002020812 */ /* 0x000fe200078efcff */
[----:B------:R-:W-:Y:S08]  /*0b50*/  @!P0 BAR.ARV 0x9, 0x100 ;  /* 0x0244000000008b1d */ /* 0x000ff00000002000 */
[----:B------:R-:W-:Y:S06]  /*0b60*/  BAR.SYNC.DEFER_BLOCKING 0x5, 0x180 ;  /* 0x0146000000007b1d */ /* 0x000fec0000010000 */
[----:B------:R-:W0:Y:S02]  /*0b70*/  LDS.128 R224, [UR38+0x334d0] ;  /* 0x0334d026ffe07984 */ /* 0x000e240008000c00 */
[----:B------:R-:W-:Y:S06]  /*0b80*/  BAR.ARV 0x4, 0x180 ;  /* 0x0106000000007b1d */ /* 0x000fec0000002000 */
[----:B0-----:R-:W-:-:S13]  /*0b90*/  ISETP.GE.AND P0, PT, R227, UR4, PT ;  /* 0x00000004e3007c0c */ /* 0x001fda000bf06270 */
[----:B------:R-:W-:Y:S05]  /*0ba0*/  @P0 EXIT ;  /* 0x000000000000094d */ /* 0x000fea0003800000 */
[----:B------:R-:W0:Y:S01]  /*0bb0*/  S2R R0, SR_TID.X ;  /* 0x0000000000007919 */ /* 0x000e220000002100 */
[----:B------:R-:W-:Y:S01]  /*0bc0*/  R2UR UR46, R226 ;  /* 0x00000000e22e72ca */ /* 0x000fe200000e0000 */
[----:B------:R-:W-:Y:S01]  /*0bd0*/  IMAD.MOV.U32 R223, RZ, RZ, RZ ;  /* 0x000000ffffdf7224 */ /* 0x000fe200078e00ff */
[----:B------:R-:W-:Y:S01]  /*0be0*/  R2UR UR49, R227 ;  /* 0x00000000e33172ca */ /* 0x000fe200000e0000 */
[----:B------:R-:W-:Y:S01]  /*0bf0*/  IMAD.MOV.U32 R221, RZ, RZ, RZ ;  /* 0x000000ffffdd7224 */ /* 0x000fe200078e00ff */
[----:B------:R-:W-:Y:S01]  /*0c00*/  UIADD3 UR48, UR38, 0x1e200, URZ ;  /* 0x0001e20026307890 */ /* 0x000fe2000fffe03f */
[----:B------:R-:W-:Y:S01]  /*0c10*/  UMOV UR47, URZ ;  /* 0x0000003f002f7c82 */ /* 0x000fe20008000000 */
[----:B------:R-:W-:Y:S01]  /*0c20*/  UMOV UR50, URZ ;  /* 0x0000003f00327c82 */ /* 0x000fe20008000000 */
[----:B------:R-:W-:Y:S01]  /*0c30*/  UMOV UR54, URZ ;  /* 0x0000003f00367c82 */ /* 0x000fe20008000000 */
[----:B0-----:R-:W-:-:S05]  /*0c40*/  VIADD R232, R0, 0xffffff80 ;  /* 0xffffff8000e87836 */ /* 0x001fca0000000000 */
[----:B------:R-:W-:-:S04]  /*0c50*/  SHF.R.S32.HI R3, RZ, 0x1f, R232 ;  /* 0x0000001fff037819 */ /* 0x000fc800000114e8 */
[CC--:B------:R-:W-:Y:S02]  /*0c60*/  LEA.HI R0, R3.reuse, R232.reuse, RZ, 0x5 ;  /* 0x000000e803007211 */ /* 0x0c0fe400078f28ff */
[CC--:B------:R-:W-:Y:S02]  /*0c70*/  LEA.HI R8, R3.reuse, R232.reuse, RZ, 0x4 ;  /* 0x000000e803087211 */ /* 0x0c0fe400078f20ff */
[-C--:B------:R-:W-:Y:S01]  /*0c80*/  LEA.HI R4, R3, R232.reuse, RZ, 0x2 ;  /* 0x000000e803047211 */ /* 0x080fe200078f10ff */
[----:B------:R-:W-:Y:S01]  /*0c90*/  IMAD.SHL.U32 R0, R0, 0x20, RZ ;  /* 0x0000002000007824 */ /* 0x000fe200078e00ff */
[----:B------:R-:W-:Y:S02]  /*0ca0*/  LOP3.LUT R5, R8, 0x3fffff0, RZ, 0xc0, !PT ;  /* 0x03fffff008057812 */ /* 0x000fe400078ec0ff */
[----:B------:R-:W-:Y:S02]  /*0cb0*/  SHF.R.S32.HI R9, RZ, 0x4, R8 ;  /* 0x00000004ff097819 */ /* 0x000fe40000011408 */
[----:B------:R-:W-:Y:S01]  /*0cc0*/  LOP3.LUT R7, R0, 0xfffffc00, RZ, 0xc0, !PT ;  /* 0xfffffc0000077812 */ /* 0x000fe200078ec0ff */
[C---:B------:R-:W-:Y:S01]  /*0cd0*/  IMAD.IADD R0, R232.reuse, 0x1, -R5 ;  /* 0x00000001e8007824 */ /* 0x040fe200078e0a05 */
[----:B------:R-:W-:-:S02]  /*0ce0*/  LEA.HI R5, R232, R232, RZ, 0x1 ;  /* 0x000000e8e8057211 */ /* 0x000fc400078f08ff */
[----:B------:R-:W-:Y:S01]  /*0cf0*/  LEA.HI R8, R8, R9, RZ, 0x1 ;  /* 0x0000000908087211 */ /* 0x000fe200078f08ff */
[----:B------:R-:W-:Y:S01]  /*0d00*/  IMAD R11, R0, 0x40, R7 ;  /* 0x00000040000b7824 */ /* 0x000fe200078e0207 */
[----:B------:R-:W-:Y:S02]  /*0d10*/  SHF.R.S32.HI R18, RZ, 0x1, R5 ;  /* 0x00000001ff127819 */ /* 0x000fe40000011405 */
[C---:B------:R-:W-:Y:S02]  /*0d20*/  LOP3.LUT R7, R5.reuse, 0xfffffffe, RZ, 0xc0, !PT ;  /* 0xfffffffe05077812 */ /* 0x040fe400078ec0ff */
[----:B------:R-:W-:Y:S02]  /*0d30*/  LEA.HI R6, R5, R18, RZ, 0x1 ;  /* 0x0000001205067211 */ /* 0x000fe400078f08ff */
[----:B------:R-:W-:Y:S01]  /*0d40*/  SHF.R.S32.HI R5, RZ, 0x2, R4 ;  /* 0x00000002ff057819 */ /* 0x000fe20000011404 */
[----:B------:R-:W-:Y:S01]  /*0d50*/  IMAD.IADD R10, R232, 0x1, -R7 ;  /* 0x00000001e80a7824 */ /* 0x000fe200078e0a07 */
[----:B------:R-:W-:-:S02]  /*0d60*/  LOP3.LUT R7, R6, 0x3fffffe, RZ, 0xc0, !PT ;  /* 0x03fffffe06077812 */ /* 0x000fc400078ec0ff */
[----:B------:R-:W-:Y:S01]  /*0d70*/  SHF.R.S32.HI R4, RZ, 0x1f, R4 ;  /* 0x0000001fff047819 */ /* 0x000fe20000011404 */
[----:B------:R-:W-:Y:S01]  /*0d80*/  IMAD.SHL.U32 R6, R10, 0x10, RZ ;  /* 0x000000100a067824 */ /* 0x000fe200078e00ff */
[----:B------:R-:W-:Y:S01]  /*0d90*/  LOP3.LUT R8, R8, 0x1ffffffe, RZ, 0xc0, !PT ;  /* 0x1ffffffe08087812 */ /* 0x000fe200078ec0ff */
[----:B------:R-:W-:Y:S01]  /*0da0*/  IMAD.IADD R7, R18, 0x1, -R7 ;  /* 0x0000000112077824 */ /* 0x000fe200078e0a07 */
[----:B------:R-:W-:Y:S01]  /*0db0*/  LEA.HI R0, R3, R232, RZ, 0x7 ;  /* 0x000000e803007211 */ /* 0x000fe200078f38ff */
[----:B------:R-:W-:Y:S01]  /*0dc0*/  VIADD R12, R6, 0x40 ;  /* 0x00000040060c7836 */ /* 0x000fe20000000000 */
[----:B------:R-:W-:Y:S01]  /*0dd0*/  LEA.HI R4, R4, R5, RZ, 0x2 ;  /* 0x0000000504047211 */ /* 0x000fe200078f10ff */
[C---:B------:R-:W-:Y:S01]  /*0de0*/  IMAD R237, R9.reuse, 0x8, R7 ;  /* 0x0000000809ed7824 */ /* 0x040fe200078e0207 */
[----:B------:R-:W-:Y:S01]  /*0df0*/  LOP3.LUT R13, R0, 0xffffff80, RZ, 0xc0, !PT ;  /* 0xffffff80000d7812 */ /* 0x000fe200078ec0ff */
[----:B------:R-:W-:Y:S01]  /*0e00*/  IMAD.IADD R8, R9, 0x1, -R8 ;  /* 0x0000000109087824 */ /* 0x000fe200078e0a08 */
[----:B------:R-:W-:Y:S01]  /*0e10*/  LOP3.LUT R4, R4, 0xfffffffc, RZ, 0xc0, !PT ;  /* 0xfffffffc04047812 */ /* 0x000fe200078ec0ff */
[----:B------:R-:W-:Y:S01]  /*0e20*/  VIADD R9, R6, 0x20 ;  /* 0x0000002006097836 */ /* 0x000fe20000000000 */
[----:B------:R0:W-:Y:S01]  /*0e30*/  STL [R1+0x2d4], R10 ;  /* 0x0002d40a01007387 */ /* 0x0001e20000100800 */
[----:B------:R-:W-:Y:S01]  /*0e40*/  IMAD.IADD R19, R232, 0x1, -R13 ;  /* 0x00000001e8137824 */ /* 0x000fe200078e0a0d */
[----:B------:R-:W-:Y:S01]  /*0e50*/  SHF.R.S32.HI R17, RZ, 0x7, R0 ;  /* 0x00000007ff117819 */ /* 0x000fe20000011400 */
[----:B------:R-:W-:Y:S01]  /*0e60*/  IMAD.IADD R5, R5, 0x1, -R4 ;  /* 0x0000000105057824 */ /* 0x000fe200078e0a04 */
[----:B------:R-:W-:Y:S01]  /*0e70*/  SHF.R.S32.HI R4, RZ, 0x1f, R9 ;  /* 0x0000001fff047819 */ /* 0x000fe20000011409 */
[----:B------:R-:W-:Y:S01]  /*0e80*/  IMAD.SHL.U32 R237, R237, 0x40, RZ ;  /* 0x00000040eded7824 */ /* 0x000fe200078e00ff */
[----:B------:R-:W-:Y:S01]  /*0e90*/  SHF.R.S32.HI R7, RZ, 0x1f, R19 ;  /* 0x0000001fff077819 */ /* 0x000fe20000011413 */
[----:B------:R-:W-:Y:S01]  /*0ea0*/  STL [R1+0x2e8], R19 ;  /* 0x0002e81301007387 */ /* 0x000fe20000100800 */
[-C--:B------:R-:W-:Y:S01]  /*0eb0*/  LEA.HI R14, R4, R9.reuse, RZ, 0x4 ;  /* 0x00000009040e7211 */ /* 0x080fe200078f20ff */
[----:B0-----:R-:W-:Y:S01]  /*0ec0*/  IMAD R10, R8, 0x8, R11 ;  /* 0x00000008080a7824 */ /* 0x001fe200078e020b */
[----:B------:R-:W-:Y:S01]  /*0ed0*/  SHF.R.S32.HI R11, RZ, 0x1f, R12 ;  /* 0x0000001fff0b7819 */ /* 0x000fe2000001140c */
[----:B------:R0:W-:Y:S01]  /*0ee0*/  STL [R1+0x2d8], R5 ;  /* 0x0002d80501007387 */ /* 0x0001e20000100800 */
[----:B------:R-:W-:Y:S01]  /*0ef0*/  LEA.HI R15, R4, R9, RZ, 0x6 ;  /* 0x00000009040f7211 */ /* 0x000fe200078f30ff */
[----:B------:R-:W-:Y:S01]  /*0f00*/  IMAD.SHL.U32 R4, R5, 0x80, RZ ;  /* 0x0000008005047824 */ /* 0x000fe200078e00ff */
[----:B------:R-:W-:Y:S01]  /*0f10*/  LEA.HI R8, R7, R19, RZ, 0x2 ;  /* 0x0000001307087211 */ /* 0x000fe200078f10ff */
[----:B------:R1:W-:Y:S01]  /*0f20*/  STL [R1+0x2f0], R10 ;  /* 0x0002f00a01007387 */ /* 0x0003e20000100800 */
[-C--:B------:R-:W-:Y:S01]  /*0f30*/  LEA.HI R16, R11, R12.reuse, RZ, 0x4 ;  /* 0x0000000c0b107211 */ /* 0x080fe200078f20ff */
[----:B------:R-:W-:Y:S01]  /*0f40*/  IMAD.SHL.U32 R15, R15, 0x80, RZ ;  /* 0x000000800f0f7824 */ /* 0x000fe200078e00ff */
[----:B------:R-:W-:Y:S01]  /*0f50*/  LEA.HI R12, R11, R12, RZ, 0x6 ;  /* 0x0000000c0b0c7211 */ /* 0x000fe200078f30ff */
[----:B------:R2:W-:Y:S01]  /*0f60*/  STL [R1+0x2ec], R17 ;  /* 0x0002ec1101007387 */ /* 0x0005e20000100800 */
[----:B------:R-:W-:-:S02]  /*0f70*/  SHF.R.S32.HI R9, RZ, 0x2, R8 ;  /* 0x00000002ff097819 */ /* 0x000fc40000011408 */
[----:B0-----:R-:W-:Y:S01]  /*0f80*/  LOP3.LUT R5, R4, 0x180, RZ, 0xc0, !PT ;  /* 0x0000018004057812 */ /* 0x001fe200078ec0ff */
[----:B------:R-:W-:Y:S01]  /*0f90*/  IMAD.SHL.U32 R12, R12, 0x80, RZ ;  /* 0x000000800c0c7824 */ /* 0x000fe200078e00ff */
[----:B------:R-:W-:Y:S02]  /*0fa0*/  LEA.HI R0, R0, R17, RZ, 0x1 ;  /* 0x0000001100007211 */ /* 0x000fe400078f08ff */
[----:B-1----:R-:W-:Y:S02]  /*0fb0*/  SHF.R.S32.HI R10, RZ, 0x1f, R8 ;  /* 0x0000001fff0a7819 */ /* 0x002fe40000011408 */
[C---:B------:R-:W-:Y:S02]  /*0fc0*/  LOP3.LUT R13, R5.reuse, 0x30, R14, 0xf8, !PT ;  /* 0x00000030050d7812 */ /* 0x040fe400078ef80e */
[----:B------:R-:W-:Y:S02]  /*0fd0*/  LOP3.LUT R11, R5, 0x30, R6, 0xf8, !PT ;  /* 0x00000030050b7812 */ /* 0x000fe400078ef806 */
[----:B------:R-:W-:-:S02]  /*0fe0*/  SHF.R.U32.HI R4, RZ, 0x3, R5 ;  /* 0x00000003ff047819 */ /* 0x000fc40000011605 */
[----:B------:R-:W-:Y:S02]  /*0ff0*/  LOP3.LUT R5, R5, 0x30, R16, 0xf8, !PT ;  /* 0x0000003005057812 */ /* 0x000fe400078ef810 */
[----:B------:R-:W-:Y:S02]  /*1000*/  LEA.HI R10, R10, R9, RZ, 0x3 ;  /* 0x000000090a0a7211 */ /* 0x000fe400078f18ff */
[----:B------:R-:W-:Y:S02]  /*1010*/  LOP3.LUT R5, R5, R4, RZ, 0x3c, !PT ;  /* 0x0000000405057212 */ /* 0x000fe400078e3cff */
[----:B------:R-:W-:Y:S02]  /*1020*/  LOP3.LUT R12, R12, 0xffffe000, RZ, 0xc0, !PT ;  /* 0xffffe0000c0c7812 */ /* 0x000fe400078ec0ff */
[----:B------:R-:W-:Y:S02]  /*1030*/  LOP3.LUT R10, R10, 0xfffffff8, RZ, 0xc0, !PT ;  /* 0xfffffff80a0a7812 */ /* 0x000fe400078ec0ff */
[----:B------:R-:W-:-:S02]  /*1040*/  LEA.HI R7, R7, R19, RZ, 0x5 ;  /* 0x0000001307077211 */ /* 0x000fc400078f28ff */
[----:B------:R-:W-:Y:S01]  /*1050*/  LEA.HI R3, R3, R232, RZ, 0x3 ;  /* 0x000000e803037211 */ /* 0x000fe200078f18ff */
[----:B------:R-:W-:Y:S01]  /*1060*/  IMAD.IADD R10, R9, 0x1, -R10 ;  /* 0x00000001090a7824 */ /* 0x000fe200078e0a0a */
[----:B------:R-:W-:Y:S02]  /*1070*/  IADD3 R12, R5, R237, R12 ;  /* 0x000000ed050c7210 */ /* 0x000fe40007ffe00c */
[-C--:B------:R-:W-:Y:S02]  /*1080*/  LOP3.LUT R13, R13, R4.reuse, RZ, 0x3c, !PT ;  /* 0x000000040d0d7212 */ /* 0x080fe400078e3cff */
[----:B------:R-:W-:Y:S02]  /*1090*/  LOP3.LUT R6, R11, R4, RZ, 0x3c, !PT ;  /* 0x000000040b067212 */ /* 0x000fe400078e3cff */
[----:B------:R-:W-:Y:S02]  /*10a0*/  LOP3.LUT R0, R0, 0x3fffffe, RZ, 0xc0, !PT ;  /* 0x03fffffe00007812 */ /* 0x000fe400078ec0ff */
[----:B------:R-:W-:-:S02]  /*10b0*/  SHF.R.S32.HI R7, RZ, 0x5, R7 ;  /* 0x00000005ff077819 */ /* 0x000fc40000011407 */
[----:B------:R-:W-:Y:S01]  /*10c0*/  LOP3.LUT R5, R3, 0x1ffffff8, RZ, 0xc0, !PT ;  /* 0x1ffffff803057812 */ /* 0x000fe200078ec0ff */
[----:B------:R-:W-:Y:S01]  /*10d0*/  IMAD.IADD R0, R17, 0x1, -R0 ;  /* 0x0000000111007824 */ /* 0x000fe200078e0a00 */
[----:B------:R-:W-:Y:S01]  /*10e0*/  LOP3.LUT R4, R15, 0xffffe000, RZ, 0xc0, !PT ;  /* 0xffffe0000f047812 */ /* 0x000fe200078ec0ff */
[----:B------:R-:W-:Y:S01]  /*10f0*/  IMAD R7, R7, 0x10, R10 ;  /* 0x0000001007077824 */ /* 0x000fe200078e020a */
[----:B------:R-:W-:Y:S01]  /*1100*/  SHF.R.S32.HI R230, RZ, 0x3, R3 ;  /* 0x00000003ffe67819 */ /* 0x000fe20000011403 */
[----:B------:R-:W-:Y:S01]  /*1110*/  IMAD.IADD R5, R232, 0x1, -R5 ;  /* 0x00000001e8057824 */ /* 0x000fe200078e0a05 */
[----:B------:R-:W-:Y:S01]  /*1120*/  IADD3 R4, R13, R237, R4 ;  /* 0x000000ed0d047210 */ /* 0x000fe20007ffe004 */
[----:B------:R-:W-:Y:S01]  /*1130*/  IMAD R229, R0, 0x40, R7 ;  /* 0x0000004000e57824 */ /* 0x000fe200078e0207 */
[----:B------:R-:W-:Y:S01]  /*1140*/  LOP3.LUT R222, R8, 0x7ffffffc, RZ, 0xc0, !PT ;  /* 0x7ffffffc08de7812 */ /* 0x000fe200078ec0ff */
[----:B------:R-:W-:Y:S01]  /*1150*/  IMAD.SHL.U32 R228, R5, 0x8, RZ ;  /* 0x0000000805e47824 */ /* 0x000fe200078e00ff */
[----:B------:R-:W-:Y:S01]  /*1160*/  IADD3 R5, R237, UR38, R6 ;  /* 0x00000026ed057c10 */ /* 0x000fe2000fffe006 */
[----:B------:R-:W-:-:S02]  /*1170*/  VIADD R3, R4, UR38 ;  /* 0x0000002604037c36 */ /* 0x000fc40008000000 */
[----:B------:R-:W-:Y:S02]  /*1180*/  VIADD R0, R12, UR38 ;  /* 0x000000260c007c36 */ /* 0x000fe40008000000 */
[----:B------:R0:W-:Y:S01]  /*1190*/  STL [R1+0x2e4], R5 ;  /* 0x0002e40501007387 */ /* 0x0001e20000100800 */
[----:B--2---:R-:W-:Y:S02]  /*11a0*/  IMAD.MOV.U32 R17, RZ, RZ, RZ ;  /* 0x000000ffff117224 */ /* 0x004fe400078e00ff */
[----:B------:R-:W-:Y:S01]  /*11b0*/  IMAD.IADD R222, R19, 0x1, -R222 ;  /* 0x0000000113de7824 */ /* 0x000fe200078e0ade */
[----:B------:R0:W-:Y:S04]  /*11c0*/  STL [R1+0x2e0], R3 ;  /* 0x0002e00301007387 */ /* 0x0001e80000100800 */
[----:B------:R0:W-:Y:S02]  /*11d0*/  STL [R1+0x2dc], R0 ;  /* 0x0002dc0001007387 */ /* 0x0001e40000100800 */
.L_x_1503:
[----:B------:R-:W-:Y:S01]  /*11e0*/  ULDC.64 UR4, c[0x0][0xa28] ;  /* 0x00028a0000047ab9 */ /* 0x000fe20000000a00 */
[----:B------:R-:W-:Y:S01]  /*11f0*/  ULDC.64 UR6, c[0x0][0xa18] ;  /* 0x0002860000067ab9 */ /* 0x000fe20000000a00 */
[----:B------:R-:W-:Y:S01]  /*1200*/  UISETP.NE.U32.AND UP0, UPT, UR4, URZ, UPT ;  /* 0x0000003f0400728c */ /* 0x000fe2000bf05070 */
[----:B-12--5:R-:W1:Y:S01]  /*1210*/  LDC R23, c[0x0][0x288] ;  /* 0x0000a200ff177b82 */ /* 0x026e620000000800 */
[----:B------:R-:W-:Y:S01]  /*1220*/  UISETP.NE.U32.AND UP1, UPT, UR6, URZ, UPT ;  /* 0x0000003f0600728c */ /* 0x000fe2000bf25070 */
[----:B0-----:R-:W-:Y:S01]  /*1230*/  IMAD.MOV.U32 R28, RZ, RZ, RZ ;  /* 0x000000ffff1c7224 */ /* 0x001fe200078e00ff */
[----:B------:R-:W-:Y:S01]  /*1240*/  UISETP.NE.AND.EX UP0, UPT, UR5, URZ, UPT, UP0 ;  /* 0x0000003f0500728c */ /* 0x000fe2000bf05300 */
[----:B------:R-:W-:Y:S01]  /*1250*/  IMAD.MOV.U32 R20, RZ, RZ, RZ ;  /* 0x000000ffff147224 */ /* 0x000fe200078e00ff */
[----:B------:R-:W-:Y:S01]  /*1260*/  UISETP.NE.AND.EX UP1, UPT, UR7, URZ, UPT, UP1 ;  /* 0x0000003f0700728c */ /* 0x000fe2000bf25310 */
[----:B------:R-:W-:Y:S01]  /*1270*/  ULDC.64 UR4, c[0x0][0xa08] ;  /* 0x0002820000047ab9 */ /* 0x000fe20000000a00 */
[----:B------:R-:W-:Y:S01]  /*1280*/  ULDC.64 UR8, c[0x0][0xa08] ;  /* 0x0002820000087ab9 */ /* 0x000fe20000000a00 */
[----:B------:R-:W-:Y:S01]  /*1290*/  UIMAD.WIDE UR6, UR49, 0x4, UR4 ;  /* 0x00000004310678a5 */ /* 0x000fe2000f8e0204 */
[----:B------:R-:W-:Y:S01]  /*12a0*/  ISETP.NE.U32.AND P0, PT, RZ, UR8, PT ;  /* 0x00000008ff007c0c */ /* 0x000fe2000bf05070 */
[----:B----4-:R-:W2:Y:S01]  /*12b0*/  LDC.64 R10, c[0x0][0x3f8] ;  /* 0x0000fe00ff0a7b82 */ /* 0x010ea20000000a00 */
[----:B------:R-:W-:-:S03]  /*12c0*/  PLOP3.LUT P3, PT, PT, PT, UP1, 0x80, 0x0 ;  /* 0x000000000000781c */ /* 0x000fc60003f6f018 */
[----:B------:R-:W-:Y:S01]  /*12d0*/  @UP0 ULDC.64 UR4, c[0x0][0xa28] ;  /* 0x00028a0000040ab9 */ /* 0x000fe20000000a00 */
[----:B------:R-:W-:Y:S01]  /*12e0*/  ISETP.NE.AND.EX P0, PT, RZ, UR9, PT, P0 ;  /* 0x00000009ff007c0c */ /* 0x000fe2000bf05300 */
[----:B------:R-:W-:Y:S01]  /*12f0*/  @UP0 UIMAD.WIDE UR4, UR49, 0x4, UR4 ;  /* 0x00000004310408a5 */ /* 0x000fe2000f8e0204 */
[----:B---3--:R-:W-:Y:S01]  /*1300*/  IMAD.U32 R6, RZ, RZ, UR6 ;  /* 0x00000006ff067e24 */ /* 0x008fe2000f8e00ff */
[----:B------:R-:W-:Y:S01]  /*1310*/  PLOP3.LUT P1, PT, PT, PT, UP0, 0x80, 0x0 ;  /* 0x000000000000781c */ /* 0x000fe20003f2f008 */
[----:B------:R-:W-:Y:S01]  /*1320*/  IMAD.U32 R7, RZ, RZ, UR7 ;  /* 0x00000007ff077e24 */ /* 0x000fe2000f8e00ff */
[----:B0-----:R-:W0:Y:S02]  /*1330*/  LDC R0, c[0x0][0x404] ;  /* 0x00010100ff007b82 */ /* 0x001e240000000800 */
[----:B------:R-:W-:Y:S02]  /*1340*/  IMAD.U32 R4, RZ, RZ, UR4 ;  /* 0x00000004ff047e24 */ /* 0x000fe4000f8e00ff */
[----:B------:R-:W-:Y:S01]  /*1350*/  IMAD.U32 R5, RZ, RZ, UR5 ;  /* 0x00000005ff057e24 */ /* 0x000fe2000f8e00ff */
[----:B------:R-:W-:-:S02]  /*1360*/  @UP1 ULDC.64 UR4, c[0x0][0xa18] ;  /* 0x0002860000041ab9 */ /* 0x000fc40000000a00 */
[----:B------:R-:W-:Y:S01]  /*1370*/  @UP1 UIMAD.WIDE UR4, UR49, 0x4, UR4 ;  /* 0x00000004310418a5 */ /* 0x000fe2000f8e0204 */
[----:B------:R3:W5:Y:S01]  /*1380*/  @P0 LDG.E R28, desc[UR52][R6.64] ;  /* 0x00000034061c0981 */ /* 0x000762000c1e1900 */
[----:B------:R-:W4:Y:S03]  /*1390*/  LDC R25, c[0x0][0x2e0] ;  /* 0x0000b800ff197b82 */ /* 0x000f260000000800 */
[----:B------:R3:W5:Y:S01]  /*13a0*/  @P1 LDG.E R20, desc[UR52][R4.64] ;  /* 0x0000003404141981 */ /* 0x000762000c1e1900 */
[----:B------:R-:W-:Y:S02]  /*13b0*/  IMAD.U32 R8, RZ, RZ, UR4 ;  /* 0x00000004ff087e24 */ /* 0x000fe4000f8e00ff */
[----:B------:R-:W-:Y:S01]  /*13c0*/  IMAD.U32 R9, RZ, RZ, UR5 ;  /* 0x00000005ff097e24 */ /* 0x000fe2000f8e00ff */
[----:B--2---:R-:W-:Y:S01]  /*13d0*/  ISETP.NE.U32.AND P1, PT, R10, RZ, PT ;  /* 0x000000ff0a00720c */ /* 0x004fe20003f25070 */
[----:B------:R-:W-:-:S03]  /*13e0*/  ULDC.64 UR4, c[0x0][0xa20] ;  /* 0x0002880000047ab9 */ /* 0x000fc60000000a00 */
[----:B-1----:R3:W5:Y:S01]  /*13f0*/  @P3 LDG.E R23, desc[UR52][R8.64] ;  /* 0x0000003408173981 */ /* 0x002762000c1e1900 */
[----:B------:R-:W-:Y:S02]  /*1400*/  ISETP.NE.AND.EX P1, PT, R11, RZ, PT, P1 ;  /* 0x000000ff0b00720c */ /* 0x000fe40003f25310 */
[----:B------:R-:W-:Y:S02]  /*1410*/  ISETP.NE.U32.AND P2, PT, RZ, UR4, PT ;  /* 0x00000004ff007c0c */ /* 0x000fe4000bf45070 */
[----:B0-----:R-:W-:Y:S02]  /*1420*/  SEL R0, R0, 0x1, P1 ;  /* 0x0000000100007807 */ /* 0x001fe40000800000 */
[----:B------:R-:W-:-:S03]  /*1430*/  ISETP.NE.AND.EX P2, PT, RZ, UR5, PT, P2 ;  /* 0x00000005ff007c0c */ /* 0x000fc6000bf45320 */
[----:B----4-:R-:W-:Y:S01]  /*1440*/  IMAD R25, R0, R25, RZ ;  /* 0x0000001900197224 */ /* 0x010fe200078e02ff */
[----:B---3--:R-:W-:Y:S09]  /*1450*/  @P3 BRA `(.L_x_1347) ;  /* 0x00000000002c3947 */ /* 0x008ff20003800000 */
        /* <DEDUP_REMOVED lines=11> */
.L_x_1347:
[----:B------:R-:W-:Y:S01]  /*1510*/  UMOV UR42, UR46 ;  /* 0x0000002e002a7c82 */ /* 0x000fe20008000000 */
[----:B------:R-:W-:Y:S01]  /*1520*/  UMOV UR39, UR49 ;  /* 0x0000003100277c82 */ /* 0x000fe20008000000 */
[----:B------:R-:W-:Y:S01]  /*1530*/  ULDC UR45, c[0x0][0x338] ;  /* 0x0000ce00002d7ab9 */ /* 0x000fe20000000800 */
        /* <DEDUP_REMOVED lines=8> */
.L_x_1348:
[----:B------:R-:W-:Y:S05]  /*15c0*/  @!P0 BRA `(.L_x_1349) ;  /* 0x00000000000c8947 */ /* 0x000fea0003800000 */
[----:B------:R-:W2:Y:S04]  /*15d0*/  LDG.E R0, desc[UR52][R6.64] ;  /* 0x0000003406007981 */ /* 0x000ea8000c1e1900 */
[----:B------:R-:W2:Y:S02]  /*15e0*/  LDG.E R25, desc[UR52][R6.64+0x4] ;  /* 0x0000043406197981 */ /* 0x000ea4000c1e1900 */
[----:B--2---:R-:W-:-:S07]  /*15f0*/  IMAD.IADD R25, R25, 0x1, -R0 ;  /* 0x0000000119197824 */ /* 0x004fce00078e0a00 */
.L_x_1349:
[----:B------:R-:W-:Y:S01]  /*1600*/  ULDC.64 UR4, c[0x0][0xa10] ;  /* 0x0002840000047ab9 */ /* 0x000fe20000000a00 */
[----:B------:R-:W1:Y:S01]  /*1610*/  S2R R7, SR_TID.X ;  /* 0x0000000000077919 */ /* 0x000e620000002100 */
[----:B------:R-:W-:Y:S01]  /*1620*/  UISETP.NE.U32.AND UP0, UPT, UR4, URZ, UPT ;  /* 0x0000003f0400728c */ /* 0x000fe2000bf05070 */
[----:B------:R-:W2:Y:S03]  /*1630*/  S2UR UR6, SR_SWINHI ;  /* 0x00000000000679c3 */ /* 0x000ea60000002f00 */
[----:B------:R-:W-:-:S05]  /*1640*/  UISETP.NE.AND.EX UP0, UPT, UR5, URZ, UPT, UP0 ;  /* 0x0000003f0500728c */ /* 0x000fca000bf05300 */
[----:B------:R-:W3:Y:S01]  /*1650*/  LDC.64 R14, c[0x0][0x9e0] ;  /* 0x00027800ff0e7b82 */ /* 0x000ee20000000a00 */
[----:B------:R-:W-:-:S05]  /*1660*/  PLOP3.LUT P0, PT, PT, PT, UP0, 0x80, 0x0 ;  /* 0x000000000000781c */ /* 0x000fca0003f0f008 */
[----:B------:R-:W-:Y:S02]  /*1670*/  @UP0 ULDC.64 UR4, c[0x0][0xa10] ;  /* 0x0002840000040ab9 */ /* 0x000fe40000000a00 */
[----:B------:R-:W-:-:S06]  /*1680*/  @UP0 UIMAD.WIDE UR4, UR49, 0x4, UR4 ;  /* 0x00000004310408a5 */ /* 0x000fcc000f8e0204 */
[----:B0-----:R-:W-:Y:S02]  /*1690*/  IMAD.U32 R4, RZ, RZ, UR4 ;  /* 0x00000004ff047e24 */ /* 0x001fe4000f8e00ff */
[----:B------:R-:W-:Y:S01]  /*16a0*/  IMAD.U32 R5, RZ, RZ, UR5 ;  /* 0x00000005ff057e24 */ /* 0x000fe2000f8e00ff */
[----:B------:R-:W-:Y:S02]  /*16b0*/  ULDC.64 UR4, c[0x0][0xa30] ;  /* 0x00028c0000047ab9 */ /* 0x000fe40000000a00 */
[----:B------:R-:W-:Y:S02]  /*16c0*/  UISETP.NE.U32.AND UP1, UPT, UR4, URZ, UPT ;  /* 0x0000003f0400728c */ /* 0x000fe4000bf25070 */
[----:B------:R-:W4:Y:S02]  /*16d0*/  @P0 LDG.E R6, desc[UR52][R4.64] ;  /* 0x0000003404060981 */ /* 0x000f24000c1e1900 */
[----:B------:R-:W-:Y:S02]  /*16e0*/  UISETP.NE.AND.EX UP1, UPT, UR5, URZ, UPT, UP1 ;  /* 0x0000003f0500728c */ /* 0x000fe4000bf25310 */
[----:B------:R-:W3:Y:S04]  /*16f0*/  @P0 LDG.E R0, desc[UR52][R4.64+0x4] ;  /* 0x0000043404000981 */ /* 0x000ee8000c1e1900 */
[----:B------:R-:W-:-:S05]  /*1700*/  PLOP3.LUT P1, PT, PT, PT, UP1, 0x80, 0x0 ;  /* 0x000000000000781c */ /* 0x000fca0003f2f018 */
[----:B------:R-:W-:Y:S02]  /*1710*/  @UP1 ULDC.64 UR4, c[0x0][0xa30] ;  /* 0x00028c0000041ab9 */ /* 0x000fe40000000a00 */
[----:B------:R-:W-:-:S06]  /*1720*/  @UP1 UIMAD.WIDE UR4, UR49, 0x4, UR4 ;  /* 0x00000004310418a5 */ /* 0x000fcc000f8e0204 */
[----:B------:R-:W-:Y:S02]  /*1730*/  IMAD.U32 R12, RZ, RZ, UR4 ;  /* 0x00000004ff0c7e24 */ /* 0x000fe4000f8e00ff */
[----:B------:R-:W-:-:S05]  /*1740*/  IMAD.U32 R13, RZ, RZ, UR5 ;  /* 0x00000005ff0d7e24 */ /* 0x000fca000f8e00ff */
[----:B------:R0:W3:Y:S01]  /*1750*/  @P1 LDG.E R3, desc[UR52][R12.64] ;  /* 0x000000340c031981 */ /* 0x0000e2000c1e1900 */
[----:B------:R-:W-:Y:S01]  /*1760*/  UMOV UR4, UR38 ;  /* 0x0000002600047c82 */ /* 0x000fe20008000000 */
[----:B--2---:R-:W-:Y:S01]  /*1770*/  UMOV UR5, UR6 ;  /* 0x0000000600057c82 */ /* 0x004fe20008000000 */
[----:B-1----:R-:W-:Y:S01]  /*1780*/  LOP3.LUT R7, R7, 0x7f, RZ, 0xc0, !PT ;  /* 0x0000007f07077812 */ /* 0x002fe200078ec0ff */
[----:B------:R-:W-:Y:S01]  /*1790*/  UIADD3 UR6, UP1, UR4, 0x33490, URZ ;  /* 0x0003349004067890 */ /* 0x000fe2000ff3e03f */
[----:B------:R-:W-:Y:S01]  /*17a0*/  IMAD.MOV.U32 R9, RZ, RZ, 0x100 ;  /* 0x00000100ff097424 */ /* 0x000fe200078e00ff */
[----:B------:R-:W-:Y:S01]  /*17b0*/  UIADD3 UR10, UP2, UR4, 0x334a0, URZ ;  /* 0x000334a0040a7890 */ /* 0x000fe2000ff5e03f */
[----:B------:R-:W-:Y:S01]  /*17c0*/  IMAD.MOV.U32 R10, RZ, RZ, 0x1 ;  /* 0x00000001ff0a7424 */ /* 0x000fe200078e00ff */
[----:B------:R-:W-:Y:S01]  /*17d0*/  UIADD3.X UR9, URZ, UR5, URZ, UP1, !UPT ;  /* 0x000000053f097290 */ /* 0x000fe20008ffe43f */
[----:B------:R-:W-:Y:S01]  /*17e0*/  IMAD.MOV.U32 R11, RZ, RZ, RZ ;  /* 0x000000ffff0b7224 */ /* 0x000fe200078e00ff */
[----:B------:R-:W-:Y:S01]  /*17f0*/  UIADD3.X UR4, URZ, UR5, URZ, UP2, !UPT ;  /* 0x000000053f047290 */ /* 0x000fe200097fe43f */
[----:B0-----:R-:W-:Y:S01]  /*1800*/  IMAD.U32 R12, RZ, RZ, UR6 ;  /* 0x00000006ff0c7e24 */ /* 0x001fe2000f8e00ff */
[----:B------:R-:W-:Y:S01]  /*1810*/  STL.64 [R1], RZ ;  /* 0x000000ff01007387 */ /* 0x000fe20000100a00 */
[----:B------:R-:W-:Y:S01]  /*1820*/  IMAD.U32 R4, RZ, RZ, UR10 ;  /* 0x0000000aff047e24 */ /* 0x000fe2000f8e00ff */
[----:B-----5:R-:W-:Y:S01]  /*1830*/  R2UR UR51, R25 ;  /* 0x00000000193372ca */ /* 0x020fe200000e0000 */
[----:B------:R-:W-:-:S02]  /*1840*/  IMAD.U32 R13, RZ, RZ, UR9 ;  /* 0x00000009ff0d7e24 */ /* 0x000fc4000f8e00ff */
[----:B------:R-:W-:Y:S02]  /*1850*/  IMAD.U32 R5, RZ, RZ, UR4 ;  /* 0x00000004ff057e24 */ /* 0x000fe4000f8e00ff */
[----:B------:R-:W-:Y:S01]  /*1860*/  IMAD.IADD R19, R25, 0x1, -R20 ;  /* 0x0000000119137824 */ /* 0x000fe200078e0a14 */
[----:B------:R-:W-:Y:S04]  /*1870*/  STL.64 [R1+0x8], R12 ;  /* 0x0000080c01007387 */ /* 0x000fe80000100a00 */
[----:B------:R-:W-:Y:S04]  /*1880*/  STL.64 [R1+0x10], R4 ;  /* 0x0000100401007387 */ /* 0x000fe80000100a00 */
[----:B------:R-:W-:Y:S01]  /*1890*/  STL.64 [R1+0x30], R4 ;  /* 0x0000300401007387 */ /* 0x000fe20000100a00 */
[----:B----4-:R-:W-:Y:S01]  /*18a0*/  @P0 R2UR UR7, R6 ;  /* 0x00000000060702ca */ /* 0x010fe200000e0000 */
[----:B------:R-:W-:Y:S01]  /*18b0*/  IMAD.MOV.U32 R6, RZ, RZ, 0x7800 ;  /* 0x00007800ff067424 */ /* 0x000fe200078e00ff */
[----:B---3--:R-:W-:-:S02]  /*18c0*/  @P0 R2UR UR8, R0 ;  /* 0x00000000000802ca */ /* 0x008fc400000e0000 */
[----:B------:R-:W-:Y:S01]  /*18d0*/  ISETP.NE.AND P0, PT, R7, RZ, PT ;  /* 0x000000ff0700720c */ /* 0x000fe20003f05270 */
[----:B------:R-:W-:-:S03]  /*18e0*/  IMAD.U32 R7, RZ, RZ, UR36 ;  /* 0x00000024ff077e24 */ /* 0x000fc6000f8e00ff */
[----:B------:R-:W-:Y:S02]  /*18f0*/  SEL R8, RZ, 0x1, P0 ;  /* 0x00000001ff087807 */ /* 0x000fe40000000000 */
[----:B------:R0:W-:Y:S04]  /*1900*/  STL.64 [R1+0x18], R6 ;  /* 0x0000180601007387 */ /* 0x0001e80000100a00 */
[----:B------:R1:W-:Y:S01]  /*1910*/  STL.128 [R1+0x20], R8 ;  /* 0x0000200801007387 */ /* 0x0003e20000100c00 */
[----:B------:R-:W-:-:S06]  /*1920*/  @UP0 UIADD3 UR45, -UR7, UR8, URZ ;  /* 0x00000008072d0290 */ /* 0x000fcc000fffe13f */
[----:B------:R-:W-:Y:S01]  /*1930*/  VIADD R22, R19, UR45 ;  /* 0x0000002d13167c36 */ /* 0x000fe20008000000 */
[----:B0-----:R-:W-:-:S03]  /*1940*/  LEA R6, R225, 0x80, 0x7 ;  /* 0x00000080e1067811 */ /* 0x001fc600078e38ff */
[----:B------:R-:W-:Y:S01]  /*1950*/  VIADD R0, R22, 0x9f ;  /* 0x0000009f16007836 */ /* 0x000fe20000000000 */
[----:B------:R-:W-:Y:S02]  /*1960*/  @P1 R2UR UR51, R3 ;  /* 0x00000000033312ca */ /* 0x000fe400000e0000 */
[----:B------:R-:W-:Y:S01]  /*1970*/  ISETP.GE.AND P1, PT, R15, 0x1, PT ;  /* 0x000000010f00780c */ /* 0x000fe20003f26270 */
[----:B------:R-:W-:Y:S01]  /*1980*/  IMAD.HI R0, R0, 0x66666667, RZ ;  /* 0x6666666700007827 */ /* 0x000fe200078e02ff */
[----:B------:R-:W-:-:S04]  /*1990*/  IADD3 R7, R22, R6, -R23 ;  /* 0x0000000616077210 */ /* 0x000fc80007ffe817 */
[----:B------:R-:W-:-:S04]  /*19a0*/  SHF.R.U32.HI R3, RZ, 0x1f, R0 ;  /* 0x0000001fff037819 */ /* 0x000fc80000011600 */
[----:B------:R-:W-:Y:S01]  /*19b0*/  LEA.HI.SX32 R24, R0, R3, 0x1a ;  /* 0x0000000300187211 */ /* 0x000fe200078fd2ff */
[----:B------:R-:W-:Y:S02]  /*19c0*/  IMAD.IADD R0, R7, 0x1, R14 ;  /* 0x0000000107007824 */ /* 0x000fe400078e020e */
[----:B-1----:R-:W-:Y:S05]  /*19d0*/  @!P1 BRA `(.L_x_1350) ;  /* 0x0000000000409947 */ /* 0x002fea0003800000 */
        /* <DEDUP_REMOVED lines=10> */
.L_x_1351:
[----:B------:R-:W-:-:S13]  /*1a80*/  ISETP.NE.AND P0, PT, R15, 0x1, PT ;  /* 0x000000010f00780c */ /* 0x000fda0003f05270 */
[----:B------:R-:W0:Y:S02]  /*1a90*/  @P0 LDC.64 R4, c[0x0][0x9e8] ;  /* 0x00027a00ff040b82 */ /* 0x000e240000000a00 */
[----:B0-----:R-:W-:-:S05]  /*1aa0*/  @P0 IMAD.HI.U32 R4, R3, R4, RZ ;  /* 0x0000000403040227 */ /* 0x001fca00078e00ff */
[----:B------:R-:W-:-:S07]  /*1ab0*/  @P0 SHF.R.U32.HI R3, RZ, R5, R4 ;  /* 0x00000005ff030219 */ /* 0x000fce0000011604 */
.L_x_1352:
[----:B------:R-:W-:-:S05]  /*1ac0*/  IMAD R3, R3, R15, R15 ;  /* 0x0000000f03037224 */ /* 0x000fca00078e020f */
[----:B------:R-:W-:-:S07]  /*1ad0*/  VIMNMX R0, R0, R3, PT ;  /* 0x0000000300007248 */ /* 0x000fce0003fe0100 */
.L_x_1350:
[----:B------:R-:W0:Y:S01]  /*1ae0*/  LDC R4, c[0x0][0x9dc] ;  /* 0x00027700ff047b82 */ /* 0x000e220000000800 */
[----:B------:R-:W-:-:S04]  /*1af0*/  IMAD R3, R225, 0x80, -R23 ;  /* 0x00000080e1037824 */ /* 0x000fc800078e0a17 */
[----:B------:R-:W-:-:S04]  /*1b00*/  IMAD.IADD R3, R22, 0x1, R3 ;  /* 0x0000000116037824 */ /* 0x000fc800078e0203 */
[----:B0-----:R-:W-:Y:S01]  /*1b10*/  IMAD.IADD R4, R3, 0x1, -R4 ;  /* 0x0000000103047824 */ /* 0x001fe200078e0a04 */
        /* <DEDUP_REMOVED lines=10> */
.L_x_1354:
[----:B------:R-:W-:-:S13]  /*1bc0*/  ISETP.NE.AND P0, PT, R15, 0x1, PT ;  /* 0x000000010f00780c */ /* 0x000fda0003f05270 */
[----:B------:R-:W0:Y:S02]  /*1bd0*/  @P0 LDC.64 R6, c[0x0][0x9e8] ;  /* 0x00027a00ff060b82 */ /* 0x000e240000000a00 */
[----:B0-----:R-:W-:-:S05]  /*1be0*/  @P0 IMAD.HI.U32 R6, R3, R6, RZ ;  /* 0x0000000603060227 */ /* 0x001fca00078e00ff */
[----:B------:R-:W-:-:S07]  /*1bf0*/  @P0 SHF.R.U32.HI R3, RZ, R7, R6 ;  /* 0x00000007ff030219 */ /* 0x000fce0000011606 */
.L_x_1355:
[----:B------:R-:W-:-:S05]  /*1c00*/  IMAD R3, R3, R15, RZ ;  /* 0x0000000f03037224 */ /* 0x000fca00078e02ff */
[----:B------:R-:W-:-:S07]  /*1c10*/  VIMNMX R4, R4, R3, !PT ;  /* 0x0000000304047248 */ /* 0x000fce0007fe0100 */
.L_x_1353:
[----:B------:R-:W2:Y:S04]  /*1c20*/  LDL R71, [R1+0x2d8] ;  /* 0x0002d80001477983 */ /* 0x000ea80000100800 */
[----:B------:R-:W3:Y:S01]  /*1c30*/  LDL R6, [R1+0x2d4] ;  /* 0x0002d40001067983 */ /* 0x000ee20000100800 */
[----:B------:R-:W-:Y:S02]  /*1c40*/  VIADD R0, R0, 0x9f ;  /* 0x0000009f00007836 */ /* 0x000fe40000000000 */
[----:B------:R-:W-:-:S04]  /*1c50*/  IMAD.HI R4, R4, 0x66666667, RZ ;  /* 0x6666666704047827 */ /* 0x000fc800078e02ff */
[----:B------:R-:W-:Y:S01]  /*1c60*/  IMAD.HI R0, R0, 0x66666667, RZ ;  /* 0x6666666700007827 */ /* 0x000fe200078e02ff */
[----:B------:R-:W-:-:S04]  /*1c70*/  SHF.R.U32.HI R5, RZ, 0x1f, R4 ;  /* 0x0000001fff057819 */ /* 0x000fc80000011604 */
[----:B------:R-:W-:Y:S02]  /*1c80*/  SHF.R.U32.HI R3, RZ, 0x1f, R0 ;  /* 0x0000001fff037819 */ /* 0x000fe40000011600 */
[----:B------:R-:W-:Y:S02]  /*1c90*/  LEA.HI.SX32 R5, R4, R5, 0x1a ;  /* 0x0000000504057211 */ /* 0x000fe400078fd2ff */
[----:B------:R-:W-:Y:S02]  /*1ca0*/  LEA.HI.SX32 R3, R0, R3, 0x1a ;  /* 0x0000000300037211 */ /* 0x000fe400078fd2ff */
[----:B------:R-:W-:Y:S02]  /*1cb0*/  VIMNMX R0, RZ, R5, !PT ;  /* 0x00000005ff007248 */ /* 0x000fe40007fe0100 */
[----:B------:R-:W-:-:S03]  /*1cc0*/  VIMNMX R4, R24, R3, PT ;  /* 0x0000000318047248 */ /* 0x000fc60003fe0100 */
[--C-:B------:R-:W-:Y:S02]  /*1cd0*/  IMAD R0, R0, 0xa0, -R19.reuse ;  /* 0x000000a000007824 */ /* 0x100fe400078e0a13 */
[----:B------:R-:W-:-:S03]  /*1ce0*/  IMAD R4, R4, 0xa0, -R19 ;  /* 0x000000a004047824 */ /* 0x000fc600078e0a13 */
[----:B------:R-:W-:Y:S02]  /*1cf0*/  VIMNMX R0, RZ, R0, !PT ;  /* 0x00000000ff007248 */ /* 0x000fe40007fe0100 */
[----:B------:R-:W-:-:S04]  /*1d00*/  VIMNMX R3, R4, UR45, PT ;  /* 0x0000002d04037c48 */ /* 0x000fc8000bfe0100 */
[----:B------:R-:W-:Y:S01]  /*1d10*/  ISETP.GT.AND P0, PT, R3, R0, PT ;  /* 0x000000000300720c */ /* 0x000fe20003f04270 */
[----:B------:R-:W-:-:S05]  /*1d20*/  IMAD.WIDE.U32 R4, R0, -0x33333333, RZ ;  /* 0xcccccccd00047825 */ /* 0x000fca00078e00ff */
[----:B------:R-:W-:-:S07]  /*1d30*/  SHF.R.U32.HI R51, RZ, 0x7, R5 ;  /* 0x00000007ff337819 */ /* 0x000fce0000011605 */
[----:B------:R-:W-:-:S04]  /*1d40*/  @P0 VIADD R0, R3, 0x9f ;  /* 0x0000009f03000836 */ /* 0x000fc80000000000 */
[----:B------:R-:W-:-:S05]  /*1d50*/  @P0 IMAD.HI R0, R0, 0x66666667, RZ ;  /* 0x6666666700000827 */ /* 0x000fca00078e02ff */
[----:B------:R-:W-:Y:S01]  /*1d60*/  @P0 SHF.R.U32.HI R3, RZ, 0x1f, R0 ;  /* 0x0000001fff030819 */ /* 0x000fe20000011600 */
[----:B------:R-:W-:-:S03]  /*1d70*/  IMAD.MOV.U32 R53, RZ, RZ, R51 ;  /* 0x000000ffff357224 */ /* 0x000fc600078e0033 */
[----:B------:R-:W-:-:S04]  /*1d80*/  @P0 LEA.HI.SX32 R53, R0, R3, 0x1a ;  /* 0x0000000300350211 */ /* 0x000fc800078fd2ff */
[----:B------:R-:W-:Y:S01]  /*1d90*/  ISETP.GT.AND P1, PT, R53, R51, PT ;  /* 0x000000333500720c */ /* 0x000fe20003f24270 */
[----:B------:R-:W-:Y:S01]  /*1da0*/  ULOP3.LUT UR55, UR36, 0x1, URZ, 0xfc, !UPT ;  /* 0x0000000124377892 */ /* 0x000fe2000f8efc3f */
[----:B------:R-:W-:Y:S01]  /*1db0*/  PLOP3.LUT P0, PT, PT, PT, PT, 0x80, 0x0 ;  /* 0x000000000000781c */ /* 0x000fe20003f0f070 */
[----:B--2---:R-:W-:Y:S02]  /*1dc0*/  IMAD.SHL.U32 R46, R71, 0x80, RZ ;  /* 0x00000080472e7824 */ /* 0x004fe400078e00ff */
[----:B---3--:R-:W-:-:S03]  /*1dd0*/  IMAD.SHL.U32 R19, R6, 0x10, RZ ;  /* 0x0000001006137824 */ /* 0x008fc600078e00ff */
[----:B------:R-:W-:-:S04]  /*1de0*/  LOP3.LUT R46, R46, 0x180, RZ, 0xc0, !PT ;  /* 0x000001802e2e7812 */ /* 0x000fc800078ec0ff */
[----:B------:R-:W-:Y:S02]  /*1df0*/  SHF.R.U32.HI R47, RZ, 0x3, R46 ;  /* 0x00000003ff2f7819 */ /* 0x000fe4000001162e */
[----:B------:R-:W-:-:S04]  /*1e00*/  LOP3.LUT R0, R46, 0x10, R19, 0xf8, !PT ;  /* 0x000000102e007812 */ /* 0x000fc800078ef813 */
[----:B------:R-:W-:Y:S01]  /*1e10*/  LOP3.LUT R0, R0, R47, RZ, 0x3c, !PT ;  /* 0x0000002f00007212 */ /* 0x000fe200078e3cff */
[----:B------:R-:W-:Y:S02]  /*1e20*/  IMAD.SHL.U32 R48, R6, 0x8, RZ ;  /* 0x0000000806307824 */ /* 0x000fe400078e00ff */
[C---:B------:R-:W-:Y:S02]  /*1e30*/  VIADD R50, R19.reuse, 0x20 ;  /* 0x0000002013327836 */ /* 0x040fe40000000000 */
[----:B------:R-:W-:Y:S02]  /*1e40*/  VIADD R52, R19, 0x40 ;  /* 0x0000004013347836 */ /* 0x000fe40000000000 */
[----:B------:R-:W-:Y:S01]  /*1e50*/  IMAD.IADD R49, R237, 0x1, R0 ;  /* 0x00000001ed317824 */ /* 0x000fe200078e0200 */
[----:B------:R-:W-:Y:S06]  /*1e60*/  @!P1 BRA `(.L_x_1356) ;  /* 0x0000002000c89947 */ /* 0x000fec0003800000 */
[----:B------:R-:W-:Y:S01]  /*1e70*/  UIADD3 UR4, UR38, 0x24200, URZ ;  /* 0x0002420026047890 */ /* 0x000fe2000fffe03f */
[----:B------:R-:W-:Y:S01]  /*1e80*/  ULDC UR56, c[0x0][0x2e4] ;  /* 0x0000b90000387ab9 */ /* 0x000fe20000000800 */
[----:B------:R-:W-:Y:S02]  /*1e90*/  ULDC.64 UR40, c[0x0][0x318] ;  /* 0x0000c60000287ab9 */ /* 0x000fe40000000a00 */
[----:B------:R-:W-:-:S06]  /*1ea0*/  ULOP3.LUT UP0, URZ, UR4, 0x1bf, URZ, 0xc0, !UPT ;  /* 0x000001bf043f7892 */ /* 0x000fcc000f80c03f */
[----:B------:R-:W-:-:S13]  /*1eb0*/  PLOP3.LUT P0, PT, PT, PT, UP0, 0x80, 0x0 ;  /* 0x000000000000781c */ /* 0x000fda0003f0f008 */
        /* <DEDUP_REMOVED lines=17> */
.L_x_1357:
[----:B------:R-:W0:Y:S01]  /*1fd0*/  S2UR UR6, SR_SWINHI ;  /* 0x00000000000679c3 */ /* 0x000e220000002f00 */
[----:B------:R-:W-:-:S05]  /*1fe0*/  IMAD.U32 R26, RZ, RZ, UR44 ;  /* 0x0000002cff1a7e24 */ /* 0x000fca000f8e00ff */
[----:B------:R-:W-:-:S05]  /*1ff0*/  IADD3 R26, P0, R26, 0x38, RZ ;  /* 0x000000381a1a7810 */ /* 0x000fca0007f1e0ff */
[----:B------:R-:W-:Y:S01]  /*2000*/  IMAD.X R27, RZ, RZ, UR43, P0 ;  /* 0x0000002bff1b7e24 */ /* 0x000fe200080e06ff */
[----:B------:R-:W-:Y:S01]  /*2010*/  UMOV UR4, UR38 ;  /* 0x0000002600047c82 */ /* 0x000fe20008000000 */
[----:B0-----:R-:W-:Y:S01]  /*2020*/  UMOV UR5, UR6 ;  /* 0x0000000600057c82 */ /* 0x001fe20008000000 */
[----:B------:R-:W-:-:S04]  /*2030*/  UIADD3 UR6, UP0, UR4, 0x24200, URZ ;  /* 0x0002420004067890 */ /* 0x000fc8000ff1e03f */
[----:B------:R-:W-:Y:S02]  /*2040*/  UIADD3.X UR4, URZ, UR5, URZ, UP0, !UPT ;  /* 0x000000053f047290 */ /* 0x000fe400087fe43f */
[----:B------:R-:W-:-:S04]  /*2050*/  IMAD.U32 R4, RZ, RZ, UR6 ;  /* 0x00000006ff047e24 */ /* 0x000fc8000f8e00ff */
[----:B------:R-:W-:Y:S01]  /*2060*/  IMAD.U32 R5, RZ, RZ, UR4 ;  /* 0x00000004ff057e24 */ /* 0x000fe2000f8e00ff */
[----:B------:R-:W-:-:S04]  /*2070*/  UIADD3 UR4, UR38, 0xf200, URZ ;  /* 0x0000f20026047890 */ /* 0x000fc8000fffe03f */
[----:B------:R-:W-:Y:S01]  /*2080*/  ULOP3.LUT UP0, URZ, UR4, 0x1bf, URZ, 0xc0, !UPT ;  /* 0x000001bf043f7892 */ /* 0x000fe2000f80c03f */
[----:B------:R0:W-:Y:S05]  /*2090*/  STL.64 [R1+0x38], R4 ;  /* 0x0000380401007387 */ /* 0x0001ea0000100a00 */
[----:B------:R-:W-:-:S13]  /*20a0*/  PLOP3.LUT P1, PT, PT, PT, UP0, 0x80, 0x0 ;  /* 0x000000000000781c */ /* 0x000fda0003f2f008 */
[----:B0-----:R-:W-:Y:S05]  /*20b0*/  @!P1 BRA `(.L_x_1358) ;  /* 0x0000000000409947 */ /* 0x001fea0003800000 */
        /* <DEDUP_REMOVED lines=16> */
.L_x_1358:
[----:B------:R-:W-:Y:S01]  /*21c0*/  ULDC.64 UR4, c[0x0][0x9f8] ;  /* 0x00027e0000047ab9 */ /* 0x000fe20000000a00 */
[----:B------:R-:W0:Y:S01]  /*21d0*/  LDC R0, c[0x0][0x428] ;  /* 0x00010a00ff007b82 */ /* 0x000e220000000800 */
[----:B------:R-:W-:Y:S01]  /*21e0*/  UISETP.NE.U32.AND UP0, UPT, UR4, URZ, UPT ;  /* 0x0000003f0400728c */ /* 0x000fe2000bf05070 */
[----:B------:R-:W1:Y:S06]  /*21f0*/  S2R R21, SR_TID.X ;  /* 0x0000000000157919 */ /* 0x000e6c0000002100 */
[----:B------:R-:W2:Y:S01]  /*2200*/  LDC.64 R60, c[0x0][0xa08] ;  /* 0x00028200ff3c7b82 */ /* 0x000ea20000000a00 */
[----:B------:R-:W-:Y:S01]  /*2210*/  UISETP.NE.AND.EX UP0, UPT, UR5, URZ, UPT, UP0 ;  /* 0x0000003f0500728c */ /* 0x000fe2000bf05300 */
[----:B------:R-:W-:Y:S01]  /*2220*/  IMAD.U32 R65, RZ, RZ, UR46 ;  /* 0x0000002eff417e24 */ /* 0x000fe2000f8e00ff */
[----:B------:R-:W-:Y:S01]  /*2230*/  ULDC.64 UR6, c[0x0][0x2f0] ;  /* 0x0000bc0000067ab9 */ /* 0x000fe20000000a00 */
[----:B------:R-:W-:Y:S01]  /*2240*/  IMAD.U32 R66, RZ, RZ, UR49 ;  /* 0x00000031ff427e24 */ /* 0x000fe2000f8e00ff */
[----:B------:R-:W-:Y:S01]  /*2250*/  ULDC.64 UR8, c[0x0][0x300] ;  /* 0x0000c00000087ab9 */ /* 0x000fe20000000a00 */
[----:B------:R-:W-:Y:S01]  /*2260*/  ULDC.64 UR14, c[0x0][0x2d8] ;  /* 0x0000b600000e7ab9 */ /* 0x000fe20000000a00 */
[----:B------:R-:W-:Y:S01]  /*2270*/  PLOP3.LUT P0, PT, PT, PT, UP0, 0x80, 0x0 ;  /* 0x000000000000781c */ /* 0x000fe20003f0f008 */
[----:B------:R-:W3:Y:S01]  /*2280*/  LDC.64 R14, c[0x0][0x2f0] ;  /* 0x0000bc00ff0e7b82 */ /* 0x000ee20000000a00 */
[----:B------:R-:W4:Y:S07]  /*2290*/  LDL.64 R8, [R1+0x38] ;  /* 0x0000380001087983 */ /* 0x000f2e0000100a00 */
[----:B------:R-:W5:Y:S01]  /*22a0*/  LDC.64 R10, c[0x0][0x2e0] ;  /* 0x0000b800ff0a7b82 */ /* 0x000f620000000a00 */
[----:B------:R-:W-:Y:S01]  /*22b0*/  @UP0 ULDC.64 UR4, c[0x0][0x9f8] ;  /* 0x00027e0000040ab9 */ /* 0x000fe20000000a00 */
[----:B------:R5:W-:Y:S01]  /*22c0*/  STL.64 [R1+0x2b0], R26 ;  /* 0x0002b01a01007387 */ /* 0x000be20000100a00 */
[----:B------:R-:W-:-:S02]  /*22d0*/  @UP0 UIMAD.WIDE UR4, UR49, 0x4, UR4 ;  /* 0x00000004310408a5 */ /* 0x000fc4000f8e0204 */
[----:B------:R-:W-:Y:S01]  /*22e0*/  USHF.R.S32.HI UR12, URZ, 0x1f, UR51 ;  /* 0x0000001f3f0c7899 */ /* 0x000fe20008011433 */
[----:B------:R-:W-:Y:S01]  /*22f0*/  IMAD.U32 R30, RZ, RZ, UR44 ;  /* 0x0000002cff1e7e24 */ /* 0x000fe2000f8e00ff */
[----:B------:R-:W-:Y:S02]  /*2300*/  ULDC.64 UR10, c[0x0][0x3e0] ;  /* 0x0000f800000a7ab9 */ /* 0x000fe40000000a00 */
[----:B------:R-:W-:Y:S02]  /*2310*/  IMAD.U32 R4, RZ, RZ, UR4 ;  /* 0x00000004ff047e24 */ /* 0x000fe4000f8e00ff */
[----:B------:R-:W-:Y:S01]  /*2320*/  IMAD.U32 R5, RZ, RZ, UR5 ;  /* 0x00000005ff057e24 */ /* 0x000fe2000f8e00ff */
[----:B------:R-:W-:-:S04]  /*2330*/  ULDC.64 UR4, c[0x0][0x2f8] ;  /* 0x0000be0000047ab9 */ /* 0x000fc80000000a00 */
[----:B------:R2:W5:Y:S01]  /*2340*/  @P0 LDG.E R4, desc[UR52][R4.64] ;  /* 0x0000003404040981 */ /* 0x000562000c1e1900 */
[----:B0-----:R-:W-:Y:S02]  /*2350*/  ISETP.NE.AND P0, PT, R0, 0x1, PT ;  /* 0x000000010000780c */ /* 0x001fe40003f05270 */
[----:B-1----:R-:W-:Y:S01]  /*2360*/  SHF.R.U32.HI R70, RZ, 0x7, R21 ;  /* 0x00000007ff467819 */ /* 0x002fe20000011615 */
[----:B---3--:R-:W-:Y:S03]  /*2370*/  STL.64 [R1+0x48], R14 ;  /* 0x0000480e01007387 */ /* 0x008fe60000100a00 */
[----:B------:R-:W-:-:S07]  /*2380*/  ISETP.NE.AND P6, PT, R70, 0x1, PT ;  /* 0x000000014600780c */ /* 0x000fce0003fc5270 */
[----:B------:R-:W0:Y:S08]  /*2390*/  @P0 LDC R0, c[0x0][0x42c] ;  /* 0x00010b00ff000b82 */ /* 0x000e300000000800 */
[----:B------:R-:W1:Y:S01]  /*23a0*/  @P0 LDC R3, c[0x0][0x430] ;  /* 0x00010c00ff030b82 */ /* 0x000e620000000800 */
[----:B0-----:R-:W-:-:S05]  /*23b0*/  @P0 IMAD.HI.U32 R0, R0, UR46, RZ ;  /* 0x0000002e00000c27 */ /* 0x001fca000f8e00ff */
[----:B-1----:R-:W-:Y:S01]  /*23c0*/  @P0 SHF.R.U32.HI R65, RZ, R3, R0 ;  /* 0x00000003ff410219 */ /* 0x002fe20000011600 */
[----:B------:R-:W-:Y:S01]  /*23d0*/  IMAD.IADD R0, R28, 0x1, R25 ;  /* 0x000000011c007824 */ /* 0x000fe200078e0219 */
[----:B------:R-:W-:Y:S02]  /*23e0*/  PLOP3.LUT P0, PT, PT, PT, UP0, 0x80, 0x0 ;  /* 0x000000000000781c */ /* 0x000fe40003f0f008 */
[----:B------:R-:W-:Y:S01]  /*23f0*/  SHF.R.S32.HI R67, RZ, 0x1f, R65 ;  /* 0x0000001fff437819 */ /* 0x000fe20000011441 */
[----:B------:R-:W-:Y:S01]  /*2400*/  IMAD.WIDE.U32 R58, R65, UR4, RZ ;  /* 0x00000004413a7c25 */ /* 0x000fe2000f8e00ff */
[----:B------:R-:W-:-:S03]  /*2410*/  SHF.R.S32.HI R62, RZ, 0x1f, R0 ;  /* 0x0000001fff3e7819 */ /* 0x000fc60000011400 */
[----:B------:R-:W-:Y:S02]  /*2420*/  IMAD R6, R67, UR4, RZ ;  /* 0x0000000443067c24 */ /* 0x000fe4000f8e02ff */
[----:B--2---:R-:W-:Y:S02]  /*2430*/  IMAD R5, R62, UR6, RZ ;  /* 0x000000063e057c24 */ /* 0x004fe4000f8e02ff */
[----:B------:R-:W-:Y:S01]  /*2440*/  IMAD R3, R65, UR5, R6 ;  /* 0x0000000541037c24 */ /* 0x000fe2000f8e0206 */
[----:B------:R-:W-:-:S03]  /*2450*/  UIMAD.WIDE.U32 UR4, UR6, 0xa0, URZ ;  /* 0x000000a0060478a5 */ /* 0x000fc6000f8e003f */
[----:B------:R-:W-:Y:S02]  /*2460*/  IMAD.IADD R59, R59, 0x1, R3 ;  /* 0x000000013b3b7824 */ /* 0x000fe400078e0203 */
[----:B------:R-:W-:Y:S01]  /*2470*/  IMAD R3, R0, UR7, R5 ;  /* 0x0000000700037c24 */ /* 0x000fe2000f8e0205 */
[----:B------:R-:W0:Y:S01]  /*2480*/  LDC.64 R28, c[0x0][0x198] ;  /* 0x00006600ff1c7b82 */ /* 0x000e220000000a00 */
[----:B------:R-:W-:Y:S02]  /*2490*/  VIADD R232, R21, 0xffffff80 ;  /* 0xffffff8015e87836 */ /* 0x000fe40000000000 */
[----:B------:R-:W-:Y:S02]  /*24a0*/  IMAD.MOV.U32 R21, RZ, RZ, 0x1 ;  /* 0x00000001ff157424 */ /* 0x000fe400078e00ff */
[----:B-----5:R-:W-:Y:S01]  /*24b0*/  @P0 IMAD.MOV.U32 R66, RZ, RZ, R4 ;  /* 0x000000ffff420224 */ /* 0x020fe200078e0004 */
[----:B------:R-:W-:Y:S01]  /*24c0*/  ISETP.NE.U32.AND P0, PT, R60, RZ, PT ;  /* 0x000000ff3c00720c */ /* 0x000fe20003f05070 */
[----:B------:R-:W-:Y:S01]  /*24d0*/  IMAD.WIDE.U32 R4, R0, UR6, R58 ;  /* 0x0000000600047c25 */ /* 0x000fe2000f8e003a */
[----:B------:R-:W-:-:S02]  /*24e0*/  UIMAD UR6, UR7, 0xa0, URZ ;  /* 0x000000a0070678a4 */ /* 0x000fc4000f8e023f */
[----:B------:R-:W-:Y:S01]  /*24f0*/  ISETP.NE.AND.EX P0, PT, R61, RZ, PT, P0 ;  /* 0x000000ff3d00720c */ /* 0x000fe20003f05300 */
[----:B------:R-:W-:Y:S01]  /*2500*/  IMAD.IADD R5, R5, 0x1, R3 ;  /* 0x0000000105057824 */ /* 0x000fe200078e0203 */
[----:B------:R-:W-:Y:S01]  /*2510*/  SHF.R.S32.HI R69, RZ, 0x1f, R66 ;  /* 0x0000001fff457819 */ /* 0x000fe20000011442 */
[----:B------:R-:W-:Y:S01]  /*2520*/  UIADD3 UR6, UR5, UR6, URZ ;  /* 0x0000000605067290 */ /* 0x000fe2000fffe03f */
[----:B------:R-:W-:Y:S02]  /*2530*/  SEL R63, R66, RZ, !P0 ;  /* 0x000000ff423f7207 */ /* 0x000fe40004000000 */
[----:B------:R-:W-:-:S03]  /*2540*/  SEL R64, R69, RZ, !P0 ;  /* 0x000000ff45407207 */ /* 0x000fc60004000000 */
[----:B------:R-:W-:-:S04]  /*2550*/  IMAD.WIDE.U32 R4, R63, UR8, R4 ;  /* 0x000000083f047c25 */ /* 0x000fc8000f8e0004 */
[----:B------:R-:W-:-:S04]  /*2560*/  IMAD R6, R64, UR8, RZ ;  /* 0x0000000840067c24 */ /* 0x000fc8000f8e02ff */
[----:B------:R-:W-:Y:S01]  /*2570*/  IMAD R7, R63, UR9, R6 ;  /* 0x000000093f077c24 */ /* 0x000fe2000f8e0206 */
[----:B------:R-:W-:Y:S01]  /*2580*/  ULDC.64 UR8, c[0x0][0x2f0] ;  /* 0x0000bc0000087ab9 */ /* 0x000fe20000000a00 */
[----:B------:R-:W-:Y:S01]  /*2590*/  IADD3 R6, P0, R4, UR14, RZ ;  /* 0x0000000e04067c10 */ /* 0x000fe2000ff1e0ff */
[----:B------:R-:W-:Y:S02]  /*25a0*/  IMAD.U32 R12, RZ, RZ, UR8 ;  /* 0x00000008ff0c7e24 */ /* 0x000fe4000f8e00ff */
[----:B------:R-:W-:Y:S01]  /*25b0*/  IMAD.U32 R13, RZ, RZ, UR9 ;  /* 0x00000009ff0d7e24 */ /* 0x000fe2000f8e00ff */
[----:B------:R-:W-:Y:S01]  /*25c0*/  IADD3.X R7, R5, UR15, R7, P0, !PT ;  /* 0x0000000f05077c10 */ /* 0x000fe200087fe407 */
[----:B------:R-:W-:Y:S01]  /*25d0*/  IMAD.U32 R5, RZ, RZ, UR5 ;  /* 0x00000005ff057e24 */ /* 0x000fe2000f8e00ff */
[----:B0-----:R-:W-:Y:S01]  /*25e0*/  IADD3 R44, P1, R28, 0x20c, RZ ;  /* 0x0000020c1c2c7810 */ /* 0x001fe20007f3e0ff */
[----:B------:R-:W-:Y:S01]  /*25f0*/  IMAD.U32 R4, RZ, RZ, UR4 ;  /* 0x00000004ff047e24 */ /* 0x000fe2000f8e00ff */
[----:B------:R0:W-:Y:S01]  /*2600*/  STL.U8 [R1+0x140], R21 ;  /* 0x0001401501007387 */ /* 0x0001e20000100000 */
[----:B------:R-:W-:-:S02]  /*2610*/  IMAD.U32 R5, RZ, RZ, UR6 ;  /* 0x00000006ff057e24 */ /* 0x000fc4000f8e00ff */
[----:B------:R-:W-:Y:S01]  /*2620*/  IMAD.U32 R31, RZ, RZ, UR43 ;  /* 0x0000002bff1f7e24 */ /* 0x000fe2000f8e00ff */
[----:B------:R-:W2:Y:S01]  /*2630*/  @!P6 LDL.64 R12, [R1+0x48] ;  /* 0x00004800010ce983 */ /* 0x000ea20000100a00 */
[----:B------:R-:W-:Y:S01]  /*2640*/  VIADD R3, R10, 0x9f ;  /* 0x0000009f0a037836 */ /* 0x000fe20000000000 */
[----:B------:R-:W-:Y:S01]  /*2650*/  IADD3 R34, P0, R28, 0x200, RZ ;  /* 0x000002001c227810 */ /* 0x000fe20007f1e0ff */
[----:B------:R-:W-:Y:S01]  /*2660*/  IMAD.X R45, RZ, RZ, R29, P1 ;  /* 0x000000ffff2d7224 */ /* 0x000fe200008e061d */
[----:B------:R1:W-:Y:S01]  /*2670*/  STL.128 [R1+0x50], R4 ;  /* 0x0000500401007387 */ /* 0x0003e20000100c00 */
[----:B------:R-:W-:Y:S01]  /*2680*/  ULDC.64 UR4, c[0x0][0x3d8] ;  /* 0x0000f60000047ab9 */ /* 0x000fe20000000a00 */
[----:B------:R-:W-:Y:S01]  /*2690*/  IMAD.U32 R25, RZ, RZ, UR44 ;  /* 0x0000002cff197e24 */ /* 0x000fe2000f8e00ff */
[----:B------:R-:W-:Y:S01]  /*26a0*/  SHF.R.S32.HI R27, RZ, 0x1f, R48 ;  /* 0x0000001fff1b7819 */ /* 0x000fe20000011430 */
[----:B0-----:R-:W-:Y:S01]  /*26b0*/  IMAD.U32 R21, RZ, RZ, UR44 ;  /* 0x0000002cff157e24 */ /* 0x001fe2000f8e00ff */
[----:B------:R-:W-:Y:S01]  /*26c0*/  ULDC.64 UR8, c[0x0][0x3c8] ;  /* 0x0000f20000087ab9 */ /* 0x000fe20000000a00 */
[--C-:B------:R-:W-:Y:S01]  /*26d0*/  SHF.R.S32.HI R57, RZ, 0x1f, R19.reuse ;  /* 0x0000001fff397819 */ /* 0x100fe20000011413 */
[----:B------:R-:W-:Y:S01]  /*26e0*/  IMAD.MOV.U32 R56, RZ, RZ, R19 ;  /* 0x000000ffff387224 */ /* 0x000fe200078e0013 */
[----:B------:R-:W-:Y:S01]  /*26f0*/  ULDC.64 UR6, c[0x0][0x3e8] ;  /* 0x0000fa0000067ab9 */ /* 0x000fe20000000a00 */
[----:B-1----:R-:W3:Y:S01]  /*2700*/  @!P6 LDL.128 R4, [R1+0x50] ;  /* 0x000050000104e983 */ /* 0x002ee20000100c00 */
[----:B------:R-:W-:-:S05]  /*2710*/  IMAD.HI R3, R3, 0x66666667, RZ ;  /* 0x6666666703037827 */ /* 0x000fca00078e02ff */
[----:B------:R-:W-:-:S04]  /*2720*/  SHF.R.U32.HI R20, RZ, 0x1f, R3 ;  /* 0x0000001fff147819 */ /* 0x000fc80000011603 */
[----:B------:R-:W-:-:S05]  /*2730*/  LEA.HI.SX32 R20, R3, R20, 0x1a ;  /* 0x0000001403147211 */ /* 0x000fca00078fd2ff */
[----:B------:R0:W-:Y:S04]  /*2740*/  STL [R1+0x40], R20 ;  /* 0x0000401401007387 */ /* 0x0001e80000100800 */
[----:B0-----:R-:W5:Y:S01]  /*2750*/  @!P6 LDL R20, [R1+0x40] ;  /* 0x000040000114e983 */ /* 0x001f620000100800 */
[----:B------:R-:W-:Y:S01]  /*2760*/  IADD3 R3, P2, R28, 0x70, RZ ;  /* 0x000000701c037810 */ /* 0x000fe20007f5e0ff */
[----:B------:R-:W-:-:S04]  /*2770*/  IMAD.X R35, RZ, RZ, R29, P0 ;  /* 0x000000ffff237224 */ /* 0x000fc800000e061d */
[----:B------:R-:W-:Y:S02]  /*2780*/  IMAD.X R26, RZ, RZ, R29, P2 ;  /* 0x000000ffff1a7224 */ /* 0x000fe400010e061d */
[----:B------:R-:W-:Y:S02]  /*2790*/  IMAD.MOV.U32 R28, RZ, RZ, R3 ;  /* 0x000000ffff1c7224 */ /* 0x000fe400078e0003 */
[----:B------:R-:W-:Y:S01]  /*27a0*/  IMAD.MOV.U32 R29, RZ, RZ, R26 ;  /* 0x000000ffff1d7224 */ /* 0x000fe200078e001a */
[----:B------:R-:W-:Y:S01]  /*27b0*/  SHF.R.S32.HI R3, RZ, 0x1f, R18 ;  /* 0x0000001fff037819 */ /* 0x000fe20000011412 */
[----:B------:R-:W-:Y:S01]  /*27c0*/  UIMAD UR13, UR12, UR4, URZ ;  /* 0x000000040c0d72a4 */ /* 0x000fe2000f8e023f */
[----:B------:R-:W-:Y:S01]  /*27d0*/  IMAD.MOV.U32 R26, RZ, RZ, R48 ;  /* 0x000000ffff1a7224 */ /* 0x000fe200078e0030 */
[----:B------:R-:W-:Y:S01]  /*27e0*/  UIMAD.WIDE.U32 UR8, UR51, UR4, UR8 ;  /* 0x00000004330872a5 */ /* 0x000fe2000f8e0008 */
[----:B------:R0:W-:Y:S01]  /*27f0*/  STL.128 [R1+0x260], R28 ;  /* 0x0002601c01007387 */ /* 0x0001e20000100c00 */
[----:B------:R-:W-:Y:S01]  /*2800*/  UIMAD UR13, UR51, UR5, UR13 ;  /* 0x00000005330d72a4 */ /* 0x000fe2000f8e020d */
[----:B------:R-:W-:-:S03]  /*2810*/  IMAD.WIDE.U32 R32, R18, UR4, R26 ;  /* 0x0000000412207c25 */ /* 0x000fc6000f8e001a */
[----:B------:R-:W-:Y:S01]  /*2820*/  UIADD3 UR13, UR9, UR13, URZ ;  /* 0x0000000d090d7290 */ /* 0x000fe2000fffe03f */
[----:B------:R-:W-:Y:S01]  /*2830*/  IMAD.WIDE.U32 R38, R18, UR4, R56 ;  /* 0x0000000412267c25 */ /* 0x000fe2000f8e0038 */
[----:B------:R-:W-:Y:S01]  /*2840*/  UIMAD UR12, UR12, UR6, URZ ;  /* 0x000000060c0c72a4 */ /* 0x000fe2000f8e023f */
[----:B0-----:R-:W-:Y:S02]  /*2850*/  IADD3 R28, P0, R25, 0x140, RZ ;  /* 0x00000140191c7810 */ /* 0x001fe40007f1e0ff */
[----:B------:R-:W-:Y:S01]  /*2860*/  IADD3 R30, P1, R21, 0x68, RZ ;  /* 0x00000068151e7810 */ /* 0x000fe20007f3e0ff */
[----:B------:R-:W-:Y:S02]  /*2870*/  IMAD R21, R3, UR4, RZ ;  /* 0x0000000403157c24 */ /* 0x000fe4000f8e02ff */
[----:B------:R-:W-:Y:S01]  /*2880*/  IMAD.X R29, RZ, RZ, UR43, P0 ;  /* 0x0000002bff1d7e24 */ /* 0x000fe200080e06ff */
[----:B------:R-:W-:Y:S01]  /*2890*/  IADD3 R36, P0, R32, UR8, RZ ;  /* 0x0000000820247c10 */ /* 0x000fe2000ff1e0ff */
[----:B------:R-:W-:Y:S01]  /*28a0*/  IMAD R25, R18, UR5, R21 ;  /* 0x0000000512197c24 */ /* 0x000fe2000f8e0215 */
[----:B------:R-:W-:-:S02]  /*28b0*/  UIMAD.WIDE.U32 UR10, UR51, UR6, UR10 ;  /* 0x00000006330a72a5 */ /* 0x000fc4000f8e000a */
[----:B------:R-:W-:Y:S01]  /*28c0*/  IMAD.WIDE.U32 R26, R18, UR6, R26 ;  /* 0x00000006121a7c25 */ /* 0x000fe2000f8e001a */
[----:B------:R-:W-:Y:S01]  /*28d0*/  UIMAD UR12, UR51, UR7, UR12 ;  /* 0x00000007330c72a4 */ /* 0x000fe2000f8e020c */
[----:B------:R-:W-:Y:S02]  /*28e0*/  IADD3.X R37, R33, UR13, R25, P0, !PT ;  /* 0x0000000d21257c10 */ /* 0x000fe400087fe419 */
[----:B------:R-:W-:Y:S01]  /*28f0*/  IMAD R21, R3, UR6, RZ ;  /* 0x0000000603157c24 */ /* 0x000fe2000f8e02ff */
[----:B------:R-:W-:Y:S01]  /*2900*/  IADD3 R40, P0, R38, UR8, RZ ;  /* 0x0000000826287c10 */ /* 0x000fe2000ff1e0ff */
[----:B------:R-:W-:Y:S01]  /*2910*/  UIADD3 UR12, UR11, UR12, URZ ;  /* 0x0000000c0b0c7290 */ /* 0x000fe2000fffe03f */
[C---:B------:R-:W-:Y:S02]  /*2920*/  IMAD.WIDE.U32 R32, R18.reuse, UR6, R56 ;  /* 0x0000000612207c25 */ /* 0x040fe4000f8e0038 */
[----:B------:R-:W-:Y:S01]  /*2930*/  IADD3.X R41, R25, UR13, R39, P0, !PT ;  /* 0x0000000d19297c10 */ /* 0x000fe200087fe427 */
[----:B------:R-:W-:Y:S01]  /*2940*/  UIMAD.WIDE.U32 UR18, UR4, 0xa0, URZ ;  /* 0x000000a0041278a5 */ /* 0x000fe2000f8e003f */
[----:B------:R-:W-:Y:S01]  /*2950*/  IMAD R21, R18, UR7, R21 ;  /* 0x0000000712157c24 */ /* 0x000fe2000f8e0215 */
[----:B------:R-:W-:Y:S01]  /*2960*/  IADD3 R38, P0, R26, UR10, RZ ;  /* 0x0000000a1a267c10 */ /* 0x000fe2000ff1e0ff */
[----:B------:R-:W-:Y:S01]  /*2970*/  UIMAD UR16, UR5, 0xa0, URZ ;  /* 0x000000a0051078a4 */ /* 0x000fe2000f8e023f */
[----:B------:R-:W-:Y:S01]  /*2980*/  IMAD.U32 R26, RZ, RZ, UR44 ;  /* 0x0000002cff1a7e24 */ /* 0x000fe2000f8e00ff */
[----:B------:R0:W-:Y:S01]  /*2990*/  STL.64 [R1+0x150], R44 ;  /* 0x0001502c01007387 */ /* 0x0001e20000100a00 */
[----:B------:R-:W-:Y:S01]  /*29a0*/  IMAD.X R31, RZ, RZ, UR43, P1 ;  /* 0x0000002bff1f7e24 */ /* 0x000fe200088e06ff */
[----:B------:R-:W-:Y:S01]  /*29b0*/  IADD3.X R39, R27, UR12, R21, P0, !PT ;  /* 0x0000000c1b277c10 */ /* 0x000fe200087fe415 */
[----:B------:R-:W-:Y:S01]  /*29c0*/  UIADD3 UR16, UR19, UR16, URZ ;  /* 0x0000001013107290 */ /* 0x000fe2000fffe03f */
[----:B------:R-:W-:-:S02]  /*29d0*/  IADD3 R42, P1, R32, UR10, RZ ;  /* 0x0000000a202a7c10 */ /* 0x000fc4000ff3e0ff */
[----:B------:R-:W-:Y:S01]  /*29e0*/  IADD3 R26, P0, R26, 0x60, RZ ;  /* 0x000000601a1a7810 */ /* 0x000fe20007f1e0ff */
[----:B0-----:R-:W0:Y:S01]  /*29f0*/  LDC.64 R44, c[0x0][0x3d0] ;  /* 0x0000f400ff2c7b82 */ /* 0x001e220000000a00 */
[----:B------:R-:W-:Y:S01]  /*2a00*/  USHF.L.U64.HI UR20, UR4, 0x7, UR5 ;  /* 0x0000000704147899 */ /* 0x000fe20008010205 */
[----:B------:R1:W-:Y:S01]  /*2a10*/  STL.128 [R1+0x2a0], R28 ;  /* 0x0002a01c01007387 */ /* 0x0003e20000100c00 */
[----:B------:R-:W-:Y:S01]  /*2a20*/  USHF.L.U32 UR21, UR4, 0x7, URZ ;  /* 0x0000000704157899 */ /* 0x000fe2000800063f */
[----:B------:R-:W-:Y:S01]  /*2a30*/  IADD3.X R43, R21, UR12, R33, P1, !PT ;  /* 0x0000000c152b7c10 */ /* 0x000fe20008ffe421 */
[----:B------:R-:W-:Y:S01]  /*2a40*/  UIMAD.WIDE.U32 UR4, UR6, 0xa0, URZ ;  /* 0x000000a0060478a5 */ /* 0x000fe2000f8e003f */
[----:B------:R-:W-:Y:S01]  /*2a50*/  IMAD.X R27, RZ, RZ, UR43, P0 ;  /* 0x0000002bff1b7e24 */ /* 0x000fe200080e06ff */
[----:B------:R-:W-:Y:S01]  /*2a60*/  UIMAD UR17, UR7, 0xa0, URZ ;  /* 0x000000a0071178a4 */ /* 0x000fe2000f8e023f */
[----:B------:R-:W-:Y:S01]  /*2a70*/  IMAD.U32 R21, RZ, RZ, UR16 ;  /* 0x00000010ff157e24 */ /* 0x000fe2000f8e00ff */
[----:B------:R-:W-:Y:S01]  /*2a80*/  USHF.L.U64.HI UR7, UR6, 0x7, UR7 ;  /* 0x0000000706077899 */ /* 0x000fe20008010207 */
[----:B------:R4:W-:Y:S01]  /*2a90*/  STL.64 [R1+0x148], R34 ;  /* 0x0001482201007387 */ /* 0x0009e20000100a00 */
[----:B------:R-:W-:-:S02]  /*2aa0*/  IMAD.U32 R32, RZ, RZ, UR21 ;  /* 0x00000015ff207e24 */ /* 0x000fc4000f8e00ff */
[----:B------:R-:W-:Y:S02]  /*2ab0*/  IMAD.U32 R33, RZ, RZ, UR20 ;  /* 0x00000014ff217e24 */ /* 0x000fe4000f8e00ff */
[----:B-1----:R-:W-:Y:S01]  /*2ac0*/  IMAD.U32 R28, RZ, RZ, UR18 ;  /* 0x00000012ff1c7e24 */ /* 0x002fe2000f8e00ff */
[----:B------:R1:W-:Y:S01]  /*2ad0*/  STL.64 [R1+0x258], R26 ;  /* 0x0002581a01007387 */ /* 0x0003e20000100a00 */
[----:B------:R-:W-:Y:S02]  /*2ae0*/  IMAD.U32 R29, RZ, RZ, UR19 ;  /* 0x00000013ff1d7e24 */ /* 0x000fe4000f8e00ff */
[----:B----4-:R-:W-:Y:S02]  /*2af0*/  IMAD.MOV.U32 R34, RZ, RZ, R28 ;  /* 0x000000ffff227224 */ /* 0x010fe400078e001c */
[----:B------:R-:W-:Y:S02]  /*2b00*/  IMAD.MOV.U32 R35, RZ, RZ, R21 ;  /* 0x000000ffff237224 */ /* 0x000fe400078e0015 */
[----:B------:R-:W-:-:S02]  /*2b10*/  IMAD.U32 R28, RZ, RZ, UR4 ;  /* 0x00000004ff1c7e24 */ /* 0x000fc4000f8e00ff */
[----:B------:R-:W-:Y:S01]  /*2b20*/  IMAD.U32 R29, RZ, RZ, UR5 ;  /* 0x00000005ff1d7e24 */ /* 0x000fe2000f8e00ff */
[----:B------:R-:W-:Y:S01]  /*2b30*/  STL.128 [R1+0x100], RZ ;  /* 0x000100ff01007387 */ /* 0x000fe20000100c00 */
[----:B-1----:R-:W-:-:S03]  /*2b40*/  IMAD.U32 R26, RZ, RZ, UR7 ;  /* 0x00000007ff1a7e24 */ /* 0x002fc6000f8e00ff */
[----:B------:R-:W-:Y:S01]  /*2b50*/  STL.128 [R1+0xc0], RZ ;  /* 0x0000c0ff01007387 */ /* 0x000fe20000100c00 */
[----:B------:R-:W-:-:S03]  /*2b60*/  UIADD3 UR17, UR5, UR17, URZ ;  /* 0x0000001105117290 */ /* 0x000fc6000fffe03f */
[----:B------:R-:W-:Y:S01]  /*2b70*/  STL.128 [R1+0xc0], R32 ;  /* 0x0000c02001007387 */ /* 0x000fe20000100c00 */
[----:B------:R-:W-:-:S03]  /*2b80*/  USHF.L.U32 UR6, UR6, 0x7, URZ ;  /* 0x0000000706067899 */ /* 0x000fc6000800063f */
[----:B------:R1:W-:Y:S01]  /*2b90*/  STL.128 [R1+0x100], R32 ;  /* 0x0001002001007387 */ /* 0x0003e20000100c00 */
[----:B------:R-:W-:Y:S02]  /*2ba0*/  IMAD.U32 R21, RZ, RZ, UR17 ;  /* 0x00000011ff157e24 */ /* 0x000fe4000f8e00ff */
[----:B------:R-:W-:Y:S01]  /*2bb0*/  IMAD.U32 R31, RZ, RZ, UR11 ;  /* 0x0000000bff1f7e24 */ /* 0x000fe2000f8e00ff */
[----:B------:R4:W-:Y:S01]  /*2bc0*/  STL.64 [R1+0x130], R42 ;  /* 0x0001302a01007387 */ /* 0x0009e20000100a00 */
[----:B------:R-:W-:Y:S02]  /*2bd0*/  IMAD.U32 R30, RZ, RZ, UR10 ;  /* 0x0000000aff1e7e24 */ /* 0x000fe4000f8e00ff */
[----:B------:R-:W-:Y:S01]  /*2be0*/  IMAD.U32 R54, RZ, RZ, UR8 ;  /* 0x00000008ff367e24 */ /* 0x000fe2000f8e00ff */
[CC--:B0-----:R-:W-:Y:S01]  /*2bf0*/  ISETP.GE.AND P0, PT, R48.reuse, R45.reuse, PT ;  /* 0x0000002d3000720c */ /* 0x0c1fe20003f06270 */
[----:B------:R-:W-:Y:S04]  /*2c00*/  STL.128 [R1+0x120], RZ ;  /* 0x000120ff01007387 */ /* 0x000fe80000100c00 */
[----:B------:R-:W-:Y:S04]  /*2c10*/  STL.128 [R1+0xe0], RZ ;  /* 0x0000e0ff01007387 */ /* 0x000fe80000100c00 */
[----:B------:R0:W-:Y:S01]  /*2c20*/  STL.64 [R1+0xf0], R38 ;  /* 0x0000f02601007387 */ /* 0x0001e20000100a00 */
[----:B-1----:R-:W-:Y:S01]  /*2c30*/  IMAD.MOV.U32 R34, RZ, RZ, R28 ;  /* 0x000000ffff227224 */ /* 0x002fe200078e001c */
[----:B----4-:R-:W1:Y:S01]  /*2c40*/  LDC.64 R42, c[0x0][0x3f8] ;  /* 0x0000fe00ff2a7b82 */ /* 0x010e620000000a00 */
[----:B------:R-:W-:Y:S01]  /*2c50*/  IMAD.MOV.U32 R33, RZ, RZ, R26 ;  /* 0x000000ffff217224 */ /* 0x000fe200078e001a */
[----:B------:R-:W-:Y:S01]  /*2c60*/  ISETP.GE.AND P4, PT, R19, R45, PT ;  /* 0x0000002d1300720c */ /* 0x000fe20003f86270 */
[----:B------:R-:W-:Y:S01]  /*2c70*/  VIADD R26, R48, 0x10 ;  /* 0x00000010301a7836 */ /* 0x000fe20000000000 */
[----:B------:R-:W-:-:S04]  /*2c80*/  ULDC.64 UR4, c[0x0][0x408] ;  /* 0x0001020000047ab9 */ /* 0x000fc80000000a00 */
[----:B------:R-:W4:Y:S01]  /*2c90*/  LDC.64 R28, c[0x0][0x3d8] ;  /* 0x0000f600ff1c7b82 */ /* 0x000f220000000a00 */
[-C--:B------:R-:W-:Y:S01]  /*2ca0*/  ISETP.GE.AND P1, PT, R26, R45.reuse, PT ;  /* 0x0000002d1a00720c */ /* 0x080fe20003f26270 */
[----:B------:R-:W-:Y:S02]  /*2cb0*/  VIADD R26, R48, 0x30 ;  /* 0x00000030301a7836 */ /* 0x000fe40000000000 */
[----:B------:R-:W-:Y:S02]  /*2cc0*/  IMAD.MOV.U32 R35, RZ, RZ, R21 ;  /* 0x000000ffff237224 */ /* 0x000fe400078e0015 */
[----:B------:R-:W-:Y:S01]  /*2cd0*/  IMAD.U32 R21, RZ, RZ, UR6 ;  /* 0x00000006ff157e24 */ /* 0x000fe2000f8e00ff */
[----:B------:R-:W-:Y:S01]  /*2ce0*/  ISETP.GE.AND P3, PT, R26, R45, PT ;  /* 0x0000002d1a00720c */ /* 0x000fe20003f66270 */
[----:B------:R-:W-:Y:S02]  /*2cf0*/  VIADD R26, R48, 0x20 ;  /* 0x00000020301a7836 */ /* 0x000fe40000000000 */
[----:B------:R-:W-:Y:S01]  /*2d00*/  IMAD.U32 R31, RZ, RZ, UR12 ;  /* 0x0000000cff1f7e24 */ /* 0x000fe2000f8e00ff */
[----:B------:R-:W-:Y:S01]  /*2d10*/  SEL R25, RZ, 0xffffffff, P1 ;  /* 0xffffffffff197807 */ /* 0x000fe20000800000 */
[----:B------:R-:W-:-:S02]  /*2d20*/  IMAD.MOV.U32 R32, RZ, RZ, R21 ;  /* 0x000000ffff207224 */ /* 0x000fc400078e0015 */
[----:B------:R-:W-:Y:S02]  /*2d30*/  IMAD.U32 R21, RZ, RZ, UR13 ;  /* 0x0000000dff157e24 */ /* 0x000fe4000f8e00ff */
[C---:B------:R-:W-:Y:S01]  /*2d40*/  IMAD.IADD R68, R48.reuse, 0x1, R26 ;  /* 0x0000000130447824 */ /* 0x040fe200078e021a */
[----:B------:R0:W-:Y:S02]  /*2d50*/  STL.64 [R1+0xb0], R30 ;  /* 0x0000b01e01007387 */ /* 0x0001e40000100a00 */
[----:B0-----:R-:W-:Y:S02]  /*2d60*/  VIADD R38, R48, 0x40 ;  /* 0x0000004030267836 */ /* 0x001fe40000000000 */
[----:B------:R-:W-:Y:S01]  /*2d70*/  STL.128 [R1+0xe0], R32 ;  /* 0x0000e02001007387 */ /* 0x000fe20000100c00 */
[----:B------:R-:W-:-:S03]  /*2d80*/  ISETP.GE.AND P5, PT, R68, R45, PT ;  /* 0x0000002d4400720c */ /* 0x000fc60003fa6270 */
[----:B------:R0:W-:Y:S01]  /*2d90*/  STL.128 [R1+0x120], R32 ;  /* 0x0001202001007387 */ /* 0x0001e20000100c00 */
[----:B------:R-:W-:Y:S02]  /*2da0*/  IMAD.MOV.U32 R30, RZ, RZ, R54 ;  /* 0x000000ffff1e7224 */ /* 0x000fe400078e0036 */
[----:B------:R-:W-:Y:S01]  /*2db0*/  IMAD.MOV.U32 R31, RZ, RZ, R21 ;  /* 0x000000ffff1f7224 */ /* 0x000fe200078e0015 */
[----:B------:R-:W-:Y:S02]  /*2dc0*/  SEL R21, RZ, 0x1, P0 ;  /* 0x00000001ff157807 */ /* 0x000fe40000000000 */
[-C--:B------:R-:W-:Y:S02]  /*2dd0*/  ISETP.GE.AND P2, PT, R26, R45.reuse, PT ;  /* 0x0000002d1a00720c */ /* 0x080fe40003f46270 */
[----:B----4-:R4:W-:Y:S01]  /*2de0*/  STL.128 [R1+0x90], R28 ;  /* 0x0000901c01007387 */ /* 0x0109e20000100c00 */
[----:B0-----:R-:W-:Y:S01]  /*2df0*/  IMAD.SHL.U32 R34, R25, 0x2, RZ ;  /* 0x0000000219227824 */ /* 0x001fe200078e00ff */
[----:B------:R-:W-:Y:S01]  /*2e00*/  ISETP.GE.AND P0, PT, R38, R45, PT ;  /* 0x0000002d2600720c */ /* 0x000fe20003f06270 */
[----:B------:R-:W-:-:S03]  /*2e10*/  IMAD.IADD R38, R48, 0x1, R38 ;  /* 0x0000000130267824 */ /* 0x000fc600078e0226 */
[----:B------:R-:W-:Y:S01]  /*2e20*/  LOP3.LUT R25, R34, 0x2, R21, 0xe2, !PT ;  /* 0x0000000222197812 */ /* 0x000fe200078ee215 */
[----:B------:R-:W-:Y:S01]  /*2e30*/  VIADD R21, R44, 0x9f ;  /* 0x0000009f2c157836 */ /* 0x000fe20000000000 */
[----:B----4-:R-:W-:Y:S01]  /*2e40*/  SEL R29, RZ, 0xffffffff, P5 ;  /* 0xffffffffff1d7807 */ /* 0x010fe20002800000 */
[----:B------:R-:W-:Y:S01]  /*2e50*/  VIADD R32, R48, 0x50 ;  /* 0x0000005030207836 */ /* 0x000fe20000000000 */
[----:B------:R-:W-:Y:S01]  /*2e60*/  SEL R27, RZ, 0x8, P3 ;  /* 0x00000008ff1b7807 */ /* 0x000fe20001800000 */
[----:B------:R-:W-:Y:S01]  /*2e70*/  IMAD.HI R21, R21, 0x66666667, RZ ;  /* 0x6666666715157827 */ /* 0x000fe200078e02ff */
[----:B------:R-:W-:Y:S02]  /*2e80*/  SEL R28, RZ, 0x4, P2 ;  /* 0x00000004ff1c7807 */ /* 0x000fe40001000000 */
[----:B------:R-:W-:Y:S01]  /*2e90*/  SEL R30, RZ, 0x1, P4 ;  /* 0x00000001ff1e7807 */ /* 0x000fe20002000000 */
[----:B------:R-:W-:Y:S01]  /*2ea0*/  IMAD.SHL.U32 R29, R29, 0x2, RZ ;  /* 0x000000021d1d7824 */ /* 0x000fe200078e00ff */
[----:B------:R-:W-:Y:S01]  /*2eb0*/  ISETP.GE.AND P2, PT, R38, R45, PT ;  /* 0x0000002d2600720c */ /* 0x000fe20003f46270 */
[----:B------:R-:W-:Y:S01]  /*2ec0*/  IMAD.SHL.U32 R26, R45, 0x2, RZ ;  /* 0x000000022d1a7824 */ /* 0x000fe200078e00ff */
[----:B------:R-:W-:-:S02]  /*2ed0*/  LOP3.LUT R25, R27, R25, R28, 0xfe, !PT ;  /* 0x000000191b197212 */ /* 0x000fc400078efe1c */
[----:B------:R-:W-:Y:S02]  /*2ee0*/  ISETP.GE.AND P1, PT, R32, R45, PT ;  /* 0x0000002d2000720c */ /* 0x000fe40003f26270 */
[----:B------:R-:W-:Y:S02]  /*2ef0*/  LOP3.LUT R29, R29, 0x2, R30, 0xe2, !PT ;  /* 0x000000021d1d7812 */ /* 0x000fe400078ee21e */
[----:B------:R-:W-:Y:S02]  /*2f00*/  SHF.R.U32.HI R28, RZ, 0x1f, R21 ;  /* 0x0000001fff1c7819 */ /* 0x000fe40000011615 */
[----:B------:R-:W-:Y:S02]  /*2f10*/  SEL R32, RZ, 0x10, P0 ;  /* 0x00000010ff207807 */ /* 0x000fe40000000000 */
[----:B------:R-:W-:Y:S02]  /*2f20*/  SEL R34, RZ, 0x4, P2 ;  /* 0x00000004ff227807 */ /* 0x000fe40001000000 */
[----:B-1----:R-:W-:Y:S01]  /*2f30*/  LOP3.LUT P0, RZ, R42, R60, RZ, 0xfc, !PT ;  /* 0x0000003c2aff7212 */ /* 0x002fe2000780fcff */
[----:B------:R0:W-:Y:S01]  /*2f40*/  STL [R1+0x6c], R26 ;  /* 0x00006c1a01007387 */ /* 0x0001e20000100800 */
[----:B------:R-:W-:Y:S01]  /*2f50*/  IMAD R69, R69, UR4, RZ ;  /* 0x0000000445457c24 */ /* 0x000fe2000f8e02ff */
[----:B------:R-:W-:Y:S01]  /*2f60*/  LEA.HI.SX32 R30, R21, R28, 0x1a ;  /* 0x0000001c151e7211 */ /* 0x000fe200078fd2ff */
[----:B------:R-:W-:Y:S01]  /*2f70*/  IMAD.U32 R55, RZ, RZ, UR9 ;  /* 0x00000009ff377e24 */ /* 0x000fe2000f8e00ff */
[----:B------:R-:W-:Y:S01]  /*2f80*/  LOP3.LUT P0, RZ, R43, R61, RZ, 0xfc, P0 ;  /* 0x0000003d2bff7212 */ /* 0x000fe2000000fcff */
[----:B------:R-:W-:Y:S01]  /*2f90*/  IMAD.WIDE.U32 R54, R66, UR4, RZ ;  /* 0x0000000442367c25 */ /* 0x000fe2000f8e00ff */
[----:B------:R1:W-:Y:S01]  /*2fa0*/  STL.64 [R1+0x110], R40 ;  /* 0x0001102801007387 */ /* 0x0003e20000100a00 */
[----:B0-----:R-:W-:-:S02]  /*2fb0*/  LOP3.LUT R26, R29, R34, RZ, 0xfc, !PT ;  /* 0x000000221d1a7212 */ /* 0x001fc400078efcff */
[----:B------:R-:W0:Y:S01]  /*2fc0*/  LDC.64 R28, c[0x0][0x300] ;  /* 0x0000c000ff1c7b82 */ /* 0x000e220000000a00 */
[C---:B------:R-:W-:Y:S01]  /*2fd0*/  IMAD R69, R66.reuse, UR5, R69 ;  /* 0x0000000542457c24 */ /* 0x040fe2000f8e0245 */
[----:B------:R-:W-:Y:S01]  /*2fe0*/  STL.64 [R1+0x88], R44 ;  /* 0x0000882c01007387 */ /* 0x000fe20000100a00 */
[----:B------:R-:W-:Y:S01]  /*2ff0*/  SEL R27, RZ, 0x20, P1 ;  /* 0x00000020ff1b7807 */ /* 0x000fe20000800000 */
[----:B------:R-:W-:Y:S02]  /*3000*/  ULDC.64 UR4, c[0x0][0x308] ;  /* 0x0000c20000047ab9 */ /* 0x000fe40000000a00 */
[----:B------:R4:W-:Y:S01]  /*3010*/  STL.64 [R1+0xa0], R44 ;  /* 0x0000a02c01007387 */ /* 0x0009e20000100a00 */
[----:B-1----:R-:W-:Y:S01]  /*3020*/  SEL R40, R66, RZ, !P0 ;  /* 0x000000ff42287207 */ /* 0x002fe20004000000 */
[----:B------:R-:W1:Y:S02]  /*3030*/  LDC.64 R34, c[0x0][0x328] ;  /* 0x0000ca00ff227b82 */ /* 0x000e640000000a00 */
[----:B------:R2:W-:Y:S01]  /*3040*/  STL.64 [R1+0xd0], R36 ;  /* 0x0000d02401007387 */ /* 0x0005e20000100a00 */
[----:B----4-:R-:W-:Y:S01]  /*3050*/  LEA R44, P0, R54, R42, 0x2 ;  /* 0x0000002a362c7211 */ /* 0x010fe200078010ff */
[----:B------:R-:W-:Y:S01]  /*3060*/  IMAD.IADD R42, R55, 0x1, R69 ;  /* 0x00000001372a7824 */ /* 0x000fe200078e0245 */
[----:B--2---:R-:W-:-:S04]  /*3070*/  LOP3.LUT R36, R27, R25, R32, 0xfe, !PT ;  /* 0x000000191b247212 */ /* 0x004fc800078efe20 */
[----:B------:R-:W-:Y:S01]  /*3080*/  LEA.HI.X R45, R54, R43, R42, 0x2, P0 ;  /* 0x0000002b362d7211 */ /* 0x000fe200000f142a */
[----:B------:R-:W1:Y:S01]  /*3090*/  LDC.64 R32, c[0x0][0x318] ;  /* 0x0000c600ff207b82 */ /* 0x000e620000000a00 */
[----:B------:R-:W-:Y:S01]  /*30a0*/  IADD3 R21, P0, R58, UR14, RZ ;  /* 0x0000000e3a157c10 */ /* 0x000fe2000ff1e0ff */
[----:B------:R3:W-:Y:S01]  /*30b0*/  STL.U8 [R1+0x80], R36 ;  /* 0x0000802401007387 */ /* 0x0007e20000100000 */
[----:B------:R-:W-:Y:S02]  /*30c0*/  IMAD R25, R13, R18, RZ ;  /* 0x000000120d197224 */ /* 0x000fe400078e02ff */
[-C--:B------:R-:W-:Y:S01]  /*30d0*/  IMAD.WIDE.U32 R42, R18, R12.reuse, R56 ;  /* 0x0000000c122a7225 */ /* 0x080fe200078e0038 */
[----:B------:R-:W-:Y:S01]  /*30e0*/  IADD3.X R31, R59, UR15, RZ, P0, !PT ;  /* 0x0000000f3b1f7c10 */ /* 0x000fe200087fe4ff */
[----:B------:R-:W-:Y:S02]  /*30f0*/  STL [R1+0xf8], RZ ;  /* 0x0000f8ff01007387 */ /* 0x000fe40000100800 */
[----:B------:R-:W-:Y:S01]  /*3100*/  IMAD R25, R3, R12, R25 ;  /* 0x0000000c03197224 */ /* 0x000fe200078e0219 */
[-C--:B------:R-:W-:Y:S01]  /*3110*/  ISETP.GE.AND P3, PT, R50, R11.reuse, PT ;  /* 0x0000000b3200720c */ /* 0x080fe20003f66270 */
[----:B------:R-:W-:Y:S01]  /*3120*/  STL [R1+0x118], RZ ;  /* 0x000118ff01007387 */ /* 0x000fe20000100800 */
[----:B------:R-:W-:-:S03]  /*3130*/  ISETP.GE.AND P2, PT, R68, R11, PT ;  /* 0x0000000b4400720c */ /* 0x000fc60003f46270 */
[----:B------:R-:W-:Y:S04]  /*3140*/  STL [R1+0xb8], RZ ;  /* 0x0000b8ff01007387 */ /* 0x000fe80000100800 */
[----:B------:R-:W-:Y:S01]  /*3150*/  STL [R1+0xd8], RZ ;  /* 0x0000d8ff01007387 */ /* 0x000fe20000100800 */
[----:B---3--:R-:W-:-:S03]  /*3160*/  IADD3 R36, P0, R6, R42, RZ ;  /* 0x0000002a06247210 */ /* 0x008fc60007f1e0ff */
[----:B------:R-:W-:Y:S01]  /*3170*/  STL [R1+0xb8], R30 ;  /* 0x0000b81e01007387 */ /* 0x000fe20000100800 */
[----:B------:R-:W-:-:S03]  /*3180*/  SHF.L.U64.HI R13, R12, 0x7, R13 ;  /* 0x000000070c0d7819 */ /* 0x000fc6000001020d */
[----:B------:R-:W-:Y:S01]  /*3190*/  STL [R1+0xd8], R30 ;  /* 0x0000d81e01007387 */ /* 0x000fe20000100800 */
[----:B------:R-:W-:-:S03]  /*31a0*/  IADD3.X R37, R7, R43, R25, P0, !PT ;  /* 0x0000002b07257210 */ /* 0x000fc600007fe419 */
[----:B------:R-:W-:Y:S04]  /*31b0*/  STL [R1+0xf8], R30 ;  /* 0x0000f81e01007387 */ /* 0x000fe80000100800 */
[----:B------:R2:W-:Y:S01]  /*31c0*/  STL [R1+0x118], R30 ;  /* 0x0001181e01007387 */ /* 0x0005e20000100800 */
[----:B------:R-:W-:Y:S01]  /*31d0*/  SEL R7, RZ, 0xffffffff, P2 ;  /* 0xffffffffff077807 */ /* 0x000fe20001000000 */
[C---:B------:R-:W-:Y:S01]  /*31e0*/  VIADD R6, R19.reuse, 0x60 ;  /* 0x0000006013067836 */ /* 0x040fe20000000000 */
[----:B------:R-:W-:Y:S01]  /*31f0*/  ISETP.GE.AND P1, PT, R19, R11, PT ;  /* 0x0000000b1300720c */ /* 0x000fe20003f26270 */
[----:B------:R-:W-:Y:S01]  /*3200*/  STL.64 [R1+0x1a0], RZ ;  /* 0x0001a0ff01007387 */ /* 0x000fe20000100a00 */
[----:B--2---:R-:W-:Y:S02]  /*3210*/  IMAD.MOV.U32 R30, RZ, RZ, R21 ;  /* 0x000000ffff1e7224 */ /* 0x004fe400078e0015 */
[----:B------:R-:W-:Y:S01]  /*3220*/  IMAD.SHL.U32 R21, R12, 0x80, RZ ;  /* 0x000000800c157824 */ /* 0x000fe200078e00ff */
[----:B------:R-:W-:Y:S01]  /*3230*/  SEL R12, RZ, 0xffffffff, P3 ;  /* 0xffffffffff0c7807 */ /* 0x000fe20001800000 */
[----:B------:R-:W-:Y:S01]  /*3240*/  STL.64 [R1+0x198], RZ ;  /* 0x000198ff01007387 */ /* 0x000fe20000100a00 */
[----:B------:R-:W-:-:S03]  /*3250*/  IMAD.SHL.U32 R7, R7, 0x2, RZ ;  /* 0x0000000207077824 */ /* 0x000fc600078e00ff */
[----:B0-----:R0:W-:Y:S01]  /*3260*/  STL.128 [R1+0x1a0], R28 ;  /* 0x0001a01c01007387 */ /* 0x0011e20000100c00 */
[----:B------:R-:W-:-:S03]  /*3270*/  ISETP.GE.AND P2, PT, R52, R11, PT ;  /* 0x0000000b3400720c */ /* 0x000fc60003f46270 */
[----:B------:R2:W-:Y:S01]  /*3280*/  STL.64 [R1+0x198], R14 ;  /* 0x0001980e01007387 */ /* 0x0005e20000100a00 */
[-C--:B------:R-:W-:Y:S01]  /*3290*/  ISETP.GE.AND P0, PT, R38, R11.reuse, PT ;  /* 0x0000000b2600720c */ /* 0x080fe20003f06270 */
[----:B0-----:R-:W0:Y:S01]  /*32a0*/  LDC.64 R30, c[0x0][0x320] ;  /* 0x0000c800ff1e7b82 */ /* 0x001e220000000a00 */
[----:B--2---:R-:W-:Y:S01]  /*32b0*/  IMAD.SHL.U32 R15, R12, 0x2, RZ ;  /* 0x000000020c0f7824 */ /* 0x004fe200078e00ff */
[----:B------:R-:W-:Y:S02]  /*32c0*/  SEL R14, RZ, 0x1, P1 ;  /* 0x00000001ff0e7807 */ /* 0x000fe40000800000 */
[----:B------:R-:W-:Y:S02]  /*32d0*/  ISETP.GE.AND P1, PT, R6, R11, PT ;  /* 0x0000000b0600720c */ /* 0x000fe40003f26270 */
[--C-:B------:R-:W-:Y:S02]  /*32e0*/  LOP3.LUT R12, R15, 0x2, R14.reuse, 0xe2, !PT ;  /* 0x000000020f0c7812 */ /* 0x100fe400078ee20e */
[----:B------:R-:W-:-:S02]  /*32f0*/  LOP3.LUT R7, R7, 0x2, R14, 0xe2, !PT ;  /* 0x0000000207077812 */ /* 0x000fc400078ee20e */
[----:B------:R-:W-:Y:S02]  /*3300*/  SEL R25, RZ, 0x8, P1 ;  /* 0x00000008ff197807 */ /* 0x000fe40000800000 */
[----:B------:R-:W-:Y:S01]  /*3310*/  SEL R14, RZ, 0x4, P2 ;  /* 0x00000004ff0e7807 */ /* 0x000fe20001000000 */
[----:B------:R2:W-:Y:S01]  /*3320*/  STL.U8 [R1+0x81], R26 ;  /* 0x0000811a01007387 */ /* 0x0005e20000100000 */
[----:B------:R-:W-:-:S03]  /*3330*/  VIADD R54, R19, 0x80 ;  /* 0x0000008013367836 */ /* 0x000fc60000000000 */
[----:B------:R3:W-:Y:S01]  /*3340*/  STL.64 [R1+0x180], R44 ;  /* 0x0001802c01007387 */ /* 0x0007e20000100a00 */
[----:B--2---:R-:W-:Y:S02]  /*3350*/  LOP3.LUT R26, R25, R12, R14, 0xfe, !PT ;  /* 0x0000000c191a7212 */ /* 0x004fe400078efe0e */
[----:B------:R-:W-:Y:S01]  /*3360*/  SEL R12, RZ, 0x4, P0 ;  /* 0x00000004ff0c7807 */ /* 0x000fe20000000000 */
[----:B------:R-:W-:Y:S01]  /*3370*/  STL.128 [R1+0x1c0], RZ ;  /* 0x0001c0ff01007387 */ /* 0x000fe20000100c00 */
[----:B------:R-:W-:Y:S02]  /*3380*/  IMAD.MOV.U32 R14, RZ, RZ, R4 ;  /* 0x000000ffff0e7224 */ /* 0x000fe400078e0004 */
[----:B---3--:R-:W-:Y:S01]  /*3390*/  VIADD R44, R19, 0xa0 ;  /* 0x000000a0132c7836 */ /* 0x008fe20000000000 */
[----:B-1----:R1:W-:Y:S01]  /*33a0*/  STL.128 [R1+0x1c0], R32 ;  /* 0x0001c02001007387 */ /* 0x0023e20000100c00 */
[----:B------:R-:W-:Y:S01]  /*33b0*/  LOP3.LUT R4, R25, R7, R12, 0xfe, !PT ;  /* 0x0000000719047212 */ /* 0x000fe200078efe0c */
[----:B------:R-:W-:-:S02]  /*33c0*/  IMAD.MOV.U32 R15, RZ, RZ, R5 ;  /* 0x000000ffff0f7224 */ /* 0x000fc400078e0005 */
[----:B------:R-:W-:Y:S01]  /*33d0*/  IMAD.MOV.U32 R12, RZ, RZ, R21 ;  /* 0x000000ffff0c7224 */ /* 0x000fe200078e0015 */
[-C--:B------:R-:W-:Y:S02]  /*33e0*/  ISETP.GE.AND P1, PT, R54, R11.reuse, PT ;  /* 0x0000000b3600720c */ /* 0x080fe40003f26270 */
[----:B------:R-:W-:Y:S02]  /*33f0*/  ISETP.GE.AND P2, PT, R44, R11, PT ;  /* 0x0000000b2c00720c */ /* 0x000fe40003f46270 */
[----:B------:R0:W-:Y:S01]  /*3400*/  STL.128 [R1+0x230], R12 ;  /* 0x0002300c01007387 */ /* 0x0001e20000100c00 */
[----:B-1----:R-:W1:Y:S01]  /*3410*/  LDC R33, c[0x0][0x310] ;  /* 0x0000c400ff217b82 */ /* 0x002e620000000800 */
[----:B------:R-:W-:Y:S02]  /*3420*/  SEL R5, RZ, 0x10, P1 ;  /* 0x00000010ff057807 */ /* 0x000fe40000800000 */
[----:B------:R-:W-:Y:S01]  /*3430*/  SEL R28, RZ, 0x20, P2 ;  /* 0x00000020ff1c7807 */ /* 0x000fe20001000000 */
[----:B0-----:R-:W-:Y:S01]  /*3440*/  IMAD.WIDE.U32 R12, R65, R30, UR4 ;  /* 0x00000004410c7e25 */ /* 0x001fe2000f8e001e */
[----:B------:R-:W-:Y:S05]  /*3450*/  @!P6 WARPSYNC.ALL ;  /* 0x000000000000e948 */ /* 0x000fea0003800000 */
[----:B------:R-:W-:-:S02]  /*3460*/  UIADD3 UR4, UP1, UR44, 0x218, URZ ;  /* 0x000002182c047890 */ /* 0x000fc4000ff3e03f */
[----:B------:R-:W-:Y:S01]  /*3470*/  UIADD3 UR6, UP0, UR44, 0x228, URZ ;  /* 0x000002282c067890 */ /* 0x000fe2000ff1e03f */
[----:B------:R-:W-:Y:S01]  /*3480*/  IMAD R14, R67, R30, RZ ;  /* 0x0000001e430e7224 */ /* 0x000fe200078e02ff */
[C-C-:B------:R-:W-:Y:S01]  /*3490*/  LOP3.LUT R26, R28.reuse, R26, R5.reuse, 0xfe, !PT ;  /* 0x0000001a1c1a7212 */ /* 0x140fe200078efe05 */
[----:B------:R-:W-:Y:S01]  /*34a0*/  UIADD3.X UR5, URZ, UR43, URZ, UP1, !UPT ;  /* 0x0000002b3f057290 */ /* 0x000fe20008ffe43f */
[----:B------:R-:W-:Y:S01]  /*34b0*/  LOP3.LUT R4, R28, R4, R5, 0xfe, !PT ;  /* 0x000000041c047212 */ /* 0x000fe200078efe05 */
[----:B------:R-:W-:Y:S01]  /*34c0*/  UIADD3.X UR7, URZ, UR43, URZ, UP0, !UPT ;  /* 0x0000002b3f077290 */ /* 0x000fe200087fe43f */
[----:B------:R-:W-:Y:S01]  /*34d0*/  IMAD R5, R65, R31, R14 ;  /* 0x0000001f41057224 */ /* 0x000fe200078e020e */
[----:B------:R0:W-:Y:S01]  /*34e0*/  STL.U8 [R1+0x250], R26 ;  /* 0x0002501a01007387 */ /* 0x0001e20000100000 */
[----:B------:R-:W-:Y:S02]  /*34f0*/  IMAD.MOV.U32 R32, RZ, RZ, R10 ;  /* 0x000000ffff207224 */ /* 0x000fe400078e000a */
[----:B------:R-:W-:-:S02]  /*3500*/  IMAD.IADD R13, R13, 0x1, R5 ;  /* 0x000000010d0d7824 */ /* 0x000fc400078e0205 */
[----:B------:R-:W-:Y:S02]  /*3510*/  IMAD.U32 R28, RZ, RZ, UR4 ;  /* 0x00000004ff1c7e24 */ /* 0x000fe4000f8e00ff */
[----:B------:R-:W-:Y:S02]  /*3520*/  IMAD.U32 R29, RZ, RZ, UR5 ;  /* 0x00000005ff1d7e24 */ /* 0x000fe4000f8e00ff */
[----:B------:R-:W-:Y:S02]  /*3530*/  IMAD.U32 R31, RZ, RZ, UR7 ;  /* 0x00000007ff1f7e24 */ /* 0x000fe4000f8e00ff */
[----:B0-----:R-:W-:Y:S01]  /*3540*/  IMAD.WIDE.U32 R26, R65, R30, R56 ;  /* 0x0000001e411a7225 */ /* 0x001fe200078e0038 */
[----:B------:R-:W-:-:S03]  /*3550*/  UIADD3 UR4, UP2, UR44, 0x210, URZ ;  /* 0x000002102c047890 */ /* 0x000fc6000ff5e03f */
[----:B------:R-:W-:Y:S01]  /*3560*/  IMAD.U32 R30, RZ, RZ, UR6 ;  /* 0x00000006ff1e7e24 */ /* 0x000fe2000f8e00ff */
[----:B------:R-:W-:Y:S01]  /*3570*/  UIADD3 UR6, UP1, UR44, 0x248, URZ ;  /* 0x000002482c067890 */ /* 0x000fe2000ff3e03f */
[----:B------:R-:W-:Y:S01]  /*3580*/  STL.64 [R1+0x1b0], RZ ;  /* 0x0001b0ff01007387 */ /* 0x000fe20000100a00 */
[----:B------:R-:W-:Y:S01]  /*3590*/  IADD3 R14, P0, R49, R8, RZ ;  /* 0x00000008310e7210 */ /* 0x000fe20007f1e0ff */
[----:B------:R-:W-:Y:S01]  /*35a0*/  IMAD.U32 R7, RZ, RZ, UR44 ;  /* 0x0000002cff077e24 */ /* 0x000fe2000f8e00ff */
[----:B------:R-:W-:Y:S01]  /*35b0*/  UIADD3 UR8, UP0, UR44, 0x250, URZ ;  /* 0x000002502c087890 */ /* 0x000fe2000ff1e03f */
[----:B-1----:R0:W-:Y:S01]  /*35c0*/  STL.64 [R1+0x1b0], R32 ;  /* 0x0001b02001007387 */ /* 0x0021e20000100a00 */
[----:B------:R-:W-:-:S03]  /*35d0*/  UIADD3.X UR5, URZ, UR43, URZ, UP2, !UPT ;  /* 0x0000002b3f057290 */ /* 0x000fc600097fe43f */
[----:B-----5:R1:W-:Y:S01]  /*35e0*/  STL [R1+0x228], R20 ;  /* 0x0002281401007387 */ /* 0x0203e20000100800 */
[----:B------:R-:W-:-:S03]  /*35f0*/  UIADD3.X UR7, URZ, UR43, URZ, UP1, !UPT ;  /* 0x0000002b3f077290 */ /* 0x000fc60008ffe43f */
[----:B------:R2:W-:Y:S04]  /*3600*/  STL.64 [R1+0x1d0], R12 ;  /* 0x0001d00c01007387 */ /* 0x0005e80000100a00 */
[----:B------:R3:W-:Y:S01]  /*3610*/  STL.128 [R1+0x270], R28 ;  /* 0x0002701c01007387 */ /* 0x0007e20000100c00 */
[----:B0-----:R-:W0:Y:S01]  /*3620*/  LDC R32, c[0x0][0x404] ;  /* 0x00010100ff207b82 */ /* 0x001e220000000800 */
[----:B------:R-:W-:Y:S01]  /*3630*/  IMAD.X R15, RZ, RZ, R9, P0 ;  /* 0x000000ffff0f7224 */ /* 0x000fe200000e0609 */
[----:B------:R-:W-:Y:S01]  /*3640*/  UIADD3.X UR9, URZ, UR43, URZ, UP0, !UPT ;  /* 0x0000002b3f097290 */ /* 0x000fe200087fe43f */
[----:B------:R-:W-:-:S05]  /*3650*/  IADD3 R7, P0, R7, 0x40, RZ ;  /* 0x0000004007077810 */ /* 0x000fca0007f1e0ff */
[----:B-1----:R-:W1:Y:S01]  /*3660*/  LDC.64 R20, c[0x0][0x3e8] ;  /* 0x0000fa00ff147b82 */ /* 0x002e620000000a00 */
[----:B------:R-:W-:Y:S07]  /*3670*/  STL.64 [R1+0x188], RZ ;  /* 0x000188ff01007387 */ /* 0x000fee0000100a00 */
[----:B--2---:R-:W2:Y:S01]  /*3680*/  LDC.64 R12, c[0x0][0x3f8] ;  /* 0x0000fe00ff0c7b82 */ /* 0x004ea20000000a00 */
[----:B------:R4:W-:Y:S07]  /*3690*/  STL.64 [R1+0x188], R10 ;  /* 0x0001880a01007387 */ /* 0x0009ee0000100a00 */
[----:B---3--:R-:W3:Y:S01]  /*36a0*/  LDC R28, c[0x0][0x2ec] ;  /* 0x0000bb00ff1c7b82 */ /* 0x008ee20000000800 */
[----:B------:R-:W-:-:S02]  /*36b0*/  IMAD.U32 R8, RZ, RZ, UR4 ;  /* 0x00000004ff087e24 */ /* 0x000fc4000f8e00ff */
[----:B------:R-:W-:Y:S02]  /*36c0*/  IMAD.U32 R9, RZ, RZ, UR5 ;  /* 0x00000005ff097e24 */ /* 0x000fe4000f8e00ff */
[----:B------:R-:W-:Y:S01]  /*36d0*/  IMAD.U32 R25, RZ, RZ, UR8 ;  /* 0x00000008ff197e24 */ /* 0x000fe2000f8e00ff */
[----:B------:R-:W-:Y:S01]  /*36e0*/  STL.U8 [R1+0x1d8], R4 ;  /* 0x0001d80401007387 */ /* 0x000fe20000100000 */
[----:B----4-:R-:W-:Y:S01]  /*36f0*/  IMAD.U32 R10, RZ, RZ, UR6 ;  /* 0x00000006ff0a7e24 */ /* 0x010fe2000f8e00ff */
[----:B------:R-:W-:Y:S01]  /*3700*/  ULDC.64 UR4, c[0x0][0x328] ;  /* 0x0000ca0000047ab9 */ /* 0x000fe20000000a00 */
[----:B------:R-:W-:Y:S02]  /*3710*/  IMAD.U32 R11, RZ, RZ, UR7 ;  /* 0x00000007ff0b7e24 */ /* 0x000fe4000f8e00ff */
[----:B------:R-:W-:Y:S02]  /*3720*/  IMAD.X R30, RZ, RZ, UR43, P0 ;  /* 0x0000002bff1e7e24 */ /* 0x000fe400080e06ff */
[----:B------:R-:W-:Y:S01]  /*3730*/  IMAD.U32 R34, RZ, RZ, UR9 ;  /* 0x00000009ff227e24 */ /* 0x000fe2000f8e00ff */
[----:B------:R-:W-:Y:S01]  /*3740*/  STL.128 [R1+0x280], R8 ;  /* 0x0002800801007387 */ /* 0x000fe20000100c00 */
[----:B------:R-:W-:-:S03]  /*3750*/  LOP3.LUT P0, RZ, R71, 0x2, RZ, 0xc0, !PT ;  /* 0x0000000247ff7812 */ /* 0x000fc6000780c0ff */
[----:B------:R4:W-:Y:S01]  /*3760*/  STL.U8 [R1+0x1d9], R4 ;  /* 0x0001d90401007387 */ /* 0x0009e20000100000 */
[----:B------:R-:W-:Y:S02]  /*3770*/  IMAD.U32 R233, RZ, RZ, UR45 ;  /* 0x0000002dffe97e24 */ /* 0x000fe4000f8e00ff */
[--C-:B------:R-:W-:Y:S02]  /*3780*/  IMAD.MOV.U32 R234, RZ, RZ, R232.reuse ;  /* 0x000000ffffea7224 */ /* 0x100fe400078e00e8 */
[----:B------:R-:W-:Y:S01]  /*3790*/  IMAD.MOV.U32 R235, RZ, RZ, R232 ;  /* 0x000000ffffeb7224 */ /* 0x000fe200078e00e8 */
[----:B----4-:R-:W4:Y:S01]  /*37a0*/  LDC.U8 R4, c[0x0][0x3f0] ;  /* 0x0000fc00ff047b82 */ /* 0x010f220000000000 */
[----:B------:R-:W-:Y:S02]  /*37b0*/  IMAD.MOV.U32 R10, RZ, RZ, R7 ;  /* 0x000000ffff0a7224 */ /* 0x000fe400078e0007 */
[----:B------:R-:W-:Y:S02]  /*37c0*/  IMAD.MOV.U32 R11, RZ, RZ, R30 ;  /* 0x000000ffff0b7224 */ /* 0x000fe400078e001e */
[----:B------:R-:W-:-:S02]  /*37d0*/  IMAD.MOV.U32 R8, RZ, RZ, R25 ;  /* 0x000000ffff087224 */ /* 0x000fc400078e0019 */
[----:B------:R-:W-:Y:S02]  /*37e0*/  IMAD.MOV.U32 R9, RZ, RZ, R34 ;  /* 0x000000ffff097224 */ /* 0x000fe400078e0022 */
[----:B------:R-:W-:Y:S02]  /*37f0*/  IMAD.MOV.U32 R7, RZ, RZ, 0x20 ;  /* 0x00000020ff077424 */ /* 0x000fe400078e00ff */
[----:B------:R-:W-:Y:S01]  /*3800*/  IMAD.MOV.U32 R41, RZ, RZ, R40 ;  /* 0x000000ffff297224 */ /* 0x000fe200078e0028 */
[----:B------:R5:W-:Y:S04]  /*3810*/  STL.128 [R1+0x290], R8 ;  /* 0x0002900801007387 */ /* 0x000be80000100c00 */
[----:B------:R-:W-:Y:S04]  /*3820*/  STL [R1+0x190], RZ ;  /* 0x000190ff01007387 */ /* 0x000fe80000100800 */
[----:B------:R-:W-:Y:S01]  /*3830*/  STL [R1+0x1b8], RZ ;  /* 0x0001b8ff01007387 */ /* 0x000fe20000100800 */
[----:B-----5:R-:W-:-:S03]  /*3840*/  SEL R10, R7, 0xffffffe0, !P0 ;  /* 0xffffffe0070a7807 */ /* 0x020fc60004000000 */
[----:B------:R-:W-:Y:S04]  /*3850*/  STL [R1+0x60], R233 ;  /* 0x000060e901007387 */ /* 0x000fe80000100800 */
[----:B------:R-:W-:Y:S04]  /*3860*/  STL.64 [R1+0x158], R232 ;  /* 0x000158e801007387 */ /* 0x000fe80000100a00 */
[----:B------:R-:W-:Y:S04]  /*3870*/  STL.128 [R1+0x70], R232 ;  /* 0x000070e801007387 */ /* 0x000fe80000100c00 */
[----:B------:R-:W-:Y:S04]  /*3880*/  STL.64 [R1+0x200], R40 ;  /* 0x0002002801007387 */ /* 0x000fe80000100a00 */
[----:B------:R-:W-:Y:S04]  /*3890*/  STL.64 [R1+0x240], R36 ;  /* 0x0002402401007387 */ /* 0x000fe80000100a00 */
[----:B------:R-:W-:Y:S04]  /*38a0*/  STL.64 [R1+0x220], R14 ;  /* 0x0002200e01007387 */ /* 0x000fe80000100a00 */
[----:B-1----:R-:W-:Y:S04]  /*38b0*/  STL.64 [R1+0xa8], R20 ;  /* 0x0000a81401007387 */ /* 0x002fe80000100a00 */
[----:B--2---:R-:W-:Y:S04]  /*38c0*/  STL.64 [R1+0x168], R12 ;  /* 0x0001680c01007387 */ /* 0x004fe80000100a00 */
[----:B0-----:R-:W-:Y:S04]  /*38d0*/  STL [R1+0x178], R32 ;  /* 0x0001782001007387 */ /* 0x001fe80000100800 */
[----:B---3--:R-:W-:Y:S04]  /*38e0*/  STL [R1+0x190], R28 ;  /* 0x0001901c01007387 */ /* 0x008fe80000100800 */
[----:B------:R-:W-:Y:S04]  /*38f0*/  STL [R1+0x1b8], R28 ;  /* 0x0001b81c01007387 */ /* 0x000fe80000100800 */
[----:B------:R-:W-:Y:S04]  /*3900*/  STL.128 [R1+0x1e0], RZ ;  /* 0x0001e0ff01007387 */ /* 0x000fe80000100c00 */
[----:B------:R-:W-:Y:S04]  /*3910*/  STL.64 [R1+0x1f0], RZ ;  /* 0x0001f0ff01007387 */ /* 0x000fe80000100a00 */
[----:B------:R-:W-:Y:S04]  /*3920*/  STL.64 [R1+0x1f8], RZ ;  /* 0x0001f8ff01007387 */ /* 0x000fe80000100a00 */
[----:B------:R-:W-:Y:S04]  /*3930*/  STL.64 [R1+0x248], R18 ;  /* 0x0002481201007387 */ /* 0x000fe80000100a00 */
[----:B------:R-:W-:Y:S04]  /*3940*/  STL [R1+0x170], R232 ;  /* 0x000170e801007387 */ /* 0x000fe80000100800 */
[----:B------:R-:W-:Y:S01]  /*3950*/  STL [R1+0x218], R10 ;  /* 0x0002180a01007387 */ /* 0x000fe20000100800 */
[----:B------:R-:W-:-:S02]  /*3960*/  IMAD.IADD R27, R5, 0x1, R27 ;  /* 0x00000001051b7824 */ /* 0x000fc400078e021b */
[----:B------:R-:W-:Y:S01]  /*3970*/  IMAD R5, R64, UR4, RZ ;  /* 0x0000000440057c24 */ /* 0x000fe2000f8e02ff */
[----:B----4-:R0:W-:Y:S01]  /*3980*/  STL.U8 [R1+0x6a], R4 ;  /* 0x00006a0401007387 */ /* 0x0101e20000100000 */
[----:B------:R-:W-:-:S03]  /*3990*/  IMAD.WIDE.U32 R8, R63, UR4, R26 ;  /* 0x000000043f087c25 */ /* 0x000fc6000f8e001a */
[----:B------:R1:W-:Y:S01]  /*39a0*/  STL [R1+0x160], R0 ;  /* 0x0001600001007387 */ /* 0x0003e20000100800 */
[----:B------:R-:W-:Y:S01]  /*39b0*/  IMAD R7, R63, UR5, R5 ;  /* 0x000000053f077c24 */ /* 0x000fe2000f8e0205 */
[----:B------:R-:W-:Y:S01]  /*39c0*/  @!P6 BAR.SYNC.DEFER_BLOCKING 0x9, 0x100 ;  /* 0x024400000000eb1d */ /* 0x000fe20000010000 */
[----:B0-----:R-:W-:Y:S01]  /*39d0*/  IADD3 R4, P0, R18, R0, RZ ;  /* 0x0000000012047210 */ /* 0x001fe20007f1e0ff */
[----:B-1----:R-:W-:-:S04]  /*39e0*/  IMAD.U32 R0, RZ, RZ, UR44 ;  /* 0x0000002cff007e24 */ /* 0x002fc8000f8e00ff */
[----:B------:R-:W-:Y:S02]  /*39f0*/  IMAD.X R5, R62, 0x1, R3, P0 ;  /* 0x000000013e057824 */ /* 0x000fe400000e0603 */
[----:B------:R-:W-:Y:S02]  /*3a00*/  VIADD R92, R18, 0x80 ;  /* 0x00000080125c7836 */ /* 0x000fe40000000000 */
[----:B------:R-:W-:Y:S02]  /*3a10*/  VIADD R25, R70, 0x8 ;  /* 0x0000000846197836 */ /* 0x000fe40000000000 */
[----:B------:R-:W-:Y:S02]  /*3a20*/  VIADD R11, R0, 0x258 ;  /* 0x00000258000b7836 */ /* 0x000fe40000000000 */
[----:B------:R-:W-:-:S07]  /*3a30*/  IMAD.IADD R45, R9, 0x1, R7 ;  /* 0x00000001092d7824 */ /* 0x000fce00078e0207 */
.L_x_1367:
[----:B------:R-:W-:Y:S01]  /*3a40*/  VIADD R53, R53, 0xffffffff ;  /* 0xffffffff35357836 */ /* 0x000fe20000000000 */
[----:B------:R-:W-:Y:S05]  /*3a50*/  YIELD ;  /* 0x0000000000007946 */ /* 0x000fea0003800000 */
[----:B------:R-:W-:Y:S01]  /*3a60*/  IMAD.U32 R7, RZ, RZ, UR44 ;  /* 0x0000002cff077e24 */ /* 0x000fe2000f8e00ff */
[----:B------:R-:W-:Y:S01]  /*3a70*/  BSSY B1, `(.L_x_1359) ;  /* 0x0000005000017945 */ /* 0x000fe20003800000 */
[----:B------:R-:W-:Y:S02]  /*3a80*/  ISETP.GT.AND P0, PT, R53, R51, PT ;  /* 0x000000333500720c */ /* 0x000fe40003f04270 */
[----:B------:R-:W-:Y:S01]  /*3a90*/  VIADD R7, R7, 0x2b8 ;  /* 0x000002b807077836 */ /* 0x000fe20000000000 */
[----:B-123--:R-:W-:-:S10]  /*3aa0*/  MOV R96, 0x3ac0 ;  /* 0x00003ac000607802 */ /* 0x00efd40000000f00 */
[----:B------:R-:W-:Y:S05]  /*3ab0*/  CALL.REL.NOINC `($_ZN7cutlass13device_kernelIN5flash11enable_sm90INS1_16FlashAttnFwdSm90INS1_25CollectiveMainloopFwdSm90ILi2EN4cute5tupleIJNS5_1CILi1EEES8_S8_EEENS6_IJNS7_ILi128EEENS7_ILi160EEENS7_ILi192EEEEEELi192ENS_12float_e4m3_tEfNS_4arch4Sm90ELb0ELb1ELb0ELb1ELb0ELb1ELb0ELb1ELb1ELb0ELb0ELb0EEENS1_21CollectiveEpilogueFwdINS6_IJSA_SC_SB_EEES9_NS_10bfloat16_tESG_Li256ELb1ELb0ELb0ELb1EEENS1_36VarlenDynamicPersistentTileSchedulerILi128ELi160ELi256ELi128ELb0ELb0ELb1ELb1ELb0ELb1EEEEEEEEEvNT_6ParamsE$_ZZN5flash25CollectiveMainloopFwdSm90ILi2EN4cute5tupleIJNS1_1CILi1EEES4_S4_EEENS2_IJNS3_ILi128EEENS3_ILi160EEENS3_ILi192EEEEEELi192EN7cutlass12float_e4m3_tEfNSA_4arch4Sm90ELb0ELb1ELb0ELb1ELb0ELb1ELb0ELb1ELb1ELb0ELb0ELb0EE12store_kv_newINS_16FlashAttnFwdSm90ISE_NS_21CollectiveEpilogueFwdINS2_IJS6_S8_S7_EEES5_NSA_10bfloat16_tESD_Li256ELb1ELb0ELb0ELb1EEENS_36VarlenDynamicPersistentTileSchedulerILi128ELi160ELi256ELi128ELb0ELb0ELb1ELb1ELb0ELb1EEEE13SharedStorageEEEbRKNSE_6ParamsENSA_25PipelineTmaAsyncNoClusterILi2ENSA_16PipelineTmaAsyncILi2EEEEESV_RNSA_13PipelineStateILj2EEEiRT_RKNS_16SeqlenInfoQKNewKILb1ELb1EEENS2_IJiiiiEEEENKUliRKT_E_clISX_EEDaiS18_) ;  /* 0x0000025c00b87944 */ /* 0x000fea0003c00000 */
[----:B------:R-:W-:Y:S05]  /*3ac0*/  BSYNC B1 ;  /* 0x0000000000017941 */ /* 0x000fea0003800000 */
.L_x_1359:
[----:B------:R-:W-:-:S06]  /*3ad0*/  UISETP.NE.AND UP0, UPT, UR55, 0x3, UPT ;  /* 0x000000033700788c */ /* 0x000fcc000bf05270 */
[----:B------:R-:W-:-:S13]  /*3ae0*/  PLOP3.LUT P1, PT, PT, PT, UP0, 0x80, 0x0 ;  /* 0x000000000000781c */ /* 0x000fda0003f2f008 */
[----:B------:R-:W-:Y:S05]  /*3af0*/  @!P1 BRA `(.L_x_1360) ;  /* 0x0000000000049947 */ /* 0x000fea0003800000 */
[----:B------:R-:W-:Y:S01]  /*3b00*/  BPT.TRAP 0x1 ;  /* 0x000000040000795c */ /* 0x000fe20000300000 */
.L_x_1360:
[----:B------:R-:W-:Y:S01]  /*3b10*/  LEA R27, R17, UR38, 0x3 ;  /* 0x00000026111b7c11 */ /* 0x000fe2000f8e18ff */
[----:B------:R-:W-:Y:S01]  /*3b20*/  BSSY B0, `(.L_x_1361) ;  /* 0x0000004000007945 */ /* 0x000fe20003800000 */
[----:B------:R-:W-:-:S04]  /*3b30*/  SHF.L.U32 R0, R221, 0x1f, RZ ;  /* 0x0000001fdd007819 */ /* 0x000fc800000006ff */
[----:B------:R-:W0:Y:S02]  /*3b40*/  SYNCS.PHASECHK.TRANS64.TRYWAIT P1, [R27+URZ+0x334b0], R0 ;  /* 0x0334b0001b0075a7 */ /* 0x000e24000802017f */
[----:B0-----:R-:W-:Y:S05]  /*3b50*/  @!P1 BRA `(.L_x_1362) ;  /* 0x0000024000789947 */ /* 0x001fea0003800000 */
.L_x_1657:
[----:B------:R-:W-:Y:S05]  /*3b60*/  BSYNC B0 ;  /* 0x0000000000007941 */ /* 0x000fea0003800000 */
.L_x_1361:
[----:B0-----:R-:W2:Y:S01]  /*3b70*/  LDL R0, [R1+0x60] ;  /* 0x0000600001007983 */ /* 0x001ea20000100800 */
[----:B------:R-:W-:Y:S01]  /*3b80*/  IMAD R3, R17, 0x7800, R49 ;  /* 0x0000780011037824 */ /* 0x000fe200078e0231 */
[----:B------:R-:W-:Y:S01]  /*3b90*/  BSSY B0, `(.L_x_1363) ;  /* 0x0000022000007945 */ /* 0x000fe20003800000 */
[----:B------:R-:W-:-:S04]  /*3ba0*/  IMAD.WIDE R12, R53, 0xa0, R4 ;  /* 0x000000a0350c7825 */ /* 0x000fc800078e0204 */
[----:B--2---:R-:W-:-:S05]  /*3bb0*/  IMAD R0, R53, -0xa0, R0 ;  /* 0xffffff6035007824 */ /* 0x004fca00078e0200 */
[----:B------:R-:W-:Y:S01]  /*3bc0*/  VIMNMX R7, R0, 0xa0, PT ;  /* 0x000000a000077848 */ /* 0x000fe20003fe0100 */
[C---:B------:R-:W-:Y:S01]  /*3bd0*/  VIADD R0, R3.reuse, UR38 ;  /* 0x0000002603007c36 */ /* 0x040fe20008000000 */
[----:B------:R-:W-:Y:S02]  /*3be0*/  IADD3 R3, R3, UR38, R10 ;  /* 0x0000002603037c10 */ /* 0x000fe4000fffe00a */
[----:B------:R-:W-:-:S13]  /*3bf0*/  ISETP.GE.AND P1, PT, R18, R7, PT ;  /* 0x000000071200720c */ /* 0x000fda0003f26270 */
[----:B------:R-:W-:Y:S05]  /*3c00*/  @P1 BRA `(.L_x_1364) ;  /* 0x0000000000681947 */ /* 0x000fea0003800000 */
[----:B------:R-:W-:Y:S01]  /*3c10*/  ISETP.GE.AND P3, PT, R19, UR56, PT ;  /* 0x0000003813007c0c */ /* 0x000fe2000bf66270 */
[----:B------:R-:W-:Y:S01]  /*3c20*/  IMAD.MOV.U32 R14, RZ, RZ, R8 ;  /* 0x000000ffff0e7224 */ /* 0x000fe200078e0008 */
[----:B------:R-:W-:Y:S01]  /*3c30*/  ULDC.64 UR4, c[0x0][0x308] ;  /* 0x0000c20000047ab9 */ /* 0x000fe20000000a00 */
[----:B------:R-:W-:Y:S01]  /*3c40*/  IMAD.MOV.U32 R15, RZ, RZ, R45 ;  /* 0x000000ffff0f7224 */ /* 0x000fe200078e002d */
[----:B------:R-:W-:Y:S01]  /*3c50*/  ISETP.GE.AND P2, PT, R50, UR56, PT ;  /* 0x0000003832007c0c */ /* 0x000fe2000bf46270 */
[----:B------:R-:W-:Y:S01]  /*3c60*/  IMAD R21, R13, UR40, RZ ;  /* 0x000000280d157c24 */ /* 0x000fe2000f8e02ff */
[----:B------:R-:W-:Y:S01]  /*3c70*/  ISETP.GE.AND P4, PT, R54, UR56, PT ;  /* 0x0000003836007c0c */ /* 0x000fe2000bf86270 */
[----:B------:R-:W-:Y:S01]  /*3c80*/  IMAD.WIDE.U32 R14, R12, UR40, R14 ;  /* 0x000000280c0e7c25 */ /* 0x000fe2000f8e000e */
[----:B------:R-:W-:-:S03]  /*3c90*/  ISETP.GE.AND P5, PT, R44, UR56, PT ;  /* 0x000000382c007c0c */ /* 0x000fc6000bfa6270 */
[----:B------:R-:W-:Y:S01]  /*3ca0*/  IMAD R21, R12, UR41, R21 ;  /* 0x000000290c157c24 */ /* 0x000fe2000f8e0215 */
[----:B------:R-:W-:Y:S01]  /*3cb0*/  IADD3 R14, P1, R14, UR4, RZ ;  /* 0x000000040e0e7c10 */ /* 0x000fe2000ff3e0ff */
[----:B------:R-:W0:Y:S03]  /*3cc0*/  @!P3 LDS.128 R28, [R0+0xf200] ;  /* 0x00f20000001cb984 */ /* 0x000e260000000c00 */
[----:B------:R-:W-:Y:S01]  /*3cd0*/  IADD3.X R15, R15, UR5, R21, P1, !PT ;  /* 0x000000050f0f7c10 */ /* 0x000fe20008ffe415 */
[----:B------:R-:W1:Y:S01]  /*3ce0*/  @!P2 LDS.128 R32, [R3+0xf200] ;  /* 0x00f200000320a984 */ /* 0x000e620000000c00 */
[----:B------:R-:W-:-:S03]  /*3cf0*/  ISETP.GE.AND P1, PT, R52, UR56, PT ;  /* 0x0000003834007c0c */ /* 0x000fc6000bf26270 */
[----:B------:R-:W2:Y:S04]  /*3d00*/  @!P4 LDS.128 R56, [R0+0x14200] ;  /* 0x014200000038c984 */ /* 0x000ea80000000c00 */
[----:B------:R-:W3:Y:S06]  /*3d10*/  @!P5 LDS.128 R60, [R3+0x14200] ;  /* 0x01420000033cd984 */ /* 0x000eec0000000c00 */
[----:B------:R-:W4:Y:S04]  /*3d20*/  @!P1 LDS.128 R36, [R0+0x11a00] ;  /* 0x011a000000249984 */ /* 0x000f280000000c00 */
[----:B0-----:R-:W-:Y:S01]  /*3d30*/  @!P3 STG.E.128 desc[UR52][R14.64], R28 ;  /* 0x0000001c0e00b986 */ /* 0x001fe2000c101d34 */
[----:B------:R-:W-:-:S03]  /*3d40*/  ISETP.GE.AND P3, PT, R6, UR56, PT ;  /* 0x0000003806007c0c */ /* 0x000fc6000bf66270 */
[----:B-1----:R-:W-:Y:S04]  /*3d50*/  @!P2 STG.E.128 desc[UR52][R14.64+0x20], R32 ;  /* 0x000020200e00a986 */ /* 0x002fe8000c101d34 */
[----:B--2---:R-:W-:Y:S04]  /*3d60*/  @!P4 STG.E.128 desc[UR52][R14.64+0x80], R56 ;  /* 0x000080380e00c986 */ /* 0x004fe8000c101d34 */
[----:B---3--:R-:W-:Y:S04]  /*3d70*/  @!P5 STG.E.128 desc[UR52][R14.64+0xa0], R60 ;  /* 0x0000a03c0e00d986 */ /* 0x008fe8000c101d34 */
[----:B------:R-:W0:Y:S04]  /*3d80*/  @!P3 LDS.128 R40, [R3+0x11a00] ;  /* 0x011a00000328b984 */ /* 0x000e280000000c00 */
[----:B----4-:R1:W-:Y:S04]  /*3d90*/  @!P1 STG.E.128 desc[UR52][R14.64+0x40], R36 ;  /* 0x000040240e009986 */ /* 0x0103e8000c101d34 */
[----:B0-----:R1:W-:Y:S02]  /*3da0*/  @!P3 STG.E.128 desc[UR52][R14.64+0x60], R40 ;  /* 0x000060280e00b986 */ /* 0x0013e4000c101d34 */
.L_x_1364:
[----:B------:R-:W-:Y:S05]  /*3db0*/  BSYNC B0 ;  /* 0x0000000000007941 */ /* 0x000fea0003800000 */
.L_x_1363:
[----:B------:R-:W-:Y:S01]  /*3dc0*/  ISETP.GE.AND P1, PT, R92, R7, PT ;  /* 0x000000075c00720c */ /* 0x000fe20003f26270 */
[----:B------:R-:W-:-:S12]  /*3dd0*/  BSSY B0, `(.L_x_1365) ;  /* 0x000001e000007945 */ /* 0x000fd80003800000 */
[----:B------:R-:W-:Y:S05]  /*3de0*/  @P1 BRA `(.L_x_1366) ;  /* 0x0000000000701947 */ /* 0x000fea0003800000 */
[----:B------:R-:W-:Y:S01]  /*3df0*/  ISETP.GE.AND P3, PT, R19, UR56, PT ;  /* 0x0000003813007c0c */ /* 0x000fe2000bf66270 */
[----:B------:R-:W-:Y:S01]  /*3e00*/  ULDC.64 UR4, c[0x0][0x308] ;  /* 0x0000c20000047ab9 */ /* 0x000fe20000000a00 */
[----:B------:R-:W-:Y:S01]  /*3e10*/  IADD3 R7, P1, R12, 0x80, RZ ;  /* 0x000000800c077810 */ /* 0x000fe20007f3e0ff */
[----:B------:R-:W-:Y:S01]  /*3e20*/  IMAD.MOV.U32 R12, RZ, RZ, R8 ;  /* 0x000000ffff0c7224 */ /* 0x000fe200078e0008 */
[----:B------:R-:W-:Y:S02]  /*3e30*/  ISETP.GE.AND P2, PT, R52, UR56, PT ;  /* 0x0000003834007c0c */ /* 0x000fe4000bf46270 */
[----:B------:R-:W-:Y:S01]  /*3e40*/  ISETP.GE.AND P4, PT, R6, UR56, PT ;  /* 0x0000003806007c0c */ /* 0x000fe2000bf86270 */
[----:B-1----:R-:W-:Y:S01]  /*3e50*/  IMAD.X R14, RZ, RZ, R13, P1 ;  /* 0x000000ffff0e7224 */ /* 0x002fe200008e060d */
[----:B------:R-:W-:Y:S01]  /*3e60*/  ISETP.GE.AND P5, PT, R44, UR56, PT ;  /* 0x000000382c007c0c */ /* 0x000fe2000bfa6270 */
[----:B------:R-:W-:Y:S02]  /*3e70*/  IMAD.MOV.U32 R13, RZ, RZ, R45 ;  /* 0x000000ffff0d7224 */ /* 0x000fe400078e002d */
[----:B------:R-:W-:-:S02]  /*3e80*/  IMAD R14, R14, UR40, RZ ;  /* 0x000000280e0e7c24 */ /* 0x000fc4000f8e02ff */
[----:B------:R-:W0:Y:S01]  /*3e90*/  @!P3 LDS.128 R28, [R0+0x11200] ;  /* 0x01120000001cb984 */ /* 0x000e220000000c00 */
[----:B------:R-:W-:-:S03]  /*3ea0*/  IMAD.WIDE.U32 R12, R7, UR40, R12 ;  /* 0x00000028070c7c25 */ /* 0x000fc6000f8e000c */
[----:B------:R-:W1:Y:S01]  /*3eb0*/  @!P2 LDS.128 R32, [R0+0x13a00] ;  /* 0x013a00000020a984 */ /* 0x000e620000000c00 */
[----:B------:R-:W-:Y:S01]  /*3ec0*/  IMAD R7, R7, UR41, R14 ;  /* 0x0000002907077c24 */ /* 0x000fe2000f8e020e */
[----:B------:R-:W-:Y:S02]  /*3ed0*/  IADD3 R20, P1, R12, UR4, RZ ;  /* 0x000000040c147c10 */ /* 0x000fe4000ff3e0ff */
[----:B------:R-:W2:Y:S02]  /*3ee0*/  @!P4 LDS.128 R36, [R3+0x13a00] ;  /* 0x013a00000324c984 */ /* 0x000ea40000000c00 */
[----:B------:R-:W-:Y:S02]  /*3ef0*/  IADD3.X R21, R13, UR5, R7, P1, !PT ;  /* 0x000000050d157c10 */ /* 0x000fe40008ffe407 */
[----:B------:R-:W-:Y:S01]  /*3f00*/  ISETP.GE.AND P1, PT, R54, UR56, PT ;  /* 0x0000003836007c0c */ /* 0x000fe2000bf26270 */
[----:B------:R-:W3:-:S12]  /*3f10*/  @!P5 LDS.128 R56, [R3+0x16200] ;  /* 0x016200000338d984 */ /* 0x000ed80000000c00 */
        /* <DEDUP_REMOVED lines=9> */
.L_x_1366:
[----:B------:R-:W-:Y:S05]  /*3fb0*/  BSYNC B0 ;  /* 0x0000000000007941 */ /* 0x000fea0003800000 */
.L_x_1365:
[----:B------:R-:W0:Y:S01]  /*3fc0*/  S2R R0, SR_TID.X ;  /* 0x0000000000007919 */ /* 0x000e220000002100 */
[----:B------:R-:W-:Y:S02]  /*3fd0*/  VIADD R17, R17, 0x1 ;  /* 0x0000000111117836 */ /* 0x000fe40000000000 */
[----:B------:R-:W-:Y:S01]  /*3fe0*/  VIADD R223, R223, 0x1 ;  /* 0x00000001dfdf7836 */ /* 0x000fe20000000000 */
[----:B------:R-:W-:Y:S01]  /*3ff0*/  @!PT LDS RZ, [RZ] ;  /* 0x00000000fffff984 */ /* 0x000fe20000000800 */
[----:B------:R-:W-:Y:S01]  /*4000*/  @!PT LDS RZ, [RZ] ;  /* 0x00000000fffff984 */ /* 0x000fe20000000800 */
[----:B------:R-:W-:Y:S01]  /*4010*/  @!PT LDS RZ, [RZ] ;  /* 0x00000000fffff984 */ /* 0x000fe20000000800 */
[----:B------:R-:W-:Y:S01]  /*4020*/  @!PT LDS RZ, [RZ] ;  /* 0x00000000fffff984 */ /* 0x000fe20000000800 */
[----:B------:R3:W-:Y:S06]  /*4030*/  MEMBAR.ALL.CTA ;  /* 0x0000000000007992 */ /* 0x0007ec0000008000 */
[----:B---3--:R-:W3:Y:S01]  /*4040*/  FENCE.VIEW.ASYNC.S ;  /* 0x00000000000073c6 */ /* 0x008ee20000000000 */
[----:B------:R-:W-:Y:S05]  /*4050*/  WARPSYNC.ALL ;  /* 0x0000000000007948 */ /* 0x000fea0003800000 */
[----:B---3--:R3:W-:Y:S01]  /*4060*/  BAR.SYNC.DEFER_BLOCKING R25, 0x80 ;  /* 0x000200190000751d */ /* 0x0087e20000010000 */
[----:B------:R-:W-:Y:S01]  /*4070*/  ISETP.NE.AND P2, PT, R17, 0x2, PT ;  /* 0x000000021100780c */ /* 0x000fe20003f45270 */
[----:B------:R-:W-:Y:S01]  /*4080*/  IMAD.MOV.U32 R220, RZ, RZ, RZ ;  /* 0x000000ffffdc7224 */ /* 0x000fe200078e00ff */
[----:B0-----:R-:W-:-:S04]  /*4090*/  LOP3.LUT R0, R0, 0x7f, RZ, 0xc0, !PT ;  /* 0x0000007f00007812 */ /* 0x001fc800078ec0ff */
[----:B------:R-:W-:-:S07]  /*40a0*/  ISETP.NE.AND P1, PT, R0, RZ, PT ;  /* 0x000000ff0000720c */ /* 0x000fce0003f25270 */
[----:B------:R-:W-:-:S06]  /*40b0*/  @!P2 LOP3.LUT R221, R221, 0x1, RZ, 0x3c, !PT ;  /* 0x00000001dddda812 */ /* 0x000fcc00078e3cff */
[----:B------:R-:W-:-:S05]  /*40c0*/  @!P1 VIADD R0, R27, 0x334c0 ;  /* 0x000334c01b009836 */ /* 0x000fca0000000000 */
[----:B------:R-:W-:-:S04]  /*40d0*/  @!P1 PRMT R0, RZ, 0x654, R0 ;  /* 0x00000654ff009816 */ /* 0x000fc80000000000 */
[----:B------:R3:W-:Y:S01]  /*40e0*/  @!P1 SYNCS.ARRIVE.TRANS64.RED.A1T0 RZ, [R0+URZ], RZ ;  /* 0x000000ff00ff99a7 */ /* 0x0007e2000810043f */
[----:B------:R0:W-:Y:S04]  /*40f0*/  STL [R1+0x2b8], R17 ;  /* 0x0002b81101007387 */ /* 0x0001e80000100800 */
[----:B------:R3:W-:Y:S04]  /*4100*/  STL [R1+0x2c0], R223 ;  /* 0x0002c0df01007387 */ /* 0x0007e80000100800 */
[----:B------:R3:W-:Y:S01]  /*4110*/  @!P2 STL.64 [R1+0x2b8], R220 ;  /* 0x0002b8dc0100a387 */ /* 0x0007e20000100a00 */
[----:B0-----:R-:W-:Y:S01]  /*4120*/  @!P2 IMAD.MOV.U32 R17, RZ, RZ, RZ ;  /* 0x000000ffff11a224 */ /* 0x001fe200078e00ff */
[----:B------:R-:W-:Y:S06]  /*4130*/  @P0 BRA `(.L_x_1367) ;  /* 0xfffffff800400947 */ /* 0x000fec000383ffff */
[----:B------:R-:W0:Y:S01]  /*4140*/  S2R R3, SR_TID.X ;  /* 0x0000000000037919 */ /* 0x000e220000002100 */
[----:B------:R-:W-:Y:S02]  /*4150*/  PLOP3.LUT P0, PT, PT, PT, PT, 0x8, 0x0 ;  /* 0x000000000000781c */ /* 0x000fe40003f0e170 */
[----:B0-----:R-:W-:-:S04]  /*4160*/  SHF.R.U32.HI R3, RZ, 0x7, R3 ;  /* 0x00000007ff037819 */ /* 0x001fc80000011603 */
[----:B------:R-:W-:-:S13]  /*4170*/  ISETP.NE.AND P3, PT, R3, 0x1, PT ;  /* 0x000000010300780c */ /* 0x000fda0003f65270 */
[----:B------:R-:W-:Y:S06]  /*4180*/  @!P3 BAR.ARV 0x9, 0x100 ;  /* 0x024400000000bb1d */ /* 0x000fec0000002000 */
.L_x_1356:
[----:B------:R-:W-:Y:S01]  /*4190*/  ULDC.64 UR6, c[0x0][0x990] ;  /* 0x0002640000067ab9 */ /* 0x000fe20000000a00 */
[----:B------:R-:W-:Y:S01]  /*41a0*/  ULDC.64 UR4, c[0x0][0x998] ;  /* 0x0002660000047ab9 */ /* 0x000fe20000000a00 */
[----:B------:R-:W-:Y:S01]  /*41b0*/  UISETP.NE.U32.AND UP0, UPT, UR6, URZ, UPT ;  /* 0x0000003f0600728c */ /* 0x000fe2000bf05070 */
[----:B------:R-:W-:Y:S01]  /*41c0*/  IMAD.MOV.U32 R3, RZ, RZ, 0x3f800000 ;  /* 0x3f800000ff037424 */ /* 0x000fe200078e00ff */
[----:B------:R-:W-:Y:S01]  /*41d0*/  UISETP.NE.U32.AND UP1, UPT, UR4, URZ, UPT ;  /* 0x0000003f0400728c */ /* 0x000fe2000bf25070 */
[----:B---3--:R-:W-:Y:S01]  /*41e0*/  IMAD.MOV.U32 R0, RZ, RZ, 0x3f800000 ;  /* 0x3f800000ff007424 */ /* 0x008fe200078e00ff */
[----:B------:R-:W-:Y:S02]  /*41f0*/  UISETP.NE.AND.EX UP0, UPT, UR7, URZ, UPT, UP0 ;  /* 0x0000003f0700728c */ /* 0x000fe4000bf05300 */
[----:B------:R-:W-:Y:S01]  /*4200*/  UISETP.NE.AND.EX UP1, UPT, UR5, URZ, UPT, UP1 ;  /* 0x0000003f0500728c */ /* 0x000fe2000bf25310 */
[----:B------:R-:W-:Y:S02]  /*4210*/  ULDC UR8, c[0x0][0x428] ;  /* 0x00010a0000087ab9 */ /* 0x000fe40000000800 */
[----:B------:R-:W-:Y:S01]  /*4220*/  UISETP.NE.AND UP2, UPT, UR8, 0x1, UPT ;  /* 0x000000010800788c */ /* 0x000fe2000bf45270 */
[----:B------:R-:W-:-:S02]  /*4230*/  PLOP3.LUT P1, PT, PT, PT, UP0, 0x80, 0x0 ;  /* 0x000000000000781c */ /* 0x000fc40003f2f008 */
[----:B------:R-:W-:-:S03]  /*4240*/  PLOP3.LUT P2, PT, PT, PT, UP1, 0x80, 0x0 ;  /* 0x000000000000781c */ /* 0x000fc60003f4f018 */
[----:B------:R-:W-:Y:S01]  /*4250*/  @UP0 USHF.R.S32.HI UR8, URZ, 0x1f, UR49 ;  /* 0x0000001f3f080899 */ /* 0x000fe20008011431 */
[----:B------:R-:W-:Y:S01]  /*4260*/  @UP0 ULDC.64 UR16, c[0x0][0x9a8] ;  /* 0x00026a0000100ab9 */ /* 0x000fe20000000a00 */
[----:B------:R-:W-:Y:S02]  /*4270*/  @UP1 USHF.R.S32.HI UR14, URZ, 0x1f, UR49 ;  /* 0x0000001f3f0e1899 */ /* 0x000fe40008011431 */
[----:B------:R-:W-:Y:S01]  /*4280*/  @UP0 UIMAD UR8, UR8, UR16, URZ ;  /* 0x00000010080802a4 */ /* 0x000fe2000f8e023f */
[----:B------:R-:W-:Y:S01]  /*4290*/  @UP1 ULDC.64 UR18, c[0x0][0x9b8] ;  /* 0x00026e0000121ab9 */ /* 0x000fe20000000a00 */
[----:B------:R-:W-:Y:S02]  /*42a0*/  @UP0 UIMAD.WIDE.U32 UR10, UR49, UR16, URZ ;  /* 0x00000010310a02a5 */ /* 0x000fe4000f8e003f */
[----:B------:R-:W-:Y:S02]  /*42b0*/  @UP1 UIMAD UR14, UR14, UR18, URZ ;  /* 0x000000120e0e12a4 */ /* 0x000fe4000f8e023f */
[----:B------:R-:W-:-:S02]  /*42c0*/  @UP0 UIMAD UR17, UR49, UR17, UR8 ;  /* 0x00000011311102a4 */ /* 0x000fc4000f8e0208 */
[----:B------:R-:W-:Y:S01]  /*42d0*/  @UP1 UIMAD.WIDE.U32 UR12, UR49, UR18, URZ ;  /* 0x00000012310c12a5 */ /* 0x000fe2000f8e003f */
[----:B------:R-:W-:Y:S01]  /*42e0*/  @UP2 ULDC UR8, c[0x0][0x42c] ;  /* 0x00010b0000082ab9 */ /* 0x000fe20000000800 */
[----:B------:R-:W-:Y:S02]  /*42f0*/  @UP1 UIMAD UR18, UR49, UR19, UR14 ;  /* 0x00000013311212a4 */ /* 0x000fe4000f8e020e */
[----:B------:R-:W-:Y:S01]  /*4300*/  UIMAD.WIDE.U32 UR8, UR46, UR8, URZ ;  /* 0x000000082e0872a5 */ /* 0x000fe2000f8e003f */
[----:B------:R-:W-:Y:S01]  /*4310*/  @UP2 ULDC UR14, c[0x0][0x430] ;  /* 0x00010c00000e2ab9 */ /* 0x000fe20000000800 */
[----:B------:R-:W-:Y:S02]  /*4320*/  UMOV UR16, UR46 ;  /* 0x0000002e00107c82 */ /* 0x000fe40008000000 */
[----:B------:R-:W-:Y:S02]  /*4330*/  @UP2 USHF.R.U32.HI UR16, URZ, UR14, UR9 ;  /* 0x0000000e3f102299 */ /* 0x000fe40008011609 */
[----:B------:R-:W-:-:S02]  /*4340*/  @UP0 UIADD3 UR11, UR11, UR17, URZ ;  /* 0x000000110b0b0290 */ /* 0x000fc4000fffe03f */
[----:B------:R-:W-:Y:S02]  /*4350*/  @UP0 USHF.R.S32.HI UR17, URZ, 0x1f, UR16 ;  /* 0x0000001f3f110899 */ /* 0x000fe40008011410 */
[----:B------:R-:W-:Y:S01]  /*4360*/  @UP1 USHF.R.S32.HI UR19, URZ, 0x1f, UR16 ;  /* 0x0000001f3f131899 */ /* 0x000fe20008011410 */
[----:B------:R-:W-:Y:S01]  /*4370*/  @UP0 ULDC.64 UR14, c[0x0][0x9b0] ;  /* 0x00026c00000e0ab9 */ /* 0x000fe20000000a00 */
[----:B------:R-:W-:Y:S01]  /*4380*/  @UP1 ULDC.64 UR8, c[0x0][0x9c0] ;  /* 0x0002700000081ab9 */ /* 0x000fe20000000a00 */
[----:B------:R-:W-:Y:S02]  /*4390*/  @UP1 UIADD3 UR13, UR13, UR18, URZ ;  /* 0x000000120d0d1290 */ /* 0x000fe4000fffe03f */
[----:B------:R-:W-:Y:S02]  /*43a0*/  @UP0 UIMAD UR17, UR17, UR14, URZ ;  /* 0x0000000e111102a4 */ /* 0x000fe4000f8e023f */
[----:B------:R-:W-:Y:S02]  /*43b0*/  @UP1 UIMAD UR18, UR19, UR8, URZ ;  /* 0x00000008131212a4 */ /* 0x000fe4000f8e023f */
[----:B------:R-:W-:-:S02]  /*43c0*/  @UP1 UIMAD.WIDE.U32 UR12, UR16, UR8, UR12 ;  /* 0x00000008100c12a5 */ /* 0x000fc4000f8e000c */
[----:B------:R-:W-:Y:S02]  /*43d0*/  @UP0 UIMAD.WIDE.U32 UR10, UR16, UR14, UR10 ;  /* 0x0000000e100a02a5 */ /* 0x000fe4000f8e000a */
[----:B------:R-:W-:Y:S02]  /*43e0*/  @UP0 UIMAD UR15, UR16, UR15, UR17 ;  /* 0x0000000f100f02a4 */ /* 0x000fe4000f8e0211 */
[----:B------:R-:W-:Y:S02]  /*43f0*/  @UP1 UIMAD UR8, UR16, UR9, UR18 ;  /* 0x00000009100812a4 */ /* 0x000fe4000f8e0212 */
[----:B------:R-:W-:Y:S02]  /*4400*/  @UP0 UIADD3 UR9, UR11, UR15, URZ ;  /* 0x0000000f0b090290 */ /* 0x000fe4000fffe03f */
[----:B------:R-:W-:Y:S02]  /*4410*/  @UP0 ULEA UR6, UP3, UR10, UR6, 0x2 ;  /* 0x000000060a060291 */ /* 0x000fe4000f86103f */
[----:B------:R-:W-:-:S02]  /*4420*/  @UP1 UIADD3 UR8, UR13, UR8, URZ ;  /* 0x000000080d081290 */ /* 0x000fc4000fffe03f */
[----:B------:R-:W-:Y:S02]  /*4430*/  @UP1 ULEA UR4, UP4, UR12, UR4, 0x2 ;  /* 0x000000040c041291 */ /* 0x000fe4000f88103f */
[----:B------:R-:W-:Y:S01]  /*4440*/  @UP0 ULEA.HI.X UR7, UR10, UR7, UR9, 0x2, UP3 ;  /* 0x000000070a070291 */ /* 0x000fe200098f1409 */
[----:B------:R-:W-:Y:S01]  /*4450*/  IMAD.U32 R4, RZ, RZ, UR6 ;  /* 0x00000006ff047e24 */ /* 0x000fe2000f8e00ff */
[----:B------:R-:W-:Y:S02]  /*4460*/  @UP1 ULEA.HI.X UR5, UR12, UR5, UR8, 0x2, UP4 ;  /* 0x000000050c051291 */ /* 0x000fe4000a0f1408 */
[----:B------:R-:W-:Y:S02]  /*4470*/  IMAD.U32 R6, RZ, RZ, UR4 ;  /* 0x00000004ff067e24 */ /* 0x000fe4000f8e00ff */
[----:B------:R-:W-:Y:S02]  /*4480*/  IMAD.U32 R5, RZ, RZ, UR7 ;  /* 0x00000007ff057e24 */ /* 0x000fe4000f8e00ff */
[----:B------:R-:W-:Y:S01]  /*4490*/  IMAD.U32 R7, RZ, RZ, UR5 ;  /* 0x00000005ff077e24 */ /* 0x000fe2000f8e00ff */
[----:B------:R-:W-:Y:S06]  /*44a0*/  @P0 BRA `(.L_x_1368) ;  /* 0x0000000000080947 */ /* 0x000fec0003800000 */
[----:B------:R-:W0:Y:S02]  /*44b0*/  FENCE.VIEW.ASYNC.G ;  /* 0x00000000000073c6 */ /* 0x000e240000000100 */
[----:B0-----:R-:W-:Y:S06]  /*44c0*/  BAR.ARV 0xc, 0x180 ;  /* 0x0306000000007b1d */ /* 0x001fec0000002000 */
.L_x_1368:
[----:B------:R-:W3:Y:S01]  /*44d0*/  @P1 LDG.E R3, desc[UR52][R4.64] ;  /* 0x0000003404031981 */ /* 0x000ee2000c1e1900 */
[----:B------:R-:W0:Y:S01]  /*44e0*/  LDC.64 R8, c[0x0][0x9e0] ;  /* 0x00027800ff087b82 */ /* 0x000e220000000a00 */
[----:B------:R-:W-:Y:S02]  /*44f0*/  ULDC UR4, c[0x0][0x988] ;  /* 0x0002620000047ab9 */ /* 0x000fe40000000800 */
[----:B------:R-:W3:Y:S01]  /*4500*/  @P2 LDG.E R0, desc[UR52][R6.64] ;  /* 0x0000003406002981 */ /* 0x000ee2000c1e1900 */
[----:B------:R-:W-:Y:S01]  /*4510*/  IADD3 R220, R22, 0x80, -R23 ;  /* 0x0000008016dc7810 */ /* 0x000fe20007ffe817 */
[----:B------:R-:W-:-:S04]  /*4520*/  @UP2 ULDC UR6, c[0x0][0x430] ;  /* 0x00010c0000062ab9 */ /* 0x000fc80000000800 */
[----:B------:R-:W-:Y:S01]  /*4530*/  IMAD R220, R225, 0x80, R220 ;  /* 0x00000080e1dc7824 */ /* 0x000fe200078e02dc */
[----:B0-----:R-:W-:Y:S01]  /*4540*/  ISETP.GE.AND P1, PT, R9, 0x1, PT ;  /* 0x000000010900780c */ /* 0x001fe20003f26270 */
[----:B---3--:R-:W-:-:S04]  /*4550*/  FMUL.FTZ R0, R3, R0 ;  /* 0x0000000003007220 */ /* 0x008fc80000410000 */
        /* <DEDUP_REMOVED lines=17> */
.L_x_1370:
[----:B------:R-:W-:-:S13]  /*4670*/  ISETP.NE.AND P0, PT, R9, 0x1, PT ;  /* 0x000000010900780c */ /* 0x000fda0003f05270 */
[----:B------:R-:W0:Y:S02]  /*4680*/  @P0 LDC.64 R4, c[0x0][0x9e8] ;  /* 0x00027a00ff040b82 */ /* 0x000e240000000a00 */
[----:B0-----:R-:W-:-:S05]  /*4690*/  @P0 IMAD.HI.U32 R4, R3, R4, RZ ;  /* 0x0000000403040227 */ /* 0x001fca00078e00ff */
[----:B------:R-:W-:-:S07]  /*46a0*/  @P0 SHF.R.U32.HI R3, RZ, R5, R4 ;  /* 0x00000005ff030219 */ /* 0x000fce0000011604 */
.L_x_1371:
[----:B------:R-:W-:-:S05]  /*46b0*/  IMAD R3, R3, R9, R9 ;  /* 0x0000000903037224 */ /* 0x000fca00078e0209 */
[----:B------:R-:W-:-:S07]  /*46c0*/  VIMNMX R0, R0, R3, PT ;  /* 0x0000000300007248 */ /* 0x000fce0003fe0100 */
.L_x_1369:
[----:B------:R-:W-:Y:S01]  /*46d0*/  VIADD R0, R0, 0x9f ;  /* 0x0000009f00007836 */ /* 0x000fe20000000000 */
[----:B------:R-:W-:Y:S01]  /*46e0*/  ULDC UR4, c[0x0][0x9dc] ;  /* 0x0002770000047ab9 */ /* 0x000fe20000000800 */
[----:B------:R-:W-:Y:S02]  /*46f0*/  IMAD.IADD R4, R22, 0x1, -R23 ;  /* 0x0000000116047824 */ /* 0x000fe400078e0a17 */
[----:B------:R-:W-:-:S04]  /*4700*/  IMAD.HI R0, R0, 0x66666667, RZ ;  /* 0x6666666700007827 */ /* 0x000fc800078e02ff */
[----:B------:R-:W-:Y:S01]  /*4710*/  IMAD R105, R225, 0x80, R4 ;  /* 0x00000080e1697824 */ /* 0x000fe200078e0204 */
[----:B------:R-:W-:-:S03]  /*4720*/  SHF.R.U32.HI R3, RZ, 0x1f, R0 ;  /* 0x0000001fff037819 */ /* 0x000fc60000011600 */
        /* <DEDUP_REMOVED lines=14> */
.L_x_1373:
[----:B------:R-:W-:Y:S01]  /*4810*/  ISETP.NE.AND P0, PT, R9, 0x1, PT ;  /* 0x000000010900780c */ /* 0x000fe20003f05270 */
[----:B------:R-:W-:-:S12]  /*4820*/  IMAD.MOV.U32 R0, RZ, RZ, R105 ;  /* 0x000000ffff007224 */ /* 0x000fd800078e0069 */
[----:B------:R-:W0:Y:S02]  /*4830*/  @P0 LDC.64 R4, c[0x0][0x9e8] ;  /* 0x00027a00ff040b82 */ /* 0x000e240000000a00 */
[----:B0-----:R-:W-:-:S05]  /*4840*/  @P0 IMAD.HI.U32 R4, R105, R4, RZ ;  /* 0x0000000469040227 */ /* 0x001fca00078e00ff */
[----:B------:R-:W-:-:S07]  /*4850*/  @P0 SHF.R.U32.HI R0, RZ, R5, R4 ;  /* 0x00000005ff000219 */ /* 0x000fce0000011604 */
.L_x_1374:
[----:B------:R-:W-:-:S05]  /*4860*/  IMAD R0, R0, R9, RZ ;  /* 0x0000000900007224 */ /* 0x000fca00078e02ff */
[----:B------:R-:W-:-:S13]  /*4870*/  R2UR UR5, R0 ;  /* 0x00000000000572ca */ /* 0x000fda00000e0000 */
[----:B------:R-:W-:-:S04]  /*4880*/  UISETP.LT.AND UP0, UPT, UR4, UR5, UPT ;  /* 0x000000050400728c */ /* 0x000fc8000bf01270 */
[----:B------:R-:W-:-:S12]  /*4890*/  USEL UR4, UR4, UR5, !UP0 ;  /* 0x0000000504047287 */ /* 0x000fd8000c000000 */
.L_x_1372:
[----:B------:R-:W-:Y:S01]  /*48a0*/  UIMAD.WIDE UR4, UR4, 0x66666667, URZ ;  /* 0x66666667040478a5 */ /* 0x000fe2000f8e023f */
[----:B------:R-:W-:Y:S02]  /*48b0*/  PLOP3.LUT P0, PT, PT, PT, PT, 0x80, 0x0 ;  /* 0x000000000000781c */ /* 0x000fe40003f0f070 */
[----:B------:R-:W-:Y:S02]  /*48c0*/  CS2R R4, SRZ ;  /* 0x0000000000047805 */ /* 0x000fe4000001ff00 */
[----:B------:R-:W-:Y:S01]  /*48d0*/  CS2R R118, SRZ ;  /* 0x0000000000767805 */ /* 0x000fe2000001ff00 */
[----:B------:R-:W-:Y:S01]  /*48e0*/  USHF.R.U32.HI UR4, URZ, 0x1f, UR5 ;  /* 0x0000001f3f047899 */ /* 0x000fe20008011605 */
[----:B------:R-:W-:Y:S02]  /*48f0*/  CS2R R26, SRZ ;  /* 0x00000000001a7805 */ /* 0x000fe4000001ff00 */
[----:B-1----:R-:W-:Y:S02]  /*4900*/  CS2R R36, SRZ ;  /* 0x0000000000247805 */ /* 0x002fe4000001ff00 */
[----:B------:R-:W-:Y:S01]  /*4910*/  CS2R R112, SRZ ;  /* 0x0000000000707805 */ /* 0x000fe2000001ff00 */
[----:B------:R-:W-:Y:S01]  /*4920*/  ULEA.HI.SX32 UR4, UR5, UR4, 0x1a ;  /* 0x0000000405047291 */ /* 0x000fe2000f8fd23f */
[----:B------:R-:W-:-:S02]  /*4930*/  CS2R R84, SRZ ;  /* 0x0000000000547805 */ /* 0x000fc4000001ff00 */
[----:B------:R-:W-:Y:S02]  /*4940*/  CS2R R110, SRZ ;  /* 0x00000000006e7805 */ /* 0x000fe4000001ff00 */
[----:B------:R-:W-:Y:S01]  /*4950*/  CS2R R30, SRZ ;  /* 0x00000000001e7805 */ /* 0x000fe2000001ff00 */
[----:B------:R-:W-:Y:S01]  /*4960*/  UISETP.LT.AND UP0, UPT, URZ, UR4, UPT ;  /* 0x000000043f00728c */ /* 0x000fe2000bf01270 */
[----:B--2---:R-:W-:Y:S01]  /*4970*/  CS2R R14, SRZ ;  /* 0x00000000000e7805 */ /* 0x004fe2000001ff00 */
[----:B------:R-:W-:Y:S01]  /*4980*/  IMAD.MOV.U32 R3, RZ, RZ, RZ ;  /* 0x000000ffff037224 */ /* 0x000fe200078e00ff */
[----:B------:R-:W-:Y:S01]  /*4990*/  CS2R R76, SRZ ;  /* 0x00000000004c7805 */ /* 0x000fe2000001ff00 */
[----:B------:R-:W-:Y:S01]  /*49a0*/  USEL UR41, URZ, UR4, !UP0 ;  /* 0x000000043f297287 */ /* 0x000fe2000c000000 */
[----:B------:R-:W-:Y:S02]  /*49b0*/  CS2R R8, SRZ ;  /* 0x0000000000087805 */ /* 0x000fe4000001ff00 */
[----:B------:R-:W-:-:S02]  /*49c0*/  CS2R R102, SRZ ;  /* 0x0000000000667805 */ /* 0x000fc4000001ff00 */
[----:B------:R-:W-:Y:S02]  /*49d0*/  CS2R R34, SRZ ;  /* 0x0000000000227805 */ /* 0x000fe4000001ff00 */
[----:B------:R-:W-:Y:S02]  /*49e0*/  CS2R R28, SRZ ;  /* 0x00000000001c7805 */ /* 0x000fe4000001ff00 */
[----:B------:R-:W-:Y:S02]  /*49f0*/  CS2R R96, SRZ ;  /* 0x0000000000607805 */ /* 0x000fe4000001ff00 */
[----:B------:R-:W-:Y:S02]  /*4a00*/  ISETP.GT.AND P1, PT, R104, UR41, PT ;  /* 0x0000002968007c0c */ /* 0x000fe4000bf24270 */
        /* <DEDUP_REMOVED lines=14> */
[----:B------:R-:W-:Y:S01]  /*4af0*/  CS2R R70, SRZ ;  /* 0x0000000000467805 */ /* 0x000fe2000001ff00 */
[----:B------:R-:W-:Y:S01]  /*4b00*/  IMAD.MOV.U32 R58, RZ, RZ, RZ ;  /* 0x000000ffff3a7224 */ /* 0x000fe200078e00ff */
        /* <DEDUP_REMOVED lines=17> */
[----:B------:R-:W-:Y:S01]  /*4c20*/  IMAD.MOV.U32 R130, RZ, RZ, RZ ;  /* 0x000000ffff827224 */ /* 0x000fe200078e00ff */
[----:B------:R-:W-:Y:S01]  /*4c30*/  CS2R R24, SRZ ;  /* 0x0000000000187805 */ /* 0x000fe2000001ff00 */
[----:B------:R-:W-:Y:S02]  /*4c40*/  IMAD.MOV.U32 R132, RZ, RZ, RZ ;  /* 0x000000ffff847224 */ /* 0x000fe400078e00ff */
[----:B------:R-:W-:Y:S01]  /*4c50*/  IMAD.MOV.U32 R11, RZ, RZ, RZ ;  /* 0x000000ffff0b7224 */ /* 0x000fe200078e00ff */
[----:B------:R-:W-:Y:S06]  /*4c60*/  @!P1 BRA `(.L_x_1375) ;  /* 0x0000018c00089947 */ /* 0x000fec0003800000 */
[----:B------:R-:W2:Y:S01]  /*4c70*/  LDL R6, [R1+0x2ec] ;  /* 0x0002ec0001067983 */ /* 0x000ea20000100800 */
[----:B------:R-:W-:-:S06]  /*4c80*/  ULOP3.LUT UP0, URZ, UR48, 0x9f, URZ, 0xc0, !UPT ;  /* 0x0000009f303f7892 */ /* 0x000fcc000f80c03f */
[----:B------:R-:W-:Y:S01]  /*4c90*/  PLOP3.LUT P0, PT, PT, PT, UP0, 0x80, 0x0 ;  /* 0x000000000000781c */ /* 0x000fe20003f0f008 */
[----:B--2---:R-:W0:Y:S02]  /*4ca0*/  SHFL.IDX PT, R0, R6, RZ, 0x1f ;  /* 0x00001fff06007589 */ /* 0x004e2400000e0000 */
        /* <DEDUP_REMOVED lines=24> */
.L_x_1376:
[----:B------:R-:W-:Y:S02]  /*4e30*/  ULDC UR4, c[0x0][0x3d4] ;  /* 0x0000f50000047ab9 */ /* 0x000fe40000000800 */
[----:B------:R-:W-:-:S13]  /*4e40*/  ISETP.LT.AND P0, PT, RZ, UR4, PT ;  /* 0x00000004ff007c0c */ /* 0x000fda000bf01270 */
[----:B------:R-:W-:Y:S05]  /*4e50*/  @P0 BRA `(.L_x_1377) ;  /* 0x0000000000400947 */ /* 0x000fea0003800000 */
[----:B------:R-:W-:Y:S01]  /*4e60*/  ULEA.HI UR4, UR47, UR47, URZ, 0x1 ;  /* 0x0000002f2f047291 */ /* 0x000fe2000f8f083f */
[----:B------:R-:W-:-:S03]  /*4e70*/  IMAD.U32 R3, RZ, RZ, UR38 ;  /* 0x00000026ff037e24 */ /* 0x000fc6000f8e00ff */
[----:B------:R-:W-:-:S04]  /*4e80*/  ULOP3.LUT UR4, UR4, 0xfffffffe, URZ, 0xc0, !UPT ;  /* 0xfffffffe04047892 */ /* 0x000fc8000f8ec03f */
[----:B------:R-:W-:-:S06]  /*4e90*/  UIADD3 UR4, UR47, -UR4, URZ ;  /* 0x800000042f047290 */ /* 0x000fcc000fffe03f */
[----:B------:R-:W-:-:S05]  /*4ea0*/  IMAD.U32 R0, RZ, RZ, UR4 ;  /* 0x00000004ff007e24 */ /* 0x000fca000f8e00ff */
[----:B------:R-:W-:-:S04]  /*4eb0*/  SHF.L.U32 R0, R0, 0x1f, RZ ;  /* 0x0000001f00007819 */ /* 0x000fc800000006ff */
[----:B------:R0:W1:Y:S03]  /*4ec0*/  SYNCS.PHASECHK.TRANS64.TRYWAIT P0, [R3+URZ+0x33400], R0 ;  /* 0x03340000030075a7 */ /* 0x000066000800017f */
[----:B-1----:R-:W-:Y:S05]  /*4ed0*/  @!P0 NANOSLEEP.SYNCS 0x989680 ;  /* 0x009896800000895d */ /* 0x002fea0003900000 */
[----:B------:R-:W1:Y:S02]  /*4ee0*/  @!P0 SYNCS.PHASECHK.TRANS64 P0, [R3+URZ+0x33400], R0 ;  /* 0x03340000030085a7 */ /* 0x000e64000800007f */
[----:B-1----:R-:W-:Y:S05]  /*4ef0*/  @P0 BRA `(.L_x_1378) ;  /* 0x0000007000180947 */ /* 0x002fea0003800000 */
.L_x_1379:
[----:B0-----:R-:W-:-:S04]  /*4f00*/  IMAD.U32 R3, RZ, RZ, UR38 ;  /* 0x00000026ff037e24 */ /* 0x001fc8000f8e00ff */
[----:B------:R0:W1:Y:S03]  /*4f10*/  SYNCS.PHASECHK.TRANS64.TRYWAIT P0, [R3+URZ+0x33400], R0 ;  /* 0x03340000030075a7 */ /* 0x000066000800017f */
[----:B-1----:R-:W-:Y:S05]  /*4f20*/  @!P0 NANOSLEEP.SYNCS 0x989680 ;  /* 0x009896800000895d */ /* 0x002fea0003900000 */
[----:B------:R-:W1:Y:S02]  /*4f30*/  @!P0 SYNCS.PHASECHK.TRANS64 P0, [R3+URZ+0x33400], R0 ;  /* 0x03340000030085a7 */ /* 0x000e64000800007f */
[----:B-1----:R-:W-:Y:S05]  /*4f40*/  @!P0 BRA `(.L_x_1379) ;  /* 0xfffffffc00ec8947 */ /* 0x002fea000383ffff */
[----:B------:R-:W-:Y:S05]  /*4f50*/  BRA `(.L_x_1378) ;  /* 0x0000007000007947 */ /* 0x000fea0003800000 */
.L_x_1377:
[----:B------:R-:W-:Y:S01]  /*4f60*/  ULOP3.LUT UP0, URZ, UR48, 0x1bf, URZ, 0xc0, !UPT ;  /* 0x000001bf303f7892 */ /* 0x000fe2000f80c03f */
[----:B------:R-:W-:Y:S01]  /*4f70*/  SHF.R.S32.HI R57, RZ, 0x1f, R48 ;  /* 0x0000001fff397819 */ /* 0x000fe20000011430 */
[----:B------:R-:W-:Y:S01]  /*4f80*/  USHF.R.S32.HI UR4, URZ, 0x1f, UR51 ;  /* 0x0000001f3f047899 */ /* 0x000fe20008011433 */
[----:B------:R-:W-:Y:S01]  /*4f90*/  ULDC.64 UR6, c[0x0][0x3d8] ;  /* 0x0000f60000067ab9 */ /* 0x000fe20000000a00 */
[----:B------:R-:W-:Y:S02]  /*4fa0*/  ULDC.64 UR8, c[0x0][0x3e8] ;  /* 0x0000fa0000087ab9 */ /* 0x000fe40000000a00 */
[----:B------:R-:W-:Y:S01]  /*4fb0*/  PLOP3.LUT P0, PT, PT, PT, UP0, 0x80, 0x0 ;  /* 0x000000000000781c */ /* 0x000fe20003f0f008 */
[----:B------:R-:W-:Y:S02]  /*4fc0*/  UIMAD UR5, UR4, UR6, URZ ;  /* 0x00000006040572a4 */ /* 0x000fe4000f8e023f */
[----:B------:R-:W-:Y:S01]  /*4fd0*/  IMAD.U32 R54, RZ, RZ, UR6 ;  /* 0x00000006ff367e24 */ /* 0x000fe2000f8e00ff */
[----:B------:R-:W-:-:S02]  /*4fe0*/  UIMAD UR4, UR4, UR8, URZ ;  /* 0x00000008040472a4 */ /* 0x000fc4000f8e023f */
[----:B------:R-:W-:Y:S01]  /*4ff0*/  IMAD.U32 R44, RZ, RZ, UR8 ;  /* 0x00000008ff2c7e24 */ /* 0x000fe2000f8e00ff */
[----:B------:R-:W-:Y:S02]  /*5000*/  UIMAD UR5, UR51, UR7, UR5 ;  /* 0x00000007330572a4 */ /* 0x000fe4000f8e0205 */
[----:B------:R-:W-:Y:S01]  /*5010*/  IMAD.WIDE.U32 R54, R54, UR51, RZ ;  /* 0x0000003336367c25 */ /* 0x000fe2000f8e00ff */
[----:B------:R-:W-:-:S03]  /*5020*/  UIMAD UR4, UR51, UR9, UR4 ;  /* 0x00000009330472a4 */ /* 0x000fc6000f8e0204 */
[----:B------:R-:W-:-:S04]  /*5030*/  IMAD.WIDE.U32 R44, R44, UR51, RZ ;  /* 0x000000332c2c7c25 */ /* 0x000fc8000f8e00ff */
[----:B------:R-:W-:Y:S02]  /*5040*/  VIADD R51, R55, UR5 ;  /* 0x0000000537337c36 */ /* 0x000fe40008000000 */
[----:B------:R-:W-:Y:S01]  /*5050*/  VIADD R53, R45, UR4 ;  /* 0x000000042d357c36 */ /* 0x000fe20008000000 */
        /* <DEDUP_REMOVED lines=17> */
.L_x_1380:
[----:B------:R-:W0:Y:S01]  /*5170*/  LDC.64 R6, c[0x0][0x3d8] ;  /* 0x0000f600ff067b82 */ /* 0x000e220000000a00 */
[----:B------:R-:W-:Y:S01]  /*5180*/  SHF.R.S32.HI R3, RZ, 0x1f, R225 ;  /* 0x0000001fff037819 */ /* 0x000fe200000114e1 */
[----:B------:R-:W-:Y:S01]  /*5190*/  ULDC.U8 UR4, c[0x0][0x3f0] ;  /* 0x0000fc0000047ab9 */ /* 0x000fe20000000000 */
[----:B------:R-:W-:Y:S01]  /*51a0*/  BSSY B0, `(.L_x_1381) ;  /* 0x00006d3000007945 */ /* 0x000fe20003800000 */
[----:B------:R-:W-:Y:S02]  /*51b0*/  ISETP.NE.AND P0, PT, RZ, UR4, PT ;  /* 0x00000004ff007c0c */ /* 0x000fe4000bf05270 */
[----:B------:R-:W-:Y:S02]  /*51c0*/  SHF.R.S32.HI R65, RZ, 0x1f, R18 ;  /* 0x0000001fff417819 */ /* 0x000fe40000011412 */
[----:B------:R-:W1:Y:S01]  /*51d0*/  LDC.64 R4, c[0x0][0x3e8] ;  /* 0x0000fa00ff047b82 */ /* 0x000e620000000a00 */
[-C--:B0-----:R-:W-:Y:S02]  /*51e0*/  IMAD R0, R3, R6.reuse, RZ ;  /* 0x0000000603007224 */ /* 0x081fe400078e02ff */
[----:B------:R-:W-:-:S04]  /*51f0*/  IMAD.WIDE.U32 R8, R225, R6, RZ ;  /* 0x00000006e1087225 */ /* 0x000fc800078e00ff */
[----:B------:R-:W-:Y:S02]  /*5200*/  IMAD.SHL.U32 R61, R8, 0x80, RZ ;  /* 0x00000080083d7824 */ /* 0x000fe400078e00ff */
[-C--:B-1----:R-:W-:Y:S02]  /*5210*/  IMAD R12, R3, R4.reuse, RZ ;  /* 0x00000004030c7224 */ /* 0x082fe400078e02ff */
[C---:B------:R-:W-:Y:S02]  /*5220*/  IMAD R3, R225.reuse, R7, R0 ;  /* 0x00000007e1037224 */ /* 0x040fe400078e0200 */
[----:B------:R-:W-:-:S04]  /*5230*/  IMAD.WIDE.U32 R10, R225, R4, RZ ;  /* 0x00000004e10a7225 */ /* 0x000fc800078e00ff */
[----:B------:R-:W-:Y:S02]  /*5240*/  IMAD R13, R225, R5, R12 ;  /* 0x00000005e10d7224 */ /* 0x000fe400078e020c */
[----:B------:R-:W-:Y:S02]  /*5250*/  IMAD.IADD R9, R9, 0x1, R3 ;  /* 0x0000000109097824 */ /* 0x000fe400078e0203 */
[----:B------:R-:W-:Y:S02]  /*5260*/  IMAD R0, R225, -0x80, R23 ;  /* 0xffffff80e1007824 */ /* 0x000fe400078e0217 */
[----:B------:R-:W-:Y:S01]  /*5270*/  IMAD.IADD R3, R11, 0x1, R13 ;  /* 0x000000010b037824 */ /* 0x000fe200078e020d */
[----:B------:R-:W-:Y:S01]  /*5280*/  SHF.L.U64.HI R60, R8, 0x7, R9 ;  /* 0x00000007083c7819 */ /* 0x000fe20000010209 */
[----:B------:R-:W-:Y:S01]  /*5290*/  IMAD.SHL.U32 R63, R10, 0x80, RZ ;  /* 0x000000800a3f7824 */ /* 0x000fe200078e00ff */
[----:B------:R-:W-:Y:S02]  /*52a0*/  VIMNMX R9, R0, 0x80, PT ;  /* 0x0000008000097848 */ /* 0x000fe40003fe0100 */
[----:B------:R-:W-:Y:S01]  /*52b0*/  SHF.L.U64.HI R62, R10, 0x7, R3 ;  /* 0x000000070a3e7819 */ /* 0x000fe20000010203 */
[----:B------:R-:W-:Y:S06]  /*52c0*/  @!P0 BRA `(.L_x_1382) ;  /* 0x0000003400888947 */ /* 0x000fec0003800000 */
[----:B------:R-:W0:Y:S01]  /*52d0*/  LDC R0, c[0x0][0x428] ;  /* 0x00010a00ff007b82 */ /* 0x000e220000000800 */
[----:B------:R-:W-:Y:S01]  /*52e0*/  ISETP.GE.AND P0, PT, R18, R9, PT ;  /* 0x000000091200720c */ /* 0x000fe20003f06270 */
[----:B------:R-:W-:Y:S01]  /*52f0*/  IMAD R3, R225, 0x80, R18 ;  /* 0x00000080e1037824 */ /* 0x000fe200078e0212 */
[----:B------:R-:W-:Y:S01]  /*5300*/  BSSY B1, `(.L_x_1383) ;  /* 0x0000050000017945 */ /* 0x000fe20003800000 */
        /* <DEDUP_REMOVED lines=11> */
[----:B------:R-:W-:Y:S01]  /*53c0*/  CS2R R40, SRZ ;  /* 0x0000000000287805 */ /* 0x000fe2000001ff00 */
[----:B------:R-:W-:Y:S02]  /*53d0*/  IMAD.MOV.U32 R10, RZ, RZ, R54 ;  /* 0x000000ffff0a7224 */ /* 0x000fe400078e0036 */
[----:B------:R-:W-:Y:S02]  /*53e0*/  IMAD.MOV.U32 R14, RZ, RZ, R44 ;  /* 0x000000ffff0e7224 */ /* 0x000fe400078e002c */
[----:B------:R-:W-:Y:S01]  /*53f0*/  IMAD.MOV.U32 R15, RZ, RZ, R53 ;  /* 0x000000ffff0f7224 */ /* 0x000fe200078e0035 */
[----:B0-----:R-:W-:-:S13]  /*5400*/  ISETP.NE.AND P1, PT, R0, 0x1, PT ;  /* 0x000000010000780c */ /* 0x001fda0003f25270 */
[----:B------:R-:W0:Y:S08]  /*5410*/  @P1 LDC R0, c[0x0][0x42c] ;  /* 0x00010b00ff001b82 */ /* 0x000e300000000800 */
[----:B------:R-:W1:Y:S01]  /*5420*/  @P1 LDC R11, c[0x0][0x430] ;  /* 0x00010c00ff0b1b82 */ /* 0x000e620000000800 */
[----:B0-----:R-:W-:-:S05]  /*5430*/  @P1 IMAD.HI.U32 R0, R3, R0, RZ ;  /* 0x0000000003001227 */ /* 0x001fca00078e00ff */
[----:B-1----:R-:W-:Y:S01]  /*5440*/  @P1 SHF.R.U32.HI R3, RZ, R11, R0 ;  /* 0x0000000bff031219 */ /* 0x002fe20000011600 */
[----:B------:R-:W-:-:S03]  /*5450*/  IMAD.MOV.U32 R11, RZ, RZ, R51 ;  /* 0x000000ffff0b7224 */ /* 0x000fc600078e0033 */
[----:B------:R-:W-:Y:S01]  /*5460*/  SHF.R.S32.HI R19, RZ, 0x1f, R3 ;  /* 0x0000001fff137819 */ /* 0x000fe20000011403 */
[----:B------:R-:W-:Y:S06]  /*5470*/  @P0 BRA `(.L_x_1384) ;  /* 0x0000000000e00947 */ /* 0x000fec0003800000 */
[C---:B------:R-:W-:Y:S01]  /*5480*/  IMAD R0, R65.reuse, R6, RZ ;  /* 0x0000000641007224 */ /* 0x040fe200078e02ff */
[----:B------:R-:W-:Y:S01]  /*5490*/  ULDC UR8, c[0x0][0x3d4] ;  /* 0x0000f50000087ab9 */ /* 0x000fe20000000800 */
[----:B------:R-:W-:Y:S01]  /*54a0*/  IMAD.MOV.U32 R8, RZ, RZ, R48 ;  /* 0x000000ffff087224 */ /* 0x000fe200078e0030 */
[----:B------:R-:W-:Y:S01]  /*54b0*/  ULDC.64 UR4, c[0x0][0x3c8] ;  /* 0x0000f20000047ab9 */ /* 0x000fe20000000a00 */
[----:B------:R-:W-:Y:S01]  /*54c0*/  IMAD.MOV.U32 R9, RZ, RZ, R57 ;  /* 0x000000ffff097224 */ /* 0x000fe200078e0039 */
[----:B------:R-:W-:Y:S01]  /*54d0*/  ULDC.64 UR6, c[0x0][0x3e0] ;  /* 0x0000f80000067ab9 */ /* 0x000fe20000000a00 */
[----:B------:R-:W-:Y:S01]  /*54e0*/  IMAD R65, R65, R4, RZ ;  /* 0x0000000441417224 */ /* 0x000fe200078e02ff */
[----:B------:R-:W-:Y:S01]  /*54f0*/  CS2R R42, SRZ ;  /* 0x00000000002a7805 */ /* 0x000fe2000001ff00 */
[----:B------:R-:W-:Y:S01]  /*5500*/  IMAD.WIDE.U32 R12, R18, R6, R8 ;  /* 0x00000006120c7225 */ /* 0x000fe200078e0008 */
[----:B------:R-:W-:-:S03]  /*5510*/  CS2R R40, SRZ ;  /* 0x0000000000287805 */ /* 0x000fc6000001ff00 */
[----:B------:R-:W-:Y:S01]  /*5520*/  IMAD.WIDE.U32 R8, R18, R4, R8 ;  /* 0x0000000412087225 */ /* 0x000fe200078e0008 */
[----:B------:R-:W-:-:S03]  /*5530*/  IADD3 R12, P2, P5, R61, R54, R12 ;  /* 0x000000363d0c7210 */ /* 0x000fc60007d5e00c */
[C---:B------:R-:W-:Y:S01]  /*5540*/  IMAD R65, R18.reuse, R5, R65 ;  /* 0x0000000512417224 */ /* 0x040fe200078e0241 */
[----:B------:R-:W-:Y:S01]  /*5550*/  IADD3 R44, P3, P4, R63, R44, R8 ;  /* 0x0000002c3f2c7210 */ /* 0x000fe20007c7e008 */
[----:B------:R-:W-:Y:S02]  /*5560*/  IMAD R21, R18, R7, R0 ;  /* 0x0000000712157224 */ /* 0x000fe400078e0200 */
[----:B------:R-:W-:Y:S02]  /*5570*/  IMAD.IADD R0, R9, 0x1, R65 ;  /* 0x0000000109007824 */ /* 0x000fe400078e0241 */
[----:B------:R-:W-:Y:S02]  /*5580*/  VIADD R8, R48, 0x10 ;  /* 0x0000001030087836 */ /* 0x000fe40000000000 */
[----:B------:R-:W-:Y:S01]  /*5590*/  IMAD.IADD R21, R13, 0x1, R21 ;  /* 0x000000010d157824 */ /* 0x000fe200078e0215 */
[----:B------:R-:W-:Y:S01]  /*55a0*/  IADD3.X R0, R62, R53, R0, P3, P4 ;  /* 0x000000353e007210 */ /* 0x000fe20001fe8400 */
[C---:B------:R-:W-:Y:S01]  /*55b0*/  VIADD R13, R48.reuse, 0x20 ;  /* 0x00000020300d7836 */ /* 0x040fe20000000000 */
[C---:B------:R-:W-:Y:S01]  /*55c0*/  ISETP.GE.AND P3, PT, R48.reuse, UR8, PT ;  /* 0x0000000830007c0c */ /* 0x040fe2000bf66270 */
[----:B------:R-:W-:Y:S01]  /*55d0*/  VIADD R9, R48, 0x30 ;  /* 0x0000003030097836 */ /* 0x000fe20000000000 */
[----:B------:R-:W-:Y:S01]  /*55e0*/  ISETP.GE.AND P1, PT, R8, UR8, PT ;  /* 0x0000000808007c0c */ /* 0x000fe2000bf26270 */
[----:B------:R-:W-:Y:S01]  /*55f0*/  VIADD R20, R48, 0x40 ;  /* 0x0000004030147836 */ /* 0x000fe20000000000 */
[----:B------:R-:W-:-:S02]  /*5600*/  IADD3.X R8, R60, R51, R21, P2, P5 ;  /* 0x000000333c087210 */ /* 0x000fc400017ea415 */
[----:B------:R-:W-:Y:S02]  /*5610*/  IADD3 R12, P4, R12, UR4, RZ ;  /* 0x000000040c0c7c10 */ /* 0x000fe4000ff9e0ff */
[----:B------:R-:W-:Y:S02]  /*5620*/  IADD3 R44, P5, R44, UR6, RZ ;  /* 0x000000062c2c7c10 */ /* 0x000fe4000ffbe0ff */
[----:B------:R-:W-:Y:S02]  /*5630*/  ISETP.GE.AND P2, PT, R13, UR8, PT ;  /* 0x000000080d007c0c */ /* 0x000fe4000bf46270 */
[----:B------:R-:W-:Y:S02]  /*5640*/  IADD3.X R13, R8, UR5, RZ, P4, !PT ;  /* 0x00000005080d7c10 */ /* 0x000fe4000a7fe4ff */
[----:B------:R-:W-:Y:S01]  /*5650*/  IADD3.X R45, R0, UR7, RZ, P5, !PT ;  /* 0x00000007002d7c10 */ /* 0x000fe2000affe4ff */
[----:B------:R-:W-:Y:S01]  /*5660*/  VIADD R0, R48, 0x50 ;  /* 0x0000005030007836 */ /* 0x000fe20000000000 */
[----:B------:R-:W-:Y:S01]  /*5670*/  ISETP.GE.AND P4, PT, R9, UR8, PT ;  /* 0x0000000809007c0c */ /* 0x000fe2000bf86270 */
        /* <DEDUP_REMOVED lines=24> */
.L_x_1384:
[----:B------:R-:W-:Y:S05]  /*5800*/  BSYNC B1 ;  /* 0x0000000000017941 */ /* 0x000fea0003800000 */
.L_x_1383:
[-C--:B------:R-:W-:Y:S01]  /*5810*/  IMAD R0, R19, R6.reuse, RZ ;  /* 0x0000000613007224 */ /* 0x080fe200078e02ff */
[----:B------:R-:W-:Y:S01]  /*5820*/  ULDC.64 UR4, c[0x0][0x3c8] ;  /* 0x0000f20000047ab9 */ /* 0x000fe20000000a00 */
[----:B------:R-:W-:Y:S01]  /*5830*/  IMAD.WIDE.U32 R10, R3, R6, R10 ;  /* 0x00000006030a7225 */ /* 0x000fe200078e000a */
[----:B------:R-:W-:-:S03]  /*5840*/  ULDC.64 UR6, c[0x0][0x3e0] ;  /* 0x0000f80000067ab9 */ /* 0x000fc60000000a00 */
[----:B------:R-:W-:-:S04]  /*5850*/  IMAD.WIDE.U32 R14, R3, R4, R14 ;  /* 0x00000004030e7225 */ /* 0x000fc800078e000e */
[----:B------:R-:W-:Y:S01]  /*5860*/  IMAD R6, R19, R4, RZ ;  /* 0x0000000413067224 */ /* 0x000fe200078e02ff */
[----:B------:R-:W-:Y:S01]  /*5870*/  IADD3 R4, P1, R10, UR4, RZ ;  /* 0x000000040a047c10 */ /* 0x000fe2000ff3e0ff */
[C---:B0-----:R-:W-:Y:S01]  /*5880*/  IMAD R13, R3.reuse, R7, R0 ;  /* 0x00000007030d7224 */ /* 0x041fe200078e0200 */
[----:B------:R-:W-:Y:S01]  /*5890*/  IADD3 R0, P2, R14, UR6, RZ ;  /* 0x000000060e007c10 */ /* 0x000fe2000ff5e0ff */
[----:B------:R-:W-:Y:S01]  /*58a0*/  IMAD R3, R3, R5, R6 ;  /* 0x0000000503037224 */ /* 0x000fe200078e0206 */
[----:B------:R-:W-:Y:S02]  /*58b0*/  UMOV UR4, 0xffffffff ;  /* 0xffffffff00047882 */ /* 0x000fe40000000000 */
[----:B------:R-:W-:Y:S02]  /*58c0*/  IADD3.X R13, R11, UR5, R13, P1, !PT ;  /* 0x000000050b0d7c10 */ /* 0x000fe40008ffe40d */
[----:B------:R-:W-:Y:S01]  /*58d0*/  IADD3.X R3, R15, UR7, R3, P2, !PT ;  /* 0x000000070f037c10 */ /* 0x000fe200097fe403 */
[----:B------:R-:W-:Y:S06]  /*58e0*/  BRA.DIV UR4, `(.L_x_1385) ;  /* 0x0000022604287947 */ /* 0x000fec000b800000 */
.L_x_1659:
[----:B------:R-:W-:-:S03]  /*58f0*/  UMOV UR4, 0xffffffff ;  /* 0xffffffff00047882 */ /* 0x000fc60000000000 */
[----:B------:R-:W-:Y:S05]  /*5900*/  BRA.DIV UR4, `(.L_x_1386) ;  /* 0x00000226043c7947 */ /* 0x000fea000b800000 */
.L_x_1662:
[----:B------:R-:W-:-:S03]  /*5910*/  UMOV UR4, 0xffffffff ;  /* 0xffffffff00047882 */ /* 0x000fc60000000000 */
[----:B------:R-:W-:Y:S05]  /*5920*/  BRA.DIV UR4, `(.L_x_1387) ;  /* 0x00000226045c7947 */ /* 0x000fea000b800000 */
.L_x_1665:
[----:B------:R-:W-:-:S03]  /*5930*/  UMOV UR4, 0xffffffff ;  /* 0xffffffff00047882 */ /* 0x000fc60000000000 */
[----:B------:R-:W-:Y:S05]  /*5940*/  BRA.DIV UR4, `(.L_x_1388) ;  /* 0x00000226047c7947 */ /* 0x000fea000b800000 */
.L_x_1668:
[----:B------:R-:W-:-:S04]  /*5950*/  ULEA.HI UR4, UR47, UR47, URZ, 0x1 ;  /* 0x0000002f2f047291 */ /* 0x000fc8000f8f083f */
[----:B------:R-:W-:-:S04]  /*5960*/  ULOP3.LUT UR4, UR4, 0xfffffffe, URZ, 0xc0, !UPT ;  /* 0xfffffffe04047892 */ /* 0x000fc8000f8ec03f */
[----:B------:R-:W-:-:S06]  /*5970*/  UIADD3 UR4, UR47, -UR4, URZ ;  /* 0x800000042f047290 */ /* 0x000fcc000fffe03f */
[----:B------:R-:W-:-:S05]  /*5980*/  IMAD.U32 R0, RZ, RZ, UR4 ;  /* 0x00000004ff007e24 */ /* 0x000fca000f8e00ff */
[----:B------:R-:W-:-:S04]  /*5990*/  SHF.L.U32 R0, R0, 0x1f, RZ ;  /* 0x0000001f00007819 */ /* 0x000fc800000006ff */
[----:B------:R-:W0:Y:S02]  /*59a0*/  SYNCS.PHASECHK.TRANS64.TRYWAIT P1, [UR38+0x33400], R0 ;  /* 0x03340000ff0075a7 */ /* 0x000e240008020166 */
[----:B0-----:R-:W-:Y:S05]  /*59b0*/  @!P1 BRA `(.L_x_1389) ;  /* 0x0000022400889947 */ /* 0x001fea0003800000 */
.L_x_1669:
[----:B------:R-:W-:Y:S05]  /*59c0*/  @P0 BRA `(.L_x_1390) ;  /* 0x0000006400400947 */ /* 0x000fea0003800000 */
[----:B------:R-:W2:Y:S01]  /*59d0*/  LDL R5, [R1+0x2d8] ;  /* 0x0002d80001057983 */ /* 0x000ea20000100800 */
[----:B0-----:R-:W0:Y:S01]  /*59e0*/  LDC R3, c[0x0][0x3d4] ;  /* 0x0000f500ff037b82 */ /* 0x001e220000000800 */
[C---:B------:R-:W-:Y:S01]  /*59f0*/  VIADD R0, R48.reuse, 0x10 ;  /* 0x0000001030007836 */ /* 0x040fe20000000000 */
[----:B------:R-:W-:Y:S01]  /*5a00*/  BSSY B1, `(.L_x_1391) ;  /* 0x0000085000017945 */ /* 0x000fe20003800000 */
[C---:B------:R-:W-:Y:S02]  /*5a10*/  VIADD R4, R48.reuse, 0x20 ;  /* 0x0000002030047836 */ /* 0x040fe40000000000 */
[C---:B------:R-:W-:Y:S02]  /*5a20*/  VIADD R6, R48.reuse, 0x30 ;  /* 0x0000003030067836 */ /* 0x040fe40000000000 */
[----:B------:R-:W-:Y:S01]  /*5a30*/  VIADD R49, R49, UR38 ;  /* 0x0000002631317c36 */ /* 0x000fe20008000000 */
[-C--:B0-----:R-:W-:Y:S02]  /*5a40*/  ISETP.GE.AND P6, PT, R48, R3.reuse, PT ;  /* 0x000000033000720c */ /* 0x081fe40003fc6270 */
[-C--:B------:R-:W-:Y:S01]  /*5a50*/  ISETP.GE.AND P0, PT, R0, R3.reuse, PT ;  /* 0x000000030000720c */ /* 0x080fe20003f06270 */
[----:B------:R-:W-:Y:S01]  /*5a60*/  VIADD R0, R48, 0x40 ;  /* 0x0000004030007836 */ /* 0x000fe20000000000 */
[-C--:B------:R-:W-:Y:S01]  /*5a70*/  ISETP.GE.AND P1, PT, R4, R3.reuse, PT ;  /* 0x000000030400720c */ /* 0x080fe20003f26270 */
[----:B------:R-:W-:Y:S01]  /*5a80*/  VIADD R48, R48, 0x50 ;  /* 0x0000005030307836 */ /* 0x000fe20000000000 */
[----:B------:R-:W-:-:S02]  /*5a90*/  ISETP.GE.AND P2, PT, R6, R3, PT ;  /* 0x000000030600720c */ /* 0x000fc40003f46270 */
[-C--:B------:R-:W-:Y:S01]  /*5aa0*/  ISETP.GE.AND P3, PT, R0, R3.reuse, PT ;  /* 0x000000030000720c */ /* 0x080fe20003f66270 */
[----:B------:R-:W-:Y:S01]  /*5ab0*/  VIADD R0, R49, 0x20 ;  /* 0x0000002031007836 */ /* 0x000fe20000000000 */
[----:B------:R-:W-:Y:S02]  /*5ac0*/  ISETP.GE.AND P4, PT, R48, R3, PT ;  /* 0x000000033000720c */ /* 0x000fe40003f86270 */
[----:B--2---:R-:W-:Y:S01]  /*5ad0*/  LOP3.LUT P5, RZ, R5, 0x2, RZ, 0xc0, !PT ;  /* 0x0000000205ff7812 */ /* 0x004fe200078ac0ff */
[----:B------:R-:W-:-:S12]  /*5ae0*/  @P6 BRA `(.L_x_1392) ;  /* 0x0000000400d86947 */ /* 0x000fd80003800000 */
[----:B------:R-:W0:Y:S01]  /*5af0*/  LDS.128 R4, [R49+0x1e200] ;  /* 0x01e2000031047984 */ /* 0x000e220000000c00 */
[----:B-----5:R-:W-:Y:S02]  /*5b00*/  SHF.R.U32.HI R3, RZ, 0x8, R42 ;  /* 0x00000008ff037819 */ /* 0x020fe4000001162a */
[----:B------:R-:W-:Y:S02]  /*5b10*/  SHF.R.U32.HI R11, RZ, 0x8, R43 ;  /* 0x00000008ff0b7819 */ /* 0x000fe4000001162b */
[----:B------:R-:W-:Y:S02]  /*5b20*/  LOP3.LUT R10, R42, 0xff, RZ, 0xc0, !PT ;  /* 0x000000ff2a0a7812 */ /* 0x000fe400078ec0ff */
[----:B------:R-:W-:Y:S02]  /*5b30*/  LOP3.LUT R3, R3, 0xff, RZ, 0xc0, !PT ;  /* 0x000000ff03037812 */ /* 0x000fe400078ec0ff */
[----:B------:R-:W-:Y:S02]  /*5b40*/  LOP3.LUT R12, R43, 0xff, RZ, 0xc0, !PT ;  /* 0x000000ff2b0c7812 */ /* 0x000fe400078ec0ff */
[----:B------:R-:W-:-:S02]  /*5b50*/  LOP3.LUT R11, R11, 0xff, RZ, 0xc0, !PT ;  /* 0x000000ff0b0b7812 */ /* 0x000fc400078ec0ff */
[----:B------:R-:W-:Y:S02]  /*5b60*/  PRMT R3, R3, 0x7604, R10 ;  /* 0x0000760403037816 */ /* 0x000fe4000000000a */
[----:B------:R-:W-:Y:S02]  /*5b70*/  SHF.R.U32.HI R44, RZ, 0x10, R43 ;  /* 0x00000010ff2c7819 */ /* 0x000fe4000001162b */
[--C-:B------:R-:W-:Y:S02]  /*5b80*/  SHF.R.U32.HI R14, RZ, 0x8, R41.reuse ;  /* 0x00000008ff0e7819 */ /* 0x100fe40000011629 */
[----:B------:R-:W-:Y:S02]  /*5b90*/  SHF.R.U32.HI R10, RZ, 0x8, R40 ;  /* 0x00000008ff0a7819 */ /* 0x000fe40000011628 */
[----:B------:R-:W-:Y:S02]  /*5ba0*/  SHF.R.U32.HI R19, RZ, 0x10, R41 ;  /* 0x00000010ff137819 */ /* 0x000fe40000011629 */
[----:B------:R-:W-:-:S02]  /*5bb0*/  PRMT R11, R11, 0x7604, R12 ;  /* 0x000076040b0b7816 */ /* 0x000fc4000000000c */
[----:B------:R-:W-:Y:S01]  /*5bc0*/  LOP3.LUT R15, R41, 0xff, RZ, 0xc0, !PT ;  /* 0x000000ff290f7812 */ /* 0x000fe200078ec0ff */
[----:B------:R-:W-:Y:S01]  /*5bd0*/  IMAD.U32 R19, R19, 0x10000, RZ ;  /* 0x0001000013137824 */ /* 0x000fe200078e00ff */
[----:B------:R-:W-:Y:S02]  /*5be0*/  LOP3.LUT R14, R14, 0xff, RZ, 0xc0, !PT ;  /* 0x000000ff0e0e7812 */ /* 0x000fe400078ec0ff */
[----:B------:R-:W-:Y:S01]  /*5bf0*/  LOP3.LUT R12, R10, 0xff, RZ, 0xc0, !PT ;  /* 0x000000ff0a0c7812 */ /* 0x000fe200078ec0ff */
[----:B------:R-:W-:Y:S01]  /*5c00*/  IMAD.U32 R10, R44, 0x10000, RZ ;  /* 0x000100002c0a7824 */ /* 0x000fe200078e00ff */
[----:B------:R-:W-:Y:S02]  /*5c10*/  LOP3.LUT R13, R40, 0xff, RZ, 0xc0, !PT ;  /* 0x000000ff280d7812 */ /* 0x000fe400078ec0ff */
[----:B------:R-:W-:Y:S02]  /*5c20*/  PRMT R14, R14, 0x7604, R15 ;  /* 0x000076040e0e7816 */ /* 0x000fe4000000000f */
        /* <DEDUP_REMOVED lines=8> */
[----:B------:R-:W-:Y:S02]  /*5cb0*/  LOP3.LUT R40, R15, 0xff000000, R40, 0xf8, !PT ;  /* 0xff0000000f287812 */ /* 0x000fe400078ef828 */
[----:B0-----:R-:W-:Y:S02]  /*5cc0*/  F2FP.F16.E4M3.UNPACK_B R3, R6.H1 ;  /* 0x00000006ff03723e */ /* 0x001fe400030006ff */
[----:B------:R-:W-:Y:S02]  /*5cd0*/  F2FP.F16.E4M3.UNPACK_B R43, R41 ;  /* 0x00000029ff2b723e */ /* 0x000fe400020006ff */
[----:B------:R-:W-:Y:S01]  /*5ce0*/  F2FP.F16.E4M3.UNPACK_B R15, R42 ;  /* 0x0000002aff0f723e */ /* 0x000fe200020006ff */
[----:B------:R-:W-:Y:S01]  /*5cf0*/  HADD2.F32 R10, -RZ, R3.H1_H1 ;  /* 0x30000003ff0a7230 */ /* 0x000fe20000004100 */
[----:B------:R-:W-:Y:S01]  /*5d00*/  F2FP.F16.E4M3.UNPACK_B R6, R6 ;  /* 0x00000006ff06723e */ /* 0x000fe200020006ff */
[----:B------:R-:W-:Y:S01]  /*5d10*/  HADD2.F32 R44, -RZ, R43.H1_H1 ;  /* 0x3000002bff2c7230 */ /* 0x000fe20000004100 */
[-C--:B------:R-:W-:Y:S01]  /*5d20*/  F2FP.F16.E4M3.UNPACK_B R12, R7.reuse ;  /* 0x00000007ff0c723e */ /* 0x080fe200020006ff */
[----:B------:R-:W-:Y:S01]  /*5d30*/  HADD2.F32 R19, -RZ, R15.H1_H1 ;  /* 0x3000000fff137230 */ /* 0x000fe20000004100 */
[----:B------:R-:W-:Y:S01]  /*5d40*/  F2FP.F16.E4M3.UNPACK_B R13, R7.H1 ;  /* 0x00000007ff0d723e */ /* 0x000fe200030006ff */
[----:B------:R-:W-:-:S02]  /*5d50*/  HADD2.F32 R11, -RZ, R3.H0_H0 ;  /* 0x20000003ff0b7230 */ /* 0x000fc40000004100 */
[CC--:B------:R-:W-:Y:S01]  /*5d60*/  FMUL.FTZ R46, R10.reuse, R44.reuse ;  /* 0x0000002c0a2e7220 */ /* 0x0c0fe20000410000 */
[----:B------:R-:W-:Y:S01]  /*5d70*/  F2FP.F16.E4M3.UNPACK_B R7, R5 ;  /* 0x00000005ff07723e */ /* 0x000fe200020006ff */
[----:B------:R-:W-:Y:S01]  /*5d80*/  FMUL.FTZ R45, R10, R19 ;  /* 0x000000130a2d7220 */ /* 0x000fe20000410000 */
[----:B------:R-:W-:Y:S01]  /*5d90*/  F2FP.F16.E4M3.UNPACK_B R10, R5.H1 ;  /* 0x00000005ff0a723e */ /* 0x000fe200030006ff */
[----:B------:R-:W-:Y:S02]  /*5da0*/  HADD2.F32 R43, -RZ, R43.H0_H0 ;  /* 0x2000002bff2b7230 */ /* 0x000fe40000004100 */
[C---:B------:R-:W-:Y:S01]  /*5db0*/  FFMA.FTZ R47, R11.reuse, R19, -R46 ;  /* 0x000000130b2f7223 */ /* 0x040fe2000001082e */
[--C-:B------:R-:W-:Y:S02]  /*5dc0*/  HADD2.F32 R5, -RZ, R6.reuse.H1_H1 ;  /* 0x30000006ff057230 */ /* 0x100fe40000004100 */
[----:B------:R-:W-:Y:S01]  /*5dd0*/  FFMA.FTZ R48, R11, R44, R45 ;  /* 0x0000002c0b307223 */ /* 0x000fe2000001002d */
[----:B------:R-:W-:Y:S01]  /*5de0*/  HADD2.F32 R15, -RZ, R15.H0_H0 ;  /* 0x2000000fff0f7230 */ /* 0x000fe20000004100 */
[----:B------:R-:W-:Y:S01]  /*5df0*/  F2FP.F16.E4M3.UNPACK_B R41, R41.H1 ;  /* 0x00000029ff29723e */ /* 0x000fe200030006ff */
[----:B------:R-:W-:Y:S01]  /*5e00*/  HADD2.F32 R6, -RZ, R6.H0_H0 ;  /* 0x20000006ff067230 */ /* 0x000fe20000004100 */
[----:B------:R-:W-:Y:S01]  /*5e10*/  F2FP.F16.E4M3.UNPACK_B R42, R42.H1 ;  /* 0x0000002aff2a723e */ /* 0x000fe200030006ff */
[C---:B------:R-:W-:Y:S01]  /*5e20*/  FMUL.FTZ R11, R5.reuse, R43 ;  /* 0x0000002b050b7220 */ /* 0x040fe20000410000 */
[----:B------:R-:W-:Y:S01]  /*5e30*/  FMUL.FTZ R44, R5, R15 ;  /* 0x0000000f052c7220 */ /* 0x000fe20000410000 */
[----:B------:R-:W-:Y:S01]  /*5e40*/  HADD2.F32 R5, -RZ, R12.H1_H1 ;  /* 0x3000000cff057230 */ /* 0x000fe20000004100 */
[----:B------:R-:W-:Y:S01]  /*5e50*/  F2FP.F16.E4M3.UNPACK_B R3, R4 ;  /* 0x00000004ff03723e */ /* 0x000fe200020006ff */
        /* <DEDUP_REMOVED lines=13> */
[CC--:B------:R-:W-:Y:S01]  /*5f30*/  FMUL.FTZ R44, R6.reuse, R41.reuse ;  /* 0x00000029062c7220 */ /* 0x0c0fe20000410000 */
[----:B------:R-:W-:Y:S01]  /*5f40*/  F2FP.F16.E4M3.UNPACK_B R5, R40 ;  /* 0x00000028ff05723e */ /* 0x000fe200020006ff */
[----:B------:R-:W-:Y:S01]  /*5f50*/  FMUL.FTZ R12, R6, R42 ;  /* 0x0000002a060c7220 */ /* 0x000fe20000410000 */
        /* <DEDUP_REMOVED lines=8> */
[--C-:B------:R-:W-:Y:S01]  /*5fe0*/  HADD2.F32 R6, -RZ, R4.reuse.H1_H1 ;  /* 0x30000004ff067230 */ /* 0x100fe20000004100 */
[----:B------:R-:W-:Y:S01]  /*5ff0*/  F2FP.SATFINITE.E4M3.F32.PACK_AB_MERGE_C R47, R48, R47, RZ ;  /* 0x0000002f302f723e */ /* 0x000fe200048070ff */
[----:B------:R-:W-:Y:S01]  /*6000*/  HADD2.F32 R12, -RZ, R11.H1_H1 ;  /* 0x3000000bff0c7230 */ /* 0x000fe20000004100 */
[----:B------:R-:W-:Y:S01]  /*6010*/  F2FP.SATFINITE.E4M3.F32.PACK_AB_MERGE_C R51, R52, R51, RZ ;  /* 0x000000333433723e */ /* 0x000fe200048070ff */
[----:B------:R-:W-:-:S02]  /*6020*/  HADD2.F32 R5, -RZ, R4.H0_H0 ;  /* 0x20000004ff057230 */ /* 0x000fc40000004100 */
        /* <DEDUP_REMOVED lines=13> */
[----:B------:R-:W-:Y:S01]  /*6100*/  HADD2.F32 R4, -RZ, R10.H1_H1 ;  /* 0x3000000aff047230 */ /* 0x000fe20000004100 */
[----:B------:R-:W-:Y:S01]  /*6110*/  F2FP.SATFINITE.E4M3.F32.PACK_AB_MERGE_C R15, R15, R42, RZ ;  /* 0x0000002a0f0f723e */ /* 0x000fe200048070ff */
[----:B------:R-:W-:Y:S01]  /*6120*/  HADD2.F32 R40, -RZ, R40.H0_H0 ;  /* 0x20000028ff287230 */ /* 0x000fe20000004100 */
[----:B------:R-:W-:Y:S01]  /*6130*/  F2FP.SATFINITE.E4M3.F32.PACK_AB_MERGE_C R42, R46, R45, R47 ;  /* 0x0000002d2e2a723e */ /* 0x000fe2000480702f */
[----:B------:R-:W-:Y:S02]  /*6140*/  HADD2.F32 R3, -RZ, R7.H1_H1 ;  /* 0x30000007ff037230 */ /* 0x000fe40000004100 */
[----:B------:R-:W-:Y:S01]  /*6150*/  FMUL.FTZ R19, R4, R11 ;  /* 0x0000000b04137220 */ /* 0x000fe20000410000 */
[----:B------:R-:W-:-:S02]  /*6160*/  HADD2.F32 R14, -RZ, R14.H0_H0 ;  /* 0x2000000eff0e7230 */ /* 0x000fc40000004100 */
[----:B------:R-:W-:Y:S01]  /*6170*/  FMUL.FTZ R12, R4, R5 ;  /* 0x00000005040c7220 */ /* 0x000fe20000410000 */
[----:B------:R-:W-:Y:S02]  /*6180*/  HADD2.F32 R10, -RZ, R10.H0_H0 ;  /* 0x2000000aff0a7230 */ /* 0x000fe40000004100 */
[C---:B------:R-:W-:Y:S01]  /*6190*/  FMUL.FTZ R4, R3.reuse, R40 ;  /* 0x0000002803047220 */ /* 0x040fe20000410000 */
[----:B------:R-:W-:Y:S02]  /*61a0*/  HADD2.F32 R7, -RZ, R7.H0_H0 ;  /* 0x20000007ff077230 */ /* 0x000fe40000004100 */
[-C--:B------:R-:W-:Y:S01]  /*61b0*/  FMUL.FTZ R3, R3, R14.reuse ;  /* 0x0000000e03037220 */ /* 0x080fe20000410000 */
[----:B------:R-:W-:Y:S01]  /*61c0*/  F2FP.SATFINITE.E4M3.F32.PACK_AB_MERGE_C R43, R50, R43, R51 ;  /* 0x0000002b322b723e */ /* 0x000fe20004807033 */
[C---:B------:R-:W-:Y:S01]  /*61d0*/  FFMA.FTZ R19, R10.reuse, R5, -R19 ;  /* 0x000000050a137223 */ /* 0x040fe20000010813 */
[----:B------:R-:W-:Y:S01]  /*61e0*/  FFMA.FTZ R12, R10, R11, R12 ;  /* 0x0000000b0a0c7223 */ /* 0x000fe2000001000c */
[C---:B------:R-:W-:Y:S01]  /*61f0*/  FFMA.FTZ R4, R7.reuse, R14, -R4 ;  /* 0x0000000e07047223 */ /* 0x040fe20000010804 */
[----:B------:R-:W-:Y:S01]  /*6200*/  FFMA.FTZ R3, R7, R40, R3 ;  /* 0x0000002807037223 */ /* 0x000fe20000010003 */
[----:B------:R-:W-:-:S02]  /*6210*/  F2FP.SATFINITE.E4M3.F32.PACK_AB_MERGE_C R40, R13, R6, R15 ;  /* 0x000000060d28723e */ /* 0x000fc4000480700f */
[----:B------:R-:W-:-:S04]  /*6220*/  F2FP.SATFINITE.E4M3.F32.PACK_AB_MERGE_C R12, R12, R19, RZ ;  /* 0x000000130c0c723e */ /* 0x000fc800048070ff */
[----:B------:R-:W-:-:S05]  /*6230*/  F2FP.SATFINITE.E4M3.F32.PACK_AB_MERGE_C R41, R3, R4, R12 ;  /* 0x000000040329723e */ /* 0x000fca000480700c */
[----:B------:R0:W-:Y:S02]  /*6240*/  STS.128 [R49+0x1e200], R40 ;  /* 0x01e2002831007388 */ /* 0x0001e40000000c00 */
.L_x_1392:
[----:B------:R-:W-:Y:S05]  /*6250*/  BSYNC B1 ;  /* 0x0000000000017941 */ /* 0x000fea0003800000 */
.L_x_1391:
[----:B------:R-:W-:Y:S01]  /*6260*/  BSSY B1, `(.L_x_1393) ;  /* 0x000007d000017945 */ /* 0x000fe20003800000 */
[----:B------:R-:W-:-:S03]  /*6270*/  @P5 VIADD R0, R49, 0xffffffe0 ;  /* 0xffffffe031005836 */ /* 0x000fc60000000000 */
[----:B------:R-:W-:Y:S05]  /*6280*/  @P0 BRA `(.L_x_1394) ;  /* 0x0000000400e80947 */ /* 0x000fea0003800000 */
[----:B------:R-:W1:Y:S01]  /*6290*/  LDS.128 R4, [R0+0x1e200] ;  /* 0x01e2000000047984 */ /* 0x000e620000000c00 */
[----:B-----5:R-:W-:Y:S02]  /*62a0*/  SHF.R.U32.HI R10, RZ, 0x8, R36 ;  /* 0x00000008ff0a7819 */ /* 0x020fe40000011624 */
[----:B------:R-:W-:Y:S02]  /*62b0*/  SHF.R.U32.HI R12, RZ, 0x8, R37 ;  /* 0x00000008ff0c7819 */ /* 0x000fe40000011625 */
[----:B0-----:R-:W-:Y:S02]  /*62c0*/  SHF.R.U32.HI R40, RZ, 0x8, R39 ;  /* 0x00000008ff287819 */ /* 0x001fe40000011627 */
[----:B------:R-:W-:Y:S02]  /*62d0*/  LOP3.LUT R3, R36, 0xff, RZ, 0xc0, !PT ;  /* 0x000000ff24037812 */ /* 0x000fe400078ec0ff */
[----:B------:R-:W-:Y:S02]  /*62e0*/  SHF.R.U32.HI R13, RZ, 0x8, R38 ;  /* 0x00000008ff0d7819 */ /* 0x000fe40000011626 */
[----:B------:R-:W-:-:S02]  /*62f0*/  LOP3.LUT R10, R10, 0xff, RZ, 0xc0, !PT ;  /* 0x000000ff0a0a7812 */ /* 0x000fc400078ec0ff */
[----:B------:R-:W-:Y:S02]  /*6300*/  LOP3.LUT R11, R37, 0xff, RZ, 0xc0, !PT ;  /* 0x000000ff250b7812 */ /* 0x000fe400078ec0ff */
[----:B------:R-:W-:Y:S02]  /*6310*/  LOP3.LUT R19, R39, 0xff, RZ, 0xc0, !PT ;  /* 0x000000ff27137812 */ /* 0x000fe400078ec0ff */
[----:B------:R-:W-:Y:S02]  /*6320*/  LOP3.LUT R12, R12, 0xff, RZ, 0xc0, !PT ;  /* 0x000000ff0c0c7812 */ /* 0x000fe400078ec0ff */
[----:B------:R-:W-:Y:S02]  /*6330*/  LOP3.LUT R40, R40, 0xff, RZ, 0xc0, !PT ;  /* 0x000000ff28287812 */ /* 0x000fe400078ec0ff */
[----:B------:R-:W-:Y:S02]  /*6340*/  LOP3.LUT R15, R13, 0xff, RZ, 0xc0, !PT ;  /* 0x000000ff0d0f7812 */ /* 0x000fe400078ec0ff */
[----:B------:R-:W-:-:S02]  /*6350*/  PRMT R10, R10, 0x7604, R3 ;  /* 0x000076040a0a7816 */ /* 0x000fc40000000003 */
[----:B------:R-:W-:Y:S02]  /*6360*/  PRMT R13, R12, 0x7604, R11 ;  /* 0x000076040c0d7816 */ /* 0x000fe4000000000b */
[----:B------:R-:W-:Y:S02]  /*6370*/  PRMT R40, R40, 0x7604, R19 ;  /* 0x0000760428287816 */ /* 0x000fe40000000013 */
[----:B------:R-:W-:Y:S02]  /*6380*/  SHF.R.U32.HI R3, RZ, 0x10, R36 ;  /* 0x00000010ff037819 */ /* 0x000fe40000011624 */
[----:B------:R-:W-:Y:S02]  /*6390*/  SHF.R.U32.HI R12, RZ, 0x10, R37 ;  /* 0x00000010ff0c7819 */ /* 0x000fe40000011625 */
[----:B------:R-:W-:Y:S02]  /*63a0*/  SHF.R.U32.HI R19, RZ, 0x10, R39 ;  /* 0x00000010ff137819 */ /* 0x000fe40000011627 */
[----:B------:R-:W-:-:S02]  /*63b0*/  LOP3.LUT R14, R38, 0xff, RZ, 0xc0, !PT ;  /* 0x000000ff260e7812 */ /* 0x000fc400078ec0ff */
[----:B------:R-:W-:Y:S02]  /*63c0*/  SHF.R.U32.HI R11, RZ, 0x10, R38 ;  /* 0x00000010ff0b7819 */ /* 0x000fe40000011626 */
[----:B------:R-:W-:Y:S02]  /*63d0*/  LOP3.LUT R3, R3, 0xff, RZ, 0xc0, !PT ;  /* 0x000000ff03037812 */ /* 0x000fe400078ec0ff */
[----:B------:R-:W-:Y:S02]  /*63e0*/  LOP3.LUT R12, R12, 0xff, RZ, 0xc0, !PT ;  /* 0x000000ff0c0c7812 */ /* 0x000fe400078ec0ff */
[----:B------:R-:W-:Y:S02]  /*63f0*/  LOP3.LUT R19, R19, 0xff, RZ, 0xc0, !PT ;  /* 0x000000ff13137812 */ /* 0x000fe400078ec0ff */
[----:B------:R-:W-:Y:S02]  /*6400*/  PRMT R15, R15, 0x7604, R14 ;  /* 0x000076040f0f7816 */ /* 0x000fe4000000000e */
        /* <DEDUP_REMOVED lines=8> */
[----:B------:R-:W-:Y:S02]  /*6490*/  LOP3.LUT R38, R15, 0xff000000, R38, 0xf8, !PT ;  /* 0xff0000000f267812 */ /* 0x000fe400078ef826 */
[----:B-1----:R-:W-:Y:S02]  /*64a0*/  F2FP.F16.E4M3.UNPACK_B R3, R6.H1 ;  /* 0x00000006ff03723e */ /* 0x002fe400030006ff */
        /* <DEDUP_REMOVED lines=88> */
.L_x_1394:
[----:B------:R-:W-:Y:S05]  /*6a30*/  BSYNC B1 ;  /* 0x0000000000017941 */ /* 0x000fea0003800000 */
.L_x_1393:
[----:B------:R-:W-:Y:S04]  /*6a40*/  BSSY B1, `(.L_x_1395) ;  /* 0x0000078000017945 */ /* 0x000fe80003800000 */
[----:B------:R-:W-:Y:S05]  /*6a50*/  @P1 BRA `(.L_x_1396) ;  /* 0x0000000400d81947 */ /* 0x000fea0003800000 */
[----:B------:R-:W2:Y:S01]  /*6a60*/  LDS.128 R4, [R49+0x20200] ;  /* 0x0202000031047984 */ /* 0x000ea20000000c00 */
        /* <DEDUP_REMOVED lines=28> */
[----:B--2---:R-:W-:Y:S02]  /*6c30*/  F2FP.F16.E4M3.UNPACK_B R3, R6.H1 ;  /* 0x00000006ff03723e */ /* 0x004fe400030006ff */
        /* <DEDUP_REMOVED lines=16> */
[----:B01----:R-:W-:Y:S01]  /*6d40*/  FFMA.FTZ R40, R11, R36, R37 ;  /* 0x000000240b287223 */ /* 0x003fe20000010025 */
        /* <DEDUP_REMOVED lines=71> */
.L_x_1396:
[----:B------:R-:W-:Y:S05]  /*71c0*/  BSYNC B1 ;  /* 0x0000000000017941 */ /* 0x000fea0003800000 */
.L_x_1395:
[----:B------:R-:W-:Y:S04]  /*71d0*/  BSSY B1, `(.L_x_1397) ;  /* 0x000007c000017945 */ /* 0x000fe80003800000 */
[----:B------:R-:W-:Y:S05]  /*71e0*/  @P2 BRA `(.L_x_1398) ;  /* 0x0000000400e82947 */ /* 0x000fea0003800000 */
[----:B------:R-:W3:Y:S01]  /*71f0*/  LDS.128 R4, [R0+0x20200] ;  /* 0x0202000000047984 */ /* 0x000ee20000000c00 */
[----:B-----5:R-:W-:Y:S02]  /*7200*/  SHF.R.U32.HI R10, RZ, 0x8, R28 ;  /* 0x00000008ff0a7819 */ /* 0x020fe4000001161c */
[----:B------:R-:W-:Y:S02]  /*7210*/  SHF.R.U32.HI R12, RZ, 0x8, R29 ;  /* 0x00000008ff0c7819 */ /* 0x000fe4000001161d */
[----:B------:R-:W-:Y:S02]  /*7220*/  SHF.R.U32.HI R32, RZ, 0x8, R31 ;  /* 0x00000008ff207819 */ /* 0x000fe4000001161f */
        /* <DEDUP_REMOVED lines=29> */
[----:B---3--:R-:W-:Y:S02]  /*7400*/  F2FP.F16.E4M3.UNPACK_B R3, R6.H1 ;  /* 0x00000006ff03723e */ /* 0x008fe400030006ff */
        /* <DEDUP_REMOVED lines=16> */
[----:B--2---:R-:W-:Y:S01]  /*7510*/  FFMA.FTZ R36, R11, R32, R33 ;  /* 0x000000200b247223 */ /* 0x004fe20000010021 */
        /* <DEDUP_REMOVED lines=27> */
[----:B01----:R-:W-:Y:S01]  /*76d0*/  FFMA.FTZ R40, R13, R31, R12 ;  /* 0x0000001f0d287223 */ /* 0x003fe2000001000c */
        /* <DEDUP_REMOVED lines=43> */
.L_x_1398:
[----:B------:R-:W-:Y:S05]  /*7990*/  BSYNC B1 ;  /* 0x0000000000017941 */ /* 0x000fea0003800000 */
.L_x_1397:
[----:B------:R-:W-:Y:S04]  /*79a0*/  BSSY B1, `(.L_x_1399) ;  /* 0x0000078000017945 */ /* 0x000fe80003800000 */
[----:B------:R-:W-:Y:S05]  /*79b0*/  @P3 BRA `(.L_x_1400) ;  /* 0x0000000400d83947 */ /* 0x000fea0003800000 */
[----:B------:R-:W4:Y:S01]  /*79c0*/  LDS.128 R4, [R49+0x22200] ;  /* 0x0222000031047984 */ /* 0x000f220000000c00 */
        /* <DEDUP_REMOVED lines=28> */
[----:B----4-:R-:W-:Y:S02]  /*7b90*/  F2FP.F16.E4M3.UNPACK_B R3, R6.H1 ;  /* 0x00000006ff03723e */ /* 0x010fe400030006ff */
        /* <DEDUP_REMOVED lines=16> */
[----:B---3--:R-:W-:Y:S01]  /*7ca0*/  FFMA.FTZ R32, R11, R28, R29 ;  /* 0x0000001c0b207223 */ /* 0x008fe2000001001d */
        /* <DEDUP_REMOVED lines=27> */
[----:B--2---:R-:W-:Y:S01]  /*7e60*/  FFMA.FTZ R36, R13, R27, R12 ;  /* 0x0000001b0d247223 */ /* 0x004fe2000001000c */
        /* <DEDUP_REMOVED lines=43> */
.L_x_1400:
[----:B------:R-:W-:Y:S05]  /*8120*/  BSYNC B1 ;  /* 0x0000000000017941 */ /* 0x000fea0003800000 */
.L_x_1399:
[----:B------:R-:W-:Y:S05]  /*8130*/  @P4 BRA `(.L_x_1390) ;  /* 0x0000003c00644947 */ /* 0x000fea0003800000 */
[----:B------:R-:W0:Y:S01]  /*8140*/  LDS.128 R4, [R0+0x22200] ;  /* 0x0222000000047984 */ /* 0x000e220000000c00 */
        /* <DEDUP_REMOVED lines=30> */
[-C--:B0-----:R-:W-:Y:S02]  /*8330*/  F2FP.F16.E4M3.UNPACK_B R3, R6.reuse.H1 ;  /* 0x00000006ff03723e */ /* 0x081fe400030006ff */
        /* <DEDUP_REMOVED lines=19> */
[----:B----4-:R-:W-:Y:S01]  /*8470*/  FFMA.FTZ R28, R9, R24, R25 ;  /* 0x00000018091c7223 */ /* 0x010fe20000010019 */
        /* <DEDUP_REMOVED lines=26> */
[----:B---3--:R-:W-:Y:S01]  /*8620*/  FFMA.FTZ R32, R11, R19, R10 ;  /* 0x000000130b207223 */ /* 0x008fe2000001000a */
        /* <DEDUP_REMOVED lines=42> */
[----:B------:R0:W-:Y:S01]  /*88d0*/  STS.128 [R0+0x22200], R24 ;  /* 0x0222001800007388 */ /* 0x0001e20000000c00 */
[----:B------:R-:W-:Y:S05]  /*88e0*/  BRA `(.L_x_1390) ;  /* 0x0000003400787947 */ /* 0x000fea0003800000 */
.L_x_1382:
[----:B------:R-:W0:Y:S01]  /*88f0*/  LDC R0, c[0x0][0x428] ;  /* 0x00010a00ff007b82 */ /* 0x000e220000000800 */
[----:B------:R-:W-:Y:S01]  /*8900*/  ISETP.GE.AND P0, PT, R18, R9, PT ;  /* 0x000000091200720c */ /* 0x000fe20003f06270 */
[----:B------:R-:W-:Y:S01]  /*8910*/  IMAD R3, R225, 0x80, R18 ;  /* 0x00000080e1037824 */ /* 0x000fe200078e0212 */
[----:B------:R-:W-:Y:S01]  /*8920*/  BSSY B1, `(.L_x_1401) ;  /* 0x0000042000017945 */ /* 0x000fe20003800000 */
[----:B------:R-:W-:Y:S01]  /*8930*/  IMAD.MOV.U32 R12, RZ, RZ, R54 ;  /* 0x000000ffff0c7224 */ /* 0x000fe200078e0036 */
[----:B------:R-:W-:Y:S01]  /*8940*/  CS2R R40, SRZ ;  /* 0x0000000000287805 */ /* 0x000fe2000001ff00 */
[----:B------:R-:W-:Y:S01]  /*8950*/  IMAD.MOV.U32 R13, RZ, RZ, R51 ;  /* 0x000000ffff0d7224 */ /* 0x000fe200078e0033 */
[----:B------:R-:W-:Y:S01]  /*8960*/  CS2R R42, SRZ ;  /* 0x00000000002a7805 */ /* 0x000fe2000001ff00 */
[----:B------:R-:W-:Y:S01]  /*8970*/  IMAD.MOV.U32 R14, RZ, RZ, R44 ;  /* 0x000000ffff0e7224 */ /* 0x000fe200078e002c */
[----:B------:R-:W-:Y:S01]  /*8980*/  CS2R R32, SRZ ;  /* 0x0000000000207805 */ /* 0x000fe2000001ff00 */
[----:B------:R-:W-:Y:S01]  /*8990*/  IMAD.MOV.U32 R15, RZ, RZ, R53 ;  /* 0x000000ffff0f7224 */ /* 0x000fe200078e0035 */
        /* <DEDUP_REMOVED lines=9> */
[----:B0-----:R-:W-:-:S13]  /*8a30*/  ISETP.NE.AND P1, PT, R0, 0x1, PT ;  /* 0x000000010000780c */ /* 0x001fda0003f25270 */
[----:B------:R-:W0:Y:S08]  /*8a40*/  @P1 LDC R0, c[0x0][0x42c] ;  /* 0x00010b00ff001b82 */ /* 0x000e300000000800 */
[----:B------:R-:W1:Y:S01]  /*8a50*/  @P1 LDC R11, c[0x0][0x430] ;  /* 0x00010c00ff0b1b82 */ /* 0x000e620000000800 */
[----:B0-----:R-:W-:-:S05]  /*8a60*/  @P1 IMAD.HI.U32 R0, R3, R0, RZ ;  /* 0x0000000003001227 */ /* 0x001fca00078e00ff */
[----:B-1----:R-:W-:-:S04]  /*8a70*/  @P1 SHF.R.U32.HI R3, RZ, R11, R0 ;  /* 0x0000000bff031219 */ /* 0x002fc80000011600 */
[----:B------:R-:W-:Y:S01]  /*8a80*/  SHF.R.S32.HI R21, RZ, 0x1f, R3 ;  /* 0x0000001fff157819 */ /* 0x000fe20000011403 */
[----:B------:R-:W-:Y:S06]  /*8a90*/  @P0 BRA `(.L_x_1402) ;  /* 0x0000000000a80947 */ /* 0x000fec0003800000 */
[--C-:B------:R-:W-:Y:S01]  /*8aa0*/  SHF.R.S32.HI R9, RZ, 0x1f, R19.reuse ;  /* 0x0000001fff097819 */ /* 0x100fe20000011413 */
[C---:B------:R-:W-:Y:S01]  /*8ab0*/  IMAD R0, R65.reuse, R6, RZ ;  /* 0x0000000641007224 */ /* 0x040fe200078e02ff */
[----:B------:R-:W-:Y:S01]  /*8ac0*/  ULDC.64 UR4, c[0x0][0x3c8] ;  /* 0x0000f20000047ab9 */ /* 0x000fe20000000a00 */
[----:B------:R-:W-:Y:S01]  /*8ad0*/  IMAD.MOV.U32 R8, RZ, RZ, R19 ;  /* 0x000000ffff087224 */ /* 0x000fe200078e0013 */
[----:B------:R-:W-:Y:S01]  /*8ae0*/  ULDC.64 UR6, c[0x0][0x3e0] ;  /* 0x0000f80000067ab9 */ /* 0x000fe20000000a00 */
[----:B------:R-:W-:Y:S01]  /*8af0*/  IMAD R65, R65, R4, RZ ;  /* 0x0000000441417224 */ /* 0x000fe200078e02ff */
[----:B------:R-:W-:Y:S01]  /*8b00*/  CS2R R56, SRZ ;  /* 0x0000000000387805 */ /* 0x000fe2000001ff00 */
[----:B------:R-:W-:Y:S01]  /*8b10*/  IMAD.WIDE.U32 R10, R18, R6, R8 ;  /* 0x00000006120a7225 */ /* 0x000fe200078e0008 */
[----:B------:R-:W-:Y:S02]  /*8b20*/  CS2R R58, SRZ ;  /* 0x00000000003a7805 */ /* 0x000fe4000001ff00 */
[----:B------:R-:W-:-:S02]  /*8b30*/  CS2R R36, SRZ ;  /* 0x0000000000247805 */ /* 0x000fc4000001ff00 */
[----:B------:R-:W-:Y:S01]  /*8b40*/  CS2R R38, SRZ ;  /* 0x0000000000267805 */ /* 0x000fe2000001ff00 */
[C---:B------:R-:W-:Y:S01]  /*8b50*/  IMAD R25, R18.reuse, R7, R0 ;  /* 0x0000000712197224 */ /* 0x040fe200078e0200 */
[----:B------:R-:W-:Y:S01]  /*8b60*/  IADD3 R54, P1, P2, R61, R54, R10 ;  /* 0x000000363d367210 */ /* 0x000fe20007a3e00a */
[C---:B------:R-:W-:Y:S01]  /*8b70*/  IMAD.WIDE.U32 R8, R18.reuse, R4, R8 ;  /* 0x0000000412087225 */ /* 0x040fe200078e0008 */
[----:B------:R-:W-:Y:S02]  /*8b80*/  CS2R R28, SRZ ;  /* 0x00000000001c7805 */ /* 0x000fe4000001ff00 */
[----:B------:R-:W-:Y:S02]  /*8b90*/  CS2R R30, SRZ ;  /* 0x00000000001e7805 */ /* 0x000fe4000001ff00 */
[----:B------:R-:W-:Y:S01]  /*8ba0*/  CS2R R40, SRZ ;  /* 0x0000000000287805 */ /* 0x000fe2000001ff00 */
[----:B------:R-:W-:Y:S01]  /*8bb0*/  IMAD R65, R18, R5, R65 ;  /* 0x0000000512417224 */ /* 0x000fe200078e0241 */
[----:B------:R-:W-:Y:S01]  /*8bc0*/  IADD3 R10, P3, P4, R63, R44, R8 ;  /* 0x0000002c3f0a7210 */ /* 0x000fe20007c7e008 */
[----:B------:R-:W-:Y:S01]  /*8bd0*/  IMAD.IADD R25, R25, 0x1, R11 ;  /* 0x0000000119197824 */ /* 0x000fe200078e020b */
[----:B------:R-:W-:Y:S01]  /*8be0*/  CS2R R42, SRZ ;  /* 0x00000000002a7805 */ /* 0x000fe2000001ff00 */
[----:B------:R-:W-:Y:S01]  /*8bf0*/  IMAD.IADD R0, R65, 0x1, R9 ;  /* 0x0000000141007824 */ /* 0x000fe200078e0209 */
[----:B------:R-:W-:-:S02]  /*8c00*/  CS2R R32, SRZ ;  /* 0x0000000000207805 */ /* 0x000fc4000001ff00 */
[----:B------:R-:W-:Y:S02]  /*8c10*/  CS2R R34, SRZ ;  /* 0x0000000000227805 */ /* 0x000fe4000001ff00 */
[----:B------:R-:W-:Y:S02]  /*8c20*/  IADD3.X R9, R60, R51, R25, P1, P2 ;  /* 0x000000333c097210 */ /* 0x000fe40000fe4419 */
[----:B------:R-:W-:Y:S02]  /*8c30*/  CS2R R24, SRZ ;  /* 0x0000000000187805 */ /* 0x000fe4000001ff00 */
[----:B------:R-:W-:Y:S01]  /*8c40*/  IADD3 R8, P1, R54, UR4, RZ ;  /* 0x0000000436087c10 */ /* 0x000fe2000ff3e0ff */
[----:B------:R-:W-:Y:S01]  /*8c50*/  ULDC UR4, c[0x0][0x3d4] ;  /* 0x0000f50000047ab9 */ /* 0x000fe20000000800 */
[----:B------:R-:W-:Y:S02]  /*8c60*/  IADD3.X R0, R62, R53, R0, P3, P4 ;  /* 0x000000353e007210 */ /* 0x000fe40001fe8400 */
[----:B------:R-:W-:-:S02]  /*8c70*/  CS2R R26, SRZ ;  /* 0x00000000001a7805 */ /* 0x000fc4000001ff00 */
[----:B------:R-:W-:Y:S02]  /*8c80*/  IADD3 R10, P2, R10, UR6, RZ ;  /* 0x000000060a0a7c10 */ /* 0x000fe4000ff5e0ff */
[----:B------:R-:W-:Y:S02]  /*8c90*/  IADD3.X R9, R9, UR5, RZ, P1, !PT ;  /* 0x0000000509097c10 */ /* 0x000fe40008ffe4ff */
[----:B------:R-:W-:Y:S02]  /*8ca0*/  IADD3.X R11, R0, UR7, RZ, P2, !PT ;  /* 0x00000007000b7c10 */ /* 0x000fe400097fe4ff */
[----:B------:R-:W-:Y:S02]  /*8cb0*/  ISETP.GE.AND P1, PT, R19, UR4, PT ;  /* 0x0000000413007c0c */ /* 0x000fe4000bf26270 */
[----:B------:R-:W-:Y:S02]  /*8cc0*/  ISETP.GE.AND P2, PT, R50, UR4, PT ;  /* 0x0000000432007c0c */ /* 0x000fe4000bf46270 */
[----:B------:R-:W-:-:S09]  /*8cd0*/  ISETP.GE.AND P3, PT, R52, UR4, PT ;  /* 0x0000000434007c0c */ /* 0x000fd2000bf66270 */
[----:B------:R0:W5:Y:S04]  /*8ce0*/  @!P1 LDG.E.128 R56, desc[UR52][R8.64] ;  /* 0x0000003408389981 */ /* 0x000168000c1e1d00 */
[----:B------:R0:W5:Y:S04]  /*8cf0*/  @!P2 LDG.E.128 R36, desc[UR52][R8.64+0x20] ;  /* 0x000020340824a981 */ /* 0x000168000c1e1d00 */
[----:B------:R0:W5:Y:S04]  /*8d00*/  @!P3 LDG.E.128 R28, desc[UR52][R8.64+0x40] ;  /* 0x00004034081cb981 */ /* 0x000168000c1e1d00 */
[----:B------:R0:W5:Y:S04]  /*8d10*/  @!P1 LDG.E.128 R40, desc[UR52][R10.64] ;  /* 0x000000340a289981 */ /* 0x000168000c1e1d00 */
[----:B------:R0:W5:Y:S04]  /*8d20*/  @!P2 LDG.E.128 R32, desc[UR52][R10.64+0x20] ;  /* 0x000020340a20a981 */ /* 0x000168000c1e1d00 */
[----:B------:R0:W5:Y:S02]  /*8d30*/  @!P3 LDG.E.128 R24, desc[UR52][R10.64+0x40] ;  /* 0x000040340a18b981 */ /* 0x000164000c1e1d00 */
.L_x_1402:
[----:B------:R-:W-:Y:S05]  /*8d40*/  BSYNC B1 ;  /* 0x0000000000017941 */ /* 0x000fea0003800000 */
.L_x_1401:
[-C--:B------:R-:W-:Y:S01]  /*8d50*/  IMAD R0, R21, R6.reuse, RZ ;  /* 0x0000000615007224 */ /* 0x080fe200078e02ff */
[----:B------:R-:W-:Y:S01]  /*8d60*/  ULDC.64 UR4, c[0x0][0x3c8] ;  /* 0x0000f20000047ab9 */ /* 0x000fe20000000a00 */
[----:B0-----:R-:W-:Y:S01]  /*8d70*/  IMAD.WIDE.U32 R8, R3, R6, R12 ;  /* 0x0000000603087225 */ /* 0x001fe200078e000c */
[----:B------:R-:W-:-:S03]  /*8d80*/  ULDC.64 UR6, c[0x0][0x3e0] ;  /* 0x0000f80000067ab9 */ /* 0x000fc60000000a00 */
[----:B------:R-:W-:-:S04]  /*8d90*/  IMAD.WIDE.U32 R10, R3, R4, R14 ;  /* 0x00000004030a7225 */ /* 0x000fc800078e000e */
[----:B------:R-:W-:Y:S01]  /*8da0*/  IMAD R6, R21, R4, RZ ;  /* 0x0000000415067224 */ /* 0x000fe200078e02ff */
[----:B------:R-:W-:Y:S01]  /*8db0*/  IADD3 R4, P1, R8, UR4, RZ ;  /* 0x0000000408047c10 */ /* 0x000fe2000ff3e0ff */
[C---:B------:R-:W-:Y:S01]  /*8dc0*/  IMAD R13, R3.reuse, R7, R0 ;  /* 0x00000007030d7224 */ /* 0x040fe200078e0200 */
[----:B------:R-:W-:Y:S01]  /*8dd0*/  IADD3 R0, P2, R10, UR6, RZ ;  /* 0x000000060a007c10 */ /* 0x000fe2000ff5e0ff */
[----:B------:R-:W-:Y:S01]  /*8de0*/  IMAD R3, R3, R5, R6 ;  /* 0x0000000503037224 */ /* 0x000fe200078e0206 */
[----:B------:R-:W-:Y:S02]  /*8df0*/  UMOV UR4, 0xffffffff ;  /* 0xffffffff00047882 */ /* 0x000fe40000000000 */
[----:B------:R-:W-:Y:S02]  /*8e00*/  IADD3.X R13, R9, UR5, R13, P1, !PT ;  /* 0x00000005090d7c10 */ /* 0x000fe40008ffe40d */
[----:B------:R-:W-:Y:S01]  /*8e10*/  IADD3.X R3, R11, UR7, R3, P2, !PT ;  /* 0x000000070b037c10 */ /* 0x000fe200097fe403 */
[----:B------:R-:W-:Y:S06]  /*8e20*/  BRA.DIV UR4, `(.L_x_1403) ;  /* 0x000001f204847947 */ /* 0x000fec000b800000 */
.L_x_1671:
[----:B------:R-:W-:-:S03]  /*8e30*/  UMOV UR4, 0xffffffff ;  /* 0xffffffff00047882 */ /* 0x000fc60000000000 */
[----:B------:R-:W-:Y:S05]  /*8e40*/  BRA.DIV UR4, `(.L_x_1404) ;  /* 0x000001f204987947 */ /* 0x000fea000b800000 */
.L_x_1674:
[----:B------:R-:W-:-:S03]  /*8e50*/  UMOV UR4, 0xffffffff ;  /* 0xffffffff00047882 */ /* 0x000fc60000000000 */
[----:B------:R-:W-:Y:S05]  /*8e60*/  BRA.DIV UR4, `(.L_x_1405) ;  /* 0x000001f204b87947 */ /* 0x000fea000b800000 */
.L_x_1677:
[----:B------:R-:W-:-:S03]  /*8e70*/  UMOV UR4, 0xffffffff ;  /* 0xffffffff00047882 */ /* 0x000fc60000000000 */
[----:B------:R-:W-:Y:S05]  /*8e80*/  BRA.DIV UR4, `(.L_x_1406) ;  /* 0x000001f204d87947 */ /* 0x000fea000b800000 */
.L_x_1680:
[----:B------:R-:W-:-:S04]  /*8e90*/  ULEA.HI UR4, UR47, UR47, URZ, 0x1 ;  /* 0x0000002f2f047291 */ /* 0x000fc8000f8f083f */
[----:B------:R-:W-:-:S04]  /*8ea0*/  ULOP3.LUT UR4, UR4, 0xfffffffe, URZ, 0xc0, !UPT ;  /* 0xfffffffe04047892 */ /* 0x000fc8000f8ec03f */
[----:B------:R-:W-:-:S06]  /*8eb0*/  UIADD3 UR4, UR47, -UR4, URZ ;  /* 0x800000042f047290 */ /* 0x000fcc000fffe03f */
[----:B------:R-:W-:-:S05]  /*8ec0*/  IMAD.U32 R0, RZ, RZ, UR4 ;  /* 0x00000004ff007e24 */ /* 0x000fca000f8e00ff */
[----:B------:R-:W-:-:S04]  /*8ed0*/  SHF.L.U32 R0, R0, 0x1f, RZ ;  /* 0x0000001f00007819 */ /* 0x000fc800000006ff */
[----:B------:R-:W0:Y:S02]  /*8ee0*/  SYNCS.PHASECHK.TRANS64.TRYWAIT P1, [UR38+0x33400], R0 ;  /* 0x03340000ff0075a7 */ /* 0x000e240008020166 */
[----:B0-----:R-:W-:Y:S05]  /*8ef0*/  @!P1 BRA `(.L_x_1407) ;  /* 0x000001f000e49947 */ /* 0x001fea0003800000 */
.L_x_1681:
[----:B------:R-:W-:Y:S05]  /*8f00*/  @P0 BRA `(.L_x_1390) ;  /* 0x0000002c00f00947 */ /* 0x000fea0003800000 */
[----:B0-----:R-:W0:Y:S01]  /*8f10*/  LDC R3, c[0x0][0x3d4] ;  /* 0x0000f500ff037b82 */ /* 0x001e220000000800 */
[----:B------:R-:W-:Y:S01]  /*8f20*/  BSSY B1, `(.L_x_1408) ;  /* 0x00000fc000017945 */ /* 0x000fe20003800000 */
[-C--:B0-----:R-:W-:Y:S02]  /*8f30*/  ISETP.GE.AND P0, PT, R19, R3.reuse, PT ;  /* 0x000000031300720c */ /* 0x081fe40003f06270 */
[-C--:B------:R-:W-:Y:S02]  /*8f40*/  ISETP.GE.AND P1, PT, R50, R3.reuse, PT ;  /* 0x000000033200720c */ /* 0x080fe40003f26270 */
[----:B------:R-:W-:-:S09]  /*8f50*/  ISETP.GE.AND P2, PT, R52, R3, PT ;  /* 0x000000033400720c */ /* 0x000fd20003f46270 */
[----:B------:R-:W-:Y:S05]  /*8f60*/  @P0 BRA `(.L_x_1409) ;  /* 0x0000000c00dc0947 */ /* 0x000fea0003800000 */
[----:B------:R-:W2:Y:S04]  /*8f70*/  LDL R10, [R1+0x2d4] ;  /* 0x0002d400010a7983 */ /* 0x000ea80000100800 */
[----:B------:R-:W3:Y:S01]  /*8f80*/  LDL R69, [R1+0x2e4] ;  /* 0x0002e40001457983 */ /* 0x000ee20000100800 */
[----:B-----5:R-:W-:Y:S02]  /*8f90*/  SHF.R.U32.HI R0, RZ, 0x8, R56 ;  /* 0x00000008ff007819 */ /* 0x020fe40000011638 */
        /* <DEDUP_REMOVED lines=13> */
[----:B------:R-:W-:Y:S02]  /*9070*/  PRMT R19, R8, 0x7604, R9 ;  /* 0x0000760408137816 */ /* 0x000fe40000000009 */
        /* <DEDUP_REMOVED lines=13> */
[----:B------:R-:W-:Y:S02]  /*9150*/  SHF.R.U32.HI R21, RZ, 0x8, R42 ;  /* 0x00000008ff157819 */ /* 0x000fe4000001162a */
[----:B------:R-:W-:Y:S01]  /*9160*/  PRMT R48, R48, 0x7604, R49 ;  /* 0x0000760430307816 */ /* 0x000fe20000000031 */
[----:B------:R-:W-:Y:S01]  /*9170*/  IMAD.U32 R15, R15, 0x10000, RZ ;  /* 0x000100000f0f7824 */ /* 0x000fe200078e00ff */
[----:B------:R-:W-:Y:S02]  /*9180*/  SHF.R.U32.HI R49, RZ, 0x10, R41 ;  /* 0x00000010ff317819 */ /* 0x000fe40000011629 */
[----:B------:R-:W-:Y:S02]  /*9190*/  LOP3.LUT R44, R42, 0xff, RZ, 0xc0, !PT ;  /* 0x000000ff2a2c7812 */ /* 0x000fe400078ec0ff */
[----:B------:R-:W-:Y:S01]  /*91a0*/  LOP3.LUT R21, R21, 0xff, RZ, 0xc0, !PT ;  /* 0x000000ff15157812 */ /* 0x000fe200078ec0ff */
[----:B------:R-:W-:Y:S01]  /*91b0*/  IMAD.U32 R49, R49, 0x10000, RZ ;  /* 0x0001000031317824 */ /* 0x000fe200078e00ff */
[----:B------:R-:W-:-:S02]  /*91c0*/  SHF.R.U32.HI R53, RZ, 0x10, R43 ;  /* 0x00000010ff357819 */ /* 0x000fc4000001162b */
[----:B------:R-:W-:Y:S02]  /*91d0*/  PRMT R51, R21, 0x7604, R44 ;  /* 0x0000760415337816 */ /* 0x000fe4000000002c */
[--C-:B------:R-:W-:Y:S01]  /*91e0*/  LOP3.LUT R13, R13, 0xff0000, R56.reuse, 0xf8, !PT ;  /* 0x00ff00000d0d7812 */ /* 0x100fe200078ef838 */
[----:B------:R-:W-:Y:S01]  /*91f0*/  IMAD.U32 R53, R53, 0x10000, RZ ;  /* 0x0001000035357824 */ /* 0x000fe200078e00ff */
[----:B------:R-:W-:Y:S02]  /*9200*/  SHF.R.U32.HI R21, RZ, 0x10, R59 ;  /* 0x00000010ff157819 */ /* 0x000fe4000001163b */
[----:B------:R-:W-:Y:S02]  /*9210*/  LOP3.LUT R15, R12, 0xff0000, R15, 0xf8, !PT ;  /* 0x00ff00000c0f7812 */ /* 0x000fe400078ef80f */
[----:B------:R-:W-:Y:S01]  /*9220*/  LOP3.LUT R44, R13, 0xff000000, R56, 0xf8, !PT ;  /* 0xff0000000d2c7812 */ /* 0x000fe200078ef838 */
[----:B------:R-:W-:Y:S01]  /*9230*/  IMAD.U32 R21, R21, 0x10000, RZ ;  /* 0x0001000015157824 */ /* 0x000fe200078e00ff */
[----:B------:R-:W-:-:S02]  /*9240*/  LOP3.LUT R45, R45, 0xff0000, R40, 0xf8, !PT ;  /* 0x00ff00002d2d7812 */ /* 0x000fc400078ef828 */
[----:B------:R-:W-:Y:S02]  /*9250*/  LOP3.LUT R49, R20, 0xff0000, R49, 0xf8, !PT ;  /* 0x00ff000014317812 */ /* 0x000fe400078ef831 */
[----:B------:R-:W-:Y:S02]  /*9260*/  LOP3.LUT R56, R15, 0xff000000, R57, 0xf8, !PT ;  /* 0xff0000000f387812 */ /* 0x000fe400078ef839 */
[----:B------:R-:W-:Y:S02]  /*9270*/  LOP3.LUT R13, R51, 0xff0000, R42, 0xf8, !PT ;  /* 0x00ff0000330d7812 */ /* 0x000fe400078ef82a */
[----:B------:R-:W-:Y:S02]  /*9280*/  LOP3.LUT R55, R48, 0xff0000, R53, 0xf8, !PT ;  /* 0x00ff000030377812 */ /* 0x000fe400078ef835 */
[----:B------:R-:W-:Y:S02]  /*9290*/  LOP3.LUT R51, R45, 0xff000000, R40, 0xf8, !PT ;  /* 0xff0000002d337812 */ /* 0x000fe400078ef828 */
[----:B------:R-:W-:-:S02]  /*92a0*/  LOP3.LUT R53, R49, 0xff000000, R41, 0xf8, !PT ;  /* 0xff00000031357812 */ /* 0x000fc400078ef829 */
[----:B------:R-:W-:Y:S02]  /*92b0*/  F2FP.F16.E4M3.UNPACK_B R45, R56 ;  /* 0x00000038ff2d723e */ /* 0x000fe400020006ff */
[--C-:B------:R-:W-:Y:S02]  /*92c0*/  LOP3.LUT R19, R19, 0xff0000, R58.reuse, 0xf8, !PT ;  /* 0x00ff000013137812 */ /* 0x100fe400078ef83a */
[----:B------:R-:W-:Y:S01]  /*92d0*/  LOP3.LUT R21, R14, 0xff0000, R21, 0xf8, !PT ;  /* 0x00ff00000e157812 */ /* 0x000fe200078ef815 */
[--C-:B------:R-:W-:Y:S01]  /*92e0*/  HADD2.F32 R49, -RZ, R45.reuse.H0_H0 ;  /* 0x2000002dff317230 */ /* 0x100fe20000004100 */
[----:B------:R-:W-:Y:S01]  /*92f0*/  F2FP.F16.E4M3.UNPACK_B R54, R53 ;  /* 0x00000035ff36723e */ /* 0x000fe200020006ff */
[----:B------:R-:W-:Y:S01]  /*9300*/  HADD2.F32 R45, -RZ, R45.H1_H1 ;  /* 0x3000002dff2d7230 */ /* 0x000fe20000004100 */
[----:B------:R-:W-:Y:S02]  /*9310*/  LOP3.LUT R48, R19, 0xff000000, R58, 0xf8, !PT ;  /* 0xff00000013307812 */ /* 0x000fe400078ef83a */
[----:B------:R-:W-:-:S02]  /*9320*/  LOP3.LUT R58, R21, 0xff000000, R59, 0xf8, !PT ;  /* 0xff000000153a7812 */ /* 0x000fc400078ef83b */
[----:B------:R-:W-:Y:S02]  /*9330*/  LOP3.LUT R59, R13, 0xff000000, R42, 0xf8, !PT ;  /* 0xff0000000d3b7812 */ /* 0x000fe400078ef82a */
[----:B------:R-:W-:Y:S01]  /*9340*/  LOP3.LUT R60, R55, 0xff000000, R43, 0xf8, !PT ;  /* 0xff000000373c7812 */ /* 0x000fe200078ef82b */
[----:B------:R-:W-:Y:S01]  /*9350*/  HADD2.F32 R55, -RZ, R54.H0_H0 ;  /* 0x20000036ff377230 */ /* 0x000fe20000004100 */
[----:B------:R-:W-:Y:S02]  /*9360*/  F2FP.F16.E4M3.UNPACK_B R53, R53.H1 ;  /* 0x00000035ff35723e */ /* 0x000fe400030006ff */
[----:B------:R-:W-:Y:S02]  /*9370*/  F2FP.F16.E4M3.UNPACK_B R56, R56.H1 ;  /* 0x00000038ff38723e */ /* 0x000fe400030006ff */
[----:B--2---:R-:W-:-:S04]  /*9380*/  LEA.HI R0, R3, R10, RZ, 0x1c ;  /* 0x0000000a03007211 */ /* 0x004fc800078fe0ff */
[----:B------:R-:W-:Y:S01]  /*9390*/  SHF.R.S32.HI R5, RZ, 0x1f, R0 ;  /* 0x0000001fff057819 */ /* 0x000fe20000011400 */
[----:B---3--:R-:W0:Y:S03]  /*93a0*/  LDS.128 R8, [R69+0x1e200] ;  /* 0x01e2000045087984 */ /* 0x008e260000000c00 */
[----:B------:R-:W-:Y:S01]  /*93b0*/  LEA.HI R4, R5, R0, RZ, 0x2 ;  /* 0x0000000005047211 */ /* 0x000fe200078f10ff */
[----:B------:R-:W-:-:S04]  /*93c0*/  IMAD.SHL.U32 R5, R0, 0x10, RZ ;  /* 0x0000001000057824 */ /* 0x000fc800078e00ff */
[----:B------:R-:W-:Y:S01]  /*93d0*/  IMAD.SHL.U32 R4, R4, 0x800, RZ ;  /* 0x0000080004047824 */ /* 0x000fe200078e00ff */
[----:B------:R-:W-:-:S04]  /*93e0*/  LOP3.LUT R0, R46, 0x30, R5, 0xf8, !PT ;  /* 0x000000302e007812 */ /* 0x000fc800078ef805 */
[----:B------:R-:W-:Y:S02]  /*93f0*/  LOP3.LUT R5, R0, R47, RZ, 0x3c, !PT ;  /* 0x0000002f00057212 */ /* 0x000fe400078e3cff */
[----:B------:R-:W-:-:S04]  /*9400*/  LOP3.LUT R0, R4, 0xffffe000, RZ, 0xc0, !PT ;  /* 0xffffe00004007812 */ /* 0x000fc800078ec0ff */
[----:B------:R-:W-:-:S05]  /*9410*/  IADD3 R0, R5, R237, R0 ;  /* 0x000000ed05007210 */ /* 0x000fca0007ffe000 */
[----:B------:R-:W1:Y:S01]  /*9420*/  LDS.128 R4, [R0+UR38+0x1e200] ;  /* 0x01e2002600047984 */ /* 0x000e620008000c00 */
[----:B0-----:R-:W-:Y:S02]  /*9430*/  F2FP.F16.E4M3.UNPACK_B R12, R9 ;  /* 0x00000009ff0c723e */ /* 0x001fe400020006ff */
        /* <DEDUP_REMOVED lines=8> */
[----:B------:R-:W-:Y:S02]  /*94c0*/  F2FP.F16.E4M3.UNPACK_B R8, R8.H1 ;  /* 0x00000008ff08723e */ /* 0x000fe400030006ff */
[-C--:B-1----:R-:W-:Y:S02]  /*94d0*/  F2FP.F16.E4M3.UNPACK_B R20, R5.reuse ;  /* 0x00000005ff14723e */ /* 0x082fe400020006ff */
[----:B------:R-:W-:Y:S02]  /*94e0*/  F2FP.F16.E4M3.UNPACK_B R21, R5.H1 ;  /* 0x00000005ff15723e */ /* 0x000fe400030006ff */
[-C--:B------:R-:W-:Y:S01]  /*94f0*/  F2FP.F16.E4M3.UNPACK_B R42, R7.reuse ;  /* 0x00000007ff2a723e */ /* 0x080fe200020006ff */
[--C-:B------:R-:W-:Y:S01]  /*9500*/  HADD2.F32 R40, -RZ, R20.reuse.H0_H0 ;  /* 0x20000014ff287230 */ /* 0x100fe20000004100 */
[----:B------:R-:W-:Y:S01]  /*9510*/  F2FP.F16.E4M3.UNPACK_B R43, R7.H1 ;  /* 0x00000007ff2b723e */ /* 0x000fe200030006ff */
[----:B------:R-:W-:Y:S01]  /*9520*/  HADD2.F32 R20, -RZ, R20.H1_H1 ;  /* 0x30000014ff147230 */ /* 0x000fe20000004100 */
[----:B------:R-:W-:-:S02]  /*9530*/  F2FP.F16.E4M3.UNPACK_B R5, R4 ;  /* 0x00000004ff05723e */ /* 0x000fc400020006ff */
[----:B------:R-:W-:Y:S01]  /*9540*/  F2FP.F16.E4M3.UNPACK_B R7, R4.H1 ;  /* 0x00000004ff07723e */ /* 0x000fe200030006ff */
[C---:B------:R-:W-:Y:S01]  /*9550*/  FMUL.FTZ R4, R40.reuse, R49 ;  /* 0x0000003128047220 */ /* 0x040fe20000410000 */
[-C--:B------:R-:W-:Y:S01]  /*9560*/  FMUL.FTZ R57, R40, R55.reuse ;  /* 0x0000003728397220 */ /* 0x080fe20000410000 */
[-C--:B------:R-:W-:Y:S02]  /*9570*/  F2FP.F16.E4M3.UNPACK_B R40, R6.reuse ;  /* 0x00000006ff28723e */ /* 0x080fe400020006ff */
[C---:B------:R-:W-:Y:S01]  /*9580*/  FFMA.FTZ R62, R10.reuse, R55, R4 ;  /* 0x000000370a3e7223 */ /* 0x040fe20000010004 */
[----:B------:R-:W-:Y:S01]  /*9590*/  HADD2.F32 R55, -RZ, R54.H1_H1 ;  /* 0x30000036ff377230 */ /* 0x000fe20000004100 */
[----:B------:R-:W-:Y:S01]  /*95a0*/  F2FP.F16.E4M3.UNPACK_B R41, R6.H1 ;  /* 0x00000006ff29723e */ /* 0x000fe200030006ff */
[----:B------:R-:W-:Y:S01]  /*95b0*/  FFMA.FTZ R61, R10, R49, -R57 ;  /* 0x000000310a3d7223 */ /* 0x000fe20000010839 */
[----:B------:R-:W-:Y:S01]  /*95c0*/  HADD2.F32 R57, -RZ, R53.H0_H0 ;  /* 0x20000035ff397230 */ /* 0x000fe20000004100 */
[----:B------:R-:W-:Y:S01]  /*95d0*/  F2FP.F16.E4M3.UNPACK_B R10, R58 ;  /* 0x0000003aff0a723e */ /* 0x000fe200020006ff */
[----:B------:R-:W-:-:S02]  /*95e0*/  HADD2.F32 R6, -RZ, R21.H0_H0 ;  /* 0x20000015ff067230 */ /* 0x000fc40000004100 */
[C---:B------:R-:W-:Y:S01]  /*95f0*/  FMUL.FTZ R63, R20.reuse, R55 ;  /* 0x00000037143f7220 */ /* 0x040fe20000410000 */
[----:B------:R-:W-:Y:S02]  /*9600*/  HADD2.F32 R49, -RZ, R56.H0_H0 ;  /* 0x20000038ff317230 */ /* 0x000fe40000004100 */
[----:B------:R-:W-:Y:S01]  /*9610*/  FMUL.FTZ R20, R20, R45 ;  /* 0x0000002d14147220 */ /* 0x000fe20000410000 */
[----:B------:R-:W-:Y:S02]  /*9620*/  HADD2.F32 R4, -RZ, R13.H0_H0 ;  /* 0x2000000dff047230 */ /* 0x000fe40000004100 */
[----:B------:R-:W-:Y:S01]  /*9630*/  FMUL.FTZ R65, R6, R57 ;  /* 0x0000003906417220 */ /* 0x000fe20000410000 */
[C---:B------:R-:W-:Y:S01]  /*9640*/  FFMA.FTZ R54, R12.reuse, R45, -R63 ;  /* 0x0000002d0c367223 */ /* 0x040fe2000001083f */
[----:B------:R-:W-:Y:S01]  /*9650*/  FFMA.FTZ R55, R12, R55, R20 ;  /* 0x000000370c377223 */ /* 0x000fe20000010014 */
[-C--:B------:R-:W-:Y:S01]  /*9660*/  FMUL.FTZ R6, R6, R49.reuse ;  /* 0x0000003106067220 */ /* 0x080fe20000410000 */
[----:B------:R-:W-:Y:S01]  /*9670*/  F2FP.F16.E4M3.UNPACK_B R20, R60 ;  /* 0x0000003cff14723e */ /* 0x000fe200020006ff */
[----:B------:R-:W-:Y:S01]  /*9680*/  FFMA.FTZ R65, R4, R49, -R65 ;  /* 0x0000003104417223 */ /* 0x000fe20000010841 */
[----:B------:R-:W-:-:S02]  /*9690*/  HADD2.F32 R12, -RZ, R53.H1_H1 ;  /* 0x30000035ff0c7230 */ /* 0x000fc40000004100 */
[----:B------:R-:W-:Y:S01]  /*96a0*/  FFMA.FTZ R57, R4, R57, R6 ;  /* 0x0000003904397223 */ /* 0x000fe20000010006 */
[----:B------:R-:W-:Y:S01]  /*96b0*/  HADD2.F32 R21, -RZ, R21.H1_H1 ;  /* 0x30000015ff157230 */ /* 0x000fe20000004100 */
[----:B------:R-:W-:Y:S01]  /*96c0*/  F2FP.F16.E4M3.UNPACK_B R60, R60.H1 ;  /* 0x0000003cff3c723e */ /* 0x000fe200030006ff */
[----:B------:R-:W-:Y:S01]  /*96d0*/  HADD2.F32 R49, -RZ, R20.H0_H0 ;  /* 0x20000014ff317230 */ /* 0x000fe20000004100 */
[----:B------:R-:W-:Y:S01]  /*96e0*/  F2FP.F16.E4M3.UNPACK_B R58, R58.H1 ;  /* 0x0000003aff3a723e */ /* 0x000fe200030006ff */
[----:B------:R-:W-:Y:S02]  /*96f0*/  HADD2.F32 R6, -RZ, R42.H0_H0 ;  /* 0x2000002aff067230 */ /* 0x000fe40000004100 */
[----:B------:R-:W-:Y:S01]  /*9700*/  FMUL.FTZ R64, R21, R12 ;  /* 0x0000000c15407220 */ /* 0x000fe20000410000 */
[----:B------:R-:W-:Y:S02]  /*9710*/  HADD2.F32 R56, -RZ, R56.H1_H1 ;  /* 0x30000038ff387230 */ /* 0x000fe40000004100 */
[----:B------:R-:W-:-:S02]  /*9720*/  HADD2.F32 R45, -RZ, R10.H0_H0 ;  /* 0x2000000aff2d7230 */ /* 0x000fc40000004100 */
[C---:B------:R-:W-:Y:S01]  /*9730*/  FMUL.FTZ R53, R6.reuse, R49 ;  /* 0x0000003106357220 */ /* 0x040fe20000410000 */
[----:B------:R-:W-:Y:S02]  /*9740*/  HADD2.F32 R13, -RZ, R13.H1_H1 ;  /* 0x3000000dff0d7230 */ /* 0x000fe40000004100 */
[-C--:B------:R-:W-:Y:S01]  /*9750*/  FMUL.FTZ R21, R21, R56.reuse ;  /* 0x0000003815157220 */ /* 0x080fe20000410000 */
[----:B------:R-:W-:Y:S02]  /*9760*/  HADD2.F32 R4, -RZ, R15.H0_H0 ;  /* 0x2000000fff047230 */ /* 0x000fe40000004100 */
[----:B------:R-:W-:Y:S01]  /*9770*/  FMUL.FTZ R6, R6, R45 ;  /* 0x0000002d06067220 */ /* 0x000fe20000410000 */
[----:B------:R-:W-:Y:S02]  /*9780*/  HADD2.F32 R20, -RZ, R20.H1_H1 ;  /* 0x30000014ff147230 */ /* 0x000fe40000004100 */
[----:B------:R-:W-:Y:S01]  /*9790*/  FFMA.FTZ R64, R13, R56, -R64 ;  /* 0x000000380d407223 */ /* 0x000fe20000010840 */
[----:B------:R-:W-:-:S02]  /*97a0*/  HADD2.F32 R42, -RZ, R42.H1_H1 ;  /* 0x3000002aff2a7230 */ /* 0x000fc40000004100 */
[----:B------:R-:W-:Y:S01]  /*97b0*/  FFMA.FTZ R56, R13, R12, R21 ;  /* 0x0000000c0d387223 */ /* 0x000fe20000010015 */
[C---:B------:R-:W-:Y:S01]  /*97c0*/  FFMA.FTZ R49, R4.reuse, R49, R6 ;  /* 0x0000003104317223 */ /* 0x040fe20000010006 */
[----:B------:R-:W-:Y:S02]  /*97d0*/  HADD2.F32 R10, -RZ, R10.H1_H1 ;  /* 0x3000000aff0a7230 */ /* 0x000fe40000004100 */
[----:B------:R-:W-:Y:S01]  /*97e0*/  FFMA.FTZ R53, R4, R45, -R53 ;  /* 0x0000002d04357223 */ /* 0x000fe20000010835 */
[----:B------:R-:W-:Y:S02]  /*97f0*/  HADD2.F32 R15, -RZ, R15.H1_H1 ;  /* 0x3000000fff0f7230 */ /* 0x000fe40000004100 */
[C---:B------:R-:W-:Y:S01]  /*9800*/  FMUL.FTZ R12, R42.reuse, R20 ;  /* 0x000000142a0c7220 */ /* 0x040fe20000410000 */
[----:B------:R-:W-:Y:S02]  /*9810*/  HADD2.F32 R21, -RZ, R60.H0_H0 ;  /* 0x2000003cff157230 */ /* 0x000fe40000004100 */
[----:B------:R-:W-:Y:S01]  /*9820*/  FMUL.FTZ R45, R42, R10 ;  /* 0x0000000a2a2d7220 */ /* 0x000fe20000410000 */
[----:B------:R-:W-:-:S02]  /*9830*/  HADD2.F32 R6, -RZ, R43.H0_H0 ;  /* 0x2000002bff067230 */ /* 0x000fc40000004100 */
[C---:B------:R-:W-:Y:S01]  /*9840*/  FFMA.FTZ R66, R15.reuse, R10, -R12 ;  /* 0x0000000a0f427223 */ /* 0x040fe2000001080c */
[----:B------:R-:W-:Y:S01]  /*9850*/  HADD2.F32 R13, -RZ, R58.H0_H0 ;  /* 0x2000003aff0d7230 */ /* 0x000fe20000004100 */
[----:B------:R-:W-:Y:S01]  /*9860*/  F2FP.F16.E4M3.UNPACK_B R12, R51.H1 ;  /* 0x00000033ff0c723e */ /* 0x000fe200030006ff */
[----:B------:R-:W-:Y:S02]  /*9870*/  HADD2.F32 R4, -RZ, R19.H0_H0 ;  /* 0x20000013ff047230 */ /* 0x000fe40000004100 */
[C---:B------:R-:W-:Y:S01]  /*9880*/  FMUL.FTZ R63, R6.reuse, R21 ;  /* 0x00000015063f7220 */ /* 0x040fe20000410000 */
[----:B------:R-:W-:Y:S01]  /*9890*/  F2FP.F16.E4M3.UNPACK_B R10, R44.H1 ;  /* 0x0000002cff0a723e */ /* 0x000fe200030006ff */
[-C--:B------:R-:W-:Y:S01]  /*98a0*/  FMUL.FTZ R6, R6, R13.reuse ;  /* 0x0000000d06067220 */ /* 0x080fe20000410000 */
[----:B------:R-:W-:Y:S01]  /*98b0*/  FFMA.FTZ R68, R15, R20, R45 ;  /* 0x000000140f447223 */ /* 0x000fe2000001002d */
[----:B------:R-:W-:Y:S01]  /*98c0*/  FFMA.FTZ R63, R4, R13, -R63 ;  /* 0x0000000d043f7223 */ /* 0x000fe2000001083f */
[----:B------:R-:W-:-:S02]  /*98d0*/  HADD2.F32 R60, -RZ, R60.H1_H1 ;  /* 0x3000003cff3c7230 */ /* 0x000fc40000004100 */
[----:B------:R-:W-:Y:S01]  /*98e0*/  FFMA.FTZ R67, R4, R21, R6 ;  /* 0x0000001504437223 */ /* 0x000fe20000010006 */
[----:B------:R-:W-:Y:S01]  /*98f0*/  HADD2.F32 R43, -RZ, R43.H1_H1 ;  /* 0x3000002bff2b7230 */ /* 0x000fe20000004100 */
[----:B------:R-:W-:Y:S01]  /*9900*/  F2FP.F16.E4M3.UNPACK_B R51, R51 ;  /* 0x00000033ff33723e */ /* 0x000fe200020006ff */
[----:B------:R-:W-:Y:S01]  /*9910*/  HADD2.F32 R15, -RZ, R12.H0_H0 ;  /* 0x2000000cff0f7230 */ /* 0x000fe20000004100 */
[----:B------:R-:W-:Y:S01]  /*9920*/  F2FP.F16.E4M3.UNPACK_B R44, R44 ;  /* 0x0000002cff2c723e */ /* 0x000fe200020006ff */
[----:B------:R-:W-:Y:S02]  /*9930*/  HADD2.F32 R6, -RZ, R7.H0_H0 ;  /* 0x20000007ff067230 */ /* 0x000fe40000004100 */
[----:B------:R-:W-:Y:S01]  /*9940*/  FMUL.FTZ R20, R43, R60 ;  /* 0x0000003c2b147220 */ /* 0x000fe20000410000 */
[----:B------:R-:W-:Y:S01]  /*9950*/  HADD2.F32 R13, -RZ, R10.H0_H0 ;  /* 0x2000000aff0d7230 */ /* 0x000fe20000004100 */
[----:B------:R-:W-:Y:S01]  /*9960*/  F2FP.SATFINITE.E4M3.F32.PACK_AB_MERGE_C R56, R56, R57, RZ ;  /* 0x000000393838723e */ /* 0x000fe200048070ff */
[----:B------:R-:W-:-:S02]  /*9970*/  HADD2.F32 R58, -RZ, R58.H1_H1 ;  /* 0x3000003aff3a7230 */ /* 0x000fc40000004100 */
[C---:B------:R-:W-:Y:S01]  /*9980*/  FMUL.FTZ R21, R6.reuse, R15 ;  /* 0x0000000f06157220 */ /* 0x040fe20000410000 */
[----:B------:R-:W-:Y:S02]  /*9990*/  HADD2.F32 R19, -RZ, R19.H1_H1 ;  /* 0x30000013ff137230 */ /* 0x000fe40000004100 */
[----:B------:R-:W-:Y:S01]  /*99a0*/  FMUL.FTZ R6, R6, R13 ;  /* 0x0000000d06067220 */ /* 0x000fe20000410000 */
[----:B------:R-:W-:Y:S02]  /*99b0*/  HADD2.F32 R4, -RZ, R8.H0_H0 ;  /* 0x20000008ff047230 */ /* 0x000fe40000004100 */
[-C--:B------:R-:W-:Y:S01]  /*99c0*/  FMUL.FTZ R43, R43, R58.reuse ;  /* 0x0000003a2b2b7220 */ /* 0x080fe20000410000 */
[----:B------:R-:W-:Y:S02]  /*99d0*/  HADD2.F32 R12, -RZ, R12.H1_H1 ;  /* 0x3000000cff0c7230 */ /* 0x000fe40000004100 */
[----:B------:R-:W-:Y:S01]  /*99e0*/  FFMA.FTZ R70, R19, R58, -R20 ;  /* 0x0000003a13467223 */ /* 0x000fe20000010814 */
[----:B------:R-:W-:-:S02]  /*99f0*/  HADD2.F32 R7, -RZ, R7.H1_H1 ;  /* 0x30000007ff077230 */ /* 0x000fc40000004100 */
[C---:B------:R-:W-:Y:S01]  /*9a00*/  FFMA.FTZ R20, R4.reuse, R15, R6 ;  /* 0x0000000f04147223 */ /* 0x040fe20000010006 */
[----:B------:R-:W-:Y:S02]  /*9a10*/  HADD2.F32 R10, -RZ, R10.H1_H1 ;  /* 0x3000000aff0a7230 */ /* 0x000fe40000004100 */
[----:B------:R-:W-:Y:S01]  /*9a20*/  FFMA.FTZ R60, R19, R60, R43 ;  /* 0x0000003c133c7223 */ /* 0x000fe2000001002b */
[----:B------:R-:W-:Y:S02]  /*9a30*/  HADD2.F32 R8, -RZ, R8.H1_H1 ;  /* 0x30000008ff087230 */ /* 0x000fe40000004100 */
[C---:B------:R-:W-:Y:S01]  /*9a40*/  FMUL.FTZ R15, R7.reuse, R12 ;  /* 0x0000000c070f7220 */ /* 0x040fe20000410000 */
[----:B------:R-:W-:Y:S01]  /*9a50*/  FFMA.FTZ R21, R4, R13, -R21 ;  /* 0x0000000d04157223 */ /* 0x000fe20000010815 */
[-C--:B------:R-:W-:Y:S01]  /*9a60*/  FMUL.FTZ R7, R7, R10.reuse ;  /* 0x0000000a07077220 */ /* 0x080fe20000410000 */
[----:B------:R-:W-:Y:S02]  /*9a70*/  HADD2.F32 R13, -RZ, R51.H0_H0 ;  /* 0x20000033ff0d7230 */ /* 0x000fe40000004100 */
[----:B------:R-:W-:Y:S01]  /*9a80*/  FFMA.FTZ R42, R8, R10, -R15 ;  /* 0x0000000a082a7223 */ /* 0x000fe2000001080f */
[----:B------:R-:W-:-:S02]  /*9a90*/  HADD2.F32 R6, -RZ, R5.H0_H0 ;  /* 0x20000005ff067230 */ /* 0x000fc40000004100 */
[----:B------:R-:W-:Y:S01]  /*9aa0*/  FFMA.FTZ R43, R8, R12, R7 ;  /* 0x0000000c082b7223 */ /* 0x000fe20000010007 */
[--C-:B------:R-:W-:Y:S01]  /*9ab0*/  HADD2.F32 R7, -RZ, R44.reuse.H0_H0 ;  /* 0x2000002cff077230 */ /* 0x100fe20000004100 */
[----:B------:R-:W-:Y:S01]  /*9ac0*/  F2FP.F16.E4M3.UNPACK_B R10, R59.H1 ;  /* 0x0000003bff0a723e */ /* 0x000fe200030006ff */
        /* <DEDUP_REMOVED lines=8> */
[----:B------:R-:W-:Y:S02]  /*9b50*/  HADD2.F32 R9, -RZ, R9.H1_H1 ;  /* 0x30000009ff097230 */ /* 0x000fe40000004100 */
[C---:B------:R-:W-:Y:S01]  /*9b60*/  FMUL.FTZ R6, R5.reuse, R8 ;  /* 0x0000000805067220 */ /* 0x040fe20000410000 */
[----:B------:R-:W-:Y:S01]  /*9b70*/  F2FP.F16.E4M3.UNPACK_B R4, R48.H1 ;  /* 0x00000030ff04723e */ /* 0x000fe200030006ff */
[-C--:B------:R-:W-:Y:S01]  /*9b80*/  FMUL.FTZ R7, R5, R44.reuse ;  /* 0x0000002c05077220 */ /* 0x080fe20000410000 */
[----:B------:R-:W-:Y:S02]  /*9b90*/  HADD2.F32 R12, -RZ, R10.H0_H0 ;  /* 0x2000000aff0c7230 */ /* 0x000fe40000004100 */
[C---:B------:R-:W-:Y:S01]  /*9ba0*/  FFMA.FTZ R44, R9.reuse, R44, -R6 ;  /* 0x0000002c092c7223 */ /* 0x040fe20000010806 */
[----:B------:R-:W-:Y:S02]  /*9bb0*/  HADD2.F32 R5, -RZ, R41.H0_H0 ;  /* 0x20000029ff057230 */ /* 0x000fe40000004100 */
[----:B------:R-:W-:Y:S01]  /*9bc0*/  FFMA.FTZ R8, R9, R8, R7 ;  /* 0x0000000809087223 */ /* 0x000fe20000010007 */
[--C-:B------:R-:W-:Y:S01]  /*9bd0*/  HADD2.F32 R6, -RZ, R4.reuse.H0_H0 ;  /* 0x20000004ff067230 */ /* 0x100fe20000004100 */
[----:B------:R-:W-:Y:S01]  /*9be0*/  F2FP.F16.E4M3.UNPACK_B R59, R59 ;  /* 0x0000003bff3b723e */ /* 0x000fe200020006ff */
[----:B------:R-:W-:-:S02]  /*9bf0*/  HADD2.F32 R7, -RZ, R4.H1_H1 ;  /* 0x30000004ff077230 */ /* 0x000fc40000004100 */
[C---:B------:R-:W-:Y:S01]  /*9c00*/  FMUL.FTZ R9, R5.reuse, R12 ;  /* 0x0000000c05097220 */ /* 0x040fe20000410000 */
[----:B------:R-:W-:Y:S02]  /*9c10*/  HADD2.F32 R4, -RZ, R14.H0_H0 ;  /* 0x2000000eff047230 */ /* 0x000fe40000004100 */
[----:B------:R-:W-:Y:S01]  /*9c20*/  FMUL.FTZ R5, R5, R6 ;  /* 0x0000000605057220 */ /* 0x000fe20000410000 */
[----:B------:R-:W-:Y:S01]  /*9c30*/  HADD2.F32 R10, -RZ, R10.H1_H1 ;  /* 0x3000000aff0a7230 */ /* 0x000fe20000004100 */
[----:B------:R-:W-:Y:S01]  /*9c40*/  F2FP.F16.E4M3.UNPACK_B R48, R48 ;  /* 0x00000030ff30723e */ /* 0x000fe200020006ff */
[----:B------:R-:W-:Y:S02]  /*9c50*/  HADD2.F32 R41, -RZ, R41.H1_H1 ;  /* 0x30000029ff297230 */ /* 0x000fe40000004100 */
[----:B------:R-:W-:Y:S01]  /*9c60*/  FFMA.FTZ R13, R4, R6, -R9 ;  /* 0x00000006040d7223 */ /* 0x000fe20000010809 */
[----:B------:R-:W-:Y:S01]  /*9c70*/  HADD2.F32 R14, -RZ, R14.H1_H1 ;  /* 0x3000000eff0e7230 */ /* 0x000fe20000004100 */
[----:B------:R-:W-:Y:S01]  /*9c80*/  F2FP.SATFINITE.E4M3.F32.PACK_AB_MERGE_C R60, R60, R67, RZ ;  /* 0x000000433c3c723e */ /* 0x000fe200048070ff */
[----:B------:R-:W-:-:S02]  /*9c90*/  HADD2.F32 R6, -RZ, R48.H0_H0 ;  /* 0x20000030ff067230 */ /* 0x000fc40000004100 */
[C---:B------:R-:W-:Y:S01]  /*9ca0*/  FMUL.FTZ R9, R41.reuse, R10 ;  /* 0x0000000a29097220 */ /* 0x040fe20000410000 */
[-C--:B------:R-:W-:Y:S01]  /*9cb0*/  FMUL.FTZ R45, R41, R7.reuse ;  /* 0x00000007292d7220 */ /* 0x080fe20000410000 */
[----:B------:R-:W-:Y:S01]  /*9cc0*/  FFMA.FTZ R41, R4, R12, R5 ;  /* 0x0000000c04297223 */ /* 0x000fe20000010005 */
[--C-:B------:R-:W-:Y:S02]  /*9cd0*/  HADD2.F32 R5, -RZ, R40.reuse.H0_H0 ;  /* 0x20000028ff057230 */ /* 0x100fe40000004100 */
[C---:B------:R-:W-:Y:S01]  /*9ce0*/  FFMA.FTZ R58, R14.reuse, R7, -R9 ;  /* 0x000000070e3a7223 */ /* 0x040fe20000010809 */
[--C-:B------:R-:W-:Y:S02]  /*9cf0*/  HADD2.F32 R7, -RZ, R59.reuse.H0_H0 ;  /* 0x2000003bff077230 */ /* 0x100fe40000004100 */
[----:B------:R-:W-:Y:S01]  /*9d00*/  FFMA.FTZ R14, R14, R10, R45 ;  /* 0x0000000a0e0e7223 */ /* 0x000fe2000001002d */
[----:B------:R-:W-:Y:S02]  /*9d10*/  HADD2.F32 R59, -RZ, R59.H1_H1 ;  /* 0x3000003bff3b7230 */ /* 0x000fe40000004100 */
[----:B------:R-:W-:Y:S01]  /*9d20*/  FMUL.FTZ R10, R5, R6 ;  /* 0x00000006050a7220 */ /* 0x000fe20000410000 */
[----:B------:R-:W-:-:S02]  /*9d30*/  HADD2.F32 R40, -RZ, R40.H1_H1 ;  /* 0x30000028ff287230 */ /* 0x000fc40000004100 */
[----:B------:R-:W-:Y:S01]  /*9d40*/  FMUL.FTZ R9, R5, R7 ;  /* 0x0000000705097220 */ /* 0x000fe20000410000 */
[----:B------:R-:W-:Y:S01]  /*9d50*/  HADD2.F32 R48, -RZ, R48.H1_H1 ;  /* 0x30000030ff307230 */ /* 0x000fe20000004100 */
[----:B------:R-:W-:Y:S01]  /*9d60*/  F2FP.SATFINITE.E4M3.F32.PACK_AB_MERGE_C R5, R64, R65, RZ ;  /* 0x000000414005723e */ /* 0x000fe200048070ff */
[--C-:B------:R-:W-:Y:S02]  /*9d70*/  HADD2.F32 R4, -RZ, R11.reuse.H0_H0 ;  /* 0x2000000bff047230 */ /* 0x100fe40000004100 */
[C---:B------:R-:W-:Y:S01]  /*9d80*/  FMUL.FTZ R12, R40.reuse, R59 ;  /* 0x0000003b280c7220 */ /* 0x040fe20000410000 */
[----:B------:R-:W-:Y:S02]  /*9d90*/  HADD2.F32 R11, -RZ, R11.H1_H1 ;  /* 0x3000000bff0b7230 */ /* 0x000fe40000004100 */
[----:B------:R-:W-:Y:S01]  /*9da0*/  FMUL.FTZ R40, R40, R48 ;  /* 0x0000003028287220 */ /* 0x000fe20000410000 */
[----:B------:R-:W-:Y:S01]  /*9db0*/  F2FP.SATFINITE.E4M3.F32.PACK_AB_MERGE_C R13, R58, R13, RZ ;  /* 0x0000000d3a0d723e */ /* 0x000fe200048070ff */
        /* <DEDUP_REMOVED lines=17> */
[----:B------:R0:W-:Y:S02]  /*9ed0*/  STS.128 [R0+UR38+0x1e200], R40 ;  /* 0x01e2002800007988 */ /* 0x0001e40008000c26 */
.L_x_1409:
[----:B------:R-:W-:Y:S05]  /*9ee0*/  BSYNC B1 ;  /* 0x0000000000017941 */ /* 0x000fea0003800000 */
.L_x_1408:
[----:B------:R-:W-:Y:S04]  /*9ef0*/  BSSY B1, `(.L_x_1410) ;  /* 0x0000103000017945 */ /* 0x000fe80003800000 */
[----:B------:R-:W-:Y:S05]  /*9f00*/  @P1 BRA `(.L_x_1411) ;  /* 0x0000001000041947 */ /* 0x000fea0003800000 */
[----:B-----5:R-:W2:Y:S01]  /*9f10*/  LDL R59, [R1+0x2e0] ;  /* 0x0002e000013b7983 */ /* 0x020ea20000100800 */
[----:B0-----:R-:W-:Y:S02]  /*9f20*/  SHF.R.U32.HI R4, RZ, 0x8, R36 ;  /* 0x00000008ff047819 */ /* 0x001fe40000011624 */
[----:B------:R-:W-:Y:S02]  /*9f30*/  SHF.R.S32.HI R9, RZ, 0x1f, R50 ;  /* 0x0000001fff097819 */ /* 0x000fe40000011432 */
[----:B------:R-:W-:Y:S02]  /*9f40*/  LOP3.LUT R0, R36, 0xff, RZ, 0xc0, !PT ;  /* 0x000000ff24007812 */ /* 0x000fe400078ec0ff */
[----:B------:R-:W-:Y:S02]  /*9f50*/  LOP3.LUT R5, R4, 0xff, RZ, 0xc0, !PT ;  /* 0x000000ff04057812 */ /* 0x000fe400078ec0ff */
[----:B------:R-:W-:Y:S02]  /*9f60*/  SHF.R.U32.HI R4, RZ, 0x8, R38 ;  /* 0x00000008ff047819 */ /* 0x000fe40000011626 */
[----:B------:R-:W-:-:S02]  /*9f70*/  LEA.HI R50, R9, R50, RZ, 0x4 ;  /* 0x0000003209327211 */ /* 0x000fc400078f20ff */
[----:B------:R-:W-:Y:S02]  /*9f80*/  PRMT R13, R5, 0x7604, R0 ;  /* 0x00007604050d7816 */ /* 0x000fe40000000000 */
[----:B------:R-:W-:Y:S02]  /*9f90*/  LOP3.LUT R0, R38, 0xff, RZ, 0xc0, !PT ;  /* 0x000000ff26007812 */ /* 0x000fe400078ec0ff */
[----:B------:R-:W-:Y:S02]  /*9fa0*/  LOP3.LUT R5, R4, 0xff, RZ, 0xc0, !PT ;  /* 0x000000ff04057812 */ /* 0x000fe400078ec0ff */
[----:B------:R-:W-:Y:S02]  /*9fb0*/  SHF.R.S32.HI R50, RZ, 0x4, R50 ;  /* 0x00000004ff327819 */ /* 0x000fe40000011432 */
[----:B------:R-:W-:Y:S02]  /*9fc0*/  PRMT R20, R5, 0x7604, R0 ;  /* 0x0000760405147816 */ /* 0x000fe40000000000 */
[----:B------:R-:W-:-:S02]  /*9fd0*/  SHF.R.U32.HI R7, RZ, 0x8, R37 ;  /* 0x00000008ff077819 */ /* 0x000fc40000011625 */
[----:B------:R-:W-:Y:S02]  /*9fe0*/  LEA.HI R0, R3, R50, RZ, 0x1c ;  /* 0x0000003203007211 */ /* 0x000fe400078fe0ff */
[----:B------:R-:W-:Y:S02]  /*9ff0*/  LOP3.LUT R6, R37, 0xff, RZ, 0xc0, !PT ;  /* 0x000000ff25067812 */ /* 0x000fe400078ec0ff */
[----:B------:R-:W-:Y:S02]  /*a000*/  LOP3.LUT R7, R7, 0xff, RZ, 0xc0, !PT ;  /* 0x000000ff07077812 */ /* 0x000fe400078ec0ff */
[----:B------:R-:W-:Y:S02]  /*a010*/  SHF.R.S32.HI R5, RZ, 0x1f, R0 ;  /* 0x0000001fff057819 */ /* 0x000fe40000011400 */
[----:B------:R-:W-:Y:S02]  /*a020*/  PRMT R15, R7, 0x7604, R6 ;  /* 0x00007604070f7816 */ /* 0x000fe40000000006 */
[----:B------:R-:W-:Y:S01]  /*a030*/  LEA.HI R4, R5, R0, RZ, 0x2 ;  /* 0x0000000005047211 */ /* 0x000fe200078f10ff */
[----:B------:R-:W-:Y:S01]  /*a040*/  IMAD.SHL.U32 R5, R0, 0x10, RZ ;  /* 0x0000001000057824 */ /* 0x000fe200078e00ff */
[----:B------:R-:W-:-:S02]  /*a050*/  SHF.R.U32.HI R7, RZ, 0x8, R39 ;  /* 0x00000008ff077819 */ /* 0x000fc40000011627 */
[----:B------:R-:W-:Y:S01]  /*a060*/  LOP3.LUT R6, R39, 0xff, RZ, 0xc0, !PT ;  /* 0x000000ff27067812 */ /* 0x000fe200078ec0ff */
[----:B------:R-:W-:Y:S01]  /*a070*/  IMAD.SHL.U32 R4, R4, 0x800, RZ ;  /* 0x0000080004047824 */ /* 0x000fe200078e00ff */
[----:B------:R-:W-:Y:S02]  /*a080*/  LOP3.LUT R7, R7, 0xff, RZ, 0xc0, !PT ;  /* 0x000000ff07077812 */ /* 0x000fe400078ec0ff */
[----:B------:R-:W-:Y:S02]  /*a090*/  LOP3.LUT R0, R46, 0x30, R5, 0xf8, !PT ;  /* 0x000000302e007812 */ /* 0x000fe400078ef805 */
[----:B------:R-:W-:Y:S02]  /*a0a0*/  PRMT R40, R7, 0x7604, R6 ;  /* 0x0000760407287816 */ /* 0x000fe40000000006 */
[----:B------:R-:W-:Y:S02]  /*a0b0*/  SHF.R.U32.HI R7, RZ, 0x8, R33 ;  /* 0x00000008ff077819 */ /* 0x000fe40000011621 */
[----:B------:R-:W-:-:S02]  /*a0c0*/  SHF.R.U32.HI R42, RZ, 0x8, R35 ;  /* 0x00000008ff2a7819 */ /* 0x000fc40000011623 */
[----:B------:R-:W-:Y:S02]  /*a0d0*/  LOP3.LUT R5, R0, R47, RZ, 0x3c, !PT ;  /* 0x0000002f00057212 */ /* 0x000fe400078e3cff */
[----:B------:R-:W-:Y:S02]  /*a0e0*/  LOP3.LUT R0, R4, 0xffffe000, RZ, 0xc0, !PT ;  /* 0xffffe00004007812 */ /* 0x000fe400078ec0ff */
[----:B------:R-:W-:Y:S02]  /*a0f0*/  SHF.R.U32.HI R9, RZ, 0x8, R32 ;  /* 0x00000008ff097819 */ /* 0x000fe40000011620 */
[----:B------:R-:W-:Y:S02]  /*a100*/  LOP3.LUT R6, R33, 0xff, RZ, 0xc0, !PT ;  /* 0x000000ff21067812 */ /* 0x000fe400078ec0ff */
[----:B------:R-:W-:Y:S02]  /*a110*/  LOP3.LUT R7, R7, 0xff, RZ, 0xc0, !PT ;  /* 0x000000ff07077812 */ /* 0x000fe400078ec0ff */
[----:B------:R-:W-:-:S02]  /*a120*/  LOP3.LUT R4, R42, 0xff, RZ, 0xc0, !PT ;  /* 0x000000ff2a047812 */ /* 0x000fc400078ec0ff */
[----:B------:R-:W-:Y:S02]  /*a130*/  LOP3.LUT R21, R35, 0xff, RZ, 0xc0, !PT ;  /* 0x000000ff23157812 */ /* 0x000fe400078ec0ff */
[----:B------:R-:W-:Y:S02]  /*a140*/  IADD3 R0, R5, R237, R0 ;  /* 0x000000ed05007210 */ /* 0x000fe40007ffe000 */
[----:B------:R-:W-:Y:S02]  /*a150*/  LOP3.LUT R8, R32, 0xff, RZ, 0xc0, !PT ;  /* 0x000000ff20087812 */ /* 0x000fe400078ec0ff */
[----:B------:R-:W-:Y:S02]  /*a160*/  LOP3.LUT R9, R9, 0xff, RZ, 0xc0, !PT ;  /* 0x000000ff09097812 */ /* 0x000fe400078ec0ff */
[----:B------:R-:W-:Y:S02]  /*a170*/  PRMT R43, R7, 0x7604, R6 ;  /* 0x00007604072b7816 */ /* 0x000fe40000000006 */
[----:B------:R-:W-:-:S02]  /*a180*/  PRMT R51, R4, 0x7604, R21 ;  /* 0x0000760404337816 */ /* 0x000fc40000000015 */
[----:B------:R-:W0:Y:S01]  /*a190*/  LDS.128 R4, [R0+UR38+0x1e200] ;  /* 0x01e2002600047984 */ /* 0x000e220008000c00 */
[----:B------:R-:W-:Y:S02]  /*a1a0*/  PRMT R41, R9, 0x7604, R8 ;  /* 0x0000760409297816 */ /* 0x000fe40000000008 */
[----:B------:R-:W-:Y:S02]  /*a1b0*/  SHF.R.U32.HI R14, RZ, 0x8, R34 ;  /* 0x00000008ff0e7819 */ /* 0x000fe40000011622 */
[----:B------:R-:W-:Y:S02]  /*a1c0*/  LOP3.LUT R12, R34, 0xff, RZ, 0xc0, !PT ;  /* 0x000000ff220c7812 */ /* 0x000fe400078ec0ff */
[----:B------:R-:W-:Y:S02]  /*a1d0*/  LOP3.LUT R19, R14, 0xff, RZ, 0xc0, !PT ;  /* 0x000000ff0e137812 */ /* 0x000fe400078ec0ff */
[----:B------:R-:W-:Y:S02]  /*a1e0*/  SHF.R.U32.HI R14, RZ, 0x10, R37 ;  /* 0x00000010ff0e7819 */ /* 0x000fe40000011625 */
[----:B------:R-:W-:-:S02]  /*a1f0*/  PRMT R49, R19, 0x7604, R12 ;  /* 0x0000760413317816 */ /* 0x000fc4000000000c */
[----:B------:R-:W-:Y:S02]  /*a200*/  SHF.R.U32.HI R12, RZ, 0x10, R36 ;  /* 0x00000010ff0c7819 */ /* 0x000fe40000011624 */
[----:B------:R-:W-:Y:S02]  /*a210*/  LOP3.LUT R14, R14, 0xff, RZ, 0xc0, !PT ;  /* 0x000000ff0e0e7812 */ /* 0x000fe400078ec0ff */
[----:B------:R-:W-:Y:S02]  /*a220*/  SHF.R.U32.HI R21, RZ, 0x10, R39 ;  /* 0x00000010ff157819 */ /* 0x000fe40000011627 */
[----:B------:R-:W-:Y:S02]  /*a230*/  SHF.R.U32.HI R19, RZ, 0x10, R38 ;  /* 0x00000010ff137819 */ /* 0x000fe40000011626 */
[----:B------:R-:W-:Y:S02]  /*a240*/  LOP3.LUT R12, R12, 0xff, RZ, 0xc0, !PT ;  /* 0x000000ff0c0c7812 */ /* 0x000fe400078ec0ff */
[----:B------:R-:W-:-:S02]  /*a250*/  PRMT R15, R14, 0x7054, R15 ;  /* 0x000070540e0f7816 */ /* 0x000fc4000000000f */
[----:B------:R-:W-:Y:S02]  /*a260*/  LOP3.LUT R21, R21, 0xff, RZ, 0xc0, !PT ;  /* 0x000000ff15157812 */ /* 0x000fe400078ec0ff */
[----:B------:R-:W-:Y:S02]  /*a270*/  SHF.R.U32.HI R14, RZ, 0x10, R33 ;  /* 0x00000010ff0e7819 */ /* 0x000fe40000011621 */
[----:B------:R-:W-:Y:S02]  /*a280*/  LOP3.LUT R19, R19, 0xff, RZ, 0xc0, !PT ;  /* 0x000000ff13137812 */ /* 0x000fe400078ec0ff */
[----:B------:R-:W-:Y:S02]  /*a290*/  PRMT R13, R12, 0x7054, R13 ;  /* 0x000070540c0d7816 */ /* 0x000fe4000000000d */
[----:B------:R-:W-:Y:S02]  /*a2a0*/  SHF.R.U32.HI R12, RZ, 0x10, R32 ;  /* 0x00000010ff0c7819 */ /* 0x000fe40000011620 */
[----:B------:R-:W-:-:S02]  /*a2b0*/  PRMT R21, R21, 0x7054, R40 ;  /* 0x0000705415157816 */ /* 0x000fc40000000028 */
[----:B------:R-:W-:Y:S02]  /*a2c0*/  LOP3.LUT R14, R14, 0xff, RZ, 0xc0, !PT ;  /* 0x000000ff0e0e7812 */ /* 0x000fe400078ec0ff */
[----:B------:R-:W-:Y:S02]  /*a2d0*/  PRMT R19, R19, 0x7054, R20 ;  /* 0x0000705413137816 */ /* 0x000fe40000000014 */
[----:B------:R-:W-:Y:S02]  /*a2e0*/  SHF.R.U32.HI R40, RZ, 0x10, R35 ;  /* 0x00000010ff287819 */ /* 0x000fe40000011623 */
[----:B------:R-:W-:Y:S02]  /*a2f0*/  SHF.R.U32.HI R20, RZ, 0x10, R34 ;  /* 0x00000010ff147819 */ /* 0x000fe40000011622 */
[----:B------:R-:W-:Y:S02]  /*a300*/  LOP3.LUT R12, R12, 0xff, RZ, 0xc0, !PT ;  /* 0x000000ff0c0c7812 */ /* 0x000fe400078ec0ff */
[----:B------:R-:W-:-:S02]  /*a310*/  PRMT R45, R14, 0x7054, R43 ;  /* 0x000070540e2d7816 */ /* 0x000fc4000000002b */
[----:B------:R-:W-:Y:S02]  /*a320*/  LOP3.LUT R40, R40, 0xff, RZ, 0xc0, !PT ;  /* 0x000000ff28287812 */ /* 0x000fe400078ec0ff */
[----:B------:R-:W-:Y:S02]  /*a330*/  LOP3.LUT R20, R20, 0xff, RZ, 0xc0, !PT ;  /* 0x000000ff14147812 */ /* 0x000fe400078ec0ff */
[----:B------:R-:W-:Y:S02]  /*a340*/  PRMT R41, R12, 0x7054, R41 ;  /* 0x000070540c297816 */ /* 0x000fe40000000029 */
[----:B------:R-:W-:Y:S02]  /*a350*/  LOP3.LUT R37, R15, 0xff000000, R37, 0xf8, !PT ;  /* 0xff0000000f257812 */ /* 0x000fe400078ef825 */
[----:B------:R-:W-:Y:S02]  /*a360*/  LOP3.LUT R45, R45, 0xff000000, R33, 0xf8, !PT ;  /* 0xff0000002d2d7812 */ /* 0x000fe400078ef821 */
[----:B------:R-:W-:-:S02]  /*a370*/  PRMT R51, R40, 0x7054, R51 ;  /* 0x0000705428337816 */ /* 0x000fc40000000033 */
[----:B------:R-:W-:Y:S02]  /*a380*/  PRMT R49, R20, 0x7054, R49 ;  /* 0x0000705414317816 */ /* 0x000fe40000000031 */
[----:B------:R-:W-:Y:S02]  /*a390*/  LOP3.LUT R40, R19, 0xff000000, R38, 0xf8, !PT ;  /* 0xff00000013287812 */ /* 0x000fe400078ef826 */
[----:B------:R-:W-:Y:S02]  /*a3a0*/  LOP3.LUT R43, R41, 0xff000000, R32, 0xf8, !PT ;  /* 0xff000000292b7812 */ /* 0x000fe400078ef820 */
[----:B------:R-:W-:Y:S02]  /*a3b0*/  F2FP.F16.E4M3.UNPACK_B R38, R37 ;  /* 0x00000025ff26723e */ /* 0x000fe400020006ff */
[----:B0-----:R-:W-:Y:S02]  /*a3c0*/  F2FP.F16.E4M3.UNPACK_B R20, R5 ;  /* 0x00000005ff14723e */ /* 0x001fe400020006ff */
[----:B------:R-:W-:-:S02]  /*a3d0*/  F2FP.F16.E4M3.UNPACK_B R41, R45 ;  /* 0x0000002dff29723e */ /* 0x000fc400020006ff */
[----:B------:R-:W-:Y:S01]  /*a3e0*/  LOP3.LUT R42, R21, 0xff000000, R39, 0xf8, !PT ;  /* 0xff000000152a7812 */ /* 0x000fe200078ef827 */
[----:B------:R-:W-:Y:S01]  /*a3f0*/  HADD2.F32 R39, -RZ, R38.H0_H0 ;  /* 0x20000026ff277230 */ /* 0x000fe20000004100 */
[----:B------:R-:W-:Y:S01]  /*a400*/  LOP3.LUT R44, R49, 0xff000000, R34, 0xf8, !PT ;  /* 0xff000000312c7812 */ /* 0x000fe200078ef822 */
[--C-:B------:R-:W-:Y:S01]  /*a410*/  HADD2.F32 R32, -RZ, R20.reuse.H0_H0 ;  /* 0x20000014ff207230 */ /* 0x100fe20000004100 */
[----:B------:R-:W-:Y:S01]  /*a420*/  LOP3.LUT R48, R51, 0xff000000, R35, 0xf8, !PT ;  /* 0xff00000033307812 */ /* 0x000fe200078ef823 */
[----:B------:R-:W-:Y:S01]  /*a430*/  HADD2.F32 R49, -RZ, R41.H0_H0 ;  /* 0x20000029ff317230 */ /* 0x000fe20000004100 */
[----:B------:R-:W-:Y:S01]  /*a440*/  F2FP.F16.E4M3.UNPACK_B R21, R5.H1 ;  /* 0x00000005ff15723e */ /* 0x000fe200030006ff */
[----:B------:R-:W-:Y:S01]  /*a450*/  HADD2.F32 R20, -RZ, R20.H1_H1 ;  /* 0x30000014ff147230 */ /* 0x000fe20000004100 */
[-C--:B------:R-:W-:Y:S02]  /*a460*/  F2FP.F16.E4M3.UNPACK_B R34, R7.reuse ;  /* 0x00000007ff22723e */ /* 0x080fe400020006ff */
[----:B------:R-:W-:Y:S01]  /*a470*/  F2FP.F16.E4M3.UNPACK_B R35, R7.H1 ;  /* 0x00000007ff23723e */ /* 0x000fe200030006ff */
[----:B------:R-:W-:Y:S01]  /*a480*/  FMUL.FTZ R51, R32, R49 ;  /* 0x0000003120337220 */ /* 0x000fe20000410000 */
[----:B------:R-:W-:-:S02]  /*a490*/  F2FP.F16.E4M3.UNPACK_B R5, R4 ;  /* 0x00000004ff05723e */ /* 0x000fc400020006ff */
[----:B------:R-:W-:Y:S01]  /*a4a0*/  F2FP.F16.E4M3.UNPACK_B R7, R4.H1 ;  /* 0x00000004ff07723e */ /* 0x000fe200030006ff */
[----:B------:R-:W-:Y:S01]  /*a4b0*/  FMUL.FTZ R4, R32, R39 ;  /* 0x0000002720047220 */ /* 0x000fe20000410000 */
[----:B------:R-:W-:Y:S02]  /*a4c0*/  F2FP.F16.E4M3.UNPACK_B R45, R45.H1 ;  /* 0x0000002dff2d723e */ /* 0x000fe400030006ff */
[----:B------:R-:W-:Y:S02]  /*a4d0*/  F2FP.F16.E4M3.UNPACK_B R37, R37.H1 ;  /* 0x00000025ff25723e */ /* 0x000fe400030006ff */
[----:B------:R-:W-:Y:S02]  /*a4e0*/  LOP3.LUT R36, R13, 0xff000000, R36, 0xf8, !PT ;  /* 0xff0000000d247812 */ /* 0x000fe400078ef824 */
[-C--:B------:R-:W-:Y:S02]  /*a4f0*/  F2FP.F16.E4M3.UNPACK_B R32, R6.reuse ;  /* 0x00000006ff20723e */ /* 0x080fe400020006ff */
[----:B------:R-:W-:Y:S01]  /*a500*/  F2FP.F16.E4M3.UNPACK_B R33, R6.H1 ;  /* 0x00000006ff21723e */ /* 0x000fe200030006ff */
[----:B------:R-:W-:-:S02]  /*a510*/  HADD2.F32 R6, -RZ, R21.H0_H0 ;  /* 0x20000015ff067230 */ /* 0x000fc40000004100 */
[----:B------:R-:W-:Y:S01]  /*a520*/  HADD2.F32 R21, -RZ, R21.H1_H1 ;  /* 0x30000015ff157230 */ /* 0x000fe20000004100 */
[----:B--2---:R-:W0:Y:S02]  /*a530*/  LDS.128 R8, [R59+0x1e200] ;  /* 0x01e200003b087984 */ /* 0x004e240000000c00 */
        /* <DEDUP_REMOVED lines=9> */
[C---:B------:R-:W-:Y:S01]  /*a5d0*/  FFMA.FTZ R53, R10.reuse, R49, R4 ;  /* 0x000000310a357223 */ /* 0x040fe20000010004 */
[----:B------:R-:W-:Y:S01]  /*a5e0*/  FFMA.FTZ R50, R10, R39, -R51 ;  /* 0x000000270a327223 */ /* 0x000fe20000010833 */
[----:B------:R-:W-:Y:S01]  /*a5f0*/  HADD2.F32 R49, -RZ, R41.H1_H1 ;  /* 0x30000029ff317230 */ /* 0x000fe20000004100 */
[----:B------:R-:W-:Y:S01]  /*a600*/  F2FP.F16.E4M3.UNPACK_B R8, R8.H1 ;  /* 0x00000008ff08723e */ /* 0x000fe200030006ff */
        /* <DEDUP_REMOVED lines=12> */
[----:B------:R-:W-:Y:S02]  /*a6d0*/  HADD2.F32 R10, -RZ, R37.H1_H1 ;  /* 0x30000025ff0a7230 */ /* 0x000fe40000004100 */
[C---:B------:R-:W-:Y:S01]  /*a6e0*/  FFMA.FTZ R51, R4.reuse, R51, R6 ;  /* 0x0000003304337223 */ /* 0x040fe20000010006 */
[----:B------:R-:W-:Y:S02]  /*a6f0*/  HADD2.F32 R20, -RZ, R45.H1_H1 ;  /* 0x3000002dff147230 */ /* 0x000fe40000004100 */
[----:B------:R-:W-:Y:S01]  /*a700*/  FFMA.FTZ R57, R4, R41, -R57 ;  /* 0x0000002904397223 */ /* 0x000fe20000010839 */
[----:B------:R-:W-:Y:S01]  /*a710*/  HADD2.F32 R39, -RZ, R38.H0_H0 ;  /* 0x20000026ff277230 */ /* 0x000fe20000004100 */
[----:B------:R-:W-:Y:S01]  /*a720*/  F2FP.F16.E4M3.UNPACK_B R48, R48.H1 ;  /* 0x00000030ff30723e */ /* 0x000fe200030006ff */
        /* <DEDUP_REMOVED lines=8> */
[----:B------:R-:W-:Y:S01]  /*a7b0*/  HADD2.F32 R38, -RZ, R38.H1_H1 ;  /* 0x30000026ff267230 */ /* 0x000fe20000004100 */
[----:B------:R-:W-:Y:S01]  /*a7c0*/  F2FP.F16.E4M3.UNPACK_B R42, R42.H1 ;  /* 0x0000002aff2a723e */ /* 0x000fe200030006ff */
[----:B------:R-:W-:-:S02]  /*a7d0*/  HADD2.F32 R34, -RZ, R34.H1_H1 ;  /* 0x30000022ff227230 */ /* 0x000fc40000004100 */
[C---:B------:R-:W-:Y:S01]  /*a7e0*/  FFMA.FTZ R58, R13.reuse, R20, R21 ;  /* 0x000000140d3a7223 */ /* 0x040fe20000010015 */
[----:B------:R-:W-:Y:S01]  /*a7f0*/  FFMA.FTZ R39, R4, R39, R6 ;  /* 0x0000002704277223 */ /* 0x000fe20000010006 */
[----:B------:R-:W-:Y:S01]  /*a800*/  FFMA.FTZ R56, R13, R10, -R56 ;  /* 0x0000000a0d387223 */ /* 0x000fe20000010838 */
[----:B------:R-:W-:Y:S02]  /*a810*/  HADD2.F32 R12, -RZ, R12.H1_H1 ;  /* 0x3000000cff0c7230 */ /* 0x000fe40000004100 */
[----:B------:R-:W-:Y:S01]  /*a820*/  FMUL.FTZ R10, R34, R38 ;  /* 0x00000026220a7220 */ /* 0x000fe20000410000 */
[----:B------:R-:W-:Y:S02]  /*a830*/  HADD2.F32 R15, -RZ, R15.H1_H1 ;  /* 0x3000000fff0f7230 */ /* 0x000fe40000004100 */
[----:B------:R-:W-:Y:S01]  /*a840*/  FFMA.FTZ R41, R4, R37, -R41 ;  /* 0x0000002504297223 */ /* 0x000fe20000010829 */
        /* <DEDUP_REMOVED lines=20> */
[----:B------:R-:W-:Y:S02]  /*a990*/  HADD2.F32 R13, -RZ, R10.H0_H0 ;  /* 0x2000000aff0d7230 */ /* 0x000fe40000004100 */
        /* <DEDUP_REMOVED lines=54> */
[----:B------:R-:W-:Y:S02]  /*ad00*/  HADD2.F32 R5, -RZ, R32.H0_H0 ;  /* 0x20000020ff057230 */ /* 0x000fe40000004100 */
        /* <DEDUP_REMOVED lines=23> */
[----:B------:R-:W-:Y:S02]  /*ae80*/  F2FP.SATFINITE.E4M3.F32.PACK_AB_MERGE_C R5, R55, R50, R5 ;  /* 0x000000323705723e */ /* 0x000fe40004807005 */
[----:B------:R-:W-:-:S02]  /*ae90*/  F2FP.SATFINITE.E4M3.F32.PACK_AB_MERGE_C R7, R60, R41, R7 ;  /* 0x000000293c07723e */ /* 0x000fc40004807007 */
[----:B------:R-:W-:Y:S02]  /*aea0*/  F2FP.SATFINITE.E4M3.F32.PACK_AB_MERGE_C R4, R36, R15, R4 ;  /* 0x0000000f2404723e */ /* 0x000fe40004807004 */
[----:B------:R-:W-:Y:S02]  /*aeb0*/  F2FP.SATFINITE.E4M3.F32.PACK_AB_MERGE_C R6, R9, R6, R13 ;  /* 0x000000060906723e */ /* 0x000fe4000480700d */
[----:B------:R-:W-:Y:S02]  /*aec0*/  F2FP.SATFINITE.E4M3.F32.PACK_AB_MERGE_C R37, R54, R53, R37 ;  /* 0x000000353625723e */ /* 0x000fe40004807025 */
[----:B------:R-:W-:Y:S01]  /*aed0*/  F2FP.SATFINITE.E4M3.F32.PACK_AB_MERGE_C R39, R62, R39, R48 ;  /* 0x000000273e27723e */ /* 0x000fe20004807030 */
[----:B------:R1:W-:Y:S01]  /*aee0*/  STS.128 [R59+0x1e200], R4 ;  /* 0x01e200043b007388 */ /* 0x0003e20000000c00 */
[----:B------:R-:W-:Y:S02]  /*aef0*/  F2FP.SATFINITE.E4M3.F32.PACK_AB_MERGE_C R36, R8, R19, R20 ;  /* 0x000000130824723e */ /* 0x000fe40004807014 */
[----:B------:R-:W-:-:S05]  /*af00*/  F2FP.SATFINITE.E4M3.F32.PACK_AB_MERGE_C R38, R11, R10, R14 ;  /* 0x0000000a0b26723e */ /* 0x000fca000480700e */
[----:B------:R1:W-:Y:S02]  /*af10*/  STS.128 [R0+UR38+0x1e200], R36 ;  /* 0x01e2002400007988 */ /* 0x0003e40008000c26 */
.L_x_1411:
[----:B------:R-:W-:Y:S05]  /*af20*/  BSYNC B1 ;  /* 0x0000000000017941 */ /* 0x000fea0003800000 */
.L_x_1410:
[----:B------:R-:W-:Y:S05]  /*af30*/  @P2 BRA `(.L_x_1390) ;  /* 0x0000000c00e42947 */ /* 0x000fea0003800000 */
[----:B------:R-:W2:Y:S01]  /*af40*/  LDL R49, [R1+0x2dc] ;  /* 0x0002dc0001317983 */ /* 0x000ea20000100800 */
[----:B01----:R-:W-:Y:S02]  /*af50*/  SHF.R.S32.HI R5, RZ, 0x1f, R52 ;  /* 0x0000001fff057819 */ /* 0x003fe40000011434 */
[----:B-----5:R-:W-:Y:S02]  /*af60*/  SHF.R.U32.HI R0, RZ, 0x8, R28 ;  /* 0x00000008ff007819 */ /* 0x020fe4000001161c */
[----:B------:R-:W-:Y:S02]  /*af70*/  LEA.HI R52, R5, R52, RZ, 0x4 ;  /* 0x0000003405347211 */ /* 0x000fe400078f20ff */
[----:B------:R-:W-:Y:S02]  /*af80*/  LOP3.LUT R5, R28, 0xff, RZ, 0xc0, !PT ;  /* 0x000000ff1c057812 */ /* 0x000fe400078ec0ff */
[----:B------:R-:W-:Y:S02]  /*af90*/  LOP3.LUT R0, R0, 0xff, RZ, 0xc0, !PT ;  /* 0x000000ff00007812 */ /* 0x000fe400078ec0ff */
[----:B------:R-:W-:-:S02]  /*afa0*/  SHF.R.S32.HI R52, RZ, 0x4, R52 ;  /* 0x00000004ff347819 */ /* 0x000fc40000011434 */
[----:B------:R-:W-:Y:S02]  /*afb0*/  PRMT R13, R0, 0x7604, R5 ;  /* 0x00007604000d7816 */ /* 0x000fe40000000005 */
[----:B------:R-:W-:Y:S02]  /*afc0*/  SHF.R.U32.HI R0, RZ, 0x8, R30 ;  /* 0x00000008ff007819 */ /* 0x000fe4000001161e */
[----:B------:R-:W-:Y:S02]  /*afd0*/  LEA.HI R3, R3, R52, RZ, 0x1c ;  /* 0x0000003403037211 */ /* 0x000fe400078fe0ff */
[----:B------:R-:W-:Y:S02]  /*afe0*/  LOP3.LUT R6, R0, 0xff, RZ, 0xc0, !PT ;  /* 0x000000ff00067812 */ /* 0x000fe400078ec0ff */
[----:B------:R-:W-:Y:S01]  /*aff0*/  SHF.R.S32.HI R0, RZ, 0x1f, R3 ;  /* 0x0000001fff007819 */ /* 0x000fe20000011403 */
[----:B------:R-:W-:Y:S01]  /*b000*/  IMAD.SHL.U32 R5, R3, 0x10, RZ ;  /* 0x0000001003057824 */ /* 0x000fe200078e00ff */
[----:B------:R-:W-:-:S02]  /*b010*/  SHF.R.U32.HI R4, RZ, 0x8, R29 ;  /* 0x00000008ff047819 */ /* 0x000fc4000001161d */
[----:B------:R-:W-:Y:S02]  /*b020*/  LEA.HI R0, R0, R3, RZ, 0x2 ;  /* 0x0000000300007211 */ /* 0x000fe400078f10ff */
[----:B------:R-:W-:Y:S02]  /*b030*/  LOP3.LUT R46, R46, 0x30, R5, 0xf8, !PT ;  /* 0x000000302e2e7812 */ /* 0x000fe400078ef805 */
[----:B------:R-:W-:Y:S01]  /*b040*/  LOP3.LUT R7, R29, 0xff, RZ, 0xc0, !PT ;  /* 0x000000ff1d077812 */ /* 0x000fe200078ec0ff */
[----:B------:R-:W-:Y:S01]  /*b050*/  IMAD.SHL.U32 R0, R0, 0x800, RZ ;  /* 0x0000080000007824 */ /* 0x000fe200078e00ff */
[----:B------:R-:W-:Y:S02]  /*b060*/  LOP3.LUT R9, R30, 0xff, RZ, 0xc0, !PT ;  /* 0x000000ff1e097812 */ /* 0x000fe400078ec0ff */
[----:B------:R-:W-:Y:S02]  /*b070*/  LOP3.LUT R4, R4, 0xff, RZ, 0xc0, !PT ;  /* 0x000000ff04047812 */ /* 0x000fe400078ec0ff */
[----:B------:R-:W-:-:S02]  /*b080*/  SHF.R.U32.HI R5, RZ, 0x8, R24 ;  /* 0x00000008ff057819 */ /* 0x000fc40000011618 */
[----:B------:R-:W-:Y:S02]  /*b090*/  LOP3.LUT R46, R46, R47, RZ, 0x3c, !PT ;  /* 0x0000002f2e2e7212 */ /* 0x000fe400078e3cff */
[----:B------:R-:W-:Y:S02]  /*b0a0*/  SHF.R.U32.HI R3, RZ, 0x8, R31 ;  /* 0x00000008ff037819 */ /* 0x000fe4000001161f */
[----:B------:R-:W-:Y:S02]  /*b0b0*/  LOP3.LUT R0, R0, 0xffffe000, RZ, 0xc0, !PT ;  /* 0xffffe00000007812 */ /* 0x000fe400078ec0ff */
[----:B------:R-:W-:Y:S02]  /*b0c0*/  PRMT R12, R4, 0x7604, R7 ;  /* 0x00007604040c7816 */ /* 0x000fe40000000007 */
[----:B------:R-:W-:Y:S02]  /*b0d0*/  PRMT R15, R6, 0x7604, R9 ;  /* 0x00007604060f7816 */ /* 0x000fe40000000009 */
[----:B------:R-:W-:-:S02]  /*b0e0*/  LOP3.LUT R4, R31, 0xff, RZ, 0xc0, !PT ;  /* 0x000000ff1f047812 */ /* 0x000fc400078ec0ff */
[----:B------:R-:W-:Y:S02]  /*b0f0*/  LOP3.LUT R6, R24, 0xff, RZ, 0xc0, !PT ;  /* 0x000000ff18067812 */ /* 0x000fe400078ec0ff */
[----:B------:R-:W-:Y:S02]  /*b100*/  LOP3.LUT R5, R5, 0xff, RZ, 0xc0, !PT ;  /* 0x000000ff05057812 */ /* 0x000fe400078ec0ff */
[----:B------:R-:W-:Y:S02]  /*b110*/  LOP3.LUT R3, R3, 0xff, RZ, 0xc0, !PT ;  /* 0x000000ff03037812 */ /* 0x000fe400078ec0ff */
[----:B------:R-:W-:Y:S02]  /*b120*/  IADD3 R0, R46, R237, R0 ;  /* 0x000000ed2e007210 */ /* 0x000fe40007ffe000 */
[----:B------:R-:W-:Y:S02]  /*b130*/  PRMT R14, R3, 0x7604, R4 ;  /* 0x00007604030e7816 */ /* 0x000fe40000000004 */
[----:B------:R-:W-:-:S02]  /*b140*/  PRMT R21, R5, 0x7604, R6 ;  /* 0x0000760405157816 */ /* 0x000fc40000000006 */
[----:B------:R-:W0:Y:S01]  /*b150*/  LDS.128 R4, [R0+UR38+0x1e200] ;  /* 0x01e2002600047984 */ /* 0x000e220008000c00 */
[----:B------:R-:W-:Y:S02]  /*b160*/  SHF.R.U32.HI R3, RZ, 0x8, R25 ;  /* 0x00000008ff037819 */ /* 0x000fe40000011619 */
[----:B------:R-:W-:Y:S02]  /*b170*/  SHF.R.U32.HI R33, RZ, 0x8, R27 ;  /* 0x00000008ff217819 */ /* 0x000fe4000001161b */
[----:B------:R-:W-:Y:S02]  /*b180*/  SHF.R.U32.HI R19, RZ, 0x8, R26 ;  /* 0x00000008ff137819 */ /* 0x000fe4000001161a */
[----:B------:R-:W-:Y:S02]  /*b190*/  LOP3.LUT R20, R25, 0xff, RZ, 0xc0, !PT ;  /* 0x000000ff19147812 */ /* 0x000fe400078ec0ff */
[----:B------:R-:W-:Y:S02]  /*b1a0*/  LOP3.LUT R34, R27, 0xff, RZ, 0xc0, !PT ;  /* 0x000000ff1b227812 */ /* 0x000fe400078ec0ff */
[----:B------:R-:W-:-:S02]  /*b1b0*/  LOP3.LUT R3, R3, 0xff, RZ, 0xc0, !PT ;  /* 0x000000ff03037812 */ /* 0x000fc400078ec0ff */
[----:B------:R-:W-:Y:S02]  /*b1c0*/  LOP3.LUT R33, R33, 0xff, RZ, 0xc0, !PT ;  /* 0x000000ff21217812 */ /* 0x000fe400078ec0ff */
[----:B------:R-:W-:Y:S02]  /*b1d0*/  LOP3.LUT R32, R26, 0xff, RZ, 0xc0, !PT ;  /* 0x000000ff1a207812 */ /* 0x000fe400078ec0ff */
[----:B------:R-:W-:Y:S02]  /*b1e0*/  LOP3.LUT R19, R19, 0xff, RZ, 0xc0, !PT ;  /* 0x000000ff13137812 */ /* 0x000fe400078ec0ff */
[----:B------:R-:W-:Y:S02]  /*b1f0*/  PRMT R20, R3, 0x7604, R20 ;  /* 0x0000760403147816 */ /* 0x000fe40000000014 */
[----:B------:R-:W-:Y:S02]  /*b200*/  PRMT R34, R33, 0x7604, R34 ;  /* 0x0000760421227816 */ /* 0x000fe40000000022 */
[----:B------:R-:W-:-:S02]  /*b210*/  SHF.R.U32.HI R3, RZ, 0x10, R29 ;  /* 0x00000010ff037819 */ /* 0x000fc4000001161d */
[----:B------:R-:W-:Y:S02]  /*b220*/  SHF.R.U32.HI R33, RZ, 0x10, R25 ;  /* 0x00000010ff217819 */ /* 0x000fe40000011619 */
[----:B------:R-:W-:Y:S01]  /*b230*/  PRMT R37, R19, 0x7604, R32 ;  /* 0x0000760413257816 */ /* 0x000fe20000000020 */
[----:B------:R-:W-:Y:S01]  /*b240*/  IMAD.U32 R3, R3, 0x10000, RZ ;  /* 0x0001000003037824 */ /* 0x000fe200078e00ff */
[----:B------:R-:W-:Y:S01]  /*b250*/  SHF.R.U32.HI R19, RZ, 0x10, R31 ;  /* 0x00000010ff137819 */ /* 0x000fe2000001161f */
[----:B------:R-:W-:Y:S01]  /*b260*/  IMAD.U32 R33, R33, 0x10000, RZ ;  /* 0x0001000021217824 */ /* 0x000fe200078e00ff */
[----:B------:R-:W-:Y:S02]  /*b270*/  SHF.R.U32.HI R39, RZ, 0x10, R27 ;  /* 0x00000010ff277819 */ /* 0x000fe4000001161b */
[----:B------:R-:W-:Y:S01]  /*b280*/  LOP3.LUT R3, R12, 0xff0000, R3, 0xf8, !PT ;  /* 0x00ff00000c037812 */ /* 0x000fe200078ef803 */
[----:B------:R-:W-:Y:S01]  /*b290*/  IMAD.U32 R19, R19, 0x10000, RZ ;  /* 0x0001000013137824 */ /* 0x000fe200078e00ff */
        /* <DEDUP_REMOVED lines=9> */
[----:B------:R-:W-:Y:S02]  /*b330*/  LOP3.LUT R21, R21, 0xff0000, R24, 0xf8, !PT ;  /* 0x00ff000015157812 */ /* 0x000fe400078ef818 */
[----:B------:R-:W-:Y:S02]  /*b340*/  F2FP.F16.E4M3.UNPACK_B R27, R29 ;  /* 0x0000001dff1b723e */ /* 0x000fe400020006ff */
[----:B------:R-:W-:Y:S02]  /*b350*/  F2FP.F16.E4M3.UNPACK_B R31, R35 ;  /* 0x00000023ff1f723e */ /* 0x000fe400020006ff */
[-C--:B0-----:R-:W-:Y:S02]  /*b360*/  F2FP.F16.E4M3.UNPACK_B R19, R5.reuse ;  /* 0x00000005ff13723e */ /* 0x081fe400020006ff */
[----:B------:R-:W-:Y:S01]  /*b370*/  LOP3.LUT R13, R13, 0xff0000, R28, 0xf8, !PT ;  /* 0x00ff00000d0d7812 */ /* 0x000fe200078ef81c */
[----:B------:R-:W-:Y:S01]  /*b380*/  HADD2.F32 R36, -RZ, R31.H0_H0 ;  /* 0x2000001fff247230 */ /* 0x000fe20000004100 */
[----:B------:R-:W-:Y:S01]  /*b390*/  LOP3.LUT R32, R15, 0xff000000, R30, 0xf8, !PT ;  /* 0xff0000000f207812 */ /* 0x000fe200078ef81e */
[----:B------:R-:W-:Y:S01]  /*b3a0*/  HADD2.F32 R30, -RZ, R27.H0_H0 ;  /* 0x2000001bff1e7230 */ /* 0x000fe20000004100 */
[----:B------:R-:W-:Y:S01]  /*b3b0*/  LOP3.LUT R34, R21, 0xff000000, R24, 0xf8, !PT ;  /* 0xff00000015227812 */ /* 0x000fe200078ef818 */
[--C-:B------:R-:W-:Y:S01]  /*b3c0*/  HADD2.F32 R21, -RZ, R19.reuse.H0_H0 ;  /* 0x20000013ff157230 */ /* 0x100fe20000004100 */
[----:B------:R-:W-:Y:S01]  /*b3d0*/  LOP3.LUT R37, R37, 0xff0000, R26, 0xf8, !PT ;  /* 0x00ff000025257812 */ /* 0x000fe200078ef81a */
[----:B------:R-:W-:Y:S01]  /*b3e0*/  HADD2.F32 R19, -RZ, R19.H1_H1 ;  /* 0x30000013ff137230 */ /* 0x000fe20000004100 */
[----:B------:R-:W-:Y:S01]  /*b3f0*/  LOP3.LUT R28, R13, 0xff000000, R28, 0xf8, !PT ;  /* 0xff0000000d1c7812 */ /* 0x000fe200078ef81c */
[----:B------:R-:W-:Y:S01]  /*b400*/  HADD2.F32 R27, -RZ, R27.H1_H1 ;  /* 0x3000001bff1b7230 */ /* 0x000fe20000004100 */
[----:B------:R-:W-:Y:S01]  /*b410*/  LOP3.LUT R38, R37, 0xff000000, R26, 0xf8, !PT ;  /* 0xff00000025267812 */ /* 0x000fe200078ef81a */
[C---:B------:R-:W-:Y:S01]  /*b420*/  FMUL.FTZ R37, R21.reuse, R36 ;  /* 0x0000002415257220 */ /* 0x040fe20000410000 */
[----:B------:R-:W-:Y:S01]  /*b430*/  FMUL.FTZ R41, R21, R30 ;  /* 0x0000001e15297220 */ /* 0x000fe20000410000 */
[----:B------:R-:W-:-:S02]  /*b440*/  F2FP.F16.E4M3.UNPACK_B R20, R5.H1 ;  /* 0x00000005ff14723e */ /* 0x000fc400030006ff */
[----:B------:R-:W-:Y:S02]  /*b450*/  F2FP.F16.E4M3.UNPACK_B R35, R35.H1 ;  /* 0x00000023ff23723e */ /* 0x000fe400030006ff */
[----:B------:R-:W-:Y:S02]  /*b460*/  F2FP.F16.E4M3.UNPACK_B R29, R29.H1 ;  /* 0x0000001dff1d723e */ /* 0x000fe400030006ff */
[-C--:B------:R-:W-:Y:S02]  /*b470*/  F2FP.F16.E4M3.UNPACK_B R21, R6.reuse ;  /* 0x00000006ff15723e */ /* 0x080fe400020006ff */
[----:B------:R-:W-:Y:S01]  /*b480*/  F2FP.F16.E4M3.UNPACK_B R24, R6.H1 ;  /* 0x00000006ff18723e */ /* 0x000fe200030006ff */
[--C-:B------:R-:W-:Y:S01]  /*b490*/  HADD2.F32 R6, -RZ, R20.reuse.H0_H0 ;  /* 0x20000014ff067230 */ /* 0x100fe20000004100 */
[-C--:B------:R-:W-:Y:S01]  /*b4a0*/  F2FP.F16.E4M3.UNPACK_B R25, R7.reuse ;  /* 0x00000007ff19723e */ /* 0x080fe200020006ff */
[----:B------:R-:W-:Y:S01]  /*b4b0*/  HADD2.F32 R20, -RZ, R20.H1_H1 ;  /* 0x30000014ff147230 */ /* 0x000fe20000004100 */
[----:B------:R-:W-:-:S02]  /*b4c0*/  F2FP.F16.E4M3.UNPACK_B R26, R7.H1 ;  /* 0x00000007ff1a723e */ /* 0x000fc400030006ff */
[-C--:B------:R-:W-:Y:S02]  /*b4d0*/  F2FP.F16.E4M3.UNPACK_B R5, R4.reuse ;  /* 0x00000004ff05723e */ /* 0x080fe400020006ff */
[----:B------:R-:W-:Y:S01]  /*b4e0*/  F2FP.F16.E4M3.UNPACK_B R7, R4.H1 ;  /* 0x00000004ff07723e */ /* 0x000fe200030006ff */
[----:B--2---:R-:W0:Y:S02]  /*b4f0*/  LDS.128 R8, [R49+0x1e200] ;  /* 0x01e2000031087984 */ /* 0x004e240000000c00 */
[----:B0-----:R-:W-:Y:S02]  /*b500*/  F2FP.F16.E4M3.UNPACK_B R12, R9 ;  /* 0x00000009ff0c723e */ /* 0x001fe400020006ff */
[-C--:B------:R-:W-:Y:S02]  /*b510*/  F2FP.F16.E4M3.UNPACK_B R14, R11.reuse ;  /* 0x0000000bff0e723e */ /* 0x080fe400020006ff */
[----:B------:R-:W-:Y:S02]  /*b520*/  F2FP.F16.E4M3.UNPACK_B R15, R11.H1 ;  /* 0x0000000bff0f723e */ /* 0x000fe400030006ff */
[----:B------:R-:W-:-:S02]  /*b530*/  F2FP.F16.E4M3.UNPACK_B R11, R10 ;  /* 0x0000000aff0b723e */ /* 0x000fc400020006ff */
[----:B------:R-:W-:Y:S01]  /*b540*/  F2FP.F16.E4M3.UNPACK_B R13, R10.H1 ;  /* 0x0000000aff0d723e */ /* 0x000fe200030006ff */
[--C-:B------:R-:W-:Y:S01]  /*b550*/  HADD2.F32 R10, -RZ, R12.reuse.H0_H0 ;  /* 0x2000000cff0a7230 */ /* 0x100fe20000004100 */
[----:B------:R-:W-:Y:S01]  /*b560*/  F2FP.F16.E4M3.UNPACK_B R9, R9.H1 ;  /* 0x00000009ff09723e */ /* 0x000fe200030006ff */
[----:B------:R-:W-:Y:S01]  /*b570*/  HADD2.F32 R12, -RZ, R12.H1_H1 ;  /* 0x3000000cff0c7230 */ /* 0x000fe20000004100 */
[----:B------:R-:W-:Y:S02]  /*b580*/  F2FP.F16.E4M3.UNPACK_B R3, R8 ;  /* 0x00000008ff03723e */ /* 0x000fe400020006ff */
[C---:B------:R-:W-:Y:S01]  /*b590*/  FFMA.FTZ R30, R10.reuse, R30, -R37 ;  /* 0x0000001e0a1e7223 */ /* 0x040fe20000010825 */
[----:B------:R-:W-:Y:S01]  /*b5a0*/  FFMA.FTZ R41, R10, R36, R41 ;  /* 0x000000240a297223 */ /* 0x000fe20000010029 */
[----:B------:R-:W-:Y:S01]  /*b5b0*/  HADD2.F32 R10, -RZ, R31.H1_H1 ;  /* 0x3000001fff0a7230 */ /* 0x000fe20000004100 */
[----:B------:R-:W-:Y:S01]  /*b5c0*/  F2FP.F16.E4M3.UNPACK_B R8, R8.H1 ;  /* 0x00000008ff08723e */ /* 0x000fe200030006ff */
[----:B------:R-:W-:-:S02]  /*b5d0*/  HADD2.F32 R37, -RZ, R35.H0_H0 ;  /* 0x20000023ff257230 */ /* 0x000fc40000004100 */
[----:B------:R-:W-:Y:S02]  /*b5e0*/  HADD2.F32 R31, -RZ, R29.H0_H0 ;  /* 0x2000001dff1f7230 */ /* 0x000fe40000004100 */
[CC--:B------:R-:W-:Y:S01]  /*b5f0*/  FMUL.FTZ R43, R19.reuse, R10.reuse ;  /* 0x0000000a132b7220 */ /* 0x0c0fe20000410000 */
[----:B------:R-:W-:Y:S01]  /*b600*/  FMUL.FTZ R19, R19, R27 ;  /* 0x0000001b13137220 */ /* 0x000fe20000410000 */
[----:B------:R-:W-:Y:S02]  /*b610*/  HADD2.F32 R4, -RZ, R9.H0_H0 ;  /* 0x20000009ff047230 */ /* 0x000fe40000004100 */
[----:B------:R-:W-:Y:S01]  /*b620*/  FMUL.FTZ R45, R6, R37 ;  /* 0x00000025062d7220 */ /* 0x000fe20000410000 */
[C---:B------:R-:W-:Y:S01]  /*b630*/  FFMA.FTZ R43, R12.reuse, R27, -R43 ;  /* 0x0000001b0c2b7223 */ /* 0x040fe2000001082b */
[----:B------:R-:W-:Y:S01]  /*b640*/  FFMA.FTZ R36, R12, R10, R19 ;  /* 0x0000000a0c247223 */ /* 0x000fe20000010013 */
[----:B------:R-:W-:Y:S01]  /*b650*/  FMUL.FTZ R6, R6, R31 ;  /* 0x0000001f06067220 */ /* 0x000fe20000410000 */
[----:B------:R-:W-:Y:S01]  /*b660*/  F2FP.F16.E4M3.UNPACK_B R12, R39 ;  /* 0x00000027ff0c723e */ /* 0x000fe200020006ff */
[----:B------:R-:W-:Y:S01]  /*b670*/  HADD2.F32 R35, -RZ, R35.H1_H1 ;  /* 0x30000023ff237230 */ /* 0x000fe20000004100 */
[----:B------:R-:W-:Y:S01]  /*b680*/  F2FP.F16.E4M3.UNPACK_B R10, R33 ;  /* 0x00000021ff0a723e */ /* 0x000fe200020006ff */
[----:B------:R-:W-:Y:S01]  /*b690*/  FFMA.FTZ R37, R4, R37, R6 ;  /* 0x0000002504257223 */ /* 0x000fe20000010006 */
[----:B------:R-:W-:-:S02]  /*b6a0*/  HADD2.F32 R29, -RZ, R29.H1_H1 ;  /* 0x3000001dff1d7230 */ /* 0x000fc40000004100 */
[----:B------:R-:W-:Y:S01]  /*b6b0*/  FFMA.FTZ R45, R4, R31, -R45 ;  /* 0x0000001f042d7223 */ /* 0x000fe2000001082d */
[----:B------:R-:W-:Y:S02]  /*b6c0*/  HADD2.F32 R27, -RZ, R12.H0_H0 ;  /* 0x2000000cff1b7230 */ /* 0x000fe40000004100 */
[C---:B------:R-:W-:Y:S01]  /*b6d0*/  FMUL.FTZ R40, R20.reuse, R35 ;  /* 0x0000002314287220 */ /* 0x040fe20000410000 */
[----:B------:R-:W-:Y:S02]  /*b6e0*/  HADD2.F32 R6, -RZ, R25.H0_H0 ;  /* 0x20000019ff067230 */ /* 0x000fe40000004100 */
[----:B------:R-:W-:Y:S01]  /*b6f0*/  FMUL.FTZ R20, R20, R29 ;  /* 0x0000001d14147220 */ /* 0x000fe20000410000 */
[----:B------:R-:W-:Y:S01]  /*b700*/  HADD2.F32 R19, -RZ, R10.H0_H0 ;  /* 0x2000000aff137230 */ /* 0x000fe20000004100 */
[----:B------:R-:W-:Y:S01]  /*b710*/  F2FP.F16.E4M3.UNPACK_B R39, R39.H1 ;  /* 0x00000027ff27723e */ /* 0x000fe200030006ff */
[----:B------:R-:W-:Y:S02]  /*b720*/  HADD2.F32 R9, -RZ, R9.H1_H1 ;  /* 0x30000009ff097230 */ /* 0x000fe40000004100 */
[----:B------:R-:W-:Y:S01]  /*b730*/  FMUL.FTZ R31, R6, R27 ;  /* 0x0000001b061f7220 */ /* 0x000fe20000410000 */
[----:B------:R-:W-:-:S02]  /*b740*/  HADD2.F32 R4, -RZ, R14.H0_H0 ;  /* 0x2000000eff047230 */ /* 0x000fc40000004100 */
[----:B------:R-:W-:Y:S01]  /*b750*/  FMUL.FTZ R6, R6, R19 ;  /* 0x0000001306067220 */ /* 0x000fe20000410000 */
[----:B------:R-:W-:Y:S02]  /*b760*/  HADD2.F32 R12, -RZ, R12.H1_H1 ;  /* 0x3000000cff0c7230 */ /* 0x000fe40000004100 */
[C---:B------:R-:W-:Y:S01]  /*b770*/  FFMA.FTZ R20, R9.reuse, R35, R20 ;  /* 0x0000002309147223 */ /* 0x040fe20000010014 */
[----:B------:R-:W-:Y:S01]  /*b780*/  F2FP.F16.E4M3.UNPACK_B R33, R33.H1 ;  /* 0x00000021ff21723e */ /* 0x000fe200030006ff */
[----:B------:R-:W-:Y:S02]  /*b790*/  HADD2.F32 R25, -RZ, R25.H1_H1 ;  /* 0x30000019ff197230 */ /* 0x000fe40000004100 */
[C---:B------:R-:W-:Y:S01]  /*b7a0*/  FFMA.FTZ R31, R4.reuse, R19, -R31 ;  /* 0x00000013041f7223 */ /* 0x040fe2000001081f */
[----:B------:R-:W-:Y:S01]  /*b7b0*/  FFMA.FTZ R35, R4, R27, R6 ;  /* 0x0000001b04237223 */ /* 0x000fe20000010006 */
[----:B------:R-:W-:Y:S02]  /*b7c0*/  HADD2.F32 R19, -RZ, R39.H0_H0 ;  /* 0x20000027ff137230 */ /* 0x000fe40000004100 */
[----:B------:R-:W-:Y:S01]  /*b7d0*/  FFMA.FTZ R40, R9, R29, -R40 ;  /* 0x0000001d09287223 */ /* 0x000fe20000010828 */
[----:B------:R-:W-:-:S02]  /*b7e0*/  HADD2.F32 R6, -RZ, R26.H0_H0 ;  /* 0x2000001aff067230 */ /* 0x000fc40000004100 */
[C---:B------:R-:W-:Y:S01]  /*b7f0*/  FMUL.FTZ R27, R25.reuse, R12 ;  /* 0x0000000c191b7220 */ /* 0x040fe20000410000 */
[----:B------:R-:W-:Y:S01]  /*b800*/  HADD2.F32 R10, -RZ, R10.H1_H1 ;  /* 0x3000000aff0a7230 */ /* 0x000fe20000004100 */
[----:B------:R-:W-:Y:S01]  /*b810*/  F2FP.SATFINITE.E4M3.F32.PACK_AB_MERGE_C R20, R20, R37, RZ ;  /* 0x000000251414723e */ /* 0x000fe200048070ff */
[----:B------:R-:W-:Y:S02]  /*b820*/  HADD2.F32 R14, -RZ, R14.H1_H1 ;  /* 0x3000000eff0e7230 */ /* 0x000fe40000004100 */
[----:B------:R-:W-:Y:S01]  /*b830*/  FMUL.FTZ R29, R6, R19 ;  /* 0x00000013061d7220 */ /* 0x000fe20000410000 */
[----:B------:R-:W-:Y:S02]  /*b840*/  HADD2.F32 R9, -RZ, R33.H0_H0 ;  /* 0x20000021ff097230 */ /* 0x000fe40000004100 */
[-C--:B------:R-:W-:Y:S01]  /*b850*/  FMUL.FTZ R25, R25, R10.reuse ;  /* 0x0000000a19197220 */ /* 0x080fe20000410000 */
[----:B------:R-:W-:Y:S02]  /*b860*/  HADD2.F32 R4, -RZ, R15.H0_H0 ;  /* 0x2000000fff047230 */ /* 0x000fe40000004100 */
[----:B------:R-:W-:Y:S01]  /*b870*/  FFMA.FTZ R42, R14, R10, -R27 ;  /* 0x0000000a0e2a7223 */ /* 0x000fe2000001081b */
[----:B------:R-:W-:Y:S01]  /*b880*/  F2FP.F16.E4M3.UNPACK_B R10, R34.H1 ;  /* 0x00000022ff0a723e */ /* 0x000fe200030006ff */
[-C--:B------:R-:W-:Y:S01]  /*b890*/  FMUL.FTZ R6, R6, R9.reuse ;  /* 0x0000000906067220 */ /* 0x080fe20000410000 */
[----:B------:R-:W-:Y:S01]  /*b8a0*/  FFMA.FTZ R44, R14, R12, R25 ;  /* 0x0000000c0e2c7223 */ /* 0x000fe20000010019 */
[C---:B------:R-:W-:Y:S01]  /*b8b0*/  FFMA.FTZ R46, R4.reuse, R9, -R29 ;  /* 0x00000009042e7223 */ /* 0x040fe2000001081d */
[----:B------:R-:W-:Y:S01]  /*b8c0*/  F2FP.F16.E4M3.UNPACK_B R9, R28.H1 ;  /* 0x0000001cff09723e */ /* 0x000fe200030006ff */
[----:B------:R-:W-:Y:S01]  /*b8d0*/  FFMA.FTZ R47, R4, R19, R6 ;  /* 0x00000013042f7223 */ /* 0x000fe20000010006 */
[----:B------:R-:W-:Y:S01]  /*b8e0*/  HADD2.F32 R25, -RZ, R10.H0_H0 ;  /* 0x2000000aff197230 */ /* 0x000fe20000004100 */
[----:B------:R-:W-:Y:S01]  /*b8f0*/  F2FP.F16.E4M3.UNPACK_B R34, R34 ;  /* 0x00000022ff22723e */ /* 0x000fe200020006ff */
[----:B------:R-:W-:Y:S01]  /*b900*/  HADD2.F32 R6, -RZ, R7.H0_H0 ;  /* 0x20000007ff067230 */ /* 0x000fe20000004100 */
[----:B------:R-:W-:Y:S01]  /*b910*/  F2FP.F16.E4M3.UNPACK_B R28, R28 ;  /* 0x0000001cff1c723e */ /* 0x000fe200020006ff */
[----:B------:R-:W-:Y:S01]  /*b920*/  HADD2.F32 R39, -RZ, R39.H1_H1 ;  /* 0x30000027ff277230 */ /* 0x000fe20000004100 */
[----:B------:R-:W-:Y:S01]  /*b930*/  F2FP.SATFINITE.E4M3.F32.PACK_AB_MERGE_C R40, R40, R45, RZ ;  /* 0x0000002d2828723e */ /* 0x000fe200048070ff */
[----:B------:R-:W-:-:S02]  /*b940*/  HADD2.F32 R26, -RZ, R26.H1_H1 ;  /* 0x3000001aff1a7230 */ /* 0x000fc40000004100 */
[----:B------:R-:W-:Y:S01]  /*b950*/  FMUL.FTZ R27, R6, R25 ;  /* 0x00000019061b7220 */ /* 0x000fe20000410000 */
[----:B------:R-:W-:Y:S02]  /*b960*/  HADD2.F32 R33, -RZ, R33.H1_H1 ;  /* 0x30000021ff217230 */ /* 0x000fe40000004100 */
        /* <DEDUP_REMOVED lines=8> */
[----:B------:R-:W-:Y:S02]  /*b9f0*/  HADD2.F32 R15, -RZ, R15.H1_H1 ;  /* 0x3000000fff0f7230 */ /* 0x000fe40000004100 */
[----:B------:R-:W-:Y:S01]  /*ba00*/  FFMA.FTZ R25, R4, R25, R6 ;  /* 0x0000001904197223 */ /* 0x000fe20000010006 */
[----:B------:R-:W-:Y:S02]  /*ba10*/  HADD2.F32 R9, -RZ, R9.H1_H1 ;  /* 0x30000009ff097230 */ /* 0x000fe40000004100 */
[----:B------:R-:W-:Y:S01]  /*ba20*/  FMUL.FTZ R19, R7, R10 ;  /* 0x0000000a07137220 */ /* 0x000fe20000410000 */
[----:B------:R-:W-:Y:S02]  /*ba30*/  HADD2.F32 R8, -RZ, R8.H1_H1 ;  /* 0x30000008ff087230 */ /* 0x000fe40000004100 */
[C---:B------:R-:W-:Y:S01]  /*ba40*/  FFMA.FTZ R33, R15.reuse, R33, -R12 ;  /* 0x000000210f217223 */ /* 0x040fe2000001080c */
[----:B------:R-:W-:Y:S01]  /*ba50*/  FFMA.FTZ R48, R15, R39, R26 ;  /* 0x000000270f307223 */ /* 0x000fe2000001001a */
[----:B------:R-:W-:Y:S01]  /*ba60*/  FMUL.FTZ R7, R7, R9 ;  /* 0x0000000907077220 */ /* 0x000fe20000410000 */
[----:B------:R-:W-:-:S02]  /*ba70*/  HADD2.F32 R15, -RZ, R34.H0_H0 ;  /* 0x20000022ff0f7230 */ /* 0x000fc40000004100 */
[C---:B------:R-:W-:Y:S01]  /*ba80*/  FFMA.FTZ R12, R8.reuse, R9, -R19 ;  /* 0x00000009080c7223 */ /* 0x040fe20000010813 */
[----:B------:R-:W-:Y:S02]  /*ba90*/  HADD2.F32 R6, -RZ, R5.H0_H0 ;  /* 0x20000005ff067230 */ /* 0x000fe40000004100 */
[----:B------:R-:W-:Y:S01]  /*baa0*/  FFMA.FTZ R10, R8, R10, R7 ;  /* 0x0000000a080a7223 */ /* 0x000fe20000010007 */
[----:B------:R-:W-:Y:S01]  /*bab0*/  HADD2.F32 R7, -RZ, R28.H0_H0 ;  /* 0x2000001cff077230 */ /* 0x000fe20000004100 */
[----:B------:R-:W-:Y:S01]  /*bac0*/  F2FP.SATFINITE.E4M3.F32.PACK_AB_MERGE_C R33, R33, R46, RZ ;  /* 0x0000002e2121723e */ /* 0x000fe200048070ff */
[----:B------:R-:W-:Y:S02]  /*bad0*/  HADD2.F32 R4, -RZ, R3.H0_H0 ;  /* 0x20000003ff047230 */ /* 0x000fe40000004100 */
[C---:B------:R-:W-:Y:S01]  /*bae0*/  FMUL.FTZ R9, R6.reuse, R15 ;  /* 0x0000000f06097220 */ /* 0x040fe20000410000 */
[----:B------:R-:W-:Y:S02]  /*baf0*/  HADD2.F32 R34, -RZ, R34.H1_H1 ;  /* 0x30000022ff227230 */ /* 0x000fe40000004100 */
[----:B------:R-:W-:Y:S01]  /*bb00*/  FMUL.FTZ R19, R6, R7 ;  /* 0x0000000706137220 */ /* 0x000fe20000410000 */
[----:B------:R-:W-:-:S02]  /*bb10*/  HADD2.F32 R5, -RZ, R5.H1_H1 ;  /* 0x30000005ff057230 */ /* 0x000fc40000004100 */
[C---:B------:R-:W-:Y:S01]  /*bb20*/  FFMA.FTZ R9, R4.reuse, R7, -R9 ;  /* 0x0000000704097223 */ /* 0x040fe20000010809 */
[----:B------:R-:W-:Y:S01]  /*bb30*/  HADD2.F32 R28, -RZ, R28.H1_H1 ;  /* 0x3000001cff1c7230 */ /* 0x000fe20000004100 */
[----:B------:R-:W-:Y:S01]  /*bb40*/  F2FP.F16.E4M3.UNPACK_B R7, R38.H1 ;  /* 0x00000026ff07723e */ /* 0x000fe200030006ff */
[----:B------:R-:W-:Y:S02]  /*bb50*/  HADD2.F32 R3, -RZ, R3.H1_H1 ;  /* 0x30000003ff037230 */ /* 0x000fe40000004100 */
[C---:B------:R-:W-:Y:S01]  /*bb60*/  FMUL.FTZ R8, R5.reuse, R34 ;  /* 0x0000002205087220 */ /* 0x040fe20000410000 */
[----:B------:R-:W-:Y:S01]  /*bb70*/  F2FP.F16.E4M3.UNPACK_B R6, R32.H1 ;  /* 0x00000020ff06723e */ /* 0x000fe200030006ff */
[-C--:B------:R-:W-:Y:S01]  /*bb80*/  FMUL.FTZ R5, R5, R28.reuse ;  /* 0x0000001c05057220 */ /* 0x080fe20000410000 */
[----:B------:R-:W-:Y:S01]  /*bb90*/  FFMA.FTZ R19, R4, R15, R19 ;  /* 0x0000000f04137223 */ /* 0x000fe20000010013 */
[----:B------:R-:W-:Y:S01]  /*bba0*/  FFMA.FTZ R28, R3, R28, -R8 ;  /* 0x0000001c031c7223 */ /* 0x000fe20000010808 */
[----:B------:R-:W-:-:S02]  /*bbb0*/  HADD2.F32 R8, -RZ, R7.H0_H0 ;  /* 0x20000007ff087230 */ /* 0x000fc40000004100 */
[----:B------:R-:W-:Y:S01]  /*bbc0*/  FFMA.FTZ R34, R3, R34, R5 ;  /* 0x0000002203227223 */ /* 0x000fe20000010005 */
[----:B------:R-:W-:Y:S01]  /*bbd0*/  HADD2.F32 R4, -RZ, R24.H0_H0 ;  /* 0x20000018ff047230 */ /* 0x000fe20000004100 */
[----:B------:R-:W-:Y:S01]  /*bbe0*/  F2FP.F16.E4M3.UNPACK_B R32, R32 ;  /* 0x00000020ff20723e */ /* 0x000fe200020006ff */
[----:B------:R-:W-:Y:S01]  /*bbf0*/  HADD2.F32 R5, -RZ, R6.H0_H0 ;  /* 0x20000006ff057230 */ /* 0x000fe20000004100 */
[----:B------:R-:W-:Y:S01]  /*bc00*/  F2FP.F16.E4M3.UNPACK_B R38, R38 ;  /* 0x00000026ff26723e */ /* 0x000fe200020006ff */
[----:B------:R-:W-:Y:S02]  /*bc10*/  HADD2.F32 R7, -RZ, R7.H1_H1 ;  /* 0x30000007ff077230 */ /* 0x000fe40000004100 */
[C---:B------:R-:W-:Y:S01]  /*bc20*/  FMUL.FTZ R14, R4.reuse, R8 ;  /* 0x00000008040e7220 */ /* 0x040fe20000410000 */
[----:B------:R-:W-:Y:S02]  /*bc30*/  HADD2.F32 R24, -RZ, R24.H1_H1 ;  /* 0x30000018ff187230 */ /* 0x000fe40000004100 */
[----:B------:R-:W-:Y:S01]  /*bc40*/  FMUL.FTZ R4, R4, R5 ;  /* 0x0000000504047220 */ /* 0x000fe20000410000 */
[----:B------:R-:W-:Y:S01]  /*bc50*/  HADD2.F32 R3, -RZ, R13.H0_H0 ;  /* 0x2000000dff037230 */ /* 0x000fe20000004100 */
[----:B------:R-:W-:Y:S01]  /*bc60*/  F2FP.SATFINITE.E4M3.F32.PACK_AB_MERGE_C R12, R12, R27, RZ ;  /* 0x0000001b0c0c723e */ /* 0x000fe200048070ff */
[----:B------:R-:W-:-:S02]  /*bc70*/  HADD2.F32 R6, -RZ, R6.H1_H1 ;  /* 0x30000006ff067230 */ /* 0x000fc40000004100 */
[C---:B------:R-:W-:Y:S01]  /*bc80*/  FMUL.FTZ R26, R24.reuse, R7 ;  /* 0x00000007181a7220 */ /* 0x040fe20000410000 */
[----:B------:R-:W-:Y:S02]  /*bc90*/  HADD2.F32 R13, -RZ, R13.H1_H1 ;  /* 0x3000000dff0d7230 */ /* 0x000fe40000004100 */
[C---:B------:R-:W-:Y:S01]  /*bca0*/  FFMA.FTZ R14, R3.reuse, R5, -R14 ;  /* 0x00000005030e7223 */ /* 0x040fe2000001080e */
[----:B------:R-:W-:Y:S01]  /*bcb0*/  FFMA.FTZ R15, R3, R8, R4 ;  /* 0x00000008030f7223 */ /* 0x000fe20000010004 */
[-C--:B------:R-:W-:Y:S01]  /*bcc0*/  FMUL.FTZ R24, R24, R6.reuse ;  /* 0x0000000618187220 */ /* 0x080fe20000410000 */
[----:B------:R-:W-:Y:S02]  /*bcd0*/  HADD2.F32 R5, -RZ, R32.H0_H0 ;  /* 0x20000020ff057230 */ /* 0x000fe40000004100 */
[C---:B------:R-:W-:Y:S01]  /*bce0*/  FFMA.FTZ R29, R13.reuse, R6, -R26 ;  /* 0x000000060d1d7223 */ /* 0x040fe2000001081a */
[--C-:B------:R-:W-:Y:S02]  /*bcf0*/  HADD2.F32 R6, -RZ, R38.reuse.H0_H0 ;  /* 0x20000026ff067230 */ /* 0x100fe40000004100 */
[----:B------:R-:W-:Y:S01]  /*bd00*/  FFMA.FTZ R24, R13, R7, R24 ;  /* 0x000000070d187223 */ /* 0x000fe20000010018 */
[--C-:B------:R-:W-:Y:S01]  /*bd10*/  HADD2.F32 R4, -RZ, R21.reuse.H0_H0 ;  /* 0x20000015ff047230 */ /* 0x100fe20000004100 */
[----:B------:R-:W-:Y:S01]  /*bd20*/  F2FP.SATFINITE.E4M3.F32.PACK_AB_MERGE_C R10, R10, R25, RZ ;  /* 0x000000190a0a723e */ /* 0x000fe200048070ff */
[----:B------:R-:W-:Y:S01]  /*bd30*/  HADD2.F32 R38, -RZ, R38.H1_H1 ;  /* 0x30000026ff267230 */ /* 0x000fe20000004100 */
[----:B------:R-:W-:Y:S01]  /*bd40*/  F2FP.SATFINITE.E4M3.F32.PACK_AB_MERGE_C R14, R29, R14, RZ ;  /* 0x0000000e1d0e723e */ /* 0x000fe200048070ff */
[----:B------:R-:W-:-:S02]  /*bd50*/  HADD2.F32 R21, -RZ, R21.H1_H1 ;  /* 0x30000015ff157230 */ /* 0x000fc40000004100 */
[C---:B------:R-:W-:Y:S01]  /*bd60*/  FMUL.FTZ R8, R4.reuse, R6 ;  /* 0x0000000604087220 */ /* 0x040fe20000410000 */
[----:B------:R-:W-:Y:S02]  /*bd70*/  HADD2.F32 R32, -RZ, R32.H1_H1 ;  /* 0x30000020ff207230 */ /* 0x000fe40000004100 */
[----:B------:R-:W-:Y:S01]  /*bd80*/  FMUL.FTZ R7, R4, R5 ;  /* 0x0000000504077220 */ /* 0x000fe20000410000 */
        /* <DEDUP_REMOVED lines=10> */
[----:B------:R-:W-:Y:S02]  /*be30*/  F2FP.SATFINITE.E4M3.F32.PACK_AB_MERGE_C R29, R43, R30, R40 ;  /* 0x0000001e2b1d723e */ /* 0x000fe40004807028 */
[----:B------:R-:W-:Y:S02]  /*be40*/  F2FP.SATFINITE.E4M3.F32.PACK_AB_MERGE_C R31, R42, R31, R33 ;  /* 0x0000001f2a1f723e */ /* 0x000fe40004807021 */
[----:B------:R-:W-:Y:S02]  /*be50*/  F2FP.SATFINITE.E4M3.F32.PACK_AB_MERGE_C R28, R28, R9, R12 ;  /* 0x000000091c1c723e */ /* 0x000fe4000480700c */
[----:B------:R-:W-:Y:S02]  /*be60*/  F2FP.SATFINITE.E4M3.F32.PACK_AB_MERGE_C R32, R34, R19, R10 ;  /* 0x000000132220723e */ /* 0x000fe4000480700a */
[----:B------:R-:W-:Y:S02]  /*be70*/  F2FP.SATFINITE.E4M3.F32.PACK_AB_MERGE_C R30, R3, R8, R14 ;  /* 0x00000008031e723e */ /* 0x000fe4000480700e */
[----:B------:R-:W-:-:S02]  /*be80*/  F2FP.SATFINITE.E4M3.F32.PACK_AB_MERGE_C R33, R36, R41, R20 ;  /* 0x000000292421723e */ /* 0x000fc40004807014 */
[----:B------:R-:W-:Y:S01]  /*be90*/  F2FP.SATFINITE.E4M3.F32.PACK_AB_MERGE_C R35, R44, R35, R47 ;  /* 0x000000232c23723e */ /* 0x000fe2000480702f */
[----:B------:R2:W-:Y:S01]  /*bea0*/  STS.128 [R49+0x1e200], R28 ;  /* 0x01e2001c31007388 */ /* 0x0005e20000000c00 */
[----:B------:R-:W-:-:S05]  /*beb0*/  F2FP.SATFINITE.E4M3.F32.PACK_AB_MERGE_C R34, R38, R7, R15 ;  /* 0x000000072622723e */ /* 0x000fca000480700f */
[----:B------:R2:W-:Y:S02]  /*bec0*/  STS.128 [R0+UR38+0x1e200], R32 ;  /* 0x01e2002000007988 */ /* 0x0005e40008000c26 */
.L_x_1390:
[----:B------:R-:W-:Y:S05]  /*bed0*/  BSYNC B0 ;  /* 0x0000000000007941 */ /* 0x000fea0003800000 */
.L_x_1381:
[----:B------:R-:W-:Y:S01]  /*bee0*/  @!PT LDS RZ, [RZ] ;  /* 0x00000000fffff984 */ /* 0x000fe20000000800 */
[----:B------:R-:W-:Y:S01]  /*bef0*/  @!PT LDS RZ, [RZ] ;  /* 0x00000000fffff984 */ /* 0x000fe20000000800 */
[----:B------:R-:W-:Y:S01]  /*bf00*/  @!PT LDS RZ, [RZ] ;  /* 0x00000000fffff984 */ /* 0x000fe20000000800 */
[----:B------:R-:W-:Y:S01]  /*bf10*/  @!PT LDS RZ, [RZ] ;  /* 0x00000000fffff984 */ /* 0x000fe20000000800 */
[----:B------:R1:W-:Y:S06]  /*bf20*/  MEMBAR.ALL.CTA ;  /* 0x0000000000007992 */ /* 0x0003ec0000008000 */
[----:B-1----:R-:W1:Y:S01]  /*bf30*/  FENCE.VIEW.ASYNC.S ;  /* 0x00000000000073c6 */ /* 0x002e620000000000 */
[----:B------:R-:W-:Y:S05]  /*bf40*/  WARPSYNC.ALL ;  /* 0x0000000000007948 */ /* 0x000fea0003800000 */
[----:B-1----:R-:W-:Y:S06]  /*bf50*/  BAR.SYNC.DEFER_BLOCKING 0xd, 0x100 ;  /* 0x0344000000007b1d */ /* 0x002fec0000010000 */
.L_x_1378:
[----:B0-23--:R-:W-:-:S05]  /*bf60*/  IMAD.U32 R0, RZ, RZ, UR55 ;  /* 0x00000037ff007e24 */ /* 0x00dfca000f8e00ff */
[----:B------:R-:W-:-:S13]  /*bf70*/  ISETP.NE.AND P0, PT, R0, 0x3, PT ;  /* 0x000000030000780c */ /* 0x000fda0003f05270 */
[----:B------:R-:W-:Y:S05]  /*bf80*/  @!P0 BRA `(.L_x_1412) ;  /* 0x0000000000048947 */ /* 0x000fea0003800000 */
[----:B------:R-:W-:Y:S01]  /*bf90*/  BPT.TRAP 0x1 ;  /* 0x000000040000795c */ /* 0x000fe20000300000 */
.L_x_1412:
[----:B------:R-:W-:Y:S02]  /*bfa0*/  IMAD.U32 R3, RZ, RZ, UR54 ;  /* 0x00000036ff037e24 */ /* 0x000fe4000f8e00ff */
[----:B------:R-:W-:-:S03]  /*bfb0*/  IMAD.U32 R0, RZ, RZ, UR50 ;  /* 0x00000032ff007e24 */ /* 0x000fc6000f8e00ff */
[----:B------:R-:W-:Y:S02]  /*bfc0*/  LEA R3, R3, UR38, 0x3 ;  /* 0x0000002603037c11 */ /* 0x000fe4000f8e18ff */
[----:B------:R-:W-:-:S04]  /*bfd0*/  SHF.L.U32 R0, R0, 0x1f, RZ ;  /* 0x0000001f00007819 */ /* 0x000fc800000006ff */
[----:B------:R0:W1:Y:S01]  /*bfe0*/  SYNCS.PHASECHK.TRANS64.TRYWAIT P2, [R3+URZ+0x33430], R0 ;  /* 0x03343000030075a7 */ /* 0x000062000804017f */
[----:B------:R-:W-:Y:S05]  /*bff0*/  @!P0 BRA `(.L_x_1413) ;  /* 0x0000000000048947 */ /* 0x000fea0003800000 */
[----:B------:R-:W-:Y:S01]  /*c000*/  BPT.TRAP 0x1 ;  /* 0x000000040000795c */ /* 0x000fe20000300000 */
.L_x_1413:
[----:B------:R-:W2:Y:S02]  /*c010*/  S2R R4, SR_TID.X ;  /* 0x0000000000047919 */ /* 0x000ea40000002100 */
[----:B--2---:R-:W-:-:S04]  /*c020*/  LOP3.LUT R4, R4, 0x7f, RZ, 0xc0, !PT ;  /* 0x0000007f04047812 */ /* 0x004fc800078ec0ff */
[----:B------:R-:W-:Y:S01]  /*c030*/  ISETP.NE.AND P1, PT, R4, RZ, PT ;  /* 0x000000ff0400720c */ /* 0x000fe20003f25270 */
[----:B-1----:R-:W-:-:S12]  /*c040*/  @P2 BRA `(.L_x_1414) ;  /* 0x0000000000082947 */ /* 0x002fd80003800000 */
[----:B------:R-:W1:Y:S02]  /*c050*/  SYNCS.PHASECHK.TRANS64.TRYWAIT P2, [R3+URZ+0x33430], R0 ;  /* 0x03343000030075a7 */ /* 0x000e64000804017f */
[----:B-1----:R-:W-:Y:S05]  /*c060*/  @!P2 BRA `(.L_x_1415) ;  /* 0x000001c000a0a947 */ /* 0x002fea0003800000 */
.L_x_1414:
[----:B------:R-:W-:Y:S05]  /*c070*/  WARPSYNC.ALL ;  /* 0x0000000000007948 */ /* 0x000fea0003800000 */
[----:B------:R-:W-:Y:S01]  /*c080*/  UIADD3 UR4, UR38, 0x24200, URZ ;  /* 0x0002420026047890 */ /* 0x000fe2000fffe03f */
[----:B------:R-:W-:Y:S01]  /*c090*/  WARPGROUP.ARRIVE ;  /* 0x00000000000079c5 */ /* 0x000fe20000000000 */
[----:B------:R-:W-:Y:S01]  /*c0a0*/  ULOP3.LUT UR28, UR56, 0x10000, URZ, 0xfc, !UPT ;  /* 0x00010000381c7892 */ /* 0x000fe2000f8efc3f */
[----:B-----5:R-:W-:Y:S01]  /*c0b0*/  IMAD.MOV.U32 R9, RZ, RZ, -0xa0 ;  /* 0xffffff60ff097424 */ /* 0x020fe200078e00ff */
[----:B------:R-:W-:Y:S01]  /*c0c0*/  USHF.R.U32.HI UR4, URZ, 0x4, UR4 ;  /* 0x000000043f047899 */ /* 0x000fe20008011604 */
[----:B01----:R-:W-:Y:S01]  /*c0d0*/  @!P1 VIADD R0, R3, 0x33440 ;  /* 0x0003344003009836 */ /* 0x003fe20000000000 */
[----:B------:R-:W-:Y:S01]  /*c0e0*/  UMOV UR25, 0x80000020 ;  /* 0x8000002000197882 */ /* 0x000fe20000000000 */
[----:B------:R-:W-:Y:S01]  /*c0f0*/  UMOV UR27, 0x80000020 ;  /* 0x80000020001b7882 */ /* 0x000fe20000000000 */
[----:B------:R-:W-:Y:S01]  /*c100*/  ULOP3.LUT UR4, UR4, 0x3fff, URZ, 0xc0, !UPT ;  /* 0x00003fff04047892 */ /* 0x000fe2000f8ec03f */
[----:B------:R-:W-:Y:S01]  /*c110*/  IMAD R9, R104, R9, 0xa0 ;  /* 0x000000a068097424 */ /* 0x000fe200078e0209 */
[----:B------:R-:W-:Y:S01]  /*c120*/  UMOV UR24, UR28 ;  /* 0x0000001c00187c82 */ /* 0x000fe20008000000 */
[----:B------:R-:W-:Y:S01]  /*c130*/  UMOV UR5, UR25 ;  /* 0x0000001900057c82 */ /* 0x000fe20008000000 */
[----:B------:R-:W-:Y:S01]  /*c140*/  ULOP3.LUT UR51, UR4, 0x10000, URZ, 0xfc, !UPT ;  /* 0x0001000004337892 */ /* 0x000fe2000f8efc3f */
[----:B------:R-:W-:Y:S01]  /*c150*/  IMAD.IADD R3, R22, 0x1, R9 ;  /* 0x0000000116037824 */ /* 0x000fe200078e0209 */
[----:B------:R-:W-:Y:S01]  /*c160*/  UMOV UR7, 0x80000020 ;  /* 0x8000002000077882 */ /* 0x000fe20000000000 */
[----:B------:R-:W-:Y:S01]  /*c170*/  UMOV UR4, UR24 ;  /* 0x0000001800047c82 */ /* 0x000fe20008000000 */
[----:B------:R-:W-:Y:S01]  /*c180*/  UIMAD UR30, UR54, 0x780, UR51 ;  /* 0x00000780361e78a4 */ /* 0x000fe2000f8e0233 */
[----:B------:R-:W-:Y:S01]  /*c190*/  @!P1 PRMT R0, RZ, 0x654, R0 ;  /* 0x00000654ff009816 */ /* 0x000fe20000000000 */
[----:B------:R-:W-:Y:S01]  /*c1a0*/  UMOV UR11, 0x80000020 ;  /* 0x80000020000b7882 */ /* 0x000fe20000000000 */
[----:B------:R-:W-:Y:S01]  /*c1b0*/  UMOV UR15, 0x80000020 ;  /* 0x80000020000f7882 */ /* 0x000fe20000000000 */
[----:B------:R-:W-:Y:S01]  /*c1c0*/  UIADD3 UR6, UR30, 0x80, URZ ;  /* 0x000000801e067890 */ /* 0x000fe2000fffe03f */
[--C-:B------:R-:W-:Y:S01]  /*c1d0*/  IADD3 R5, -R23, 0x1, R3.reuse ;  /* 0x0000000117057810 */ /* 0x100fe20007ffe103 */
[----:B------:R-:W-:Y:S01]  /*c1e0*/  UIADD3 UR8, UR30, 0x100, URZ ;  /* 0x000001001e087890 */ /* 0x000fe2000fffe03f */
[C---:B------:R-:W-:Y:S01]  /*c1f0*/  IMAD R6, R222.reuse, -0x2, R3 ;  /* 0xfffffffede067824 */ /* 0x040fe200078e0203 */
        /* <DEDUP_REMOVED lines=9> */
[----:B------:R-:W-:Y:S02]  /*c290*/  UIADD3 UR13, UR30, 0x182, URZ ;  /* 0x000001821e0d7890 */ /* 0x000fe4000fffe03f */
[----:B------:R-:W-:Y:S02]  /*c2a0*/  UIADD3 UR14, UR30, 0x202, URZ ;  /* 0x000002021e0e7890 */ /* 0x000fe4000fffe03f */
[----:B------:R-:W-:Y:S01]  /*c2b0*/  UIADD3 UR18, UR30, 0x382, URZ ;  /* 0x000003821e127890 */ /* 0x000fe2000fffe03f */
[----:B------:R-:W-:Y:S01]  /*c2c0*/  UMOV UR19, 0x80000020 ;  /* 0x8000002000137882 */ /* 0x000fe20000000000 */
[----:B------:R-:W-:Y:S01]  /*c2d0*/  UIADD3 UR22, UR30, 0x600, URZ ;  /* 0x000006001e167890 */ /* 0x000fe2000fffe03f */
[----:B------:R-:W-:Y:S01]  /*c2e0*/  UMOV UR23, 0x80000020 ;  /* 0x8000002000177882 */ /* 0x000fe20000000000 */
[----:B------:R-:W-:Y:S01]  /*c2f0*/  UMOV UR31, 0x80000020 ;  /* 0x80000020001f7882 */ /* 0x000fe20000000000 */
[----:B------:R-:W-:Y:S01]  /*c300*/  ULDC UR56, c[0x0][0x9dc] ;  /* 0x0002770000387ab9 */ /* 0x000fe20000000800 */
        /* <DEDUP_REMOVED lines=15> */
[----:B----4-:R-:W-:-:S06]  /*c400*/  WARPGROUP.ARRIVE ;  /* 0x00000000000079c5 */ /* 0x010fcc0000000000 */
        /* <DEDUP_REMOVED lines=151> */
[----:B------:R-:W-:-:S06]  /*cd80*/  UISETP.GE.AND UP0, UPT, UR7, 0x1, UPT ;  /* 0x000000010700788c */ /* 0x000fcc000bf06270 */
[----:B------:R-:W-:Y:S01]  /*cd90*/  PLOP3.LUT P2, PT, PT, PT, UP0, 0x40, 0x0 ;  /* 0x000000000000781c */ /* 0x000fe20003f4e808 */
[----:B------:R-:W-:Y:S02]  /*cda0*/  WARPGROUP.DEPBAR.LE gsb0, 0x0 ;  /* 0x00008000000079c5 */ /* 0x000fe40000010000 */
[----:B------:R-:W-:-:S06]  /*cdb0*/  WARPGROUP.ARRIVE ;  /* 0x00000000000079c5 */ /* 0x000fcc0000000000 */
[----:B------:R-:W-:Y:S03]  /*cdc0*/  QGMMA.64x32x32.F32.E4M3.E4M3 R24, gdesc[UR20], R24, gsb0 ;  /* 0x00600000141879f3 */ /* 0x000fe60008000818 */
[----:B------:R-:W-:Y:S02]  /*cdd0*/  WARPGROUP.DEPBAR.LE gsb0, 0x0 ;  /* 0x00008000000079c5 */ /* 0x000fe40000010000 */
[----:B------:R0:W-:Y:S02]  /*cde0*/  @!P1 SYNCS.ARRIVE.TRANS64.RED.A1T0 RZ, [R0+URZ], RZ ;  /* 0x000000ff00ff99a7 */ /* 0x0001e4000810043f */
[----:B0-----:R-:W-:Y:S02]  /*cdf0*/  IMAD R0, R222, -0x2, R5 ;  /* 0xfffffffede007824 */ /* 0x001fe400078e0205 */
[----:B------:R-:W-:Y:S02]  /*ce00*/  IMAD R5, R225, 0x80, R229 ;  /* 0x00000080e1057824 */ /* 0x000fe400078e02e5 */
[----:B------:R-:W-:-:S02]  /*ce10*/  VIADD R11, R0, UR6 ;  /* 0x00000006000b7c36 */ /* 0x000fc40008000000 */
        /* <DEDUP_REMOVED lines=16> */
.L_x_1418:
[----:B------:R-:W-:-:S06]  /*cf20*/  UISETP.NE.AND UP1, UPT, UR7, 0x1, UPT ;  /* 0x000000010700788c */ /* 0x000fcc000bf25270 */
[----:B------:R-:W-:-:S05]  /*cf30*/  PLOP3.LUT P2, PT, PT, PT, UP1, 0x80, 0x0 ;  /* 0x000000000000781c */ /* 0x000fca0003f4f018 */
[----:B------:R-:W-:-:S08]  /*cf40*/  @UP1 ULDC.64 UR10, c[0x0][0x9e8] ;  /* 0x00027a00000a1ab9 */ /* 0x000fd00000000a00 */
[----:B------:R-:W-:-:S05]  /*cf50*/  @P2 IMAD.HI.U32 R7, R4, UR10, RZ ;  /* 0x0000000a04072c27 */ /* 0x000fca000f8e00ff */
[----:B------:R-:W-:-:S07]  /*cf60*/  @P2 SHF.R.U32.HI R4, RZ, UR11, R7 ;  /* 0x0000000bff042c19 */ /* 0x000fce0008011607 */
.L_x_1419:
[----:B------:R-:W-:Y:S05]  /*cf70*/  BSYNC B0 ;  /* 0x0000000000007941 */ /* 0x000fea0003800000 */
.L_x_1417:
[----:B------:R-:W-:-:S05]  /*cf80*/  IMAD R4, R4, UR7, R13 ;  /* 0x0000000704047c24 */ /* 0x000fca000f8e020d */
[----:B------:R-:W-:Y:S02]  /*cf90*/  VIMNMX R3, R3, R4, !PT ;  /* 0x0000000403037248 */ /* 0x000fe40007fe0100 */
[----:B------:R-:W-:-:S07]  /*cfa0*/  VIADDMNMX R0, R4, UR7, R0, PT ;  /* 0x0000000704007c46 */ /* 0x000fce000b800100 */
.L_x_1416:
[C---:B------:R-:W-:Y:S02]  /*cfb0*/  ISETP.GE.AND P2, PT, R9.reuse, 0x9, PT ;  /* 0x000000090900780c */ /* 0x040fe40003f46270 */
[----:B------:R-:W-:Y:S02]  /*cfc0*/  ISETP.GE.AND P3, PT, R9, 0x2, PT ;  /* 0x000000020900780c */ /* 0x000fe40003f66270 */
[----:B------:R-:W-:Y:S02]  /*cfd0*/  P2R R14, PR, RZ, 0x4 ;  /* 0x00000004ff0e7803 */ /* 0x000fe40000000000 */
[----:B------:R-:W-:Y:S02]  /*cfe0*/  ISETP.GT.AND P2, PT, R3, 0x8, !P2 ;  /* 0x000000080300780c */ /* 0x000fe40005744270 */
[----:B------:R-:W-:Y:S02]  /*cff0*/  P2R R12, PR, RZ, 0x8 ;  /* 0x00000008ff0c7803 */ /* 0x000fe40000000000 */
[----:B------:R-:W-:-:S02]  /*d000*/  ISETP.LT.OR P2, PT, R0, 0x9, P2 ;  /* 0x000000090000780c */ /* 0x000fc40001741670 */
[----:B------:R-:W-:Y:S02]  /*d010*/  ISETP.GT.AND P3, PT, R3, 0x1, !P3 ;  /* 0x000000010300780c */ /* 0x000fe40005f64270 */
[----:B------:R-:W-:Y:S02]  /*d020*/  ISETP.GE.AND P4, PT, R9, 0xa, PT ;  /* 0x0000000a0900780c */ /* 0x000fe40003f86270 */
[----:B------:R-:W-:Y:S02]  /*d030*/  FSEL R92, R92, -INF , !P2 ;  /* 0xff8000005c5c7808 */ /* 0x000fe40005000000 */
[----:B------:R-:W-:Y:S02]  /*d040*/  ISETP.LT.OR P3, PT, R0, 0x2, P3 ;  /* 0x000000020000780c */ /* 0x000fe40001f61670 */
[----:B------:R-:W-:Y:S02]  /*d050*/  ISETP.GT.AND P2, PT, R3, 0x9, !P4 ;  /* 0x000000090300780c */ /* 0x000fe40006744270 */
[----:B------:R-:W-:-:S02]  /*d060*/  FSEL R89, R89, -INF , !P3 ;  /* 0xff80000059597808 */ /* 0x000fc40005800000 */
[C---:B------:R-:W-:Y:S02]  /*d070*/  ISETP.LT.OR P2, PT, R0.reuse, 0xa, P2 ;  /* 0x0000000a0000780c */ /* 0x040fe40001741670 */
[----:B------:R-:W-:Y:S02]  /*d080*/  ISETP.GE.AND P3, PT, R9, 0x11, PT ;  /* 0x000000110900780c */ /* 0x000fe40003f66270 */
[----:B------:R-:W-:Y:S02]  /*d090*/  FSEL R93, R93, -INF , !P2 ;  /* 0xff8000005d5d7808 */ /* 0x000fe40005000000 */
[----:B------:R-:W-:Y:S02]  /*d0a0*/  ISETP.GT.AND P2, PT, R3, 0x10, !P3 ;  /* 0x000000100300780c */ /* 0x000fe40005f44270 */
[----:B------:R-:W-:Y:S02]  /*d0b0*/  P2R R19, PR, RZ, 0x8 ;  /* 0x00000008ff137803 */ /* 0x000fe40000000000 */
        /* <DEDUP_REMOVED lines=23> */
[----:B------:R-:W-:Y:S02]  /*d230*/  IADD3 R4, R8, 0x8, R5 ;  /* 0x0000000808047810 */ /* 0x000fe40007ffe005 */
        /* <DEDUP_REMOVED lines=174> */
.L_x_1422:
[----:B------:R-:W-:-:S06]  /*dd20*/  UISETP.NE.AND UP1, UPT, UR7, 0x1, UPT ;  /* 0x000000010700788c */ /* 0x000fcc000bf25270 */
[----:B------:R-:W-:-:S05]  /*dd30*/  PLOP3.LUT P6, PT, PT, PT, UP1, 0x80, 0x0 ;  /* 0x000000000000781c */ /* 0x000fca0003fcf018 */
[----:B------:R-:W-:-:S08]  /*dd40*/  @UP1 ULDC.64 UR10, c[0x0][0x9e8] ;  /* 0x00027a00000a1ab9 */ /* 0x000fd00000000a00 */
[----:B------:R-:W-:Y:S01]  /*dd50*/  @P6 IMAD.HI.U32 R3, R6, UR10, RZ ;  /* 0x0000000a06036c27 */ /* 0x000fe2000f8e00ff */
[----:B------:R-:W-:-:S13]  /*dd60*/  PLOP3.LUT P6, PT, PT, PT, UP1, 0x80, 0x0 ;  /* 0x000000000000781c */ /* 0x000fda0003fcf018 */
[----:B------:R-:W-:-:S07]  /*dd70*/  @P6 SHF.R.U32.HI R6, RZ, UR11, R3 ;  /* 0x0000000bff066c19 */ /* 0x000fce0008011603 */
.L_x_1423:
[----:B------:R-:W-:Y:S05]  /*dd80*/  BSYNC B0 ;  /* 0x0000000000007941 */ /* 0x000fea0003800000 */
.L_x_1421:
[----:B------:R-:W-:-:S05]  /*dd90*/  IMAD R3, R6, UR7, R13 ;  /* 0x0000000706037c24 */ /* 0x000fca000f8e020d */
[----:B------:R-:W-:Y:S02]  /*dda0*/  VIMNMX R4, R4, R3, !PT ;  /* 0x0000000304047248 */ /* 0x000fe40007fe0100 */
[----:B------:R-:W-:-:S07]  /*ddb0*/  VIADDMNMX R0, R3, UR7, R0, PT ;  /* 0x0000000703007c46 */ /* 0x000fce000b800100 */
.L_x_1420:
[----:B------:R-:W-:Y:S02]  /*ddc0*/  ISETP.GT.AND P2, PT, R4, 0x20, !P2 ;  /* 0x000000200400780c */ /* 0x000fe40005744270 */
[----:B------:R-:W-:Y:S02]  /*ddd0*/  ISETP.NE.AND P6, PT, R107, RZ, PT ;  /* 0x000000ff6b00720c */ /* 0x000fe40003fc5270 */
[----:B------:R-:W-:Y:S02]  /*dde0*/  ISETP.LT.OR P2, PT, R0, 0x21, P2 ;  /* 0x000000210000780c */ /* 0x000fe40001741670 */
[----:B------:R-:W-:Y:S02]  /*ddf0*/  FMNMX.FTZ R3, R7, R89, !PT ;  /* 0x0000005907037209 */ /* 0x000fe40007810000 */
[----:B------:R-:W-:Y:S02]  /*de00*/  FSEL R74, R74, -INF , !P2 ;  /* 0xff8000004a4a7808 */ /* 0x000fe40005000000 */
[----:B------:R-:W-:-:S02]  /*de10*/  ISETP.GT.AND P2, PT, R4, 0x21, !P6 ;  /* 0x000000210400780c */ /* 0x000fc40007744270 */
[----:B------:R-:W-:Y:S02]  /*de20*/  ISETP.NE.AND P6, PT, R118, RZ, PT ;  /* 0x000000ff7600720c */ /* 0x000fe40003fc5270 */
        /* <DEDUP_REMOVED lines=73> */
[----:B------:R-:W-:Y:S02]  /*e2c0*/  ISETP.GT.AND P2, PT, R4, 0x50, !P6 ;  /* 0x000000500400780c */ /* 0x000fe40007744270 */
[----:B------:R-:W-:Y:S02]  /*e2d0*/  ISETP.NE.AND P6, PT, R129, RZ, PT ;  /* 0x000000ff8100720c */ /* 0x000fe40003fc5270 */
        /* <DEDUP_REMOVED lines=17> */
[----:B------:R-:W-:Y:S01]  /*e3f0*/  ISETP.NE.AND P2, PT, R121, RZ, PT ;  /* 0x000000ff7900720c */ /* 0x000fe20003f45270 */
[----:B------:R-:W0:Y:S01]  /*e400*/  SHFL.BFLY PT, R3, R6, 0x2, 0x1f ;  /* 0x0c401f0006037f89 */ /* 0x000e2200000e0000 */
[C---:B------:R-:W-:Y:S02]  /*e410*/  ISETP.GT.AND P3, PT, R4.reuse, 0x90, !P3 ;  /* 0x000000900400780c */ /* 0x040fe40005f64270 */
[----:B------:R-:W-:-:S02]  /*e420*/  ISETP.GT.AND P2, PT, R4, 0x59, !P2 ;  /* 0x000000590400780c */ /* 0x000fc40005744270 */
[----:B------:R-:W-:Y:S02]  /*e430*/  ISETP.GT.AND P4, PT, R4, 0x91, !P4 ;  /* 0x000000910400780c */ /* 0x000fe40006784270 */
[----:B------:R-:W-:Y:S02]  /*e440*/  ISETP.LT.OR P2, PT, R0, 0x5a, P2 ;  /* 0x0000005a0000780c */ /* 0x000fe40001741670 */
[----:B------:R-:W-:Y:S02]  /*e450*/  ISETP.GT.AND P5, PT, R4, 0x98, !P5 ;  /* 0x000000980400780c */ /* 0x000fe40006fa4270 */
[----:B------:R-:W-:Y:S02]  /*e460*/  FSEL R71, R71, -INF , !P2 ;  /* 0xff80000047477808 */ /* 0x000fe40005000000 */
[----:B------:R-:W-:Y:S02]  /*e470*/  ISETP.NE.AND P2, PT, R122, RZ, PT ;  /* 0x000000ff7a00720c */ /* 0x000fe40003f45270 */
[----:B------:R-:W-:-:S02]  /*e480*/  ISETP.LT.OR P3, PT, R0, 0x91, P3 ;  /* 0x000000910000780c */ /* 0x000fc40001f61670 */
[----:B------:R-:W-:Y:S02]  /*e490*/  ISETP.GT.AND P2, PT, R4, 0x60, !P2 ;  /* 0x000000600400780c */ /* 0x000fe40005744270 */
[C---:B------:R-:W-:Y:S02]  /*e4a0*/  ISETP.LT.OR P4, PT, R0.reuse, 0x92, P4 ;  /* 0x000000920000780c */ /* 0x040fe40002781670 */
[----:B------:R-:W-:Y:S02]  /*e4b0*/  ISETP.LT.OR P2, PT, R0, 0x61, P2 ;  /* 0x000000610000780c */ /* 0x000fe40001741670 */
[----:B------:R-:W-:Y:S02]  /*e4c0*/  FSEL R34, R34, -INF , !P3 ;  /* 0xff80000022227808 */ /* 0x000fe40005800000 */
[----:B------:R-:W-:Y:S02]  /*e4d0*/  FSEL R42, R42, -INF , !P2 ;  /* 0xff8000002a2a7808 */ /* 0x000fe40005000000 */
[----:B------:R-:W-:-:S02]  /*e4e0*/  ISETP.NE.AND P2, PT, R123, RZ, PT ;  /* 0x000000ff7b00720c */ /* 0x000fc40003f45270 */
[----:B0-----:R-:W-:Y:S02]  /*e4f0*/  FMNMX.FTZ R8, R6, R3, !PT ;  /* 0x0000000306087209 */ /* 0x001fe40007810000 */
[----:B------:R-:W-:Y:S02]  /*e500*/  ISETP.GT.AND P2, PT, R4, 0x61, !P2 ;  /* 0x000000610400780c */ /* 0x000fe40005744270 */
[C---:B------:R-:W-:Y:S01]  /*e510*/  ISETP.LT.OR P5, PT, R0.reuse, 0x99, P5 ;  /* 0x000000990000780c */ /* 0x040fe20002fa1670 */
[----:B------:R-:W0:Y:S01]  /*e520*/  SHFL.BFLY PT, R3, R8, 0x1, 0x1f ;  /* 0x0c201f0008037f89 */ /* 0x000e2200000e0000 */
[----:B------:R-:W-:Y:S02]  /*e530*/  ISETP.LT.OR P2, PT, R0, 0x62, P2 ;  /* 0x000000620000780c */ /* 0x000fe40001741670 */
[----:B------:R-:W-:Y:S02]  /*e540*/  FSEL R35, R35, -INF , !P4 ;  /* 0xff80000023237808 */ /* 0x000fe40006000000 */
[----:B------:R-:W-:-:S02]  /*e550*/  FSEL R43, R43, -INF , !P2 ;  /* 0xff8000002b2b7808 */ /* 0x000fc40005000000 */
[----:B------:R-:W-:Y:S02]  /*e560*/  ISETP.NE.AND P2, PT, R124, RZ, PT ;  /* 0x000000ff7c00720c */ /* 0x000fe40003f45270 */
[----:B------:R-:W-:Y:S02]  /*e570*/  FSEL R38, R38, -INF , !P5 ;  /* 0xff80000026267808 */ /* 0x000fe40006800000 */
[----:B------:R-:W-:Y:S02]  /*e580*/  ISETP.GT.AND P2, PT, R4, 0x68, !P2 ;  /* 0x000000680400780c */ /* 0x000fe40005744270 */
[----:B------:R-:W-:Y:S02]  /*e590*/  R2UR UR10, R105 ;  /* 0x00000000690a72ca */ /* 0x000fe400000e0000 */
[----:B------:R-:W-:-:S04]  /*e5a0*/  ISETP.LT.OR P2, PT, R0, 0x69, P2 ;  /* 0x000000690000780c */ /* 0x000fc80001741670 */
[----:B------:R-:W-:Y:S02]  /*e5b0*/  FSEL R46, R46, -INF , !P2 ;  /* 0xff8000002e2e7808 */ /* 0x000fe40005000000 */
[----:B------:R-:W-:Y:S02]  /*e5c0*/  ISETP.NE.AND P2, PT, R125, RZ, PT ;  /* 0x000000ff7d00720c */ /* 0x000fe40003f45270 */
[----:B0-----:R-:W-:Y:S02]  /*e5d0*/  FMNMX.FTZ R3, R8, R3, !PT ;  /* 0x0000000308037209 */ /* 0x001fe40007810000 */
[----:B------:R-:W-:Y:S01]  /*e5e0*/  ISETP.GT.AND P2, PT, R4, 0x69, !P2 ;  /* 0x000000690400780c */ /* 0x000fe20005744270 */
[----:B------:R-:W-:-:S03]  /*e5f0*/  UIADD3 UR6, UR10, UR6, URZ ;  /* 0x000000060a067290 */ /* 0x000fc6000fffe03f */
        /* <DEDUP_REMOVED lines=14> */
[----:B------:R-:W-:Y:S02]  /*e6e0*/  ISETP.GT.AND P2, PT, R4, 0x79, !P6 ;  /* 0x000000790400780c */ /* 0x000fe40007744270 */
[----:B------:R-:W-:Y:S02]  /*e6f0*/  ISETP.NE.AND P6, PT, R132, RZ, PT ;  /* 0x000000ff8400720c */ /* 0x000fe40003fc5270 */
        /* <DEDUP_REMOVED lines=18> */
[----:B------:R-:W-:Y:S01]  /*e820*/  ISETP.NE.AND P2, PT, R20, RZ, PT ;  /* 0x000000ff1400720c */ /* 0x000fe20003f45270 */
[----:B------:R-:W-:-:S03]  /*e830*/  IMAD.U32 R20, RZ, RZ, UR40 ;  /* 0x00000028ff147e24 */ /* 0x000fc6000f8e00ff */
[----:B------:R-:W-:Y:S01]  /*e840*/  ISETP.GT.AND P2, PT, R4, 0x11, !P2 ;  /* 0x000000110400780c */ /* 0x000fe20005744270 */
[----:B------:R-:W-:-:S03]  /*e850*/  FFMA.FTZ R20, R3, R20, -8 ;  /* 0xc100000003147423 */ /* 0x000fc60000010014 */
        /* <DEDUP_REMOVED lines=14> */
[----:B------:R-:W-:Y:S02]  /*e940*/  ISETP.NE.AND P2, PT, R130, RZ, PT ;  /* 0x000000ff8200720c */ /* 0x000fe40003f45270 */
[----:B------:R-:W-:Y:S02]  /*e950*/  FMNMX.FTZ R15, R90, R91, !PT ;  /* 0x0000005b5a0f7209 */ /* 0x000fe40007810000 */
        /* <DEDUP_REMOVED lines=11> */
[----:B------:R-:W-:-:S04]  /*ea10*/  FSETP.NEU.FTZ.AND P2, PT, R3, -INF , PT ;  /* 0xff8000000300780b */ /* 0x000fc80003f5d000 */
[----:B------:R-:W-:Y:S02]  /*ea20*/  FSEL R20, R20, RZ, P2 ;  /* 0x000000ff14147208 */ /* 0x000fe40001000000 */
[----:B------:R-:W-:Y:S02]  /*ea30*/  ISETP.GT.AND P2, PT, R4, 0x89, !P6 ;  /* 0x000000890400780c */ /* 0x000fe40007744270 */
[----:B------:R-:W-:Y:S01]  /*ea40*/  ISETP.NE.AND P6, PT, R9, RZ, PT ;  /* 0x000000ff0900720c */ /* 0x000fe20003fc5270 */
        /* <DEDUP_REMOVED lines=8> */
[----:B------:R-:W-:Y:S01]  /*ead0*/  ISETP.LT.OR P2, PT, R0, 0x8a, P2 ;  /* 0x0000008a0000780c */ /* 0x000fe20001741670 */
[--C-:B------:R-:W-:Y:S01]  /*eae0*/  FFMA.FTZ R8, R92, UR40, -R20.reuse ;  /* 0x000000285c087c23 */ /* 0x100fe20008010814 */
[----:B------:R-:W-:Y:S01]  /*eaf0*/  FMNMX.FTZ R72, R98, R15, !PT ;  /* 0x0000000f62487209 */ /* 0x000fe20007810000 */
[----:B------:R-:W-:Y:S01]  /*eb00*/  MUFU.EX2 R6, R6 ;  /* 0x0000000600067308 */ /* 0x000fe20000000800 */
[----:B------:R-:W-:Y:S01]  /*eb10*/  FSEL R31, R31, -INF , !P2 ;  /* 0xff8000001f1f7808 */ /* 0x000fe20005000000 */
[--C-:B------:R-:W-:Y:S01]  /*eb20*/  FFMA.FTZ R9, R93, UR40, -R20.reuse ;  /* 0x000000285d097c23 */ /* 0x100fe20008010814 */
[----:B------:R-:W-:Y:S01]  /*eb30*/  FMNMX.FTZ R19, R99, R72, !PT ;  /* 0x0000004863137209 */ /* 0x000fe20007810000 */
[--C-:B------:R-:W-:Y:S01]  /*eb40*/  FFMA.FTZ R10, R96, UR40, -R20.reuse ;  /* 0x00000028600a7c23 */ /* 0x100fe20008010814 */
[----:B------:R-:W-:Y:S01]  /*eb50*/  ISETP.GT.AND P2, PT, R4, 0x99, !P6 ;  /* 0x000000990400780c */ /* 0x000fe20007744270 */
[--C-:B------:R-:W-:Y:S01]  /*eb60*/  FFMA.FTZ R11, R97, UR40, -R20.reuse ;  /* 0x00000028610b7c23 */ /* 0x100fe20008010814 */
        /* <DEDUP_REMOVED lines=9> */
[----:B------:R-:W1:Y:S01]  /*ec00*/  MUFU.EX2 R7, R7 ;  /* 0x0000000700077308 */ /* 0x000e620000000800 */
[----:B------:R-:W-:-:S01]  /*ec10*/  FFMA.FTZ R56, R56, UR40, -R20 ;  /* 0x0000002838387c23 */ /* 0x000fc20008010814 */
[--C-:B------:R-:W-:Y:S01]  /*ec20*/  FFMA.FTZ R57, R57, UR40, -R20.reuse ;  /* 0x0000002839397c23 */ /* 0x100fe20008010814 */
[----:B------:R-:W-:Y:S01]  /*ec30*/  FMNMX.FTZ R21, R75, R76, !PT ;  /* 0x0000004c4b157209 */ /* 0x000fe20007810000 */
[--C-:B------:R-:W-:Y:S01]  /*ec40*/  FFMA.FTZ R60, R60, UR40, -R20.reuse ;  /* 0x000000283c3c7c23 */ /* 0x100fe20008010814 */
[----:B------:R-:W-:-:S01]  /*ec50*/  FFMA.FTZ R61, R61, UR40, -R20 ;  /* 0x000000283d3d7c23 */ /* 0x000fc20008010814 */
[--C-:B------:R-:W-:Y:S01]  /*ec60*/  FFMA.FTZ R64, R64, UR40, -R20.reuse ;  /* 0x0000002840407c23 */ /* 0x100fe20008010814 */
[----:B------:R-:W-:Y:S01]  /*ec70*/  FMNMX.FTZ R76, R78, R21, !PT ;  /* 0x000000154e4c7209 */ /* 0x000fe20007810000 */
[----:B------:R-:W2:Y:S01]  /*ec80*/  MUFU.EX2 R8, R8 ;  /* 0x0000000800087308 */ /* 0x000ea20000000800 */
[----:B------:R-:W-:-:S01]  /*ec90*/  FFMA.FTZ R65, R65, UR40, -R20 ;  /* 0x0000002841417c23 */ /* 0x000fc20008010814 */
[--C-:B------:R-:W-:Y:S01]  /*eca0*/  FFMA.FTZ R68, R68, UR40, -R20.reuse ;  /* 0x0000002844447c23 */ /* 0x100fe20008010814 */
[----:B0-----:R-:W-:Y:S01]  /*ecb0*/  FMNMX.FTZ R73, R79, R76, !PT ;  /* 0x0000004c4f497209 */ /* 0x001fe20007810000 */
        /* <DEDUP_REMOVED lines=16> */
[----:B------:R-:W-:-:S03]  /*edc0*/  FFMA.FTZ R80, R85, UR40, -R20 ;  /* 0x0000002855507c23 */ /* 0x000fc60008010814 */
[----:B------:R-:W-:Y:S02]  /*edd0*/  FMNMX.FTZ R84, R58, R77, !PT ;  /* 0x0000004d3a547209 */ /* 0x000fe40007810000 */
[----:B------:R-:W3:Y:S02]  /*ede0*/  MUFU.EX2 R9, R9 ;  /* 0x0000000900097308 */ /* 0x000ee40000000800 */
[----:B------:R-:W-:-:S04]  /*edf0*/  FMNMX.FTZ R77, R59, R84, !PT ;  /* 0x000000543b4d7209 */ /* 0x000fc80007810000 */
[----:B------:R-:W-:Y:S02]  /*ee00*/  FMNMX.FTZ R84, R62, R77, !PT ;  /* 0x0000004d3e547209 */ /* 0x000fe40007810000 */
[----:B------:R-:W4:Y:S02]  /*ee10*/  MUFU.EX2 R10, R10 ;  /* 0x0000000a000a7308 */ /* 0x000f240000000800 */
[----:B------:R-:W-:-:S04]  /*ee20*/  FMNMX.FTZ R77, R63, R84, !PT ;  /* 0x000000543f4d7209 */ /* 0x000fc80007810000 */
[----:B------:R-:W-:Y:S02]  /*ee30*/  FMNMX.FTZ R84, R66, R77, !PT ;  /* 0x0000004d42547209 */ /* 0x000fe40007810000 */
[----:B------:R-:W-:Y:S02]  /*ee40*/  MUFU.EX2 R19, R88 ;  /* 0x0000005800137308 */ /* 0x000fe40000000800 */
[----:B------:R-:W-:-:S04]  /*ee50*/  FMNMX.FTZ R77, R67, R84, !PT ;  /* 0x00000054434d7209 */ /* 0x000fc80007810000 */
[----:B------:R-:W-:Y:S02]  /*ee60*/  FMNMX.FTZ R84, R70, R77, !PT ;  /* 0x0000004d46547209 */ /* 0x000fe40007810000 */
[----:B------:R-:W5:Y:S02]  /*ee70*/  MUFU.EX2 R11, R11 ;  /* 0x0000000b000b7308 */ /* 0x000f640000000800 */
        /* <DEDUP_REMOVED lines=15> */
[----:B------:R-:W-:Y:S01]  /*ef70*/  FMNMX.FTZ R77, R27, R84, !PT ;  /* 0x000000541b4d7209 */ /* 0x000fe20007810000 */
[----:B------:R-:W-:-:S03]  /*ef80*/  FFMA.FTZ R84, R40, UR40, -R20 ;  /* 0x0000002828547c23 */ /* 0x000fc60008010814 */
[----:B------:R-:W-:Y:S02]  /*ef90*/  FMNMX.FTZ R4, R30, R77, !PT ;  /* 0x0000004d1e047209 */ /* 0x000fe40007810000 */
[----:B------:R1:W-:Y:S02]  /*efa0*/  MUFU.EX2 R77, R84 ;  /* 0x00000054004d7308 */ /* 0x0003e40000000800 */
[----:B0-----:R-:W-:Y:S01]  /*efb0*/  FMNMX.FTZ R81, R31, R4, !PT ;  /* 0x000000041f517209 */ /* 0x001fe20007810000 */
[----:B------:R-:W-:-:S03]  /*efc0*/  FFMA.FTZ R4, R41, UR40, -R20 ;  /* 0x0000002829047c23 */ /* 0x000fc60008010814 */
[----:B------:R-:W-:Y:S02]  /*efd0*/  FMNMX.FTZ R40, R34, R81, !PT ;  /* 0x0000005122287209 */ /* 0x000fe40007810000 */
[----:B------:R-:W-:Y:S02]  /*efe0*/  MUFU.EX2 R76, R76 ;  /* 0x0000004c004c7308 */ /* 0x000fe40000000800 */
[----:B------:R-:W-:Y:S01]  /*eff0*/  FMNMX.FTZ R41, R35, R40, !PT ;  /* 0x0000002823297209 */ /* 0x000fe20007810000 */
[--C-:B------:R-:W-:Y:S01]  /*f000*/  FFMA.FTZ R40, R44, UR40, -R20.reuse ;  /* 0x000000282c287c23 */ /* 0x100fe20008010814 */
[----:B------:R-:W-:-:S01]  /*f010*/  FFMA.FTZ R44, R48, UR40, -R20 ;  /* 0x00000028302c7c23 */ /* 0x000fc20008010814 */
[--C-:B------:R-:W-:Y:S01]  /*f020*/  FFMA.FTZ R48, R52, UR40, -R20.reuse ;  /* 0x0000002834307c23 */ /* 0x100fe20008010814 */
[----:B------:R-:W-:Y:S01]  /*f030*/  FMNMX.FTZ R0, R38, R41, !PT ;  /* 0x0000002926007209 */ /* 0x000fe20007810000 */
[--C-:B------:R-:W-:Y:S01]  /*f040*/  FFMA.FTZ R41, R45, UR40, -R20.reuse ;  /* 0x000000282d297c23 */ /* 0x100fe20008010814 */
[----:B------:R-:W-:-:S01]  /*f050*/  FFMA.FTZ R45, R49, UR40, -R20 ;  /* 0x00000028312d7c23 */ /* 0x000fc20008010814 */
[----:B------:R-:W-:Y:S01]  /*f060*/  FFMA.FTZ R49, R53, UR40, -R20 ;  /* 0x0000002835317c23 */ /* 0x000fe20008010814 */
        /* <DEDUP_REMOVED lines=15> */
[----:B-1----:R-:W-:-:S06]  /*f160*/  FFMA.FTZ R84, R0, R53, -8 ;  /* 0xc100000000547423 */ /* 0x002fcc0000010035 */
[----:B------:R-:W-:Y:S01]  /*f170*/  MUFU.EX2 R69, R69 ;  /* 0x0000004500457308 */ /* 0x000fe20000000800 */
[----:B------:R-:W-:Y:S02]  /*f180*/  FSEL R84, R84, RZ, P2 ;  /* 0x000000ff54547208 */ /* 0x000fe40001000000 */
[----:B------:R-:W-:-:S03]  /*f190*/  PLOP3.LUT P2, PT, PT, PT, UP0, 0x40, 0x0 ;  /* 0x000000000000781c */ /* 0x000fc60003f4e808 */
        /* <DEDUP_REMOVED lines=10> */
[----:B------:R-:W-:Y:S01]  /*f240*/  FADD.FTZ R67, R6, R7 ;  /* 0x0000000706437221 */ /* 0x000fe20000010000 */
[----:B------:R-:W-:-:S01]  /*f250*/  FFMA.FTZ R78, R82, UR40, -R84 ;  /* 0x00000028524e7c23 */ /* 0x000fc20008010854 */
[--C-:B------:R-:W-:Y:S01]  /*f260*/  FFMA.FTZ R52, R98, UR40, -R84.reuse ;  /* 0x0000002862347c23 */ /* 0x100fe20008010854 */
[----:B------:R-:W-:-:S01]  /*f270*/  FFMA.FTZ R82, R62, UR40, -R84 ;  /* 0x000000283e527c23 */ /* 0x000fc20008010854 */
[----:B------:R-:W0:Y:S01]  /*f280*/  MUFU.EX2 R53, R53 ;  /* 0x0000003500357308 */ /* 0x000e220000000800 */
[----:B------:R-:W-:-:S01]  /*f290*/  FFMA.FTZ R62, R66, UR40, -R84 ;  /* 0x00000028423e7c23 */ /* 0x000fc20008010854 */
[----:B--2---:R-:W-:Y:S01]  /*f2a0*/  FADD.FTZ R66, R8, R67 ;  /* 0x0000004308427221 */ /* 0x004fe20000010000 */
[----:B------:R-:W-:-:S01]  /*f2b0*/  FFMA.FTZ R81, R99, UR40, -R84 ;  /* 0x0000002863517c23 */ /* 0x000fc20008010854 */
[--C-:B------:R-:W-:Y:S01]  /*f2c0*/  FFMA.FTZ R89, R102, UR40, -R84.reuse ;  /* 0x0000002866597c23 */ /* 0x100fe20008010854 */
[----:B------:R-:W-:-:S01]  /*f2d0*/  FFMA.FTZ R90, R103, UR40, -R84 ;  /* 0x00000028675a7c23 */ /* 0x000fc20008010854 */
[----:B---3--:R-:W-:Y:S01]  /*f2e0*/  FADD.FTZ R67, R9, R66 ;  /* 0x0000004209437221 */ /* 0x008fe20000010000 */
[----:B------:R-:W-:-:S01]  /*f2f0*/  FFMA.FTZ R74, R74, UR40, -R84 ;  /* 0x000000284a4a7c23 */ /* 0x000fc20008010854 */
[----:B------:R-:W1:Y:S01]  /*f300*/  MUFU.EX2 R85, R85 ;  /* 0x0000005500557308 */ /* 0x000e620000000800 */
[----:B------:R-:W-:-:S01]  /*f310*/  FFMA.FTZ R75, R75, UR40, -R84 ;  /* 0x000000284b4b7c23 */ /* 0x000fc20008010854 */
[----:B----4-:R-:W-:Y:S01]  /*f320*/  FADD.FTZ R94, R10, R67 ;  /* 0x000000430a5e7221 */ /* 0x010fe20000010000 */
[----:B------:R-:W-:-:S01]  /*f330*/  FFMA.FTZ R86, R86, UR40, -R84 ;  /* 0x0000002856567c23 */ /* 0x000fc20008010854 */
[--C-:B------:R-:W-:Y:S01]  /*f340*/  FFMA.FTZ R87, R87, UR40, -R84.reuse ;  /* 0x0000002857577c23 */ /* 0x100fe20008010854 */
[----:B------:R-:W-:-:S01]  /*f350*/  FFMA.FTZ R58, R58, UR40, -R84 ;  /* 0x000000283a3a7c23 */ /* 0x000fc20008010854 */
[----:B-----5:R-:W-:Y:S01]  /*f360*/  FADD.FTZ R93, R11, R94 ;  /* 0x0000005e0b5d7221 */ /* 0x020fe20000010000 */
        /* <DEDUP_REMOVED lines=11> */
[----:B------:R-:W-:Y:S01]  /*f420*/  FADD.FTZ R66, R12, R93 ;  /* 0x0000005d0c427221 */ /* 0x000fe20000010000 */
[----:B------:R-:W-:-:S01]  /*f430*/  FFMA.FTZ R50, R50, UR40, -R84 ;  /* 0x0000002832327c23 */ /* 0x000fc20008010854 */
[--C-:B------:R-:W-:Y:S01]  /*f440*/  FFMA.FTZ R51, R51, UR40, -R84.reuse ;  /* 0x0000002833337c23 */ /* 0x100fe20008010854 */
[----:B------:R-:W-:-:S01]  /*f450*/  FFMA.FTZ R54, R54, UR40, -R84 ;  /* 0x0000002836367c23 */ /* 0x000fc20008010854 */
[C---:B------:R-:W-:Y:S01]  /*f460*/  FADD.FTZ R93, R13.reuse, R66 ;  /* 0x000000420d5d7221 */ /* 0x040fe20000010000 */
[----:B------:R-:W-:Y:S01]  /*f470*/  F2FP.SATFINITE.E4M3.F32.PACK_AB_MERGE_C R13, R13, R12, RZ ;  /* 0x0000000c0d0d723e */ /* 0x000fe200048070ff */
[----:B------:R-:W1:Y:S01]  /*f480*/  MUFU.EX2 R81, R81 ;  /* 0x0000005100517308 */ /* 0x000e620000000800 */
[----:B--2---:R-:W-:-:S01]  /*f490*/  FADD.FTZ R67, R88, R67 ;  /* 0x0000004358437221 */ /* 0x004fc20000010000 */
[----:B------:R-:W-:Y:S01]  /*f4a0*/  FADD.FTZ R94, R14, R93 ;  /* 0x0000005d0e5e7221 */ /* 0x000fe20000010000 */
[----:B------:R-:W-:Y:S01]  /*f4b0*/  F2FP.SATFINITE.E4M3.F32.PACK_AB_MERGE_C R218, R11, R10, R13 ;  /* 0x0000000a0bda723e */ /* 0x000fe2000480700d */
[----:B------:R-:W-:Y:S01]  /*f4c0*/  FFMA.FTZ R55, R55, UR40, -R84 ;  /* 0x0000002837377c23 */ /* 0x000fe20008010854 */
[----:B------:R-:W-:Y:S01]  /*f4d0*/  F2FP.SATFINITE.E4M3.F32.PACK_AB_MERGE_C R10, R69, R68, RZ ;  /* 0x00000044450a723e */ /* 0x000fe200048070ff */
[----:B------:R-:W-:Y:S01]  /*f4e0*/  FADD.FTZ R94, R15, R94 ;  /* 0x0000005e0f5e7221 */ /* 0x000fe20000010000 */
[----:B------:R-:W-:-:S01]  /*f4f0*/  FFMA.FTZ R26, R26, UR40, -R84 ;  /* 0x000000281a1a7c23 */ /* 0x000fc20008010854 */
[----:B------:R-:W2:Y:S01]  /*f500*/  MUFU.EX2 R89, R89 ;  /* 0x0000005900597308 */ /* 0x000ea20000000800 */
[----:B0-----:R-:W-:-:S01]  /*f510*/  FADD.FTZ R66, R52, R67 ;  /* 0x0000004334427221 */ /* 0x001fc20000010000 */
[----:B------:R-:W-:Y:S01]  /*f520*/  FADD.FTZ R93, R19, R94 ;  /* 0x0000005e135d7221 */ /* 0x000fe20000010000 */
[----:B------:R-:W-:Y:S01]  /*f530*/  F2FP.SATFINITE.E4M3.F32.PACK_AB_MERGE_C R94, R9, R8, RZ ;  /* 0x00000008095e723e */ /* 0x000fe200048070ff */
[--C-:B------:R-:W-:Y:S01]  /*f540*/  FFMA.FTZ R27, R27, UR40, -R84.reuse ;  /* 0x000000281b1b7c23 */ /* 0x100fe20008010854 */
[----:B------:R-:W-:-:S01]  /*f550*/  FFMA.FTZ R30, R30, UR40, -R84 ;  /* 0x000000281e1e7c23 */ /* 0x000fc20008010854 */
[----:B------:R-:W-:Y:S01]  /*f560*/  FFMA.FTZ R31, R31, UR40, -R84 ;  /* 0x000000281f1f7c23 */ /* 0x000fe20008010854 */
[----:B------:R-:W-:Y:S01]  /*f570*/  F2FP.SATFINITE.E4M3.F32.PACK_AB_MERGE_C R216, R7, R6, R94 ;  /* 0x0000000607d8723e */ /* 0x000fe2000480705e */
[----:B------:R-:W0:Y:S01]  /*f580*/  MUFU.EX2 R90, R90 ;  /* 0x0000005a005a7308 */ /* 0x000e220000000800 */
[----:B-1----:R-:W-:-:S01]  /*f590*/  FADD.FTZ R66, R81, R66 ;  /* 0x0000004251427221 */ /* 0x002fc20000010000 */
[--C-:B------:R-:W-:Y:S01]  /*f5a0*/  FFMA.FTZ R34, R34, UR40, -R84.reuse ;  /* 0x0000002822227c23 */ /* 0x100fe20008010854 */
[----:B------:R-:W-:-:S01]  /*f5b0*/  FFMA.FTZ R35, R35, UR40, -R84 ;  /* 0x0000002823237c23 */ /* 0x000fc20008010854 */
[--C-:B------:R-:W-:Y:S01]  /*f5c0*/  FFMA.FTZ R38, R38, UR40, -R84.reuse ;  /* 0x0000002826267c23 */ /* 0x100fe20008010854 */
[----:B------:R-:W-:-:S01]  /*f5d0*/  FFMA.FTZ R39, R39, UR40, -R84 ;  /* 0x0000002827277c23 */ /* 0x000fc20008010854 */
[----:B------:R-:W-:-:S02]  /*f5e0*/  F2FP.SATFINITE.E4M3.F32.PACK_AB_MERGE_C R19, R72, R19, RZ ;  /* 0x000000134813723e */ /* 0x000fc400048070ff */
[----:B------:R-:W1:Y:S01]  /*f5f0*/  MUFU.EX2 R74, R74 ;  /* 0x0000004a004a7308 */ /* 0x000e620000000800 */
[----:B--2---:R-:W-:-:S01]  /*f600*/  FADD.FTZ R67, R89, R66 ;  /* 0x0000004259437221 */ /* 0x004fc20000010000 */
[----:B------:R-:W-:Y:S01]  /*f610*/  FADD.FTZ R66, R72, R93 ;  /* 0x0000005d48427221 */ /* 0x000fe20000010000 */
[----:B------:R-:W-:Y:S02]  /*f620*/  F2FP.SATFINITE.E4M3.F32.PACK_AB_MERGE_C R85, R88, R85, RZ ;  /* 0x000000555855723e */ /* 0x000fe400048070ff */
[----:B------:R-:W-:Y:S01]  /*f630*/  F2FP.SATFINITE.E4M3.F32.PACK_AB_MERGE_C R212, R15, R14, R19 ;  /* 0x0000000e0fd4723e */ /* 0x000fe20004807013 */
[----:B------:R-:W-:-:S01]  /*f640*/  FADD.FTZ R9, R21, R66 ;  /* 0x0000004215097221 */ /* 0x000fc20000010000 */
[----:B------:R-:W-:Y:S01]  /*f650*/  F2FP.SATFINITE.E4M3.F32.PACK_AB_MERGE_C R210, R65, R64, R10 ;  /* 0x0000004041d2723e */ /* 0x000fe2000480700a */
[----:B------:R-:W2:Y:S01]  /*f660*/  MUFU.EX2 R75, R75 ;  /* 0x0000004b004b7308 */ /* 0x000ea20000000800 */
[----:B0-----:R-:W-:-:S01]  /*f670*/  FADD.FTZ R67, R90, R67 ;  /* 0x000000435a437221 */ /* 0x001fc20000010000 */
[----:B------:R-:W-:Y:S01]  /*f680*/  FADD.FTZ R12, R76, R9 ;  /* 0x000000094c0c7221 */ /* 0x000fe20000010000 */
[----:B------:R-:W-:-:S02]  /*f690*/  F2FP.SATFINITE.E4M3.F32.PACK_AB_MERGE_C R89, R90, R89, RZ ;  /* 0x000000595a59723e */ /* 0x000fc400048070ff */
[----:B------:R-:W-:Y:S01]  /*f6a0*/  F2FP.SATFINITE.E4M3.F32.PACK_AB_MERGE_C R217, R53, R20, R85 ;  /* 0x0000001435d9723e */ /* 0x000fe20004807055 */
[----:B------:R-:W-:-:S01]  /*f6b0*/  FADD.FTZ R9, R73, R12 ;  /* 0x0000000c49097221 */ /* 0x000fc20000010000 */
[----:B------:R-:W-:Y:S01]  /*f6c0*/  F2FP.SATFINITE.E4M3.F32.PACK_AB_MERGE_C R73, R80, R73, RZ ;  /* 0x000000495049723e */ /* 0x000fe200048070ff */
[----:B------:R-:W0:Y:S01]  /*f6d0*/  MUFU.EX2 R91, R91 ;  /* 0x0000005b005b7308 */ /* 0x000e220000000800 */
[----:B-1----:R-:W-:-:S01]  /*f6e0*/  FADD.FTZ R8, R74, R67 ;  /* 0x000000434a087221 */ /* 0x002fc20000010000 */
[----:B------:R-:W-:Y:S01]  /*f6f0*/  FADD.FTZ R9, R80, R9 ;  /* 0x0000000950097221 */ /* 0x000fe20000010000 */
[----:B------:R-:W-:Y:S02]  /*f700*/  F2FP.SATFINITE.E4M3.F32.PACK_AB_MERGE_C R214, R76, R21, R73 ;  /* 0x000000154cd6723e */ /* 0x000fe40004807049 */
[----:B------:R-:W-:-:S03]  /*f710*/  F2FP.SATFINITE.E4M3.F32.PACK_AB_MERGE_C R219, R81, R52, R89 ;  /* 0x0000003451db723e */ /* 0x000fc60004807059 */
[----:B------:R-:W1:Y:S01]  /*f720*/  MUFU.EX2 R92, R92 ;  /* 0x0000005c005c7308 */ /* 0x000e620000000800 */
[----:B--2---:R-:W-:-:S07]  /*f730*/  FADD.FTZ R8, R75, R8 ;  /* 0x000000084b087221 */ /* 0x004fce0000010000 */
[----:B------:R-:W2:Y:S01]  /*f740*/  MUFU.EX2 R78, R78 ;  /* 0x0000004e004e7308 */ /* 0x000ea20000000800 */
[----:B0-----:R-:W-:-:S01]  /*f750*/  FADD.FTZ R7, R91, R8 ;  /* 0x000000085b077221 */ /* 0x001fc20000010000 */
[----:B------:R-:W-:-:S04]  /*f760*/  FADD.FTZ R8, R56, R9 ;  /* 0x0000000938087221 */ /* 0x000fc80000010000 */
[----:B------:R-:W-:Y:S02]  /*f770*/  FADD.FTZ R9, R57, R8 ;  /* 0x0000000839097221 */ /* 0x000fe40000010000 */
[----:B------:R-:W0:Y:S01]  /*f780*/  MUFU.EX2 R79, R79 ;  /* 0x0000004f004f7308 */ /* 0x000e220000000800 */
[----:B-1----:R-:W-:-:S01]  /*f790*/  FADD.FTZ R7, R92, R7 ;  /* 0x000000075c077221 */ /* 0x002fc20000010000 */
[----:B------:R-:W-:Y:S01]  /*f7a0*/  FADD.FTZ R8, R60, R9 ;  /* 0x000000093c087221 */ /* 0x000fe20000010000 */
[C---:B------:R-:W-:Y:S02]  /*f7b0*/  F2FP.SATFINITE.E4M3.F32.PACK_AB_MERGE_C R60, R61.reuse, R60, RZ ;  /* 0x0000003c3d3c723e */ /* 0x040fe400048070ff */
        /* <DEDUP_REMOVED lines=28> */
[----:B------:R-:W-:Y:S01]  /*f980*/  MUFU.EX2 R40, R40 ;  /* 0x0000002800287308 */ /* 0x000fe20000000800 */
[----:B-1----:R-:W-:-:S07]  /*f990*/  FADD.FTZ R6, R62, R7 ;  /* 0x000000073e067221 */ /* 0x002fce0000010000 */
[----:B------:R-:W0:Y:S01]  /*f9a0*/  MUFU.EX2 R41, R41 ;  /* 0x0000002900297308 */ /* 0x000e220000000800 */
[----:B--2---:R-:W-:-:S07]  /*f9b0*/  FADD.FTZ R7, R63, R6 ;  /* 0x000000063f077221 */ /* 0x004fce0000010000 */
[----:B------:R-:W1:Y:S08]  /*f9c0*/  MUFU.EX2 R70, R70 ;  /* 0x0000004600467308 */ /* 0x000e700000000800 */
[----:B------:R-:W2:Y:S01]  /*f9d0*/  MUFU.EX2 R4, R4 ;  /* 0x0000000400047308 */ /* 0x000ea20000000800 */
[----:B0-----:R-:W-:-:S07]  /*f9e0*/  F2FP.SATFINITE.E4M3.F32.PACK_AB_MERGE_C R8, R41, R40, RZ ;  /* 0x000000282908723e */ /* 0x001fce00048070ff */
[----:B------:R-:W0:Y:S01]  /*f9f0*/  MUFU.EX2 R71, R71 ;  /* 0x0000004700477308 */ /* 0x000e220000000800 */
[----:B-1----:R-:W-:-:S07]  /*fa00*/  FADD.FTZ R6, R70, R7 ;  /* 0x0000000746067221 */ /* 0x002fce0000010000 */
[----:B------:R-:W1:Y:S01]  /*fa10*/  MUFU.EX2 R42, R42 ;  /* 0x0000002a002a7308 */ /* 0x000e620000000800 */
[----:B--2---:R-:W-:Y:S01]  /*fa20*/  F2FP.SATFINITE.E4M3.F32.PACK_AB_MERGE_C R204, R4, R77, R8 ;  /* 0x0000004d04cc723e */ /* 0x004fe20004807008 */
[----:B------:R-:W-:-:S04]  /*fa30*/  FADD.FTZ R77, R77, R68 ;  /* 0x000000444d4d7221 */ /* 0x000fc80000010000 */
[----:B------:R-:W-:Y:S02]  /*fa40*/  FADD.FTZ R77, R4, R77 ;  /* 0x0000004d044d7221 */ /* 0x000fe40000010000 */
[----:B------:R-:W2:Y:S01]  /*fa50*/  MUFU.EX2 R43, R43 ;  /* 0x0000002b002b7308 */ /* 0x000ea20000000800 */
[----:B0-----:R-:W-:-:S01]  /*fa60*/  FADD.FTZ R7, R71, R6 ;  /* 0x0000000647077221 */ /* 0x001fc20000010000 */
[----:B------:R-:W-:Y:S01]  /*fa70*/  FADD.FTZ R40, R40, R77 ;  /* 0x0000004d28287221 */ /* 0x000fe20000010000 */
[----:B------:R-:W-:-:S03]  /*fa80*/  F2FP.SATFINITE.E4M3.F32.PACK_AB_MERGE_C R70, R71, R70, RZ ;  /* 0x000000464746723e */ /* 0x000fc600048070ff */
[----:B------:R-:W-:Y:S01]  /*fa90*/  FADD.FTZ R41, R41, R40 ;  /* 0x0000002829297221 */ /* 0x000fe20000010000 */
[----:B------:R-:W-:Y:S01]  /*faa0*/  F2FP.SATFINITE.E4M3.F32.PACK_AB_MERGE_C R211, R63, R62, R70 ;  /* 0x0000003e3fd3723e */ /* 0x000fe20004807046 */
[----:B------:R-:W0:Y:S01]  /*fab0*/  MUFU.EX2 R46, R46 ;  /* 0x0000002e002e7308 */ /* 0x000e220000000800 */
[----:B-1----:R-:W-:-:S07]  /*fac0*/  FADD.FTZ R4, R42, R7 ;  /* 0x000000072a047221 */ /* 0x002fce0000010000 */
        /* <DEDUP_REMOVED lines=8> */
[----:B0-----:R-:W-:-:S01]  /*fb50*/  FADD.FTZ R7, R47, R4 ;  /* 0x000000042f077221 */ /* 0x001fc20000010000 */
[----:B------:R-:W-:-:S04]  /*fb60*/  F2FP.SATFINITE.E4M3.F32.PACK_AB_MERGE_C R46, R47, R46, RZ ;  /* 0x0000002e2f2e723e */ /* 0x000fc800048070ff */
[----:B------:R-:W-:Y:S02]  /*fb70*/  F2FP.SATFINITE.E4M3.F32.PACK_AB_MERGE_C R205, R43, R42, R46 ;  /* 0x0000002a2bcd723e */ /* 0x000fe4000480702e */
        /* <DEDUP_REMOVED lines=47> */
[----:B------:R-:W-:-:S06]  /*fe70*/  FADD.FTZ R36, R36, R33 ;  /* 0x0000002124247221 */ /* 0x000fcc0000010000 */
[----:B------:R-:W0:Y:S01]  /*fe80*/  MUFU.EX2 R39, R39 ;  /* 0x0000002700277308 */ /* 0x000e220000000800 */
[----:B--2---:R-:W-:-:S04]  /*fe90*/  FADD.FTZ R7, R35, R4 ;  /* 0x0000000423077221 */ /* 0x004fc80000010000 */
[----:B-1----:R-:W-:Y:S01]  /*fea0*/  FADD.FTZ R6, R38, R7 ;  /* 0x0000000726067221 */ /* 0x002fe20000010000 */
[----:B------:R-:W-:-:S01]  /*feb0*/  FADD.FTZ R7, R37, R36 ;  /* 0x0000002425077221 */ /* 0x000fc20000010000 */
[C---:B0-----:R-:W-:Y:S02]  /*fec0*/  F2FP.SATFINITE.E4M3.F32.PACK_AB_MERGE_C R4, R39.reuse, R38, RZ ;  /* 0x000000262704723e */ /* 0x041fe400048070ff */
        /* <DEDUP_REMOVED lines=15> */
.L_x_1425:
[----:B------:R-:W-:-:S11]  /*ffc0*/  UISETP.NE.AND UP1, UPT, UR7, 0x1, UPT ;  /* 0x000000010700788c */ /* 0x000fd6000bf25270 */
[----:B------:R-:W-:Y:S02]  /*ffd0*/  @UP1 ULDC.64 UR10, c[0x0][0x9e8] ;  /* 0x00027a00000a1ab9 */ /* 0x000fe40000000a00 */
[----:B------:R-:W-:-:S04]  /*ffe0*/  UIMAD.WIDE.U32 UR14, UR18, UR10, URZ ;  /* 0x0000000a120e72a5 */ /* 0x000fc8000f8e003f */
[----:B------:R-:W-:-:S12]  /*fff0*/  @UP1 USHF.R.U32.HI UR18, URZ, UR11, UR15 ;  /* 0x0000000b3f121299 */ /* 0x000fd8000801160f */
.L_x_1426:
[----:B------:R-:W-:-:S04]  /*10000*/  UIMAD UR7, UR18, UR7, UR7 ;  /* 0x00000007120772a4 */ /* 0x000fc8000f8e0207 */
[----:B------:R-:W-:-:S04]  /*10010*/  UISETP.LT.AND UP1, UPT, UR6, UR7, UPT ;  /* 0x000000070600728c */ /* 0x000fc8000bf21270 */
[----:B------:R-:W-:-:S12]  /*10020*/  USEL UR6, UR6, UR7, UP1 ;  /* 0x0000000706067287 */ /* 0x000fd80008800000 */
.L_x_1424:
        /* <DEDUP_REMOVED lines=61> */
[----:B------:R-:W-:-:S07]  /*10400*/  VIADD R12, R11, 0x8 ;  /* 0x000000080b0c7836 */ /* 0x000fce0000000000 */
.L_x_1445:
        /* <DEDUP_REMOVED lines=9> */
.L_x_1429:
[----:B------:R-:W-:Y:S01]  /*104a0*/  ULEA UR6, UR59, UR38, 0x3 ;  /* 0x000000263b067291 */ /* 0x000fe2000f8e183f */
[----:B------:R-:W-:-:S05]  /*104b0*/  IMAD.U32 R8, RZ, RZ, UR58 ;  /* 0x0000003aff087e24 */ /* 0x000fca000f8e00ff */
[----:B------:R-:W-:-:S04]  /*104c0*/  SHF.L.U32 R8, R8, 0x1f, RZ ;  /* 0x0000001f08087819 */ /* 0x000fc800000006ff */
[----:B------:R0:W1:Y:S01]  /*104d0*/  SYNCS.PHASECHK.TRANS64.TRYWAIT P2, [UR6+0x33430], R8 ;  /* 0x03343008ff0075a7 */ /* 0x0000620008040146 */
[----:B------:R-:W-:Y:S05]  /*104e0*/  @!P0 BRA `(.L_x_1430) ;  /* 0x0000000000048947 */ /* 0x000fea0003800000 */
[----:B------:R-:W-:Y:S01]  /*104f0*/  BPT.TRAP 0x1 ;  /* 0x000000040000795c */ /* 0x000fe20000300000 */
.L_x_1430:
[----:B-1----:R-:W-:Y:S05]  /*10500*/  @P2 BRA `(.L_x_1428) ;  /* 0x0000000000082947 */ /* 0x002fea0003800000 */
[----:B------:R-:W1:Y:S02]  /*10510*/  SYNCS.PHASECHK.TRANS64.TRYWAIT P2, [UR6+0x33430], R8 ;  /* 0x03343008ff0075a7 */ /* 0x000e640008040146 */
[----:B-1----:R-:W-:Y:S05]  /*10520*/  @!P2 BRA `(.L_x_1431) ;  /* 0x0000017c0084a947 */ /* 0x002fea0003800000 */
.L_x_1428:
[----:B-1----:R-:W1:Y:S01]  /*10530*/  S2R R9, SR_TID.X ;  /* 0x0000000000097919 */ /* 0x002e620000002100 */
        /* <DEDUP_REMOVED lines=21> */
[----:B-1----:R-:W-:-:S05]  /*10690*/  SHF.R.U32.HI R9, RZ, 0x7, R9 ;  /* 0x00000007ff097819 */ /* 0x002fca0000011609 */
        /* <DEDUP_REMOVED lines=165> */
.L_x_1433:
[----:B------:R-:W-:Y:S01]  /*110f0*/  ULEA UR6, UR54, UR38, 0x3 ;  /* 0x0000002636067291 */ /* 0x000fe2000f8e183f */
[----:B------:R-:W-:-:S05]  /*11100*/  IMAD.U32 R8, RZ, RZ, UR50 ;  /* 0x00000032ff087e24 */ /* 0x000fca000f8e00ff */
[----:B------:R-:W-:-:S04]  /*11110*/  SHF.L.U32 R8, R8, 0x1f, RZ ;  /* 0x0000001f08087819 */ /* 0x000fc800000006ff */
[----:B------:R0:W1:Y:S01]  /*11120*/  SYNCS.PHASECHK.TRANS64.TRYWAIT P2, [UR6+0x33450], R8 ;  /* 0x03345008ff0075a7 */ /* 0x0000620008040146 */
[----:B------:R-:W-:Y:S05]  /*11130*/  @!P0 BRA `(.L_x_1434) ;  /* 0x0000000000048947 */ /* 0x000fea0003800000 */
[----:B------:R-:W-:Y:S01]  /*11140*/  BPT.TRAP 0x1 ;  /* 0x000000040000795c */ /* 0x000fe20000300000 */
.L_x_1434:
[----:B-1----:R-:W-:Y:S05]  /*11150*/  @P2 BRA `(.L_x_1432) ;  /* 0x0000000000082947 */ /* 0x002fea0003800000 */
[----:B------:R-:W1:Y:S02]  /*11160*/  SYNCS.PHASECHK.TRANS64.TRYWAIT P2, [UR6+0x33450], R8 ;  /* 0x03345008ff0075a7 */ /* 0x000e640008040146 */
[----:B-1----:R-:W-:Y:S05]  /*11170*/  @!P2 BRA `(.L_x_1435) ;  /* 0x000001700088a947 */ /* 0x002fea0003800000 */
.L_x_1432:
[----:B------:R-:W-:Y:S01]  /*11180*/  UIADD3 UR6, UR38, 0x200, URZ ;  /* 0x0000020026067890 */ /* 0x000fe2000fffe03f */
[----:B------:R-:W-:Y:S01]  /*11190*/  WARPGROUP.ARRIVE ;  /* 0x00000000000079c5 */ /* 0x000fe20000000000 */
[----:B------:R-:W-:-:S05]  /*111a0*/  UMOV UR7, 0xc0000010 ;  /* 0xc000001000077882 */ /* 0x000fca0000000000 */
[----:B------:R-:W2:Y:S01]  /*111b0*/  S2R R13, SR_TID.X ;  /* 0x00000000000d7919 */ /* 0x000ea20000002100 */
[----:B------:R-:W-:Y:S01]  /*111c0*/  USHF.R.U32.HI UR6, URZ, 0x4, UR6 ;  /* 0x000000043f067899 */ /* 0x000fe20008011606 */
[----:B-1----:R-:W-:Y:S01]  /*111d0*/  IMAD.U32 R9, RZ, RZ, UR59 ;  /* 0x0000003bff097e24 */ /* 0x002fe2000f8e00ff */
[----:B------:R-:W-:Y:S01]  /*111e0*/  PLOP3.LUT P2, PT, PT, PT, UP0, 0x40, 0x0 ;  /* 0x000000000000781c */ /* 0x000fe20003f4e808 */
[----:B------:R-:W-:Y:S01]  /*111f0*/  IMAD R19, R4, -0xa0, RZ ;  /* 0xffffff6004137824 */ /* 0x000fe200078e02ff */
[----:B------:R-:W-:Y:S02]  /*11200*/  ULOP3.LUT UR6, UR6, 0x3fff, URZ, 0xc0, !UPT ;  /* 0x00003fff06067892 */ /* 0x000fe4000f8ec03f */
[----:B------:R-:W-:Y:S02]  /*11210*/  @!P1 LEA R9, R9, UR38, 0x3 ;  /* 0x0000002609099c11 */ /* 0x000fe4000f8e18ff */
[----:B------:R-:W-:Y:S01]  /*11220*/  ULOP3.LUT UR6, UR6, 0x10000, URZ, 0xfc, !UPT ;  /* 0x0001000006067892 */ /* 0x000fe2000f8efc3f */
[----:B------:R-:W-:-:S02]  /*11230*/  IADD3 R14, R19, 0x1, R22 ;  /* 0x00000001130e7810 */ /* 0x000fc40007ffe016 */
[----:B------:R-:W-:Y:S01]  /*11240*/  @!P1 VIADD R9, R9, 0x33440 ;  /* 0x0003344009099836 */ /* 0x000fe20000000000 */
[----:B------:R-:W-:-:S04]  /*11250*/  UIMAD UR10, UR54, 0x780, UR6 ;  /* 0x00000780360a78a4 */ /* 0x000fc8000f8e0206 */
[----:B------:R-:W-:-:S03]  /*11260*/  @!P1 PRMT R9, RZ, 0x654, R9 ;  /* 0x00000654ff099816 */ /* 0x000fc60000000009 */
[----:B------:R-:W-:Y:S02]  /*11270*/  UMOV UR6, UR10 ;  /* 0x0000000a00067c82 */ /* 0x000fe40008000000 */
[----:B------:R-:W-:Y:S01]  /*11280*/  QGMMA.64x192x32.F32.E4M3.E4M3 R24, R216, gdesc[UR4], R24, gsb0 ;  /* 0x02e00004d8187df3 */ /* 0x000fe20008000818 */
[----:B------:R-:W-:Y:S01]  /*11290*/  UIADD3 UR6, UR10, 0x180, URZ ;  /* 0x000001800a067890 */ /* 0x000fe2000fffe03f */
[----:B------:R-:W-:Y:S01]  /*112a0*/  UMOV UR7, 0xc0000010 ;  /* 0xc000001000077882 */ /* 0x000fe20000000000 */
[----:B--2---:R-:W-:-:S04]  /*112b0*/  SHF.R.U32.HI R13, RZ, 0x7, R13 ;  /* 0x00000007ff0d7819 */ /* 0x004fc8000001160d */
[----:B0-----:R-:W-:Y:S01]  /*112c0*/  IADD3 R8, -R13, 0xb, RZ ;  /* 0x0000000b0d087810 */ /* 0x001fe20007ffe1ff */
[----:B------:R-:W-:Y:S01]  /*112d0*/  IMAD R13, R222, -0x2, R19 ;  /* 0xfffffffede0d7824 */ /* 0x000fe200078e0213 */
[----:B------:R-:W-:Y:S02]  /*112e0*/  WARPGROUP.DEPBAR.LE gsb0, 0x0 ;  /* 0x00008000000079c5 */ /* 0x000fe40000010000 */
[----:B------:R-:W-:-:S09]  /*112f0*/  WARPGROUP.ARRIVE ;  /* 0x00000000000079c5 */ /* 0x000fd20000000000 */
        /* <DEDUP_REMOVED lines=19> */
[----:B------:R1:W-:Y:S02]  /*11430*/  @!P1 SYNCS.ARRIVE.TRANS64.RED.A1T0 RZ, [R9+URZ], RZ ;  /* 0x000000ff09ff99a7 */ /* 0x0003e4000810043f */
[----:B-1----:R-:W-:-:S04]  /*11440*/  IMAD.IADD R9, R14, 0x1, -R23 ;  /* 0x000000010e097824 */ /* 0x002fc800078e0a17 */
[----:B------:R-:W-:-:S04]  /*11450*/  IMAD R9, R222, -0x2, R9 ;  /* 0xfffffffede097824 */ /* 0x000fc800078e0209 */
[C---:B------:R-:W-:Y:S02]  /*11460*/  VIADD R200, R9.reuse, UR57 ;  /* 0x0000003909c87c36 */ /* 0x040fe40008000000 */
[----:B------:R-:W-:Y:S02]  /*11470*/  VIADD R20, R9, UR6 ;  /* 0x0000000609147c36 */ /* 0x000fe40008000000 */
[C---:B------:R-:W-:Y:S02]  /*11480*/  IMAD.IADD R15, R5.reuse, 0x1, R200 ;  /* 0x00000001050f7824 */ /* 0x040fe400078e02c8 */
[----:B------:R-:W-:Y:S01]  /*11490*/  IMAD.IADD R14, R5, 0x1, R20 ;  /* 0x00000001050e7824 */ /* 0x000fe200078e0214 */
[----:B0-----:R-:W-:Y:S06]  /*114a0*/  @P2 BRA `(.L_x_1436) ;  /* 0x0000000000582947 */ /* 0x001fec0003800000 */
[----:B------:R-:W-:Y:S01]  /*114b0*/  IMAD.IADD R21, R5, 0x1, R10 ;  /* 0x0000000105157824 */ /* 0x000fe200078e020a */
[----:B------:R-:W-:Y:S04]  /*114c0*/  BSSY B0, `(.L_x_1437) ;  /* 0x0000011000007945 */ /* 0x000fe80003800000 */
[----:B------:R-:W-:-:S13]  /*114d0*/  ISETP.GT.AND P2, PT, R21, -0x1, PT ;  /* 0xffffffff1500780c */ /* 0x000fda0003f44270 */
[----:B------:R-:W-:Y:S05]  /*114e0*/  @P2 BRA `(.L_x_1438) ;  /* 0x0000000000202947 */ /* 0x000fea0003800000 */
[----:B------:R-:W-:Y:S01]  /*114f0*/  IMAD.U32 R201, RZ, RZ, UR55 ;  /* 0x00000037ffc97e24 */ /* 0x000fe2000f8e00ff */
[----:B------:R-:W-:-:S04]  /*11500*/  LOP3.LUT R21, RZ, R21, RZ, 0x33, !PT ;  /* 0x00000015ff157212 */ /* 0x000fc800078e33ff */
[----:B------:R-:W-:-:S13]  /*11510*/  ISETP.NE.AND P2, PT, R201, 0x1, PT ;  /* 0x00000001c900780c */ /* 0x000fda0003f45270 */
[----:B------:R-:W0:Y:S02]  /*11520*/  @P2 LDC.64 R8, c[0x0][0x9e8] ;  /* 0x00027a00ff082b82 */ /* 0x000e240000000a00 */
[----:B0-----:R-:W-:-:S05]  /*11530*/  @P2 IMAD.HI.U32 R8, R21, R8, RZ ;  /* 0x0000000815082227 */ /* 0x001fca00078e00ff */
[----:B------:R-:W-:-:S04]  /*11540*/  @P2 SHF.R.U32.HI R21, RZ, R9, R8 ;  /* 0x00000009ff152219 */ /* 0x000fc80000011608 */
[----:B------:R-:W-:Y:S01]  /*11550*/  LOP3.LUT R8, RZ, R21, RZ, 0x33, !PT ;  /* 0x00000015ff087212 */ /* 0x000fe200078e33ff */
[----:B------:R-:W-:Y:S06]  /*11560*/  BRA `(.L_x_1439) ;  /* 0x0000000000187947 */ /* 0x000fec0003800000 */
.L_x_1438:
[----:B------:R-:W-:-:S05]  /*11570*/  IMAD.U32 R201, RZ, RZ, UR55 ;  /* 0x00000037ffc97e24 */ /* 0x000fca000f8e00ff */
[----:B------:R-:W-:-:S13]  /*11580*/  ISETP.NE.AND P2, PT, R201, 0x1, PT ;  /* 0x00000001c900780c */ /* 0x000fda0003f45270 */
[----:B------:R-:W0:Y:S02]  /*11590*/  @P2 LDC.64 R8, c[0x0][0x9e8] ;  /* 0x00027a00ff082b82 */ /* 0x000e240000000a00 */
[----:B0-----:R-:W-:-:S04]  /*115a0*/  @P2 IMAD.HI.U32 R202, R21, R8, RZ ;  /* 0x0000000815ca2227 */ /* 0x001fc800078e00ff */
[----:B------:R-:W-:Y:S01]  /*115b0*/  IMAD.MOV.U32 R8, RZ, RZ, R21 ;  /* 0x000000ffff087224 */ /* 0x000fe200078e0015 */
[----:B------:R-:W-:-:S07]  /*115c0*/  @P2 SHF.R.U32.HI R8, RZ, R9, R202 ;  /* 0x00000009ff082219 */ /* 0x000fce00000116ca */
.L_x_1439:
[----:B------:R-:W-:Y:S05]  /*115d0*/  BSYNC B0 ;  /* 0x0000000000007941 */ /* 0x000fea0003800000 */
.L_x_1437:
[----:B------:R-:W-:-:S05]  /*115e0*/  IMAD R8, R8, R201, R13 ;  /* 0x000000c908087224 */ /* 0x000fca00078e020d */
[----:B------:R-:W-:Y:S02]  /*115f0*/  VIADDMNMX R15, R8, R201, R15, PT ;  /* 0x000000c9080f7246 */ /* 0x000fe4000380010f */
[----:B------:R-:W-:-:S07]  /*11600*/  VIMNMX R14, R14, R8, !PT ;  /* 0x000000080e0e7248 */ /* 0x000fce0007fe0100 */
.L_x_1436:
        /* <DEDUP_REMOVED lines=16> */
[----:B------:R-:W-:Y:S02]  /*11710*/  FSEL R188, R188, -INF , !P2 ;  /* 0xff800000bcbc7808 */ /* 0x000fe40005000000 */
[----:B------:R-:W-:-:S02]  /*11720*/  ISETP.GT.AND P2, PT, R14, 0x9, !P4 ;  /* 0x000000090e00780c */ /* 0x000fc40006744270 */
[----:B------:R-:W-:Y:S02]  /*11730*/  LOP3.LUT R16, R16, 0x7fffffff, RZ, 0xc0, !PT ;  /* 0x7fffffff10107812 */ /* 0x000fe400078ec0ff */
[----:B------:R-:W-:Y:S02]  /*11740*/  ISETP.LT.OR P2, PT, R15, 0xa, P2 ;  /* 0x0000000a0f00780c */ /* 0x000fe40001741670 */
[----:B------:R-:W-:Y:S02]  /*11750*/  @P4 LOP3.LUT R16, R16, 0x80000000, RZ, 0xfc, !PT ;  /* 0x8000000010104812 */ /* 0x000fe400078efcff */
[----:B------:R-:W-:Y:S02]  /*11760*/  FSEL R189, R189, -INF , !P2 ;  /* 0xff800000bdbd7808 */ /* 0x000fe40005000000 */
[----:B------:R-:W-:Y:S02]  /*11770*/  @P3 LOP3.LUT R2, R2, 0x1, RZ, 0xfc, !PT ;  /* 0x0000000102023812 */ /* 0x000fe400078efcff */
[----:B------:R-:W-:-:S02]  /*11780*/  ISETP.GT.AND P2, PT, R14, 0x10, !P3 ;  /* 0x000000100e00780c */ /* 0x000fc40005f44270 */
[----:B------:R-:W-:Y:S02]  /*11790*/  ISETP.GE.AND P3, PT, R19, 0x12, PT ;  /* 0x000000121300780c */ /* 0x000fe40003f66270 */
[----:B------:R-:W-:Y:S02]  /*117a0*/  ISETP.LT.OR P2, PT, R15, 0x11, P2 ;  /* 0x000000110f00780c */ /* 0x000fe40001741670 */
[----:B------:R-:W-:Y:S02]  /*117b0*/  LOP3.LUT R2, R2, 0xfffffff7, RZ, 0xc0, !PT ;  /* 0xfffffff702027812 */ /* 0x000fe400078ec0ff */
[----:B------:R-:W-:Y:S02]  /*117c0*/  FSEL R192, R192, -INF , !P2 ;  /* 0xff800000c0c07808 */ /* 0x000fe40005000000 */
[----:B------:R-:W-:Y:S02]  /*117d0*/  ISETP.GT.AND P2, PT, R14, 0x11, !P3 ;  /* 0x000000110e00780c */ /* 0x000fe40005f44270 */
[----:B------:R-:W-:-:S02]  /*117e0*/  ISETP.GE.AND P4, PT, R19, 0x22, PT ;  /* 0x000000221300780c */ /* 0x000fc40003f86270 */
[----:B------:R-:W-:Y:S02]  /*117f0*/  ISETP.LT.OR P2, PT, R15, 0x12, P2 ;  /* 0x000000120f00780c */ /* 0x000fe40001741670 */
[----:B------:R-:W-:Y:S02]  /*11800*/  @P3 LOP3.LUT R2, R2, 0x8, RZ, 0xfc, !PT ;  /* 0x0000000802023812 */ /* 0x000fe400078efcff */
[----:B------:R-:W-:Y:S02]  /*11810*/  ISETP.GE.AND P3, PT, R19, 0x19, PT ;  /* 0x000000191300780c */ /* 0x000fe40003f66270 */
[----:B------:R-:W-:Y:S02]  /*11820*/  FSEL R193, R193, -INF , !P2 ;  /* 0xff800000c1c17808 */ /* 0x000fe40005000000 */
[----:B------:R-:W-:Y:S02]  /*11830*/  LOP3.LUT R2, R2, 0xfffffffb, RZ, 0xc0, !PT ;  /* 0xfffffffb02027812 */ /* 0x000fe400078ec0ff */
[----:B------:R-:W-:-:S02]  /*11840*/  ISETP.GT.AND P2, PT, R14, 0x18, !P3 ;  /* 0x000000180e00780c */ /* 0x000fc40005f44270 */
[----:B------:R-:W-:Y:S02]  /*11850*/  LOP3.LUT R16, R16, 0xfffffffd, RZ, 0xc0, !PT ;  /* 0xfffffffd10107812 */ /* 0x000fe400078ec0ff */
[----:B------:R-:W-:Y:S02]  /*11860*/  ISETP.LT.OR P2, PT, R15, 0x19, P2 ;  /* 0x000000190f00780c */ /* 0x000fe40001741670 */
[----:B------:R-:W-:Y:S02]  /*11870*/  @P4 LOP3.LUT R16, R16, 0x2, RZ, 0xfc, !PT ;  /* 0x0000000210104812 */ /* 0x000fe400078efcff */
[----:B------:R-:W-:Y:S02]  /*11880*/  @P3 LOP3.LUT R2, R2, 0x4, RZ, 0xfc, !PT ;  /* 0x0000000402023812 */ /* 0x000fe400078efcff */
[----:B------:R-:W-:Y:S02]  /*11890*/  ISETP.GE.AND P3, PT, R19, 0x1a, PT ;  /* 0x0000001a1300780c */ /* 0x000fe40003f66270 */
[----:B------:R-:W-:-:S02]  /*118a0*/  FSEL R196, R196, -INF , !P2 ;  /* 0xff800000c4c47808 */ /* 0x000fc40005000000 */
[----:B------:R-:W-:Y:S02]  /*118b0*/  ISETP.GT.AND P2, PT, R14, 0x19, !P3 ;  /* 0x000000190e00780c */ /* 0x000fe40005f44270 */
[----:B------:R-:W-:Y:S02]  /*118c0*/  LOP3.LUT R2, R2, 0xfffffffd, RZ, 0xc0, !PT ;  /* 0xfffffffd02027812 */ /* 0x000fe400078ec0ff */
[----:B------:R-:W-:Y:S02]  /*118d0*/  ISETP.LT.OR P2, PT, R15, 0x1a, P2 ;  /* 0x0000001a0f00780c */ /* 0x000fe40001741670 */
[----:B------:R-:W-:Y:S02]  /*118e0*/  LOP3.LUT R16, R16, 0xfffffffb, RZ, 0xc0, !PT ;  /* 0xfffffffb10107812 */ /* 0x000fe400078ec0ff */
[----:B------:R-:W-:Y:S02]  /*118f0*/  FSEL R197, R197, -INF , !P2 ;  /* 0xff800000c5c57808 */ /* 0x000fe40005000000 */
[----:B------:R-:W-:-:S02]  /*11900*/  ISETP.GE.AND P2, PT, R19, 0x21, PT ;  /* 0x000000211300780c */ /* 0x000fc40003f46270 */
        /* <DEDUP_REMOVED lines=192> */
[----:B------:R-:W-:-:S03]  /*12510*/  VIADD R15, R11, 0x8 ;  /* 0x000000080b0f7836 */ /* 0x000fc60000000000 */
[----:B------:R-:W-:Y:S02]  /*12520*/  ISETP.NE.AND P6, PT, R19, 0x1, PT ;  /* 0x000000011300780c */ /* 0x000fe40003fc5270 */
[----:B------:R-:W-:-:S11]  /*12530*/  LOP3.LUT R15, RZ, R15, RZ, 0x33, !PT ;  /* 0x0000000fff0f7212 */ /* 0x000fd600078e33ff */
[----:B------:R-:W0:Y:S02]  /*12540*/  @P6 LDC.64 R8, c[0x0][0x9e8] ;  /* 0x00027a00ff086b82 */ /* 0x000e240000000a00 */
[----:B0-----:R-:W-:-:S05]  /*12550*/  @P6 IMAD.HI.U32 R8, R15, R8, RZ ;  /* 0x000000080f086227 */ /* 0x001fca00078e00ff */
[----:B------:R-:W-:-:S04]  /*12560*/  @P6 SHF.R.U32.HI R15, RZ, R9, R8 ;  /* 0x00000009ff0f6219 */ /* 0x000fc80000011608 */
[----:B------:R-:W-:Y:S01]  /*12570*/  LOP3.LUT R8, RZ, R15, RZ, 0x33, !PT ;  /* 0x0000000fff087212 */ /* 0x000fe200078e33ff */
[----:B------:R-:W-:Y:S06]  /*12580*/  BRA `(.L_x_1443) ;  /* 0x0000000000187947 */ /* 0x000fec0003800000 */
.L_x_1442:
[----:B------:R-:W-:-:S05]  /*12590*/  IMAD.U32 R19, RZ, RZ, UR55 ;  /* 0x00000037ff137e24 */ /* 0x000fca000f8e00ff */
[----:B------:R-:W-:-:S13]  /*125a0*/  ISETP.NE.AND P6, PT, R19, 0x1, PT ;  /* 0x000000011300780c */ /* 0x000fda0003fc5270 */
[----:B------:R-:W0:Y:S02]  /*125b0*/  @P6 LDC.64 R8, c[0x0][0x9e8] ;  /* 0x00027a00ff086b82 */ /* 0x000e240000000a00 */
[----:B0-----:R-:W-:-:S04]  /*125c0*/  @P6 IMAD.HI.U32 R14, R12, R8, RZ ;  /* 0x000000080c0e6227 */ /* 0x001fc800078e00ff */
[----:B------:R-:W-:Y:S01]  /*125d0*/  IMAD.MOV.U32 R8, RZ, RZ, R12 ;  /* 0x000000ffff087224 */ /* 0x000fe200078e000c */
[----:B------:R-:W-:-:S07]  /*125e0*/  @P6 SHF.R.U32.HI R8, RZ, R9, R14 ;  /* 0x00000009ff086219 */ /* 0x000fce000001160e */
.L_x_1443:
[----:B------:R-:W-:Y:S05]  /*125f0*/  BSYNC B0 ;  /* 0x0000000000007941 */ /* 0x000fea0003800000 */
.L_x_1441:
[----:B------:R-:W-:-:S05]  /*12600*/  IMAD R13, R8, R19, R13 ;  /* 0x00000013080d7224 */ /* 0x000fca00078e020d */
[----:B------:R-:W-:Y:S02]  /*12610*/  VIADDMNMX R200, R13, R19, R200, PT ;  /* 0x000000130dc87246 */ /* 0x000fe400038001c8 */
[----:B------:R-:W-:-:S07]  /*12620*/  VIMNMX R20, R20, R13, !PT ;  /* 0x0000000d14147248 */ /* 0x000fce0007fe0100 */
.L_x_1440:
[----:B------:R-:W-:Y:S01]  /*12630*/  ISETP.GT.AND P2, PT, R20, 0x20, !P2 ;  /* 0x000000201400780c */ /* 0x000fe20005744270 */
[----:B------:R-:W-:Y:S01]  /*12640*/  IMAD.U32 R13, RZ, RZ, UR40 ;  /* 0x00000028ff0d7e24 */ /* 0x000fe2000f8e00ff */
[----:B------:R-:W-:Y:S02]  /*12650*/  LOP3.LUT P6, RZ, R16, 0x2, RZ, 0xc0, !PT ;  /* 0x0000000210ff7812 */ /* 0x000fe400078cc0ff */
[----:B------:R-:W-:Y:S02]  /*12660*/  ISETP.LT.OR P2, PT, R200, 0x21, P2 ;  /* 0x00000021c800780c */ /* 0x000fe40001741670 */
[----:B------:R-:W-:Y:S02]  /*12670*/  FMNMX.FTZ R8, R184, R3, !PT ;  /* 0x00000003b8087209 */ /* 0x000fe40007810000 */
[----:B------:R-:W-:Y:S02]  /*12680*/  FSEL R170, R170, -INF , !P2 ;  /* 0xff800000aaaa7808 */ /* 0x000fe40005000000 */
[----:B------:R-:W-:-:S02]  /*12690*/  ISETP.GT.AND P2, PT, R20, 0x21, !P6 ;  /* 0x000000211400780c */ /* 0x000fc40007744270 */
[----:B------:R-:W-:Y:S02]  /*126a0*/  LOP3.LUT P6, RZ, R16, 0x8000, RZ, 0xc0, !PT ;  /* 0x0000800010ff7812 */ /* 0x000fe400078cc0ff */
        /* <DEDUP_REMOVED lines=73> */
[----:B------:R-:W-:Y:S02]  /*12b40*/  ISETP.GT.AND P2, PT, R20, 0x50, !P6 ;  /* 0x000000501400780c */ /* 0x000fe40007744270 */
[----:B------:R-:W-:Y:S02]  /*12b50*/  LOP3.LUT P6, RZ, R16, 0x10, RZ, 0xc0, !PT ;  /* 0x0000001010ff7812 */ /* 0x000fe400078cc0ff */
        /* <DEDUP_REMOVED lines=20> */
[----:B------:R-:W-:Y:S01]  /*12ca0*/  ISETP.GT.AND P3, PT, R20, 0x90, !P3 ;  /* 0x000000901400780c */ /* 0x000fe20005f64270 */
[----:B------:R-:W0:Y:S01]  /*12cb0*/  SHFL.BFLY PT, R9, R14, 0x2, 0x1f ;  /* 0x0c401f000e097f89 */ /* 0x000e2200000e0000 */
[C---:B------:R-:W-:Y:S02]  /*12cc0*/  ISETP.LT.OR P2, PT, R200.reuse, 0x5a, P2 ;  /* 0x0000005ac800780c */ /* 0x040fe40001741670 */
[----:B------:R-:W-:Y:S02]  /*12cd0*/  ISETP.LT.OR P3, PT, R200, 0x91, P3 ;  /* 0x00000091c800780c */ /* 0x000fe40001f61670 */
[----:B------:R-:W-:Y:S02]  /*12ce0*/  FSEL R167, R167, -INF , !P2 ;  /* 0xff800000a7a77808 */ /* 0x000fe40005000000 */
[----:B------:R-:W-:Y:S02]  /*12cf0*/  LOP3.LUT P2, RZ, R16, 0x800, RZ, 0xc0, !PT ;  /* 0x0000080010ff7812 */ /* 0x000fe4000784c0ff */
[----:B------:R-:W-:-:S02]  /*12d00*/  ISETP.GT.AND P4, PT, R20, 0x91, !P4 ;  /* 0x000000911400780c */ /* 0x000fc40006784270 */
[----:B------:R-:W-:Y:S02]  /*12d10*/  ISETP.GT.AND P2, PT, R20, 0x60, !P2 ;  /* 0x000000601400780c */ /* 0x000fe40005744270 */
[----:B------:R-:W-:Y:S02]  /*12d20*/  FSEL R130, R130, -INF , !P3 ;  /* 0xff80000082827808 */ /* 0x000fe40005800000 */
[----:B------:R-:W-:Y:S02]  /*12d30*/  ISETP.LT.OR P2, PT, R200, 0x61, P2 ;  /* 0x00000061c800780c */ /* 0x000fe40001741670 */
[----:B------:R-:W-:Y:S02]  /*12d40*/  ISETP.GT.AND P5, PT, R20, 0x98, !P5 ;  /* 0x000000981400780c */ /* 0x000fe40006fa4270 */
[----:B------:R-:W-:Y:S02]  /*12d50*/  FSEL R138, R138, -INF , !P2 ;  /* 0xff8000008a8a7808 */ /* 0x000fe40005000000 */
[----:B------:R-:W-:-:S02]  /*12d60*/  LOP3.LUT P2, RZ, R16, 0x400, RZ, 0xc0, !PT ;  /* 0x0000040010ff7812 */ /* 0x000fc4000784c0ff */
[----:B------:R-:W-:Y:S02]  /*12d70*/  ISETP.LT.OR P4, PT, R200, 0x92, P4 ;  /* 0x00000092c800780c */ /* 0x000fe40002781670 */
[----:B------:R-:W-:Y:S02]  /*12d80*/  ISETP.GT.AND P2, PT, R20, 0x61, !P2 ;  /* 0x000000611400780c */ /* 0x000fe40005744270 */
[----:B0-----:R-:W-:Y:S02]  /*12d90*/  FMNMX.FTZ R15, R14, R9, !PT ;  /* 0x000000090e0f7209 */ /* 0x001fe40007810000 */
[C---:B------:R-:W-:Y:S02]  /*12da0*/  ISETP.LT.OR P2, PT, R200.reuse, 0x62, P2 ;  /* 0x00000062c800780c */ /* 0x040fe40001741670 */
[----:B------:R-:W-:Y:S01]  /*12db0*/  ISETP.LT.OR P5, PT, R200, 0x99, P5 ;  /* 0x00000099c800780c */ /* 0x000fe20002fa1670 */
[----:B------:R-:W0:Y:S01]  /*12dc0*/  SHFL.BFLY PT, R8, R15, 0x1, 0x1f ;  /* 0x0c201f000f087f89 */ /* 0x000e2200000e0000 */
[----:B------:R-:W-:-:S02]  /*12dd0*/  FSEL R139, R139, -INF , !P2 ;  /* 0xff8000008b8b7808 */ /* 0x000fc40005000000 */
[----:B------:R-:W-:Y:S02]  /*12de0*/  LOP3.LUT P2, RZ, R16, 0x200, RZ, 0xc0, !PT ;  /* 0x0000020010ff7812 */ /* 0x000fe4000784c0ff */
[----:B------:R-:W-:Y:S02]  /*12df0*/  FSEL R131, R131, -INF , !P4 ;  /* 0xff80000083837808 */ /* 0x000fe40006000000 */
[----:B------:R-:W-:Y:S02]  /*12e00*/  ISETP.GT.AND P2, PT, R20, 0x68, !P2 ;  /* 0x000000681400780c */ /* 0x000fe40005744270 */
[----:B------:R-:W-:Y:S02]  /*12e10*/  FSEL R134, R134, -INF , !P5 ;  /* 0xff80000086867808 */ /* 0x000fe40006800000 */
[----:B------:R-:W-:-:S04]  /*12e20*/  ISETP.LT.OR P2, PT, R200, 0x69, P2 ;  /* 0x00000069c800780c */ /* 0x000fc80001741670 */
[----:B------:R-:W-:Y:S02]  /*12e30*/  FSEL R142, R142, -INF , !P2 ;  /* 0xff8000008e8e7808 */ /* 0x000fe40005000000 */
[----:B------:R-:W-:-:S04]  /*12e40*/  LOP3.LUT P2, RZ, R16, 0x100, RZ, 0xc0, !PT ;  /* 0x0000010010ff7812 */ /* 0x000fc8000784c0ff */
[----:B------:R-:W-:Y:S02]  /*12e50*/  ISETP.GT.AND P2, PT, R20, 0x69, !P2 ;  /* 0x000000691400780c */ /* 0x000fe40005744270 */
[----:B0-----:R-:W-:Y:S02]  /*12e60*/  FMNMX.FTZ R8, R15, R8, !PT ;  /* 0x000000080f087209 */ /* 0x001fe40007810000 */
[----:B------:R-:W-:-:S03]  /*12e70*/  ISETP.LT.OR P2, PT, R200, 0x6a, P2 ;  /* 0x0000006ac800780c */ /* 0x000fc60001741670 */
[----:B------:R-:W-:Y:S01]  /*12e80*/  FFMA.FTZ R13, R8, R13, -8 ;  /* 0xc1000000080d7423 */ /* 0x000fe2000001000d */
        /* <DEDUP_REMOVED lines=159> */
[----:B------:R-:W-:Y:S01]  /*13880*/  MUFU.EX2 R176, R176 ;  /* 0x000000b000b07308 */ /* 0x000fe20000000800 */
[----:B------:R-:W-:Y:S02]  /*13890*/  FSEL R140, R135, -INF , !P3 ;  /* 0xff800000878c7808 */ /* 0x000fe40005800000 */
[----:B------:R-:W-:-:S04]  /*138a0*/  FMNMX.FTZ R141, R134, R141, !PT ;  /* 0x0000008d868d7209 */ /* 0x000fc80007810000 */
[----:B------:R-:W-:Y:S01]  /*138b0*/  FMNMX.FTZ R189, R140, R141, !PT ;  /* 0x0000008d8cbd7209 */ /* 0x000fe20007810000 */
[----:B------:R-:W-:Y:S04]  /*138c0*/  MUFU.EX2 R135, R193 ;  /* 0x000000c100877308 */ /* 0x000fe80000000800 */
[----:B------:R-:W0:Y:S04]  /*138d0*/  SHFL.BFLY PT, R192, R189, 0x2, 0x1f ;  /* 0x0c401f00bdc07f89 */ /* 0x000e2800000e0000 */
[----:B------:R1:W-:Y:S08]  /*138e0*/  MUFU.EX2 R141, R196 ;  /* 0x000000c4008d7308 */ /* 0x0003f00000000800 */
[----:B------:R-:W-:Y:S01]  /*138f0*/  MUFU.EX2 R177, R177 ;  /* 0x000000b100b17308 */ /* 0x000fe20000000800 */
[----:B-1----:R-:W-:-:S05]  /*13900*/  FSEL R196, R8, RZ, P2 ;  /* 0x000000ff08c47208 */ /* 0x002fca0001000000 */
[----:B------:R-:W-:Y:S02]  /*13910*/  FADD.FTZ R196, -R196, R3 ;  /* 0x00000003c4c47221 */ /* 0x000fe40000010100 */
[----:B------:R-:W-:Y:S02]  /*13920*/  MUFU.EX2 R180, R180 ;  /* 0x000000b400b47308 */ /* 0x000fe40000000800 */
[----:B------:R-:W-:Y:S01]  /*13930*/  FMUL.FTZ R3, R196, UR40 ;  /* 0x00000028c4037c20 */ /* 0x000fe20008410000 */
[----:B0-----:R-:W-:-:S05]  /*13940*/  FMNMX.FTZ R192, R189, R192, !PT ;  /* 0x000000c0bdc07209 */ /* 0x001fca0007810000 */
[----:B------:R-:W0:Y:S01]  /*13950*/  MUFU.EX2 R3, R3 ;  /* 0x0000000300037308 */ /* 0x000e220000000800 */
        /* <DEDUP_REMOVED lines=14> */
[----:B------:R-:W-:Y:S01]  /*13a40*/  FMUL.FTZ R0, R193, UR40 ;  /* 0x00000028c1007c20 */ /* 0x000fe20008410000 */
[--C-:B------:R-:W-:Y:S01]  /*13a50*/  FFMA.FTZ R187, R190, UR40, -R149.reuse ;  /* 0x00000028bebb7c23 */ /* 0x100fe20008010895 */
[----:B------:R-:W-:-:S01]  /*13a60*/  FFMA.FTZ R190, R191, UR40, -R149 ;  /* 0x00000028bfbe7c23 */ /* 0x000fc20008010895 */
[--C-:B------:R-:W-:Y:S01]  /*13a70*/  FFMA.FTZ R189, R194, UR40, -R149.reuse ;  /* 0x00000028c2bd7c23 */ /* 0x100fe20008010895 */
[----:B------:R-:W-:Y:S01]  /*13a80*/  MUFU.EX2 R9, R9 ;  /* 0x0000000900097308 */ /* 0x000fe20000000800 */
[----:B------:R-:W-:-:S01]  /*13a90*/  FFMA.FTZ R194, R195, UR40, -R149 ;  /* 0x00000028c3c27c23 */ /* 0x000fc20008010895 */
[----:B------:R-:W-:Y:S01]  /*13aa0*/  FFMA.FTZ R191, R198, UR40, -R149 ;  /* 0x00000028c6bf7c23 */ /* 0x000fe20008010895 */
[----:B0-----:R-:W-:-:S01]  /*13ab0*/  FFMA.FTZ R198, R3, R7, R14 ;  /* 0x0000000703c67223 */ /* 0x001fc2000001000e */
        /* <DEDUP_REMOVED lines=42> */
[----:B------:R-:W-:Y:S01]  /*13d60*/  FADD.FTZ R7, R21, R6 ;  /* 0x0000000615077221 */ /* 0x000fe20000010000 */
[----:B------:R-:W-:-:S01]  /*13d70*/  FFMA.FTZ R134, R134, UR40, -R149 ;  /* 0x0000002886867c23 */ /* 0x000fc20008010895 */
[----:B------:R-:W2:Y:S01]  /*13d80*/  MUFU.EX2 R194, R194 ;  /* 0x000000c200c27308 */ /* 0x000ea20000000800 */
[----:B0-----:R-:W-:-:S01]  /*13d90*/  FADD.FTZ R198, R190, R193 ;  /* 0x000000c1bec67221 */ /* 0x001fc20000010000 */
[----:B------:R-:W-:Y:S01]  /*13da0*/  FADD.FTZ R6, R186, R7 ;  /* 0x00000007ba067221 */ /* 0x000fe20000010000 */
[----:B------:R-:W-:-:S03]  /*13db0*/  FFMA.FTZ R149, R140, UR40, -R149 ;  /* 0x000000288c957c23 */ /* 0x000fc60008010895 */
        /* <DEDUP_REMOVED lines=125> */
.L_x_1444:
        /* <DEDUP_REMOVED lines=147> */
[----:B------:R-:W-:Y:S01]  /*14ec0*/  IMAD.MOV.U32 R0, RZ, RZ, R13 ;  /* 0x000000ffff007224 */ /* 0x000fe200078e000d */
[----:B------:R-:W-:Y:S01]  /*14ed0*/  UMOV UR54, UR59 ;  /* 0x0000003b00367c82 */ /* 0x000fe20008000000 */
[----:B------:R-:W-:Y:S01]  /*14ee0*/  IMAD.MOV.U32 R3, RZ, RZ, R8 ;  /* 0x000000ffff037224 */ /* 0x000fe200078e0008 */
[----:B------:R-:W-:-:S06]  /*14ef0*/  UMOV UR50, UR58 ;  /* 0x0000003a00327c82 */ /* 0x000fcc0008000000 */
.L_x_1427:
        /* <DEDUP_REMOVED lines=16> */
.L_x_1447:
[----:B------:R-:W-:-:S13]  /*15000*/  ISETP.NE.AND P2, PT, R5, 0x1, PT ;  /* 0x000000010500780c */ /* 0x000fda0003f45270 */
[----:B------:R-:W0:Y:S02]  /*15010*/  @P2 LDC.64 R8, c[0x0][0x9e8] ;  /* 0x00027a00ff082b82 */ /* 0x000e240000000a00 */
[----:B0-----:R-:W-:-:S05]  /*15020*/  @P2 IMAD.HI.U32 R8, R220, R8, RZ ;  /* 0x00000008dc082227 */ /* 0x001fca00078e00ff */
[----:B------:R-:W-:-:S07]  /*15030*/  @P2 SHF.R.U32.HI R220, RZ, R9, R8 ;  /* 0x00000009ffdc2219 */ /* 0x000fce0000011608 */
.L_x_1448:
[----:B------:R-:W-:-:S05]  /*15040*/  IMAD R220, R220, R5, RZ ;  /* 0x00000005dcdc7224 */ /* 0x000fca00078e02ff */
[----:B------:R-:W-:-:S13]  /*15050*/  R2UR UR7, R220 ;  /* 0x00000000dc0772ca */ /* 0x000fda00000e0000 */
[----:B------:R-:W-:-:S04]  /*15060*/  UISETP.LT.AND UP0, UPT, UR6, UR7, UPT ;  /* 0x000000070600728c */ /* 0x000fc8000bf01270 */
[----:B------:R-:W-:-:S12]  /*15070*/  USEL UR6, UR6, UR7, !UP0 ;  /* 0x0000000706067287 */ /* 0x000fd8000c000000 */
.L_x_1446:
        /* <DEDUP_REMOVED lines=12> */
.L_x_1459:
[----:B------:R-:W-:Y:S01]  /*15140*/  ISETP.NE.AND P2, PT, RZ, UR45, PT ;  /* 0x0000002dff007c0c */ /* 0x000fe2000bf45270 */
[----:B------:R-:W-:-:S04]  /*15150*/  UISETP.NE.AND UP0, UPT, UR56, 0x1, UPT ;  /* 0x000000013800788c */ /* 0x000fc8000bf05270 */
[----:B------:R-:W-:-:S04]  /*15160*/  USEL UR50, URZ, 0x1, UP0 ;  /* 0x000000013f327887 */ /* 0x000fc80008000000 */
[----:B------:R-:W-:-:S04]  /*15170*/  ULOP3.LUT UR50, UR57, UR50, URZ, 0x3c, !UPT ;  /* 0x0000003239327292 */ /* 0x000fc8000f8e3c3f */
[----:B------:R-:W-:Y:S08]  /*15180*/  @P2 BRA `(.L_x_1450) ;  /* 0x0000000000382947 */ /* 0x000ff00003800000 */
[----:B------:R-:W-:Y:S05]  /*15190*/  @!P0 BRA `(.L_x_1451) ;  /* 0x0000000000048947 */ /* 0x000fea0003800000 */
[----:B------:R-:W-:Y:S01]  /*151a0*/  BPT.TRAP 0x1 ;  /* 0x000000040000795c */ /* 0x000fe20000300000 */
.L_x_1451:
        /* <DEDUP_REMOVED lines=9> */
.L_x_1452:
[----:B-1----:R-:W-:Y:S05]  /*15240*/  @P3 BRA `(.L_x_1450) ;  /* 0x0000000000083947 */ /* 0x002fea0003800000 */
[----:B------:R-:W1:Y:S02]  /*15250*/  SYNCS.PHASECHK.TRANS64.TRYWAIT P3, [UR6+0x33430], R0 ;  /* 0x03343000ff0075a7 */ /* 0x000e640008060146 */
[----:B-1----:R-:W-:Y:S05]  /*15260*/  @!P3 BRA `(.L_x_1453) ;  /* 0x000001300064b947 */ /* 0x002fea0003800000 */
.L_x_1450:
        /* <DEDUP_REMOVED lines=191> */
.L_x_1455:
[----:B------:R-:W-:Y:S01]  /*15e60*/  ULEA UR6, UR56, UR38, 0x3 ;  /* 0x0000002638067291 */ /* 0x000fe2000f8e183f */
[----:B------:R-:W-:-:S05]  /*15e70*/  IMAD.U32 R0, RZ, RZ, UR57 ;  /* 0x00000039ff007e24 */ /* 0x000fca000f8e00ff */
[----:B------:R-:W-:-:S04]  /*15e80*/  SHF.L.U32 R0, R0, 0x1f, RZ ;  /* 0x0000001f00007819 */ /* 0x000fc800000006ff */
[----:B------:R0:W1:Y:S01]  /*15e90*/  SYNCS.PHASECHK.TRANS64.TRYWAIT P2, [UR6+0x33450], R0 ;  /* 0x03345000ff0075a7 */ /* 0x0000620008040146 */
[----:B------:R-:W-:Y:S05]  /*15ea0*/  @!P0 BRA `(.L_x_1456) ;  /* 0x0000000000048947 */ /* 0x000fea0003800000 */
[----:B------:R-:W-:Y:S01]  /*15eb0*/  BPT.TRAP 0x1 ;  /* 0x000000040000795c */ /* 0x000fe20000300000 */
.L_x_1456:
[----:B-1----:R-:W-:Y:S05]  /*15ec0*/  @P2 BRA `(.L_x_1454) ;  /* 0x0000000000082947 */ /* 0x002fea0003800000 */
[----:B------:R-:W1:Y:S02]  /*15ed0*/  SYNCS.PHASECHK.TRANS64.TRYWAIT P2, [UR6+0x33450], R0 ;  /* 0x03345000ff0075a7 */ /* 0x000e640008040146 */
[----:B-1----:R-:W-:Y:S05]  /*15ee0*/  @!P2 BRA `(.L_x_1457) ;  /* 0x00000124005ca947 */ /* 0x002fea0003800000 */
.L_x_1454:
        /* <DEDUP_REMOVED lines=95> */
[----:B0-----:R-:W-:-:S02]  /*164e0*/  FMNMX.FTZ R12, R11, R0, !PT ;  /* 0x000000000b0c7209 */ /* 0x001fc40007810000 */
[----:B-1----:R-:W-:Y:S01]  /*164f0*/  FMNMX.FTZ R13, R10, R3, !PT ;  /* 0x000000030a0d7209 */ /* 0x002fe20007810000 */
[----:B------:R-:W-:Y:S02]  /*16500*/  IMAD.U32 R10, RZ, RZ, UR40 ;  /* 0x00000028ff0a7e24 */ /* 0x000fe4000f8e00ff */
[----:B------:R-:W0:Y:S04]  /*16510*/  SHFL.BFLY PT, R3, R12, 0x1, 0x1f ;  /* 0x0c201f000c037f89 */ /* 0x000e2800000e0000 */
[----:B------:R-:W1:Y:S01]  /*16520*/  SHFL.BFLY PT, R0, R13, 0x1, 0x1f ;  /* 0x0c201f000d007f89 */ /* 0x000e6200000e0000 */
[----:B0-----:R-:W-:Y:S02]  /*16530*/  FMNMX.FTZ R3, R12, R3, !PT ;  /* 0x000000030c037209 */ /* 0x001fe40007810000 */
[----:B-1----:R-:W-:-:S03]  /*16540*/  FMNMX.FTZ R0, R13, R0, !PT ;  /* 0x000000000d007209 */ /* 0x002fc60007810000 */
        /* <DEDUP_REMOVED lines=10> */
[--C-:B------:R-:W-:Y:S01]  /*165f0*/  FFMA.FTZ R177, R180, UR40, -R10.reuse ;  /* 0x00000028b4b17c23 */ /* 0x100fe2000801080a */
[----:B------:R-:W-:Y:S01]  /*16600*/  QGMMA.64x192x32.F32.E4M3.E4M3 R24, R212, gdesc[UR4], R24, gsb0 ;  /* 0x02e00004d4187df3 */ /* 0x000fe20008000818 */
[----:B------:R-:W-:Y:S01]  /*16610*/  UIADD3 UR6, UR10, 0x300, URZ ;  /* 0x000003000a067890 */ /* 0x000fe2000fffe03f */
[----:B------:R-:W-:Y:S01]  /*16620*/  FFMA.FTZ R180, R181, UR40, -R10 ;  /* 0x00000028b5b47c23 */ /* 0x000fe2000801080a */
[----:B------:R-:W-:Y:S01]  /*16630*/  UMOV UR7, 0xc0000010 ;  /* 0xc000001000077882 */ /* 0x000fe20000000000 */
[----:B------:R-:W-:-:S02]  /*16640*/  IMAD.U32 R181, RZ, RZ, UR40 ;  /* 0x00000028ffb57e24 */ /* 0x000fc4000f8e00ff */
        /* <DEDUP_REMOVED lines=81> */
[----:B------:R-:W-:-:S02]  /*16b60*/  IMAD.U32 R195, RZ, RZ, UR54 ;  /* 0x00000036ffc37e24 */ /* 0x000fc4000f8e00ff */
[----:B------:R-:W-:-:S01]  /*16b70*/  FFMA.FTZ R131, R131, UR40, -R10 ;  /* 0x0000002883837c23 */ /* 0x000fc2000801080a */
[----:B------:R-:W1:Y:S01]  /*16b80*/  MUFU.EX2 R13, R13 ;  /* 0x0000000d000d7308 */ /* 0x000e620000000800 */
[----:B0-----:R-:W-:-:S01]  /*16b90*/  FADD.FTZ R194, R12, R7 ;  /* 0x000000070cc27221 */ /* 0x001fc20000010000 */
[--C-:B------:R-:W-:Y:S01]  /*16ba0*/  FFMA.FTZ R134, R134, UR40, -R10.reuse ;  /* 0x0000002886867c23 */ /* 0x100fe2000801080a */
[----:B------:R-:W-:-:S01]  /*16bb0*/  FFMA.FTZ R135, R135, UR40, -R10 ;  /* 0x0000002887877c23 */ /* 0x000fc2000801080a */
[----:B------:R-:W-:-:S04]  /*16bc0*/  IADD3 R193, -R220, 0xb, RZ ;  /* 0x0000000bdcc17810 */ /* 0x000fc80007ffe1ff */
        /* <DEDUP_REMOVED lines=132> */
[----:B------:R-:W0:Y:S01]  /*17410*/  MUFU.EX2 R122, R122 ;  /* 0x0000007a007a7308 */ /* 0x000e220000000800 */
[----:B--2---:R-:W-:-:S03]  /*17420*/  FADD.FTZ R191, R151, R194 ;  /* 0x000000c297bf7221 */ /* 0x004fc60000010000 */
[----:B------:R-:W-:-:S04]  /*17430*/  @!P1 PRMT R6, RZ, 0x654, R6 ;  /* 0x00000654ff069816 */ /* 0x000fc80000000006 */
        /* <DEDUP_REMOVED lines=14> */
[----:B------:R-:W-:Y:S01]  /*17520*/  MUFU.EX2 R128, R128 ;  /* 0x0000008000807308 */ /* 0x000fe20000000800 */
[----:B-1----:R-:W-:-:S01]  /*17530*/  FADD.FTZ R7, R125, R10 ;  /* 0x0000000a7d077221 */ /* 0x002fc20000010000 */
[----:B------:R-:W-:Y:S01]  /*17540*/  QGMMA.64x192x32.F32.E4M3.E4M3 R24, R200, gdesc[UR4], R24, gsb0 ;  /* 0x02e00004c8187df3 */ /* 0x000fe20008000818 */
[----:B0-----:R-:W-:-:S05]  /*17550*/  FADD.FTZ R191, R127, R194 ;  /* 0x000000c27fbf7221 */ /* 0x001fca0000010000 */
[----:B------:R-:W0:Y:S08]  /*17560*/  MUFU.EX2 R130, R130 ;  /* 0x0000008200827308 */ /* 0x000e300000000800 */
[----:B------:R-:W-:Y:S08]  /*17570*/  MUFU.EX2 R129, R129 ;  /* 0x0000008100817308 */ /* 0x000ff00000000800 */
[----:B------:R-:W1:Y:S01]  /*17580*/  MUFU.EX2 R131, R131 ;  /* 0x0000008300837308 */ /* 0x000e620000000800 */
[----:B0-----:R-:W-:-:S07]  /*17590*/  FADD.FTZ R10, R130, R191 ;  /* 0x000000bf820a7221 */ /* 0x001fce0000010000 */
[----:B------:R-:W-:Y:S08]  /*175a0*/  MUFU.EX2 R132, R132 ;  /* 0x0000008400847308 */ /* 0x000ff00000000800 */
[----:B------:R-:W0:Y:S01]  /*175b0*/  MUFU.EX2 R134, R134 ;  /* 0x0000008600867308 */ /* 0x000e220000000800 */
[----:B-1----:R-:W-:-:S07]  /*175c0*/  FADD.FTZ R191, R131, R10 ;  /* 0x0000000a83bf7221 */ /* 0x002fce0000010000 */
[----:B------:R-:W1:Y:S08]  /*175d0*/  MUFU.EX2 R133, R133 ;  /* 0x0000008500857308 */ /* 0x000e700000000800 */
[----:B------:R-:W2:Y:S01]  /*175e0*/  MUFU.EX2 R135, R135 ;  /* 0x0000008700877308 */ /* 0x000ea20000000800 */
[----:B0-----:R-:W-:-:S01]  /*175f0*/  FADD.FTZ R10, R134, R191 ;  /* 0x000000bf860a7221 */ /* 0x001fc20000010000 */
[----:B------:R-:W-:-:S02]  /*17600*/  WARPGROUP.DEPBAR.LE gsb0, 0x0 ;  /* 0x00008000000079c5 */ /* 0x000fc40000010000 */
[----:B------:R0:W-:Y:S06]  /*17610*/  BAR.ARV R193, 0x100 ;  /* 0x000400c10000751d */ /* 0x0001ec0000002000 */
[----:B------:R3:W-:Y:S02]  /*17620*/  @!P1 SYNCS.ARRIVE.TRANS64.RED.A1T0 RZ, [R6+URZ], RZ ;  /* 0x000000ff06ff99a7 */ /* 0x0007e4000810043f */
[----:B---3--:R-:W-:-:S04]  /*17630*/  FADD.FTZ R6, R128, R7 ;  /* 0x0000000780067221 */ /* 0x008fc80000010000 */
[----:B------:R-:W-:-:S04]  /*17640*/  FADD.FTZ R7, R129, R6 ;  /* 0x0000000681077221 */ /* 0x000fc80000010000 */
[----:B------:R-:W-:-:S04]  /*17650*/  FADD.FTZ R6, R132, R7 ;  /* 0x0000000784067221 */ /* 0x000fc80000010000 */
[----:B-1----:R-:W-:Y:S01]  /*17660*/  FADD.FTZ R7, R133, R6 ;  /* 0x0000000685077221 */ /* 0x002fe20000010000 */
[----:B--2---:R-:W-:-:S01]  /*17670*/  FADD.FTZ R6, R135, R10 ;  /* 0x0000000a87067221 */ /* 0x004fc20000010000 */
[----:B0-----:R-:W-:Y:S06]  /*17680*/  @!P0 BRA `(.L_x_1458) ;  /* 0x0000000000048947 */ /* 0x001fec0003800000 */
[----:B------:R-:W-:Y:S01]  /*17690*/  BPT.TRAP 0x1 ;  /* 0x000000040000795c */ /* 0x000fe20000300000 */
.L_x_1458:
        /* <DEDUP_REMOVED lines=147> */
.L_x_1449:
[----:B------:R-:W-:-:S13]  /*17fd0*/  ISETP.GE.AND P2, PT, R4, UR41, PT ;  /* 0x0000002904007c0c */ /* 0x000fda000bf46270 */
[----:B------:R-:W-:Y:S05]  /*17fe0*/  @!P2 BRA `(.L_x_1460) ;  /* 0x0000004800f0a947 */ /* 0x000fea0003800000 */
[----:B------:R-:W-:Y:S01]  /*17ff0*/  IMAD R11, R225, 0x80, R229 ;  /* 0x00000080e10b7824 */ /* 0x000fe200078e02e5 */
[----:B------:R-:W-:Y:S01]  /*18000*/  UMOV UR58, UR54 ;  /* 0x00000036003a7c82 */ /* 0x000fe20008000000 */
[----:B------:R-:W-:Y:S01]  /*18010*/  IMAD.MOV.U32 R12, RZ, RZ, R0 ;  /* 0x000000ffff0c7224 */ /* 0x000fe200078e0000 */
[----:B------:R-:W-:Y:S01]  /*18020*/  UMOV UR59, UR50 ;  /* 0x00000032003b7c82 */ /* 0x000fe20008000000 */
[----:B------:R-:W-:Y:S01]  /*18030*/  VIADD R11, R11, 0x8 ;  /* 0x000000080b0b7836 */ /* 0x000fe20000000000 */
[----:B------:R-:W-:Y:S01]  /*18040*/  ULDC UR54, c[0x0][0x9e4] ;  /* 0x0002790000367ab9 */ /* 0x000fe20000000800 */
[----:B------:R-:W-:Y:S01]  /*18050*/  IMAD.MOV.U32 R10, RZ, RZ, R3 ;  /* 0x000000ffff0a7224 */ /* 0x000fe200078e0003 */
[----:B------:R-:W-:Y:S01]  /*18060*/  ULDC UR56, c[0x0][0x9dc] ;  /* 0x0002770000387ab9 */ /* 0x000fe20000000800 */
[----:B------:R-:W-:Y:S01]  /*18070*/  ULDC UR55, c[0x0][0x9e0] ;  /* 0x0002780000377ab9 */ /* 0x000fe20000000800 */
[----:B------:R-:W-:-:S07]  /*18080*/  IADD3 R11, R11, R22, -R23 ;  /* 0x000000160b0b7210 */ /* 0x000fce0007ffe817 */
.L_x_1478:
[----:B------:R-:W-:Y:S01]  /*18090*/  ISETP.NE.AND P2, PT, RZ, UR45, PT ;  /* 0x0000002dff007c0c */ /* 0x000fe2000bf45270 */
[----:B------:R-:W-:-:S04]  /*180a0*/  UISETP.NE.AND UP0, UPT, UR58, 0x1, UPT ;  /* 0x000000013a00788c */ /* 0x000fc8000bf05270 */
[----:B------:R-:W-:-:S04]  /*180b0*/  USEL UR50, URZ, 0x1, UP0 ;  /* 0x000000013f327887 */ /* 0x000fc80008000000 */
[----:B------:R-:W-:-:S04]  /*180c0*/  ULOP3.LUT UR50, UR59, UR50, URZ, 0x3c, !UPT ;  /* 0x000000323b327292 */ /* 0x000fc8000f8e3c3f */
[----:B------:R-:W-:Y:S08]  /*180d0*/  @P2 BRA `(.L_x_1461) ;  /* 0x0000000000382947 */ /* 0x000ff00003800000 */
[----:B------:R-:W-:Y:S05]  /*180e0*/  @!P0 BRA `(.L_x_1462) ;  /* 0x0000000000048947 */ /* 0x000fea0003800000 */
[----:B------:R-:W-:Y:S01]  /*180f0*/  BPT.TRAP 0x1 ;  /* 0x000000040000795c */ /* 0x000fe20000300000 */
.L_x_1462:
        /* <DEDUP_REMOVED lines=9> */
.L_x_1463:
[----:B-1----:R-:W-:Y:S05]  /*18190*/  @P3 BRA `(.L_x_1461) ;  /* 0x0000000000083947 */ /* 0x002fea0003800000 */
[----:B------:R-:W1:Y:S02]  /*181a0*/  SYNCS.PHASECHK.TRANS64.TRYWAIT P3, [UR6+0x33430], R0 ;  /* 0x03343000ff0075a7 */ /* 0x000e640008060146 */
[----:B-1----:R-:W-:Y:S05]  /*181b0*/  @!P3 BRA `(.L_x_1464) ;  /* 0x0000010000c0b947 */ /* 0x002fea0003800000 */
.L_x_1461:
        /* <DEDUP_REMOVED lines=191> */
.L_x_1466:
[----:B------:R-:W-:Y:S01]  /*18db0*/  ULEA UR6, UR58, UR38, 0x3 ;  /* 0x000000263a067291 */ /* 0x000fe2000f8e183f */
[----:B------:R-:W-:-:S05]  /*18dc0*/  IMAD.U32 R0, RZ, RZ, UR59 ;  /* 0x0000003bff007e24 */ /* 0x000fca000f8e00ff */
[----:B------:R-:W-:-:S04]  /*18dd0*/  SHF.L.U32 R0, R0, 0x1f, RZ ;  /* 0x0000001f00007819 */ /* 0x000fc800000006ff */
[----:B------:R0:W1:Y:S01]  /*18de0*/  SYNCS.PHASECHK.TRANS64.TRYWAIT P2, [UR6+0x33450], R0 ;  /* 0x03345000ff0075a7 */ /* 0x0000620008040146 */
[----:B------:R-:W-:Y:S05]  /*18df0*/  @!P0 BRA `(.L_x_1467) ;  /* 0x0000000000048947 */ /* 0x000fea0003800000 */
[----:B------:R-:W-:Y:S01]  /*18e00*/  BPT.TRAP 0x1 ;  /* 0x000000040000795c */ /* 0x000fe20000300000 */
.L_x_1467:
[----:B-1----:R-:W-:Y:S05]  /*18e10*/  @P2 BRA `(.L_x_1465) ;  /* 0x0000000000082947 */ /* 0x002fea0003800000 */
[----:B------:R-:W1:Y:S02]  /*18e20*/  SYNCS.PHASECHK.TRANS64.TRYWAIT P2, [UR6+0x33450], R0 ;  /* 0x03345000ff0075a7 */ /* 0x000e640008040146 */
[----:B-1----:R-:W-:Y:S05]  /*18e30*/  @!P2 BRA `(.L_x_1468) ;  /* 0x000000f400b8a947 */ /* 0x002fea0003800000 */
.L_x_1465:
[----:B------:R-:W-:Y:S01]  /*18e40*/  UIADD3 UR6, UR38, 0x200, URZ ;  /* 0x0000020026067890 */ /* 0x000fe2000fffe03f */
[----:B------:R-:W-:Y:S01]  /*18e50*/  WARPGROUP.ARRIVE ;  /* 0x00000000000079c5 */ /* 0x000fe20000000000 */
[----:B------:R-:W-:-:S05]  /*18e60*/  UMOV UR7, 0xc0000010 ;  /* 0xc000001000077882 */ /* 0x000fca0000000000 */
[----:B-1----:R-:W1:Y:S01]  /*18e70*/  S2R R3, SR_TID.X ;  /* 0x0000000000037919 */ /* 0x002e620000002100 */
[----:B------:R-:W-:Y:S01]  /*18e80*/  USHF.R.U32.HI UR6, URZ, 0x4, UR6 ;  /* 0x000000043f067899 */ /* 0x000fe20008011606 */
[----:B------:R-:W-:Y:S01]  /*18e90*/  IMAD R15, R4, -0xa0, RZ ;  /* 0xffffff60040f7824 */ /* 0x000fe200078e02ff */
[----:B------:R-:W-:Y:S01]  /*18ea0*/  ISETP.GE.AND P2, PT, R5, 0x1, PT ;  /* 0x000000010500780c */ /* 0x000fe20003f46270 */
[----:B0-----:R-:W-:Y:S01]  /*18eb0*/  IMAD.U32 R0, RZ, RZ, UR57 ;  /* 0x00000039ff007e24 */ /* 0x001fe2000f8e00ff */
[----:B------:R-:W-:Y:S02]  /*18ec0*/  ULOP3.LUT UR6, UR6, 0x3fff, URZ, 0xc0, !UPT ;  /* 0x00003fff06067892 */ /* 0x000fe4000f8ec03f */
[----:B------:R-:W-:Y:S02]  /*18ed0*/  IADD3 R8, R15, 0x1, R22 ;  /* 0x000000010f087810 */ /* 0x000fe40007ffe016 */
[----:B------:R-:W-:Y:S01]  /*18ee0*/  ULOP3.LUT UR6, UR6, 0x10000, URZ, 0xfc, !UPT ;  /* 0x0001000006067892 */ /* 0x000fe2000f8efc3f */
[----:B------:R-:W-:-:S03]  /*18ef0*/  @!P1 LEA R0, R0, UR38, 0x3 ;  /* 0x0000002600009c11 */ /* 0x000fc6000f8e18ff */
[----:B------:R-:W-:Y:S02]  /*18f00*/  UIMAD UR10, UR58, 0x780, UR6 ;  /* 0x000007803a0a78a4 */ /* 0x000fe4000f8e0206 */
[----:B------:R-:W-:-:S05]  /*18f10*/  @!P1 VIADD R0, R0, 0x33440 ;  /* 0x0003344000009836 */ /* 0x000fca0000000000 */
[----:B------:R-:W-:Y:S01]  /*18f20*/  UMOV UR6, UR10 ;  /* 0x0000000a00067c82 */ /* 0x000fe20008000000 */
[----:B------:R-:W-:Y:S01]  /*18f30*/  @!P1 PRMT R0, RZ, 0x654, R0 ;  /* 0x00000654ff009816 */ /* 0x000fe20000000000 */
[----:B------:R-:W-:Y:S01]  /*18f40*/  QGMMA.64x192x32.F32.E4M3.E4M3 R24, R216, gdesc[UR4], R24, gsb0 ;  /* 0x02e00004d8187df3 */ /* 0x000fe20008000818 */
[----:B------:R-:W-:Y:S01]  /*18f50*/  UIADD3 UR6, UR10, 0x180, URZ ;  /* 0x000001800a067890 */ /* 0x000fe2000fffe03f */
[----:B------:R-:W-:Y:S01]  /*18f60*/  UMOV UR7, 0xc0000010 ;  /* 0xc000001000077882 */ /* 0x000fe20000000000 */
[----:B-1----:R-:W-:-:S04]  /*18f70*/  SHF.R.U32.HI R3, RZ, 0x7, R3 ;  /* 0x00000007ff037819 */ /* 0x002fc80000011603 */
[----:B------:R-:W-:Y:S01]  /*18f80*/  IADD3 R9, -R3, 0xb, RZ ;  /* 0x0000000b03097810 */ /* 0x000fe20007ffe1ff */
[----:B------:R-:W-:-:S04]  /*18f90*/  IMAD.IADD R3, R8, 0x1, -R23 ;  /* 0x0000000108037824 */ /* 0x000fc800078e0a17 */
[----:B------:R-:W-:Y:S02]  /*18fa0*/  IMAD R20, R222, -0x2, R3 ;  /* 0xfffffffede147824 */ /* 0x000fe400078e0203 */
[----:B------:R-:W-:Y:S01]  /*18fb0*/  IMAD R3, R225, 0x80, R229 ;  /* 0x00000080e1037824 */ /* 0x000fe200078e02e5 */
        /* <DEDUP_REMOVED lines=20> */
[C---:B------:R-:W-:Y:S01]  /*19100*/  VIADD R200, R20.reuse, UR55 ;  /* 0x0000003714c87c36 */ /* 0x040fe20008000000 */
[----:B------:R0:W-:Y:S06]  /*19110*/  BAR.ARV R9, 0x100 ;  /* 0x000400090000751d */ /* 0x0001ec0000002000 */
[----:B------:R-:W-:Y:S01]  /*19120*/  VIADD R20, R20, UR6 ;  /* 0x0000000614147c36 */ /* 0x000fe20008000000 */
[----:B------:R1:W-:Y:S01]  /*19130*/  @!P1 SYNCS.ARRIVE.TRANS64.RED.A1T0 RZ, [R0+URZ], RZ ;  /* 0x000000ff00ff99a7 */ /* 0x0003e2000810043f */
[----:B------:R-:W-:-:S02]  /*19140*/  IMAD.IADD R14, R3, 0x1, R200 ;  /* 0x00000001030e7824 */ /* 0x000fc400078e02c8 */
[----:B------:R-:W-:Y:S02]  /*19150*/  IMAD.IADD R13, R3, 0x1, R20 ;  /* 0x00000001030d7824 */ /* 0x000fe400078e0214 */
[----:B-1----:R-:W-:Y:S01]  /*19160*/  IMAD R0, R222, -0x2, R15 ;  /* 0xfffffffede007824 */ /* 0x002fe200078e020f */
[----:B0-----:R-:W-:Y:S06]  /*19170*/  @!P2 BRA `(.L_x_1469) ;  /* 0x000000000058a947 */ /* 0x001fec0003800000 */
[----:B------:R-:W-:Y:S01]  /*19180*/  IADD3 R19, R3, R22, -R23 ;  /* 0x0000001603137210 */ /* 0x000fe20007ffe817 */
[----:B------:R-:W-:Y:S03]  /*19190*/  BSSY B0, `(.L_x_1470) ;  /* 0x0000011000007945 */ /* 0x000fe60003800000 */
        /* <DEDUP_REMOVED lines=10> */
.L_x_1471:
[----:B------:R-:W-:Y:S01]  /*19240*/  IMAD.U32 R21, RZ, RZ, UR54 ;  /* 0x00000036ff157e24 */ /* 0x000fe2000f8e00ff */
[----:B------:R-:W-:-:S04]  /*19250*/  IADD3 R19, R3, R22, -R23 ;  /* 0x0000001603137210 */ /* 0x000fc80007ffe817 */
[----:B------:R-:W-:-:S13]  /*19260*/  ISETP.NE.AND P2, PT, R21, 0x1, PT ;  /* 0x000000011500780c */ /* 0x000fda0003f45270 */
[----:B------:R-:W0:Y:S02]  /*19270*/  @P2 LDC.64 R8, c[0x0][0x9e8] ;  /* 0x00027a00ff082b82 */ /* 0x000e240000000a00 */
[----:B0-----:R-:W-:-:S05]  /*19280*/  @P2 IMAD.HI.U32 R8, R19, R8, RZ ;  /* 0x0000000813082227 */ /* 0x001fca00078e00ff */
[----:B------:R-:W-:-:S07]  /*19290*/  @P2 SHF.R.U32.HI R19, RZ, R9, R8 ;  /* 0x00000009ff132219 */ /* 0x000fce0000011608 */
.L_x_1472:
[----:B------:R-:W-:Y:S05]  /*192a0*/  BSYNC B0 ;  /* 0x0000000000007941 */ /* 0x000fea0003800000 */
.L_x_1470:
[----:B------:R-:W-:-:S05]  /*192b0*/  IMAD R19, R19, R21, R0 ;  /* 0x0000001513137224 */ /* 0x000fca00078e0200 */
[----:B------:R-:W-:Y:S02]  /*192c0*/  VIADDMNMX R14, R19, R21, R14, PT ;  /* 0x00000015130e7246 */ /* 0x000fe4000380010e */
[----:B------:R-:W-:-:S07]  /*192d0*/  VIMNMX R13, R13, R19, !PT ;  /* 0x000000130d0d7248 */ /* 0x000fce0007fe0100 */
.L_x_1469:
[C---:B------:R-:W-:Y:S02]  /*192e0*/  ISETP.GE.AND P2, PT, R15.reuse, 0x2, PT ;  /* 0x000000020f00780c */ /* 0x040fe40003f46270 */
[----:B------:R-:W-:Y:S02]  /*192f0*/  LOP3.LUT R16, R16, 0xdfffffff, RZ, 0xc0, !PT ;  /* 0xdfffffff10107812 */ /* 0x000fe400078ec0ff */
[C---:B------:R-:W-:Y:S02]  /*19300*/  ISETP.GE.AND P3, PT, R15.reuse, 0x9, PT ;  /* 0x000000090f00780c */ /* 0x040fe40003f66270 */
[----:B------:R-:W-:Y:S02]  /*19310*/  LOP3.LUT R2, R2, 0xfffffffe, RZ, 0xc0, !PT ;  /* 0xfffffffe02027812 */ /* 0x000fe400078ec0ff */
[----:B------:R-:W-:Y:S02]  /*19320*/  ISETP.GE.AND P4, PT, R15, 0x22, PT ;  /* 0x000000220f00780c */ /* 0x000fe40003f86270 */
[----:B------:R-:W-:-:S02]  /*19330*/  IADD3 R200, R200, 0x8, R3 ;  /* 0x00000008c8c87810 */ /* 0x000fc40007ffe003 */
[----:B------:R-:W-:Y:S02]  /*19340*/  IADD3 R20, R20, 0x8, R3 ;  /* 0x0000000814147810 */ /* 0x000fe40007ffe003 */
[----:B------:R-:W-:Y:S02]  /*19350*/  @P2 LOP3.LUT R16, R16, 0x20000000, RZ, 0xfc, !PT ;  /* 0x2000000010102812 */ /* 0x000fe400078efcff */
[----:B------:R-:W-:Y:S02]  /*19360*/  ISETP.GT.AND P2, PT, R13, 0x1, !P2 ;  /* 0x000000010d00780c */ /* 0x000fe40005744270 */
[----:B------:R-:W-:Y:S02]  /*19370*/  LOP3.LUT R16, R16, 0xbfffffff, RZ, 0xc0, !PT ;  /* 0xbfffffff10107812 */ /* 0x000fe400078ec0ff */
[----:B------:R-:W-:Y:S02]  /*19380*/  ISETP.LT.OR P2, PT, R14, 0x2, P2 ;  /* 0x000000020e00780c */ /* 0x000fe40001741670 */
[----:B------:R-:W-:-:S02]  /*19390*/  @P3 LOP3.LUT R16, R16, 0x40000000, RZ, 0xfc, !PT ;  /* 0x4000000010103812 */ /* 0x000fc400078efcff */
[----:B------:R-:W-:Y:S02]  /*193a0*/  FSEL R185, R185, -INF , !P2 ;  /* 0xff800000b9b97808 */ /* 0x000fe40005000000 */
[----:B------:R-:W-:Y:S02]  /*193b0*/  ISETP.GT.AND P2, PT, R13, 0x8, !P3 ;  /* 0x000000080d00780c */ /* 0x000fe40005f44270 */
[----:B------:R-:W-:Y:S02]  /*193c0*/  ISETP.GE.AND P3, PT, R15, 0xa, PT ;  /* 0x0000000a0f00780c */ /* 0x000fe40003f66270 */
[----:B------:R-:W-:Y:S02]  /*193d0*/  ISETP.LT.OR P2, PT, R14, 0x9, P2 ;  /* 0x000000090e00780c */ /* 0x000fe40001741670 */
[----:B------:R-:W-:Y:S02]  /*193e0*/  LOP3.LUT R16, R16, 0x7fffffff, RZ, 0xc0, !PT ;  /* 0x7fffffff10107812 */ /* 0x000fe400078ec0ff */
[----:B------:R-:W-:-:S02]  /*193f0*/  FSEL R188, R188, -INF , !P2 ;  /* 0xff800000bcbc7808 */ /* 0x000fc40005000000 */
[----:B------:R-:W-:-:S04]  /*19400*/  ISETP.GT.AND P2, PT, R13, 0x9, !P3 ;  /* 0x000000090d00780c */ /* 0x000fc80005f44270 */
[----:B------:R-:W-:Y:S02]  /*19410*/  ISETP.LT.OR P2, PT, R14, 0xa, P2 ;  /* 0x0000000a0e00780c */ /* 0x000fe40001741670 */
[----:B------:R-:W-:Y:S02]  /*19420*/  @P3 LOP3.LUT R16, R16, 0x80000000, RZ, 0xfc, !PT ;  /* 0x8000000010103812 */ /* 0x000fe400078efcff */
[----:B------:R-:W-:Y:S02]  /*19430*/  ISETP.GE.AND P3, PT, R15, 0x11, PT ;  /* 0x000000110f00780c */ /* 0x000fe40003f66270 */
[----:B------:R-:W-:Y:S02]  /*19440*/  FSEL R189, R189, -INF , !P2 ;  /* 0xff800000bdbd7808 */ /* 0x000fe40005000000 */
[----:B------:R-:W-:Y:S02]  /*19450*/  ISETP.GT.AND P2, PT, R13, 0x10, !P3 ;  /* 0x000000100d00780c */ /* 0x000fe40005f44270 */
[----:B------:R-:W-:-:S02]  /*19460*/  LOP3.LUT R16, R16, 0xfffffffd, RZ, 0xc0, !PT ;  /* 0xfffffffd10107812 */ /* 0x000fc400078ec0ff */
[----:B------:R-:W-:Y:S02]  /*19470*/  ISETP.LT.OR P2, PT, R14, 0x11, P2 ;  /* 0x000000110e00780c */ /* 0x000fe40001741670 */
[----:B------:R-:W-:Y:S02]  /*19480*/  @P4 LOP3.LUT R16, R16, 0x2, RZ, 0xfc, !PT ;  /* 0x0000000210104812 */ /* 0x000fe400078efcff */
[----:B------:R-:W-:Y:S02]  /*19490*/  FSEL R192, R192, -INF , !P2 ;  /* 0xff800000c0c07808 */ /* 0x000fe40005000000 */
[----:B------:R-:W-:Y:S02]  /*194a0*/  @P3 LOP3.LUT R2, R2, 0x1, RZ, 0xfc, !PT ;  /* 0x0000000102023812 */ /* 0x000fe400078efcff */
[----:B------:R-:W-:Y:S02]  /*194b0*/  ISETP.GE.AND P3, PT, R15, 0x12, PT ;  /* 0x000000120f00780c */ /* 0x000fe40003f66270 */
[----:B------:R-:W-:-:S02]  /*194c0*/  LOP3.LUT R2, R2, 0xfffffff7, RZ, 0xc0, !PT ;  /* 0xfffffff702027812 */ /* 0x000fc400078ec0ff */
[----:B------:R-:W-:Y:S02]  /*194d0*/  ISETP.GT.AND P2, PT, R13, 0x11, !P3 ;  /* 0x000000110d00780c */ /* 0x000fe40005f44270 */
[----:B------:R-:W-:Y:S02]  /*194e0*/  LOP3.LUT R16, R16, 0xfffffffb, RZ, 0xc0, !PT ;  /* 0xfffffffb10107812 */ /* 0x000fe400078ec0ff */
[----:B------:R-:W-:-:S04]  /*194f0*/  ISETP.LT.OR P2, PT, R14, 0x12, P2 ;  /* 0x000000120e00780c */ /* 0x000fc80001741670 */
[----:B------:R-:W-:Y:S02]  /*19500*/  FSEL R193, R193, -INF , !P2 ;  /* 0xff800000c1c17808 */ /* 0x000fe40005000000 */
[----:B------:R-:W-:Y:S02]  /*19510*/  @P3 LOP3.LUT R2, R2, 0x8, RZ, 0xfc, !PT ;  /* 0x0000000802023812 */ /* 0x000fe400078efcff */
[----:B------:R-:W-:Y:S02]  /*19520*/  ISETP.GE.AND P3, PT, R15, 0x19, PT ;  /* 0x000000190f00780c */ /* 0x000fe40003f66270 */
[----:B------:R-:W-:Y:S02]  /*19530*/  LOP3.LUT R2, R2, 0xfffffffb, RZ, 0xc0, !PT ;  /* 0xfffffffb02027812 */ /* 0x000fe400078ec0ff */
[----:B------:R-:W-:-:S04]  /*19540*/  ISETP.GT.AND P2, PT, R13, 0x18, !P3 ;  /* 0x000000180d00780c */ /* 0x000fc80005f44270 */
        /* <DEDUP_REMOVED lines=201> */
[----:B------:R-:W-:-:S03]  /*1a1e0*/  VIADD R3, R3, 0x8 ;  /* 0x0000000803037836 */ /* 0x000fc60000000000 */
[----:B------:R-:W-:Y:S02]  /*1a1f0*/  ISETP.NE.AND P6, PT, R13, 0x1, PT ;  /* 0x000000010d00780c */ /* 0x000fe40003fc5270 */
[----:B------:R-:W-:-:S04]  /*1a200*/  IADD3 R3, R3, R22, -R23 ;  /* 0x0000001603037210 */ /* 0x000fc80007ffe817 */
[----:B------:R-:W-:-:S07]  /*1a210*/  LOP3.LUT R3, RZ, R3, RZ, 0x33, !PT ;  /* 0x00000003ff037212 */ /* 0x000fce00078e33ff */
[----:B------:R-:W0:Y:S02]  /*1a220*/  @P6 LDC.64 R8, c[0x0][0x9e8] ;  /* 0x00027a00ff086b82 */ /* 0x000e240000000a00 */
[----:B0-----:R-:W-:-:S05]  /*1a230*/  @P6 IMAD.HI.U32 R8, R3, R8, RZ ;  /* 0x0000000803086227 */ /* 0x001fca00078e00ff */
[----:B------:R-:W-:-:S04]  /*1a240*/  @P6 SHF.R.U32.HI R3, RZ, R9, R8 ;  /* 0x00000009ff036219 */ /* 0x000fc80000011608 */
[----:B------:R-:W-:Y:S01]  /*1a250*/  LOP3.LUT R3, RZ, R3, RZ, 0x33, !PT ;  /* 0x00000003ff037212 */ /* 0x000fe200078e33ff */
[----:B------:R-:W-:Y:S06]  /*1a260*/  BRA `(.L_x_1476) ;  /* 0x0000000000187947 */ /* 0x000fec0003800000 */
.L_x_1475:
[----:B------:R-:W-:Y:S02]  /*1a270*/  IMAD.U32 R13, RZ, RZ, UR54 ;  /* 0x00000036ff0d7e24 */ /* 0x000fe4000f8e00ff */
[----:B------:R-:W-:-:S03]  /*1a280*/  IMAD.MOV.U32 R3, RZ, RZ, R11 ;  /* 0x000000ffff037224 */ /* 0x000fc600078e000b */
[----:B------:R-:W-:-:S13]  /*1a290*/  ISETP.NE.AND P6, PT, R13, 0x1, PT ;  /* 0x000000010d00780c */ /* 0x000fda0003fc5270 */
[----:B------:R-:W0:Y:S02]  /*1a2a0*/  @P6 LDC.64 R8, c[0x0][0x9e8] ;  /* 0x00027a00ff086b82 */ /* 0x000e240000000a00 */
[----:B0-----:R-:W-:-:S05]  /*1a2b0*/  @P6 IMAD.HI.U32 R8, R11, R8, RZ ;  /* 0x000000080b086227 */ /* 0x001fca00078e00ff */
[----:B------:R-:W-:-:S07]  /*1a2c0*/  @P6 SHF.R.U32.HI R3, RZ, R9, R8 ;  /* 0x00000009ff036219 */ /* 0x000fce0000011608 */
.L_x_1476:
[----:B------:R-:W-:Y:S05]  /*1a2d0*/  BSYNC B0 ;  /* 0x0000000000007941 */ /* 0x000fea0003800000 */
.L_x_1474:
[----:B------:R-:W-:-:S05]  /*1a2e0*/  IMAD R3, R3, R13, R0 ;  /* 0x0000000d03037224 */ /* 0x000fca00078e0200 */
[----:B------:R-:W-:Y:S02]  /*1a2f0*/  VIADDMNMX R200, R3, R13, R200, PT ;  /* 0x0000000d03c87246 */ /* 0x000fe400038001c8 */
[----:B------:R-:W-:-:S07]  /*1a300*/  VIMNMX R20, R20, R3, !PT ;  /* 0x0000000314147248 */ /* 0x000fce0007fe0100 */
.L_x_1473:
[----:B------:R-:W-:Y:S02]  /*1a310*/  ISETP.GT.AND P2, PT, R20, 0x20, !P2 ;  /* 0x000000201400780c */ /* 0x000fe40005744270 */
        /* <DEDUP_REMOVED lines=110> */
[C---:B------:R-:W-:Y:S02]  /*1aa00*/  ISETP.LT.OR P2, PT, R200.reuse, 0x61, P2 ;  /* 0x00000061c800780c */ /* 0x040fe40001741670 */
[----:B------:R-:W-:Y:S02]  /*1aa10*/  ISETP.LT.OR P4, PT, R200, 0x92, P4 ;  /* 0x00000092c800780c */ /* 0x000fe40002781670 */
[----:B------:R-:W-:Y:S02]  /*1aa20*/  FSEL R138, R138, -INF , !P2 ;  /* 0xff8000008a8a7808 */ /* 0x000fe40005000000 */
[----:B------:R-:W-:-:S02]  /*1aa30*/  LOP3.LUT P2, RZ, R16, 0x400, RZ, 0xc0, !PT ;  /* 0x0000040010ff7812 */ /* 0x000fc4000784c0ff */
[C---:B------:R-:W-:Y:S02]  /*1aa40*/  ISETP.GT.AND P5, PT, R20.reuse, 0x98, !P5 ;  /* 0x000000981400780c */ /* 0x040fe40006fa4270 */
[----:B------:R-:W-:Y:S02]  /*1aa50*/  ISETP.GT.AND P2, PT, R20, 0x61, !P2 ;  /* 0x000000611400780c */ /* 0x000fe40005744270 */
[----:B0-----:R-:W-:Y:S02]  /*1aa60*/  FMNMX.FTZ R13, R8, R3, !PT ;  /* 0x00000003080d7209 */ /* 0x001fe40007810000 */
[----:B------:R-:W-:Y:S02]  /*1aa70*/  ISETP.LT.OR P2, PT, R200, 0x62, P2 ;  /* 0x00000062c800780c */ /* 0x000fe40001741670 */
[----:B------:R-:W-:Y:S01]  /*1aa80*/  FSEL R131, R131, -INF , !P4 ;  /* 0xff80000083837808 */ /* 0x000fe20006000000 */
[----:B------:R-:W0:Y:S01]  /*1aa90*/  SHFL.BFLY PT, R0, R13, 0x1, 0x1f ;  /* 0x0c201f000d007f89 */ /* 0x000e2200000e0000 */
[----:B------:R-:W-:-:S02]  /*1aaa0*/  FSEL R139, R139, -INF , !P2 ;  /* 0xff8000008b8b7808 */ /* 0x000fc40005000000 */
[----:B------:R-:W-:Y:S02]  /*1aab0*/  LOP3.LUT P2, RZ, R16, 0x200, RZ, 0xc0, !PT ;  /* 0x0000020010ff7812 */ /* 0x000fe4000784c0ff */
[----:B------:R-:W-:Y:S02]  /*1aac0*/  ISETP.LT.OR P5, PT, R200, 0x99, P5 ;  /* 0x00000099c800780c */ /* 0x000fe40002fa1670 */
[----:B------:R-:W-:Y:S02]  /*1aad0*/  ISETP.GT.AND P2, PT, R20, 0x68, !P2 ;  /* 0x000000681400780c */ /* 0x000fe40005744270 */
[----:B------:R-:W-:Y:S02]  /*1aae0*/  FSEL R134, R134, -INF , !P5 ;  /* 0xff80000086867808 */ /* 0x000fe40006800000 */
[----:B------:R-:W-:-:S04]  /*1aaf0*/  ISETP.LT.OR P2, PT, R200, 0x69, P2 ;  /* 0x00000069c800780c */ /* 0x000fc80001741670 */
[----:B------:R-:W-:Y:S02]  /*1ab00*/  FSEL R142, R142, -INF , !P2 ;  /* 0xff8000008e8e7808 */ /* 0x000fe40005000000 */
[----:B------:R-:W-:-:S04]  /*1ab10*/  LOP3.LUT P2, RZ, R16, 0x100, RZ, 0xc0, !PT ;  /* 0x0000010010ff7812 */ /* 0x000fc8000784c0ff */
[----:B------:R-:W-:Y:S02]  /*1ab20*/  ISETP.GT.AND P2, PT, R20, 0x69, !P2 ;  /* 0x000000691400780c */ /* 0x000fe40005744270 */
[----:B0-----:R-:W-:Y:S01]  /*1ab30*/  FMNMX.FTZ R3, R13, R0, !PT ;  /* 0x000000000d037209 */ /* 0x001fe20007810000 */
[----:B------:R-:W-:Y:S01]  /*1ab40*/  IMAD.U32 R0, RZ, RZ, UR40 ;  /* 0x00000028ff007e24 */ /* 0x000fe2000f8e00ff */
        /* <DEDUP_REMOVED lines=127> */
[----:B------:R-:W-:Y:S01]  /*1b340*/  FMNMX.FTZ R185, R183, R188, !PT ;  /* 0x000000bcb7b97209 */ /* 0x000fe20007810000 */
[----:B0-----:R-:W-:-:S03]  /*1b350*/  IMAD.U32 R189, RZ, RZ, UR40 ;  /* 0x00000028ffbd7e24 */ /* 0x001fc6000f8e00ff */
        /* <DEDUP_REMOVED lines=32> */
[----:B------:R-:W-:Y:S02]  /*1b560*/  FMNMX.FTZ R141, R131, R140, !PT ;  /* 0x0000008c838d7209 */ /* 0x000fe40007810000 */
[----:B------:R-:W-:Y:S02]  /*1b570*/  FSEL R140, R135, -INF , !P3 ;  /* 0xff800000878c7808 */ /* 0x000fe40005800000 */
[----:B------:R-:W-:-:S03]  /*1b580*/  FMNMX.FTZ R141, R134, R141, !PT ;  /* 0x0000008d868d7209 */ /* 0x000fc60007810000 */
[----:B------:R-:W-:Y:S01]  /*1b590*/  MUFU.EX2 R135, R192 ;  /* 0x000000c000877308 */ /* 0x000fe20000000800 */
[----:B------:R-:W-:-:S05]  /*1b5a0*/  FMNMX.FTZ R185, R140, R141, !PT ;  /* 0x0000008d8cb97209 */ /* 0x000fca0007810000 */
[----:B------:R-:W0:Y:S02]  /*1b5b0*/  SHFL.BFLY PT, R188, R185, 0x2, 0x1f ;  /* 0x0c401f00b9bc7f89 */ /* 0x000e2400000e0000 */
[----:B------:R-:W-:Y:S08]  /*1b5c0*/  MUFU.EX2 R141, R193 ;  /* 0x000000c1008d7308 */ /* 0x000ff00000000800 */
[----:B------:R-:W-:Y:S08]  /*1b5d0*/  MUFU.EX2 R176, R176 ;  /* 0x000000b000b07308 */ /* 0x000ff00000000800 */
[----:B------:R-:W-:Y:S01]  /*1b5e0*/  MUFU.EX2 R177, R177 ;  /* 0x000000b100b17308 */ /* 0x000fe20000000800 */
[----:B0-----:R-:W-:Y:S01]  /*1b5f0*/  FMNMX.FTZ R188, R185, R188, !PT ;  /* 0x000000bcb9bc7209 */ /* 0x001fe20007810000 */
[----:B------:R-:W-:Y:S01]  /*1b600*/  FFMA.FTZ R185, R133, UR40, -R0 ;  /* 0x0000002885b97c23 */ /* 0x000fe20008010800 */
[----:B------:R-:W-:-:S05]  /*1b610*/  FSEL R133, R3, RZ, P2 ;  /* 0x000000ff03857208 */ /* 0x000fca0001000000 */
[----:B------:R-:W-:Y:S01]  /*1b620*/  MUFU.EX2 R180, R180 ;  /* 0x000000b400b47308 */ /* 0x000fe20000000800 */
[----:B------:R-:W0:Y:S01]  /*1b630*/  SHFL.BFLY PT, R149, R188, 0x1, 0x1f ;  /* 0x0c201f00bc957f89 */ /* 0x000e2200000e0000 */
[----:B------:R-:W-:-:S04]  /*1b640*/  FADD.FTZ R133, -R133, R10 ;  /* 0x0000000a85857221 */ /* 0x000fc80000010100 */
[----:B------:R-:W-:Y:S02]  /*1b650*/  FMUL.FTZ R133, R133, UR40 ;  /* 0x0000002885857c20 */ /* 0x000fe40008410000 */
[----:B------:R-:W-:Y:S08]  /*1b660*/  MUFU.EX2 R181, R181 ;  /* 0x000000b500b57308 */ /* 0x000ff00000000800 */
[----:B------:R-:W1:Y:S08]  /*1b670*/  MUFU.EX2 R133, R133 ;  /* 0x0000008500857308 */ /* 0x000e700000000800 */
[----:B------:R-:W-:Y:S01]  /*1b680*/  MUFU.EX2 R152, R152 ;  /* 0x0000009800987308 */ /* 0x000fe20000000800 */
[----:B0-----:R-:W-:-:S04]  /*1b690*/  FMNMX.FTZ R0, R188, R149, !PT ;  /* 0x00000095bc007209 */ /* 0x001fc80007810000 */
[C---:B------:R-:W-:Y:S01]  /*1b6a0*/  FSETP.NEU.FTZ.AND P2, PT, R0.reuse, -INF , PT ;  /* 0xff8000000000780b */ /* 0x040fe20003f5d000 */
[----:B------:R-:W-:-:S02]  /*1b6b0*/  FFMA.FTZ R10, R0, R189, -8 ;  /* 0xc1000000000a7423 */ /* 0x000fc400000100bd */
[----:B------:R-:W-:Y:S01]  /*1b6c0*/  MUFU.EX2 R149, R185 ;  /* 0x000000b900957308 */ /* 0x000fe20000000800 */
[----:B-1----:R-:W-:-:S02]  /*1b6d0*/  FFMA.FTZ R196, R133, R7, R8 ;  /* 0x0000000785c47223 */ /* 0x002fc40000010008 */
[----:B------:R-:W-:-:S05]  /*1b6e0*/  FSEL R10, R10, RZ, P2 ;  /* 0x000000ff0a0a7208 */ /* 0x000fca0001000000 */
[--C-:B------:R-:W-:Y:S01]  /*1b6f0*/  FFMA.FTZ R193, R190, UR40, -R10.reuse ;  /* 0x00000028bec17c23 */ /* 0x100fe2000801080a */
[----:B------:R-:W-:-:S01]  /*1b700*/  FFMA.FTZ R190, R191, UR40, -R10 ;  /* 0x00000028bfbe7c23 */ /* 0x000fc2000801080a */
[----:B------:R-:W-:Y:S01]  /*1b710*/  FSEL R191, R0, RZ, P2 ;  /* 0x000000ff00bf7208 */ /* 0x000fe20001000000 */
[----:B------:R-:W-:-:S01]  /*1b720*/  FFMA.FTZ R9, R9, UR40, -R10 ;  /* 0x0000002809097c23 */ /* 0x000fc2000801080a */
[----:B------:R0:W-:Y:S01]  /*1b730*/  MUFU.EX2 R185, R193 ;  /* 0x000000c100b97308 */ /* 0x0001e20000000800 */
[----:B------:R-:W-:-:S01]  /*1b740*/  FFMA.FTZ R188, R187, UR40, -R10 ;  /* 0x00000028bbbc7c23 */ /* 0x000fc2000801080a */
[----:B------:R-:W-:Y:S01]  /*1b750*/  FFMA.FTZ R187, R194, UR40, -R10 ;  /* 0x00000028c2bb7c23 */ /* 0x000fe2000801080a */
[----:B------:R-:W-:-:S01]  /*1b760*/  FADD.FTZ R191, -R191, R12 ;  /* 0x0000000cbfbf7221 */ /* 0x000fc20000010100 */
[--C-:B------:R-:W-:Y:S01]  /*1b770*/  FFMA.FTZ R192, R195, UR40, -R10.reuse ;  /* 0x00000028c3c07c23 */ /* 0x100fe2000801080a */
[----:B------:R-:W-:-:S01]  /*1b780*/  FFMA.FTZ R189, R198, UR40, -R10 ;  /* 0x00000028c6bd7c23 */ /* 0x000fc2000801080a */
[--C-:B------:R-:W-:Y:S01]  /*1b790*/  FFMA.FTZ R194, R199, UR40, -R10.reuse ;  /* 0x00000028c7c27c23 */ /* 0x100fe2000801080a */
[----:B------:R-:W-:-:S01]  /*1b7a0*/  FFMA.FTZ R170, R170, UR40, -R10 ;  /* 0x00000028aaaa7c23 */ /* 0x000fc2000801080a */
[----:B------:R-:W-:Y:S01]  /*1b7b0*/  MUFU.EX2 R9, R9 ;  /* 0x0000000900097308 */ /* 0x000fe20000000800 */
[----:B0-----:R-:W-:-:S01]  /*1b7c0*/  FFMA.FTZ R193, R158, UR40, -R10 ;  /* 0x000000289ec17c23 */ /* 0x001fc2000801080a */
[----:B------:R-:W-:Y:S01]  /*1b7d0*/  FMUL.FTZ R158, R191, UR40 ;  /* 0x00000028bf9e7c20 */ /* 0x000fe20008410000 */
[----:B------:R-:W-:-:S01]  /*1b7e0*/  FADD.FTZ R191, R13, R196 ;  /* 0x000000c40dbf7221 */ /* 0x000fc20000010000 */
[--C-:B------:R-:W-:Y:S01]  /*1b7f0*/  FFMA.FTZ R171, R171, UR40, -R10.reuse ;  /* 0x00000028abab7c23 */ /* 0x100fe2000801080a */
[----:B------:R-:W-:-:S01]  /*1b800*/  FFMA.FTZ R174, R174, UR40, -R10 ;  /* 0x00000028aeae7c23 */ /* 0x000fc2000801080a */
[----:B------:R-:W-:Y:S01]  /*1b810*/  FFMA.FTZ R175, R175, UR40, -R10 ;  /* 0x00000028afaf7c23 */ /* 0x000fe2000801080a */
[----:B------:R-:W-:-:S01]  /*1b820*/  FADD.FTZ R196, R14, R191 ;  /* 0x000000bf0ec47221 */ /* 0x000fc20000010000 */
[----:B------:R-:W0:Y:S01]  /*1b830*/  MUFU.EX2 R158, R158 ;  /* 0x0000009e009e7308 */ /* 0x000e220000000800 */
[----:B------:R-:W-:-:S01]  /*1b840*/  FFMA.FTZ R178, R178, UR40, -R10 ;  /* 0x00000028b2b27c23 */ /* 0x000fc2000801080a */
[----:B------:R-:W-:Y:S01]  /*1b850*/  FFMA.FTZ R179, R179, UR40, -R10 ;  /* 0x00000028b3b37c23 */ /* 0x000fe2000801080a */
[----:B------:R-:W-:-:S01]  /*1b860*/  FADD.FTZ R196, R15, R196 ;  /* 0x000000c40fc47221 */ /* 0x000fc20000010000 */
        /* <DEDUP_REMOVED lines=24> */
[----:B------:R-:W-:Y:S01]  /*1b9f0*/  FFMA.FTZ R126, R126, UR40, -R10 ;  /* 0x000000287e7e7c23 */ /* 0x000fe2000801080a */
[----:B------:R-:W-:-:S01]  /*1ba00*/  FADD.FTZ R7, R185, R6 ;  /* 0x00000006b9077221 */ /* 0x000fc20000010000 */
[--C-:B------:R-:W-:Y:S01]  /*1ba10*/  FFMA.FTZ R127, R127, UR40, -R10.reuse ;  /* 0x000000287f7f7c23 */ /* 0x100fe2000801080a */
[----:B------:R-:W-:-:S01]  /*1ba20*/  FFMA.FTZ R130, R130, UR40, -R10 ;  /* 0x0000002882827c23 */ /* 0x000fc2000801080a */
[----:B------:R-:W1:Y:S01]  /*1ba30*/  MUFU.EX2 R192, R192 ;  /* 0x000000c000c07308 */ /* 0x000e620000000800 */
[----:B--2---:R-:W-:-:S01]  /*1ba40*/  FADD.FTZ R6, R190, R7 ;  /* 0x00000007be067221 */ /* 0x004fc20000010000 */
[----:B------:R-:W-:Y:S01]  /*1ba50*/  FADD.FTZ R7, R19, R196 ;  /* 0x000000c413077221 */ /* 0x000fe20000010000 */
[----:B------:R-:W-:-:S01]  /*1ba60*/  FFMA.FTZ R131, R131, UR40, -R10 ;  /* 0x0000002883837c23 */ /* 0x000fc2000801080a */
[----:B------:R-:W-:-:S04]  /*1ba70*/  FFMA.FTZ R134, R134, UR40, -R10 ;  /* 0x0000002886867c23 */ /* 0x000fc8000801080a */
        /* <DEDUP_REMOVED lines=74> */
[----:B0-----:R-:W-:-:S01]  /*1bf20*/  FADD.FTZ R191, R139, R196 ;  /* 0x000000c48bbf7221 */ /* 0x001fc20000010000 */
[----:B------:R-:W-:-:S06]  /*1bf30*/  FADD.FTZ R6, R135, R6 ;  /* 0x0000000687067221 */ /* 0x000fcc0000010000 */
        /* <DEDUP_REMOVED lines=21> */
[----:B------:R-:W-:-:S06]  /*1c090*/  FFMA.FTZ R191, R140, UR40, -R10 ;  /* 0x000000288cbf7c23 */ /* 0x000fcc000801080a */
        /* <DEDUP_REMOVED lines=23> */
[----:B-1----:R-:W-:-:S04]  /*1c210*/  FADD.FTZ R6, R132, R7 ;  /* 0x0000000784067221 */ /* 0x002fc80000010000 */
[----:B------:R-:W-:Y:S01]  /*1c220*/  FADD.FTZ R7, R149, R6 ;  /* 0x0000000695077221 */ /* 0x000fe20000010000 */
[----:B--2---:R-:W-:-:S04]  /*1c230*/  FADD.FTZ R10, R134, R193 ;  /* 0x000000c1860a7221 */ /* 0x004fc80000010000 */
[----:B0-----:R-:W-:Y:S01]  /*1c240*/  FADD.FTZ R6, R191, R10 ;  /* 0x0000000abf067221 */ /* 0x001fe20000010000 */
[----:B------:R-:W-:Y:S06]  /*1c250*/  @!P0 BRA `(.L_x_1477) ;  /* 0x0000000000048947 */ /* 0x000fec0003800000 */
[----:B------:R-:W-:Y:S01]  /*1c260*/  BPT.TRAP 0x1 ;  /* 0x000000040000795c */ /* 0x000fe20000300000 */
.L_x_1477:
        /* <DEDUP_REMOVED lines=148> */
.L_x_1460:
[----:B------:R-:W-:Y:S06]  /*1cbb0*/  BAR.ARV 0x8, 0x120 ;  /* 0x0204800000007b1d */ /* 0x000fec0000002000 */
[----:B------:R-:W-:Y:S05]  /*1cbc0*/  @!P0 BRA `(.L_x_1479) ;  /* 0x0000000000048947 */ /* 0x000fea0003800000 */
[----:B------:R-:W-:Y:S01]  /*1cbd0*/  BPT.TRAP 0x1 ;  /* 0x000000040000795c */ /* 0x000fe20000300000 */
.L_x_1479:
[----:B------:R-:W-:Y:S01]  /*1cbe0*/  ULEA UR14, UR54, UR38, 0x3 ;  /* 0x00000026360e7291 */ /* 0x000fe2000f8e183f */
[----:B------:R-:W-:-:S05]  /*1cbf0*/  IMAD.U32 R4, RZ, RZ, UR50 ;  /* 0x00000032ff047e24 */ /* 0x000fca000f8e00ff */
[----:B------:R-:W-:-:S04]  /*1cc00*/  SHF.L.U32 R4, R4, 0x1f, RZ ;  /* 0x0000001f04047819 */ /* 0x000fc800000006ff */
[----:B------:R0:W1:Y:S01]  /*1cc10*/  SYNCS.PHASECHK.TRANS64.TRYWAIT P1, [UR14+0x33450], R4 ;  /* 0x03345004ff0075a7 */ /* 0x000062000802014e */
[----:B------:R-:W-:Y:S05]  /*1cc20*/  @!P0 BRA `(.L_x_1480) ;  /* 0x0000000000048947 */ /* 0x000fea0003800000 */
[----:B------:R-:W-:Y:S01]  /*1cc30*/  BPT.TRAP 0x1 ;  /* 0x000000040000795c */ /* 0x000fe20000300000 */
.L_x_1480:
[----:B-1----:R-:W-:Y:S05]  /*1cc40*/  @P1 BRA `(.L_x_1481) ;  /* 0x0000000000081947 */ /* 0x002fea0003800000 */
[----:B------:R-:W1:Y:S02]  /*1cc50*/  SYNCS.PHASECHK.TRANS64.TRYWAIT P1, [UR14+0x33450], R4 ;  /* 0x03345004ff0075a7 */ /* 0x000e64000802014e */
[----:B-1----:R-:W-:Y:S05]  /*1cc60*/  @!P1 BRA `(.L_x_1482) ;  /* 0x000000b800449947 */ /* 0x002fea0003800000 */
.L_x_1481:
        /* <DEDUP_REMOVED lines=11> */
[----:B------:R-:W-:-:S04]  /*1cd20*/  PLOP3.LUT P1, PT, PT, PT, UP0, 0x80, 0x0 ;  /* 0x000000000000781c */ /* 0x000fc80003f2f008 */
[----:B------:R-:W-:Y:S02]  /*1cd30*/  @UP0 USHF.R.S32.HI UR9, URZ, 0x1f, UR49 ;  /* 0x0000001f3f090899 */ /* 0x000fe40008011431 */
[----:B------:R-:W-:Y:S01]  /*1cd40*/  UMOV UR6, UR8 ;  /* 0x0000000800067c82 */ /* 0x000fe20008000000 */
[----:B------:R-:W-:Y:S01]  /*1cd50*/  @UP0 ULDC.64 UR10, c[0x0][0x9c8] ;  /* 0x00027200000a0ab9 */ /* 0x000fe20000000a00 */
[----:B------:R-:W-:Y:S01]  /*1cd60*/  QGMMA.64x192x32.F32.E4M3.E4M3 R24, R216, gdesc[UR4], R24, gsb0 ;  /* 0x02e00004d8187df3 */ /* 0x000fe20008000818 */
[----:B------:R-:W-:Y:S01]  /*1cd70*/  UIADD3 UR6, UR8, 0x180, URZ ;  /* 0x0000018008067890 */ /* 0x000fe2000fffe03f */
[----:B------:R-:W-:Y:S01]  /*1cd80*/  UMOV UR7, 0xc0000010 ;  /* 0xc000001000077882 */ /* 0x000fe20000000000 */
[----:B------:R-:W-:Y:S01]  /*1cd90*/  @UP0 UIMAD UR9, UR9, UR10, URZ ;  /* 0x0000000a090902a4 */ /* 0x000fe2000f8e023f */
[----:B------:R-:W-:Y:S01]  /*1cda0*/  @UP0 ULDC.64 UR12, c[0x0][0x9d0] ;  /* 0x00027400000c0ab9 */ /* 0x000fe20000000a00 */
[----:B------:R-:W-:Y:S02]  /*1cdb0*/  WARPGROUP.DEPBAR.LE gsb0, 0x0 ;  /* 0x00008000000079c5 */ /* 0x000fe40000010000 */
[----:B------:R-:W-:-:S13]  /*1cdc0*/  WARPGROUP.ARRIVE ;  /* 0x00000000000079c5 */ /* 0x000fda0000000000 */
[----:B------:R-:W-:Y:S01]  /*1cdd0*/  QGMMA.64x192x32.F32.E4M3.E4M3 R24, R212, gdesc[UR4], R24, gsb0 ;  /* 0x02e00004d4187df3 */ /* 0x000fe20008000818 */
[----:B------:R-:W-:Y:S01]  /*1cde0*/  UIADD3 UR6, UR8, 0x300, URZ ;  /* 0x0000030008067890 */ /* 0x000fe2000fffe03f */
[----:B------:R-:W-:Y:S01]  /*1cdf0*/  UMOV UR7, 0xc0000010 ;  /* 0xc000001000077882 */ /* 0x000fe20000000000 */
[----:B------:R-:W-:Y:S02]  /*1ce00*/  WARPGROUP.DEPBAR.LE gsb0, 0x0 ;  /* 0x00008000000079c5 */ /* 0x000fe40000010000 */
[----:B------:R-:W-:-:S15]  /*1ce10*/  WARPGROUP.ARRIVE ;  /* 0x00000000000079c5 */ /* 0x000fde0000000000 */
[----:B------:R-:W-:Y:S01]  /*1ce20*/  QGMMA.64x192x32.F32.E4M3.E4M3 R24, R208, gdesc[UR4], R24, gsb0 ;  /* 0x02e00004d0187df3 */ /* 0x000fe20008000818 */
[----:B------:R-:W-:Y:S02]  /*1ce30*/  @UP0 UIMAD.WIDE.U32 UR6, UR49, UR10, URZ ;  /* 0x0000000a310602a5 */ /* 0x000fe4000f8e003f */
[----:B------:R-:W-:Y:S02]  /*1ce40*/  @UP0 UIMAD UR10, UR49, UR11, UR9 ;  /* 0x0000000b310a02a4 */ /* 0x000fe4000f8e0209 */
[----:B------:R-:W-:Y:S02]  /*1ce50*/  @UP0 USHF.R.S32.HI UR9, URZ, 0x1f, UR46 ;  /* 0x0000001f3f090899 */ /* 0x000fe4000801142e */
[----:B------:R-:W-:Y:S02]  /*1ce60*/  @UP0 UIADD3 UR7, UR7, UR10, URZ ;  /* 0x0000000a07070290 */ /* 0x000fe4000fffe03f */
[----:B------:R-:W-:Y:S02]  /*1ce70*/  @UP0 UIMAD UR9, UR9, UR12, URZ ;  /* 0x0000000c090902a4 */ /* 0x000fe4000f8e023f */
[----:B------:R-:W-:-:S02]  /*1ce80*/  @UP0 UIMAD.WIDE.U32 UR6, UR46, UR12, UR6 ;  /* 0x0000000c2e0602a5 */ /* 0x000fc4000f8e0006 */
[----:B------:R-:W-:Y:S02]  /*1ce90*/  @UP0 UIMAD UR9, UR46, UR13, UR9 ;  /* 0x0000000d2e0902a4 */ /* 0x000fe4000f8e0209 */
[----:B------:R-:W-:Y:S02]  /*1cea0*/  @UP0 ULEA UR4, UP1, UR6, UR4, 0x2 ;  /* 0x0000000406040291 */ /* 0x000fe4000f82103f */
[----:B------:R-:W-:-:S04]  /*1ceb0*/  @UP0 UIADD3 UR7, UR7, UR9, URZ ;  /* 0x0000000907070290 */ /* 0x000fc8000fffe03f */
[----:B------:R-:W-:Y:S01]  /*1cec0*/  @UP0 ULEA.HI.X UR5, UR6, UR5, UR7, 0x2, UP1 ;  /* 0x0000000506050291 */ /* 0x000fe200088f1407 */
[----:B01----:R-:W-:-:S05]  /*1ced0*/  IMAD.U32 R4, RZ, RZ, UR4 ;  /* 0x00000004ff047e24 */ /* 0x003fca000f8e00ff */
        /* <DEDUP_REMOVED lines=49> */
.L_x_1483:
        /* <DEDUP_REMOVED lines=106> */
.L_x_1375:
[----:B------:R-:W0:Y:S08]  /*1d890*/  S2UR UR37, SR_CgaCtaId ;  /* 0x00000000002579c3 */ /* 0x000e300000008800 */
[----:B------:R-:W-:Y:S06]  /*1d8a0*/  BAR.SYNC.DEFER_BLOCKING 0x5, 0x180 ;  /* 0x0146000000007b1d */ /* 0x000fec0000010000 */
[----:B------:R-:W-:Y:S01]  /*1d8b0*/  UMOV UR38, 0x400 ;  /* 0x0000040000267882 */ /* 0x000fe20000000000 */
[----:B------:R-:W-:Y:S01]  /*1d8c0*/  BSSY B0, `(.L_x_1484) ;  /* 0x00002e5000007945 */ /* 0x000fe20003800000 */
[----:B0-----:R-:W-:-:S09]  /*1d8d0*/  ULEA UR38, UR37, UR38, 0x18 ;  /* 0x0000002625267291 */ /* 0x001fd2000f8ec03f */
[----:B------:R-:W0:Y:S02]  /*1d8e0*/  LDS.128 R224, [UR38+0x334d0] ;  /* 0x0334d026ffe07984 */ /* 0x000e240008000c00 */
[----:B0-----:R-:W-:Y:S02]  /*1d8f0*/  R2UR UR46, R226 ;  /* 0x00000000e22e72ca */ /* 0x001fe400000e0000 */
[----:B------:R-:W-:Y:S01]  /*1d900*/  R2UR UR49, R227 ;  /* 0x00000000e33172ca */ /* 0x000fe200000e0000 */
[----:B------:R-:W-:Y:S06]  /*1d910*/  BAR.ARV 0x4, 0x180 ;  /* 0x0106000000007b1d */ /* 0x000fec0000002000 */
[----:B------:R-:W-:Y:S08]  /*1d920*/  @P0 BRA `(.L_x_1485) ;  /* 0x0000002000a40947 */ /* 0x000ff00003800000 */
[----:B------:R-:W0:Y:S01]  /*1d930*/  S2R R19, SR_TID.X ;  /* 0x0000000000137919 */ /* 0x000e220000002100 */
[----:B------:R-:W-:Y:S01]  /*1d940*/  ULDC.64 UR4, c[0x4][0x38] ;  /* 0x01000e0000047ab9 */ /* 0x000fe20000000a00 */
[----:B------:R-:W2:Y:S01]  /*1d950*/  LDL R22, [R1+0x2f0] ;  /* 0x0002f00001167983 */ /* 0x000ea20000100800 */
[----:B0-----:R-:W-:-:S05]  /*1d960*/  IMAD.SHL.U32 R6, R19, 0x4, RZ ;  /* 0x0000000413067824 */ /* 0x001fca00078e00ff */
[----:B------:R-:W-:-:S04]  /*1d970*/  LOP3.LUT R6, R6, 0xc, RZ, 0xc0, !PT ;  /* 0x0000000c06067812 */ /* 0x000fc800078ec0ff */
[----:B------:R-:W-:-:S05]  /*1d980*/  IADD3 R6, P0, R6, UR4, RZ ;  /* 0x0000000406067c10 */ /* 0x000fca000ff1e0ff */
[----:B------:R-:W-:-:S05]  /*1d990*/  IMAD.X R7, RZ, RZ, UR5, P0 ;  /* 0x00000005ff077e24 */ /* 0x000fca00080e06ff */
[----:B------:R0:W3:Y:S01]  /*1d9a0*/  LDG.E.CONSTANT R10, desc[UR52][R6.64] ;  /* 0x00000034060a7981 */ /* 0x0000e2000c1e9900 */
[----:B------:R-:W1:Y:S01]  /*1d9b0*/  S2UR UR6, SR_SWINHI ;  /* 0x00000000000679c3 */ /* 0x000e620000002f00 */
[----:B------:R-:W-:Y:S02]  /*1d9c0*/  F2FP.BF16.F32.PACK_AB R85, R85, R112 ;  /* 0x000000705555723e */ /* 0x000fe400000010ff */
[----:B------:R-:W-:Y:S02]  /*1d9d0*/  F2FP.BF16.F32.PACK_AB R36, R36, R113 ;  /* 0x000000712424723e */ /* 0x000fe400000010ff */
[----:B------:R-:W-:Y:S02]  /*1d9e0*/  F2FP.BF16.F32.PACK_AB R37, R37, R72 ;  /* 0x000000482525723e */ /* 0x000fe400000010ff */
[----:B------:R-:W-:Y:S02]  /*1d9f0*/  F2FP.BF16.F32.PACK_AB R60, R60, R73 ;  /* 0x000000493c3c723e */ /* 0x000fe400000010ff */
[----:B0-----:R-:W-:-:S02]  /*1da00*/  LOP3.LUT P0, R6, R19, 0x3, RZ, 0xc0, !PT ;  /* 0x0000000313067812 */ /* 0x001fc4000780c0ff */
[----:B------:R-:W-:Y:S02]  /*1da10*/  F2FP.BF16.F32.PACK_AB R20, R20, R89 ;  /* 0x000000591414723e */ /* 0x000fe400000010ff */
[----:B------:R-:W-:Y:S02]  /*1da20*/  ISETP.EQ.OR P0, PT, R6, 0x3, !P0 ;  /* 0x000000030600780c */ /* 0x000fe40004702670 */
[----:B------:R-:W-:Y:S02]  /*1da30*/  F2FP.BF16.F32.PACK_AB R8, R77, R8 ;  /* 0x000000084d08723e */ /* 0x000fe400000010ff */
[----:B------:R-:W-:Y:S02]  /*1da40*/  SEL R89, R85, R36, P0 ;  /* 0x0000002455597207 */ /* 0x000fe40000000000 */
[----:B------:R-:W-:Y:S02]  /*1da50*/  SEL R75, R37, R60, P0 ;  /* 0x0000003c254b7207 */ /* 0x000fe40000000000 */
[----:B------:R-:W-:-:S02]  /*1da60*/  F2FP.BF16.F32.PACK_AB R11, R11, R24 ;  /* 0x000000180b0b723e */ /* 0x000fc400000010ff */
[----:B------:R-:W-:Y:S01]  /*1da70*/  F2FP.BF16.F32.PACK_AB R12, R12, R25 ;  /* 0x000000190c0c723e */ /* 0x000fe200000010ff */
[----:B------:R-:W-:Y:S01]  /*1da80*/  UMOV UR4, UR38 ;  /* 0x0000002600047c82 */ /* 0x000fe20008000000 */
[----:B-1----:R-:W-:Y:S01]  /*1da90*/  UMOV UR5, UR6 ;  /* 0x0000000600057c82 */ /* 0x002fe20008000000 */
[----:B------:R-:W-:Y:S01]  /*1daa0*/  F2FP.BF16.F32.PACK_AB R130, R127, R130 ;  /* 0x000000827f82723e */ /* 0x000fe200000010ff */
[----:B------:R-:W-:Y:S01]  /*1dab0*/  IMAD.U32 R6, RZ, RZ, UR4 ;  /* 0x00000004ff067e24 */ /* 0x000fe2000f8e00ff */
[----:B------:R-:W-:Y:S01]  /*1dac0*/  F2FP.BF16.F32.PACK_AB R9, R126, R9 ;  /* 0x000000097e09723e */ /* 0x000fe200000010ff */
[----:B------:R-:W-:Y:S01]  /*1dad0*/  IMAD.U32 R7, RZ, RZ, UR5 ;  /* 0x00000005ff077e24 */ /* 0x000fe2000f8e00ff */
[----:B------:R-:W-:Y:S01]  /*1dae0*/  SEL R77, R60, R37, P0 ;  /* 0x000000253c4d7207 */ /* 0x000fe20000000000 */
[----:B------:R-:W-:Y:S01]  /*1daf0*/  ULDC.64 UR4, c[0x0][0xbd8] ;  /* 0x0002f60000047ab9 */ /* 0x000fe20000000a00 */
[----:B------:R-:W-:Y:S02]  /*1db00*/  SEL R85, R36, R85, P0 ;  /* 0x0000005524557207 */ /* 0x000fe40000000000 */
[----:B------:R-:W-:-:S02]  /*1db10*/  F2FP.BF16.F32.PACK_AB R3, R14, R3 ;  /* 0x000000030e03723e */ /* 0x000fc400000010ff */
[----:B------:R-:W-:Y:S02]  /*1db20*/  F2FP.BF16.F32.PACK_AB R0, R53, R0 ;  /* 0x000000003500723e */ /* 0x000fe400000010ff */
[----:B------:R-:W-:Y:S02]  /*1db30*/  F2FP.BF16.F32.PACK_AB R42, R87, R42 ;  /* 0x0000002a572a723e */ /* 0x000fe400000010ff */
[----:B------:R-:W-:Y:S02]  /*1db40*/  SEL R87, R8, R3, P0 ;  /* 0x0000000308577207 */ /* 0x000fe40000000000 */
[----:B------:R-:W-:Y:S02]  /*1db50*/  SEL R19, R11, R12, P0 ;  /* 0x0000000c0b137207 */ /* 0x000fe40000000000 */
        /* <DEDUP_REMOVED lines=21> */
[----:B------:R-:W-:Y:S02]  /*1dcb0*/  F2FP.BF16.F32.PACK_AB R108, R108, R121 ;  /* 0x000000796c6c723e */ /* 0x000fe400000010ff */
[----:B------:R-:W-:Y:S02]  /*1dcc0*/  SEL R71, R29, R68, P0 ;  /* 0x000000441d477207 */ /* 0x000fe40000000000 */
[----:B------:R-:W-:Y:S02]  /*1dcd0*/  SEL R73, R68, R29, P0 ;  /* 0x0000001d44497207 */ /* 0x000fe40000000000 */
[----:B------:R-:W-:Y:S02]  /*1dce0*/  F2FP.BF16.F32.PACK_AB R69, R69, R96 ;  /* 0x000000604545723e */ /* 0x000fe400000010ff */
[----:B------:R-:W-:-:S02]  /*1dcf0*/  F2FP.BF16.F32.PACK_AB R28, R28, R97 ;  /* 0x000000611c1c723e */ /* 0x000fc400000010ff */
[----:B------:R-:W-:Y:S02]  /*1dd00*/  SEL R121, R27, R26, P0 ;  /* 0x0000001a1b797207 */ /* 0x000fe40000000000 */
[----:B------:R-:W-:Y:S02]  /*1dd10*/  SEL R123, R26, R27, P0 ;  /* 0x0000001b1a7b7207 */ /* 0x000fe40000000000 */
[----:B------:R-:W-:Y:S02]  /*1dd20*/  F2FP.BF16.F32.PACK_AB R39, R94, R39 ;  /* 0x000000275e27723e */ /* 0x000fe400000010ff */
[----:B------:R-:W-:Y:S02]  /*1dd30*/  F2FP.BF16.F32.PACK_AB R38, R95, R38 ;  /* 0x000000265f26723e */ /* 0x000fe400000010ff */
[----:B------:R-:W-:Y:S02]  /*1dd40*/  F2FP.BF16.F32.PACK_AB R120, R120, R41 ;  /* 0x000000297878723e */ /* 0x000fe400000010ff */
[----:B------:R-:W-:-:S02]  /*1dd50*/  F2FP.BF16.F32.PACK_AB R92, R92, R109 ;  /* 0x0000006d5c5c723e */ /* 0x000fc400000010ff */
[----:B------:R-:W-:Y:S02]  /*1dd60*/  SEL R83, R69, R28, P0 ;  /* 0x0000001c45537207 */ /* 0x000fe40000000000 */
[----:B------:R-:W-:Y:S02]  /*1dd70*/  SEL R41, R13, R124, P0 ;  /* 0x0000007c0d297207 */ /* 0x000fe40000000000 */
[----:B------:R-:W-:Y:S02]  /*1dd80*/  SEL R47, R124, R13, P0 ;  /* 0x0000000d7c2f7207 */ /* 0x000fe40000000000 */
[----:B------:R-:W-:Y:S02]  /*1dd90*/  SEL R69, R28, R69, P0 ;  /* 0x000000451c457207 */ /* 0x000fe40000000000 */
[----:B------:R-:W-:Y:S02]  /*1dda0*/  SEL R109, R39, R38, P0 ;  /* 0x00000026276d7207 */ /* 0x000fe40000000000 */
[----:B------:R-:W-:-:S02]  /*1ddb0*/  SEL R39, R38, R39, P0 ;  /* 0x0000002726277207 */ /* 0x000fc40000000000 */
[----:B------:R-:W-:Y:S02]  /*1ddc0*/  F2FP.BF16.F32.PACK_AB R61, R61, R88 ;  /* 0x000000583d3d723e */ /* 0x000fe400000010ff */
[----:B------:R-:W-:Y:S02]  /*1ddd0*/  F2FP.BF16.F32.PACK_AB R15, R15, R40 ;  /* 0x000000280f0f723e */ /* 0x000fe400000010ff */
[----:B------:R-:W-:Y:S02]  /*1dde0*/  F2FP.BF16.F32.PACK_AB R21, R21, R56 ;  /* 0x000000381515723e */ /* 0x000fe400000010ff */
[----:B------:R-:W-:Y:S02]  /*1ddf0*/  F2FP.BF16.F32.PACK_AB R129, R129, R132 ;  /* 0x000000848181723e */ /* 0x000fe400000010ff */
[----:B------:R-:W-:Y:S02]  /*1de00*/  F2FP.BF16.F32.PACK_AB R44, R44, R81 ;  /* 0x000000512c2c723e */ /* 0x000fe400000010ff */
[----:B------:R-:W-:-:S02]  /*1de10*/  F2FP.BF16.F32.PACK_AB R125, R125, R128 ;  /* 0x000000807d7d723e */ /* 0x000fc400000010ff */
[----:B------:R-:W-:Y:S02]  /*1de20*/  SEL R81, R61, R20, P0 ;  /* 0x000000143d517207 */ /* 0x000fe40000000000 */
[----:B------:R-:W-:Y:S02]  /*1de30*/  F2FP.BF16.F32.PACK_AB R117, R100, R117 ;  /* 0x000000756475723e */ /* 0x000fe400000010ff */
[----:B------:R-:W-:Y:S02]  /*1de40*/  SEL R61, R20, R61, P0 ;  /* 0x0000003d143d7207 */ /* 0x000fe40000000000 */
[----:B------:R-:W-:Y:S02]  /*1de50*/  F2FP.BF16.F32.PACK_AB R101, R84, R101 ;  /* 0x000000655465723e */ /* 0x000fe400000010ff */
[----:B------:R-:W-:Y:S02]  /*1de60*/  SEL R49, R15, R120, P0 ;  /* 0x000000780f317207 */ /* 0x000fe40000000000 */
[----:B------:R-:W-:-:S02]  /*1de70*/  SEL R53, R120, R15, P0 ;  /* 0x0000000f78357207 */ /* 0x000fc40000000000 */
[----:B------:R-:W-:Y:S02]  /*1de80*/  SEL R65, R21, R122, P0 ;  /* 0x0000007a15417207 */ /* 0x000fe40000000000 */
[----:B------:R-:W-:Y:S02]  /*1de90*/  SEL R67, R122, R21, P0 ;  /* 0x000000157a437207 */ /* 0x000fe40000000000 */
[----:B------:R-:W-:Y:S02]  /*1dea0*/  F2FP.BF16.F32.PACK_AB R62, R62, R93 ;  /* 0x0000005d3e3e723e */ /* 0x000fe400000010ff */
[----:B------:R-:W-:Y:S02]  /*1deb0*/  F2FP.BF16.F32.PACK_AB R63, R63, R76 ;  /* 0x0000004c3f3f723e */ /* 0x000fe400000010ff */
[----:B------:R-:W-:Y:S02]  /*1dec0*/  SEL R91, R129, R130, P0 ;  /* 0x00000082815b7207 */ /* 0x000fe40000000000 */
[----:B------:R-:W-:-:S02]  /*1ded0*/  F2FP.BF16.F32.PACK_AB R55, R70, R55 ;  /* 0x000000374637723e */ /* 0x000fc400000010ff */
[----:B------:R-:W-:Y:S02]  /*1dee0*/  SEL R129, R130, R129, P0 ;  /* 0x0000008182817207 */ /* 0x000fe40000000000 */
[----:B------:R-:W-:Y:S02]  /*1def0*/  SEL R93, R125, R116, P0 ;  /* 0x000000747d5d7207 */ /* 0x000fe40000000000 */
[----:B------:R-:W-:Y:S02]  /*1df00*/  F2FP.BF16.F32.PACK_AB R51, R78, R51 ;  /* 0x000000334e33723e */ /* 0x000fe400000010ff */
[----:B------:R-:W-:Y:S02]  /*1df10*/  F2FP.BF16.F32.PACK_AB R54, R79, R54 ;  /* 0x000000364f36723e */ /* 0x000fe400000010ff */
[----:B------:R-:W-:Y:S02]  /*1df20*/  SEL R125, R116, R125, P0 ;  /* 0x0000007d747d7207 */ /* 0x000fe40000000000 */
[----:B------:R-:W-:-:S02]  /*1df30*/  SEL R95, R108, R117, P0 ;  /* 0x000000756c5f7207 */ /* 0x000fc40000000000 */
[----:B------:R-:W-:Y:S02]  /*1df40*/  F2FP.BF16.F32.PACK_AB R45, R45, R80 ;  /* 0x000000502d2d723e */ /* 0x000fe400000010ff */
        /* <DEDUP_REMOVED lines=10> */
[----:B------:R-:W-:-:S02]  /*1dff0*/  SEL R51, R54, R51, P0 ;  /* 0x0000003336337207 */ /* 0x000fc40000000000 */
[----:B------:R-:W-:Y:S02]  /*1e000*/  SEL R107, R43, R42, P0 ;  /* 0x0000002a2b6b7207 */ /* 0x000fe40000000000 */
[----:B------:R-:W-:Y:S02]  /*1e010*/  SEL R45, R44, R45, P0 ;  /* 0x0000002d2c2d7207 */ /* 0x000fe40000000000 */
[----:B------:R-:W-:Y:S01]  /*1e020*/  SEL R43, R42, R43, P0 ;  /* 0x0000002b2a2b7207 */ /* 0x000fe20000000000 */
[----:B--2---:R-:W-:-:S03]  /*1e030*/  IMAD.WIDE R36, R22, 0x2, R6 ;  /* 0x0000000216247825 */ /* 0x004fc600078e0206 */
[C---:B------:R-:W-:Y:S02]  /*1e040*/  IADD3 R131, P1, R36.reuse, 0x40, RZ ;  /* 0x0000004024837810 */ /* 0x040fe40007f3e0ff */
[C---:B------:R-:W-:Y:S02]  /*1e050*/  IADD3 R133, P3, R36.reuse, 0x60, RZ ;  /* 0x0000006024857810 */ /* 0x040fe40007f7e0ff */
[----:B------:R-:W-:Y:S02]  /*1e060*/  IADD3 R127, P2, R36, 0x20, RZ ;  /* 0x00000020247f7810 */ /* 0x000fe40007f5e0ff */
[----:B------:R-:W-:Y:S02]  /*1e070*/  LOP3.LUT R8, R131, 0x380, RZ, 0xc0, !PT ;  /* 0x0000038083087812 */ /* 0x000fe400078ec0ff */
[----:B------:R-:W-:Y:S02]  /*1e080*/  LOP3.LUT R12, R133, 0x380, RZ, 0xc0, !PT ;  /* 0x00000380850c7812 */ /* 0x000fe400078ec0ff */
[----:B------:R-:W-:Y:S01]  /*1e090*/  LOP3.LUT R0, R127, 0x380, RZ, 0xc0, !PT ;  /* 0x000003807f007812 */ /* 0x000fe200078ec0ff */
[----:B------:R-:W-:Y:S01]  /*1e0a0*/  IMAD.X R35, RZ, RZ, R37, P2 ;  /* 0x000000ffff237224 */ /* 0x000fe200010e0625 */
[----:B------:R-:W-:-:S02]  /*1e0b0*/  SHF.R.U64 R8, R8, 0x3, RZ ;  /* 0x0000000308087819 */ /* 0x000fc400000012ff */
[----:B------:R-:W-:Y:S02]  /*1e0c0*/  IADD3 R137, P4, R36, 0x4020, RZ ;  /* 0x0000402024897810 */ /* 0x000fe40007f9e0ff */
[----:B------:R-:W-:Y:S02]  /*1e0d0*/  SHF.R.U64 R12, R12, 0x3, RZ ;  /* 0x000000030c0c7819 */ /* 0x000fe400000012ff */
[----:B------:R-:W-:Y:S02]  /*1e0e0*/  IADD3 R139, P2, R36, 0x4040, RZ ;  /* 0x00004040248b7810 */ /* 0x000fe40007f5e0ff */
[----:B------:R-:W-:Y:S02]  /*1e0f0*/  SHF.R.U64 R0, R0, 0x3, RZ ;  /* 0x0000000300007819 */ /* 0x000fe400000012ff */
[----:B------:R-:W-:Y:S02]  /*1e100*/  IADD3 R135, P5, R36, 0x4000, RZ ;  /* 0x0000400024877810 */ /* 0x000fe40007fbe0ff */
[----:B------:R-:W-:-:S02]  /*1e110*/  LOP3.LUT R32, R8, R131, RZ, 0x3c, !PT ;  /* 0x0000008308207212 */ /* 0x000fc400078e3cff */
[----:B------:R-:W-:Y:S02]  /*1e120*/  LOP3.LUT R30, R12, R133, RZ, 0x3c, !PT ;  /* 0x000000850c1e7212 */ /* 0x000fe400078e3cff */
[----:B------:R-:W-:Y:S02]  /*1e130*/  LOP3.LUT R8, R137, 0x380, RZ, 0xc0, !PT ;  /* 0x0000038089087812 */ /* 0x000fe400078ec0ff */
[----:B------:R-:W-:Y:S02]  /*1e140*/  LOP3.LUT R34, R0, R127, RZ, 0x3c, !PT ;  /* 0x0000007f00227212 */ /* 0x000fe400078e3cff */
[----:B------:R-:W-:Y:S01]  /*1e150*/  LOP3.LUT R12, R139, 0x380, RZ, 0xc0, !PT ;  /* 0x000003808b0c7812 */ /* 0x000fe200078ec0ff */
[--C-:B------:R-:W-:Y:S01]  /*1e160*/  IMAD.X R33, RZ, RZ, R37.reuse, P1 ;  /* 0x000000ffff217224 */ /* 0x100fe200008e0625 */
[----:B------:R-:W-:Y:S01]  /*1e170*/  LOP3.LUT R0, R135, 0x380, RZ, 0xc0, !PT ;  /* 0x0000038087007812 */ /* 0x000fe200078ec0ff */
[--C-:B------:R-:W-:Y:S01]  /*1e180*/  IMAD.X R29, RZ, RZ, R37.reuse, P5 ;  /* 0x000000ffff1d7224 */ /* 0x100fe200028e0625 */
[----:B------:R-:W-:Y:S01]  /*1e190*/  IADD3 R141, P1, R36, 0x4060, RZ ;  /* 0x00004060248d7810 */ /* 0x000fe20007f3e0ff */
[--C-:B------:R-:W-:Y:S01]  /*1e1a0*/  IMAD.X R27, RZ, RZ, R37.reuse, P4 ;  /* 0x000000ffff1b7224 */ /* 0x100fe200020e0625 */
[----:B------:R-:W-:Y:S01]  /*1e1b0*/  SHF.R.U64 R8, R8, 0x3, RZ ;  /* 0x0000000308087819 */ /* 0x000fe200000012ff */
[--C-:B------:R-:W-:Y:S01]  /*1e1c0*/  IMAD.X R31, RZ, RZ, R37.reuse, P3 ;  /* 0x000000ffff1f7224 */ /* 0x100fe200018e0625 */
[----:B------:R-:W-:Y:S01]  /*1e1d0*/  IADD3 R145, P5, R36, 0x8020, RZ ;  /* 0x0000802024917810 */ /* 0x000fe20007fbe0ff */
[----:B------:R-:W-:Y:S01]  /*1e1e0*/  IMAD.X R23, RZ, RZ, R37, P2 ;  /* 0x000000ffff177224 */ /* 0x000fe200010e0625 */
[----:B------:R-:W-:-:S02]  /*1e1f0*/  SHF.R.U64 R12, R12, 0x3, RZ ;  /* 0x000000030c0c7819 */ /* 0x000fc400000012ff */
[----:B------:R-:W-:Y:S02]  /*1e200*/  IADD3 R147, P4, R36, 0x8040, RZ ;  /* 0x0000804024937810 */ /* 0x000fe40007f9e0ff */
[----:B------:R-:W-:Y:S02]  /*1e210*/  SHF.R.U64 R0, R0, 0x3, RZ ;  /* 0x0000000300007819 */ /* 0x000fe400000012ff */
[C---:B------:R-:W-:Y:S02]  /*1e220*/  IADD3 R143, P3, R36.reuse, 0x8000, RZ ;  /* 0x00008000248f7810 */ /* 0x040fe40007f7e0ff */
[----:B------:R-:W-:Y:S02]  /*1e230*/  IADD3 R149, P2, R36, 0x8060, RZ ;  /* 0x0000806024957810 */ /* 0x000fe40007f5e0ff */
[----:B------:R-:W-:Y:S02]  /*1e240*/  LOP3.LUT R14, R141, 0x380, RZ, 0xc0, !PT ;  /* 0x000003808d0e7812 */ /* 0x000fe400078ec0ff */
[----:B------:R-:W-:-:S02]  /*1e250*/  LOP3.LUT R26, R8, R137, RZ, 0x3c, !PT ;  /* 0x00000089081a7212 */ /* 0x000fc400078e3cff */
[----:B------:R-:W-:Y:S02]  /*1e260*/  LOP3.LUT R22, R12, R139, RZ, 0x3c, !PT ;  /* 0x0000008b0c167212 */ /* 0x000fe400078e3cff */
[----:B------:R-:W-:Y:S02]  /*1e270*/  LOP3.LUT R8, R145, 0x380, RZ, 0xc0, !PT ;  /* 0x0000038091087812 */ /* 0x000fe400078ec0ff */
[----:B------:R-:W-:Y:S02]  /*1e280*/  LOP3.LUT R13, R36, 0x380, RZ, 0xc0, !PT ;  /* 0x00000380240d7812 */ /* 0x000fe400078ec0ff */
[----:B------:R-:W-:Y:S02]  /*1e290*/  LOP3.LUT R28, R0, R135, RZ, 0x3c, !PT ;  /* 0x00000087001c7212 */ /* 0x000fe400078e3cff */
[----:B------:R-:W-:Y:S02]  /*1e2a0*/  LOP3.LUT R12, R147, 0x380, RZ, 0xc0, !PT ;  /* 0x00000380930c7812 */ /* 0x000fe400078ec0ff */
[----:B------:R-:W-:-:S02]  /*1e2b0*/  LOP3.LUT R0, R143, 0x380, RZ, 0xc0, !PT ;  /* 0x000003808f007812 */ /* 0x000fc400078ec0ff */
[----:B------:R-:W-:Y:S02]  /*1e2c0*/  LOP3.LUT R38, R149, 0x380, RZ, 0xc0, !PT ;  /* 0x0000038095267812 */ /* 0x000fe400078ec0ff */
[----:B------:R-:W-:Y:S02]  /*1e2d0*/  SHF.R.U64 R14, R14, 0x3, RZ ;  /* 0x000000030e0e7819 */ /* 0x000fe400000012ff */
[----:B------:R-:W-:Y:S02]  /*1e2e0*/  SHF.R.U64 R8, R8, 0x3, RZ ;  /* 0x0000000308087819 */ /* 0x000fe400000012ff */
[----:B------:R-:W-:Y:S02]  /*1e2f0*/  SHF.R.U64 R13, R13, 0x3, RZ ;  /* 0x000000030d0d7819 */ /* 0x000fe400000012ff */
[----:B------:R-:W-:Y:S02]  /*1e300*/  SHF.R.U64 R12, R12, 0x3, RZ ;  /* 0x000000030c0c7819 */ /* 0x000fe400000012ff */
[----:B------:R-:W-:-:S02]  /*1e310*/  SHF.R.U64 R0, R0, 0x3, RZ ;  /* 0x0000000300007819 */ /* 0x000fc400000012ff */
[----:B------:R-:W-:Y:S02]  /*1e320*/  SHF.R.U64 R38, R38, 0x3, RZ ;  /* 0x0000000326267819 */ /* 0x000fe400000012ff */
[----:B------:R-:W-:Y:S02]  /*1e330*/  LOP3.LUT R24, R14, R141, RZ, 0x3c, !PT ;  /* 0x0000008d0e187212 */ /* 0x000fe400078e3cff */
[----:B------:R-:W-:Y:S02]  /*1e340*/  LOP3.LUT R14, R8, R145, RZ, 0x3c, !PT ;  /* 0x00000091080e7212 */ /* 0x000fe400078e3cff */
        /* <DEDUP_REMOVED lines=8> */
[----:B---3--:R-:W-:Y:S01]  /*1e3d0*/  LOP3.LUT R0, R10, 0x2, RZ, 0x3c, !PT ;  /* 0x000000020a007812 */ /* 0x008fe200078e3cff */
[----:B------:R-:W-:Y:S01]  /*1e3e0*/  IMAD.X R9, RZ, RZ, R37, P4 ;  /* 0x000000ffff097224 */ /* 0x000fe200020e0625 */
[----:B------:R-:W-:Y:S01]  /*1e3f0*/  MOV R84, R36 ;  /* 0x0000002400547202 */ /* 0x000fe20000000f00 */
[----:B------:R-:W-:Y:S01]  /*1e400*/  SHFL.IDX PT, R19, R19, R10, 0x1c1f ;  /* 0x001c1f0a13137589 */ /* 0x000fe200000e0000 */
[----:B------:R-:W-:-:S02]  /*1e410*/  MOV R37, R12 ;  /* 0x0000000c00257202 */ /* 0x000fc40000000f00 */
[----:B------:R-:W-:Y:S01]  /*1e420*/  MOV R68, R20 ;  /* 0x0000001400447202 */ /* 0x000fe20000000f00 */
[----:B------:R-:W0:Y:S01]  /*1e430*/  SHFL.IDX PT, R12, R11, R0, 0x1c1f ;  /* 0x001c1f000b0c7589 */ /* 0x000e2200000e0000 */
[----:B------:R-:W-:Y:S02]  /*1e440*/  MOV R66, R14 ;  /* 0x0000000e00427202 */ /* 0x000fe40000000f00 */
[----:B------:R-:W-:Y:S01]  /*1e450*/  MOV R72, R22 ;  /* 0x0000001600487202 */ /* 0x000fe20000000f00 */
[----:B------:R-:W-:Y:S01]  /*1e460*/  SHFL.IDX PT, R41, R41, R10, 0x1c1f ;  /* 0x001c1f0a29297589 */ /* 0x000fe200000e0000 */
[----:B------:R-:W-:Y:S02]  /*1e470*/  MOV R70, R24 ;  /* 0x0000001800467202 */ /* 0x000fe40000000f00 */
[----:B------:R-:W-:Y:S01]  /*1e480*/  MOV R76, R28 ;  /* 0x0000001c004c7202 */ /* 0x000fe20000000f00 */
[----:B------:R-:W-:Y:S01]  /*1e490*/  SHFL.IDX PT, R91, R91, R10, 0x1c1f ;  /* 0x001c1f0a5b5b7589 */ /* 0x000fe200000e0000 */
[----:B------:R-:W-:-:S03]  /*1e4a0*/  MOV R74, R26 ;  /* 0x0000001a004a7202 */ /* 0x000fc60000000f00 */
[----:B------:R-:W-:Y:S01]  /*1e4b0*/  SHFL.IDX PT, R14, R47, R0, 0x1c1f ;  /* 0x001c1f002f0e7589 */ /* 0x000fe200000e0000 */
[----:B------:R-:W-:-:S03]  /*1e4c0*/  MOV R80, R32 ;  /* 0x0000002000507202 */ /* 0x000fc60000000f00 */
[----:B------:R-:W1:Y:S01]  /*1e4d0*/  SHFL.IDX PT, R20, R129, R0, 0x1c1f ;  /* 0x001c1f0081147589 */ /* 0x000e6200000e0000 */
[----:B------:R-:W-:-:S03]  /*1e4e0*/  MOV R78, R30 ;  /* 0x0000001e004e7202 */ /* 0x000fc60000000f00 */
[----:B------:R-:W-:Y:S01]  /*1e4f0*/  SHFL.IDX PT, R49, R49, R10, 0x1c1f ;  /* 0x001c1f0a31317589 */ /* 0x000fe200000e0000 */
[----:B------:R-:W-:-:S03]  /*1e500*/  MOV R82, R34 ;  /* 0x0000002200527202 */ /* 0x000fc60000000f00 */
[----:B------:R-:W-:Y:S04]  /*1e510*/  SHFL.IDX PT, R93, R93, R10, 0x1c1f ;  /* 0x001c1f0a5d5d7589 */ /* 0x000fe800000e0000 */
[----:B------:R-:W-:Y:S04]  /*1e520*/  SHFL.IDX PT, R22, R53, R0, 0x1c1f ;  /* 0x001c1f0035167589 */ /* 0x000fe800000e0000 */
[----:B------:R-:W2:Y:S04]  /*1e530*/  SHFL.IDX PT, R24, R125, R0, 0x1c1f ;  /* 0x001c1f007d187589 */ /* 0x000ea800000e0000 */
[----:B------:R-:W-:Y:S04]  /*1e540*/  SHFL.IDX PT, R57, R57, R10, 0x1c1f ;  /* 0x001c1f0a39397589 */ /* 0x000fe800000e0000 */
[----:B------:R-:W-:Y:S04]  /*1e550*/  SHFL.IDX PT, R95, R95, R10, 0x1c1f ;  /* 0x001c1f0a5f5f7589 */ /* 0x000fe800000e0000 */
[----:B------:R-:W-:Y:S04]  /*1e560*/  SHFL.IDX PT, R26, R59, R0, 0x1c1f ;  /* 0x001c1f003b1a7589 */ /* 0x000fe800000e0000 */
[----:B------:R-:W3:Y:S04]  /*1e570*/  SHFL.IDX PT, R28, R117, R0, 0x1c1f ;  /* 0x001c1f00751c7589 */ /* 0x000ee800000e0000 */
[----:B------:R-:W-:Y:S04]  /*1e580*/  SHFL.IDX PT, R65, R65, R10, 0x1c1f ;  /* 0x001c1f0a41417589 */ /* 0x000fe800000e0000 */
[----:B------:R-:W-:Y:S04]  /*1e590*/  SHFL.IDX PT, R97, R97, R10, 0x1c1f ;  /* 0x001c1f0a61617589 */ /* 0x000fe800000e0000 */
[----:B------:R-:W-:Y:S04]  /*1e5a0*/  SHFL.IDX PT, R30, R67, R0, 0x1c1f ;  /* 0x001c1f00431e7589 */ /* 0x000fe800000e0000 */
[----:B------:R-:W4:Y:S04]  /*1e5b0*/  SHFL.IDX PT, R32, R101, R0, 0x1c1f ;  /* 0x001c1f0065207589 */ /* 0x000f2800000e0000 */
[----:B------:R-:W-:Y:S04]  /*1e5c0*/  SHFL.IDX PT, R71, R71, R10, 0x1c1f ;  /* 0x001c1f0a47477589 */ /* 0x000fe800000e0000 */
[----:B------:R-:W-:Y:S04]  /*1e5d0*/  SHFL.IDX PT, R99, R99, R10, 0x1c1f ;  /* 0x001c1f0a63637589 */ /* 0x000fe800000e0000 */
[----:B------:R-:W-:Y:S04]  /*1e5e0*/  SHFL.IDX PT, R34, R73, R0, 0x1c1f ;  /* 0x001c1f0049227589 */ /* 0x000fe800000e0000 */
[----:B------:R-:W4:Y:S04]  /*1e5f0*/  SHFL.IDX PT, R48, R63, R0, 0x1c1f ;  /* 0x001c1f003f307589 */ /* 0x000f2800000e0000 */
[----:B------:R-:W-:Y:S04]  /*1e600*/  SHFL.IDX PT, R103, R103, R10, 0x1c1f ;  /* 0x001c1f0a67677589 */ /* 0x000fe800000e0000 */
[----:B------:R-:W4:Y:S04]  /*1e610*/  SHFL.IDX PT, R50, R55, R0, 0x1c1f ;  /* 0x001c1f0037327589 */ /* 0x000f2800000e0000 */
        /* <DEDUP_REMOVED lines=9> */
[----:B------:R-:W4:Y:S04]  /*1e6b0*/  SHFL.IDX PT, R40, R61, R0, 0x1c1f ;  /* 0x001c1f003d287589 */ /* 0x000f2800000e0000 */
        /* <DEDUP_REMOVED lines=11> */
[----:B------:R-:W-:Y:S04]  /*1e770*/  SHFL.IDX PT, R60, R119, R0, 0x1c1f ;  /* 0x001c1f00773c7589 */ /* 0x000fe800000e0000 */
[----:B------:R2:W-:Y:S04]  /*1e780*/  SHFL.IDX PT, R121, R121, R10, 0x1c1f ;  /* 0x001c1f0a79797589 */ /* 0x0005e800000e0000 */
[----:B------:R-:W4:Y:S01]  /*1e790*/  SHFL.IDX PT, R62, R123, R0, 0x1c1f ;  /* 0x001c1f007b3e7589 */ /* 0x000f2200000e0000 */
[----:B------:R-:W-:-:S02]  /*1e7a0*/  MOV R64, R8 ;  /* 0x0000000800407202 */ /* 0x000fc40000000f00 */
[----:B0-----:R-:W-:Y:S02]  /*1e7b0*/  SEL R8, R19, R12, P0 ;  /* 0x0000000c13087207 */ /* 0x001fe40000000000 */
[----:B-1----:R-:W-:Y:S02]  /*1e7c0*/  SEL R9, R91, R20, P0 ;  /* 0x000000145b097207 */ /* 0x002fe40000000000 */
[----:B--2---:R-:W-:Y:S02]  /*1e7d0*/  SEL R10, R12, R19, P0 ;  /* 0x000000130c0a7207 */ /* 0x004fe40000000000 */
[----:B------:R-:W-:Y:S01]  /*1e7e0*/  SEL R11, R20, R91, P0 ;  /* 0x0000005b140b7207 */ /* 0x000fe20000000000 */
[----:B------:R-:W-:Y:S01]  /*1e7f0*/  BAR.SYNC.DEFER_BLOCKING 0x1, 0x100 ;  /* 0x0044000000007b1d */ /* 0x000fe20000010000 */
[----:B------:R-:W-:Y:S02]  /*1e800*/  SEL R12, R41, R14, P0 ;  /* 0x0000000e290c7207 */ /* 0x000fe40000000000 */
[----:B------:R-:W-:-:S02]  /*1e810*/  SEL R14, R14, R41, P0 ;  /* 0x000000290e0e7207 */ /* 0x000fc40000000000 */
[----:B------:R-:W-:Y:S02]  /*1e820*/  SEL R13, R93, R24, P0 ;  /* 0x000000185d0d7207 */ /* 0x000fe40000000000 */
[----:B------:R-:W-:Y:S02]  /*1e830*/  SEL R15, R24, R93, P0 ;  /* 0x0000005d180f7207 */ /* 0x000fe40000000000 */
[----:B------:R-:W-:Y:S02]  /*1e840*/  SEL R20, R49, R22, P0 ;  /* 0x0000001631147207 */ /* 0x000fe40000000000 */
[----:B------:R-:W-:Y:S02]  /*1e850*/  SEL R22, R22, R49, P0 ;  /* 0x0000003116167207 */ /* 0x000fe40000000000 */
[----:B---3--:R-:W-:Y:S02]  /*1e860*/  SEL R21, R95, R28, P0 ;  /* 0x0000001c5f157207 */ /* 0x008fe40000000000 */
[----:B------:R-:W-:-:S02]  /*1e870*/  SEL R23, R28, R95, P0 ;  /* 0x0000005f1c177207 */ /* 0x000fc40000000000 */
[----:B------:R-:W-:Y:S02]  /*1e880*/  SEL R24, R57, R26, P0 ;  /* 0x0000001a39187207 */ /* 0x000fe40000000000 */
[----:B------:R-:W-:Y:S02]  /*1e890*/  SEL R26, R26, R57, P0 ;  /* 0x000000391a1a7207 */ /* 0x000fe40000000000 */
[----:B----4-:R-:W-:Y:S02]  /*1e8a0*/  SEL R25, R97, R32, P0 ;  /* 0x0000002061197207 */ /* 0x010fe40000000000 */
[----:B------:R-:W-:Y:S02]  /*1e8b0*/  SEL R27, R32, R97, P0 ;  /* 0x00000061201b7207 */ /* 0x000fe40000000000 */
[----:B------:R-:W-:Y:S01]  /*1e8c0*/  SEL R28, R65, R30, P0 ;  /* 0x0000001e411c7207 */ /* 0x000fe20000000000 */
[----:B------:R0:W-:Y:S01]  /*1e8d0*/  STSM.16.M88.4 [R84], R8 ;  /* 0x0000000854007844 */ /* 0x0001e20000000200 */
[----:B------:R-:W-:-:S02]  /*1e8e0*/  SEL R30, R30, R65, P0 ;  /* 0x000000411e1e7207 */ /* 0x000fc40000000000 */
[----:B------:R-:W-:Y:S02]  /*1e8f0*/  SEL R29, R99, R48, P0 ;  /* 0x00000030631d7207 */ /* 0x000fe40000000000 */
[----:B------:R-:W-:Y:S02]  /*1e900*/  SEL R31, R48, R99, P0 ;  /* 0x00000063301f7207 */ /* 0x000fe40000000000 */
[----:B------:R-:W-:Y:S01]  /*1e910*/  SEL R32, R71, R34, P0 ;  /* 0x0000002247207207 */ /* 0x000fe20000000000 */
[----:B------:R1:W-:Y:S01]  /*1e920*/  STSM.16.M88.4 [R82], R12 ;  /* 0x0000000c52007844 */ /* 0x0003e20000000200 */
[----:B------:R-:W-:Y:S02]  /*1e930*/  SEL R34, R34, R71, P0 ;  /* 0x0000004722227207 */ /* 0x000fe40000000000 */
[----:B------:R-:W-:Y:S02]  /*1e940*/  SEL R33, R103, R50, P0 ;  /* 0x0000003267217207 */ /* 0x000fe40000000000 */
[----:B------:R-:W-:Y:S01]  /*1e950*/  SEL R35, R50, R103, P0 ;  /* 0x0000006732237207 */ /* 0x000fe20000000000 */
[----:B------:R2:W-:Y:S01]  /*1e960*/  STSM.16.M88.4 [R80], R20 ;  /* 0x0000001450007844 */ /* 0x0005e20000000200 */
[----:B0-----:R-:W-:-:S02]  /*1e970*/  SEL R8, R75, R36, P0 ;  /* 0x000000244b087207 */ /* 0x001fc40000000000 */
[----:B------:R-:W-:Y:S02]  /*1e980*/  SEL R10, R36, R75, P0 ;  /* 0x0000004b240a7207 */ /* 0x000fe40000000000 */
[----:B------:R-:W-:Y:S02]  /*1e990*/  SEL R9, R105, R52, P0 ;  /* 0x0000003469097207 */ /* 0x000fe40000000000 */
[----:B------:R-:W-:Y:S01]  /*1e9a0*/  SEL R11, R52, R105, P0 ;  /* 0x00000069340b7207 */ /* 0x000fe20000000000 */
[----:B------:R-:W-:Y:S01]  /*1e9b0*/  STSM.16.M88.4 [R78], R24 ;  /* 0x000000184e007844 */ /* 0x000fe20000000200 */
[----:B-1----:R-:W-:Y:S01]  /*1e9c0*/  SEL R12, R79, R38, P0 ;  /* 0x000000264f0c7207 */ /* 0x002fe20000000000 */
[----:B------:R-:W-:Y:S01]  /*1e9d0*/  UISETP.NE.U32.AND UP0, UPT, UR4, URZ, UPT ;  /* 0x0000003f0400728c */ /* 0x000fe2000bf05070 */
[----:B------:R-:W-:Y:S02]  /*1e9e0*/  SEL R14, R38, R79, P0 ;  /* 0x0000004f260e7207 */ /* 0x000fe40000000000 */
[----:B------:R-:W-:-:S02]  /*1e9f0*/  SEL R13, R107, R54, P0 ;  /* 0x000000366b0d7207 */ /* 0x000fc40000000000 */
[----:B------:R-:W-:Y:S01]  /*1ea00*/  SEL R15, R54, R107, P0 ;  /* 0x0000006b360f7207 */ /* 0x000fe20000000000 */
[----:B------:R-:W-:Y:S01]  /*1ea10*/  STSM.16.M88.4 [R76], R28 ;  /* 0x0000001c4c007844 */ /* 0x000fe20000000200 */
[----:B--2---:R-:W-:Y:S01]  /*1ea20*/  SEL R20, R81, R40, P0 ;  /* 0x0000002851147207 */ /* 0x004fe20000000000 */
[----:B------:R-:W-:Y:S01]  /*1ea30*/  UISETP.NE.AND.EX UP0, UPT, UR5, URZ, UPT, UP0 ;  /* 0x0000003f0500728c */ /* 0x000fe2000bf05300 */
[----:B------:R-:W-:Y:S01]  /*1ea40*/  SEL R22, R40, R81, P0 ;  /* 0x0000005128167207 */ /* 0x000fe20000000000 */
[----:B------:R-:W-:Y:S01]  /*1ea50*/  STSM.16.M88.4 [R74], R32 ;  /* 0x000000204a007844 */ /* 0x000fe20000000200 */
[----:B------:R-:W-:Y:S01]  /*1ea60*/  SEL R21, R109, R56, P0 ;  /* 0x000000386d157207 */ /* 0x000fe20000000000 */
[----:B------:R-:W-:Y:S01]  /*1ea70*/  ULDC.64 UR4, c[0x0][0xbd8] ;  /* 0x0002f60000047ab9 */ /* 0x000fe20000000a00 */
[----:B------:R-:W-:Y:S01]  /*1ea80*/  SEL R23, R56, R109, P0 ;  /* 0x0000006d38177207 */ /* 0x000fe20000000000 */
[----:B------:R-:W-:Y:S01]  /*1ea90*/  STSM.16.M88.4 [R72], R8 ;  /* 0x0000000848007844 */ /* 0x000fe20000000200 */
[----:B------:R-:W-:-:S02]  /*1eaa0*/  SEL R40, R83, R42, P0 ;  /* 0x0000002a53287207 */ /* 0x000fc40000000000 */
[----:B------:R-:W-:Y:S01]  /*1eab0*/  SEL R42, R42, R83, P0 ;  /* 0x000000532a2a7207 */ /* 0x000fe20000000000 */
[----:B------:R0:W-:Y:S01]  /*1eac0*/  STSM.16.M88.4 [R70], R12 ;  /* 0x0000000c46007844 */ /* 0x0001e20000000200 */
[----:B------:R-:W-:Y:S02]  /*1ead0*/  SEL R41, R111, R58, P0 ;  /* 0x0000003a6f297207 */ /* 0x000fe40000000000 */
[----:B------:R-:W-:Y:S01]  /*1eae0*/  SEL R43, R58, R111, P0 ;  /* 0x0000006f3a2b7207 */ /* 0x000fe20000000000 */
[----:B------:R-:W-:Y:S01]  /*1eaf0*/  UIMAD.WIDE UR4, UR39, 0x4, UR4 ;  /* 0x00000004270478a5 */ /* 0x000fe2000f8e0204 */
[----:B------:R-:W-:Y:S02]  /*1eb00*/  SEL R45, R121, R62, P0 ;  /* 0x0000003e792d7207 */ /* 0x000fe40000000000 */
[----:B------:R-:W-:Y:S01]  /*1eb10*/  SEL R47, R62, R121, P0 ;  /* 0x000000793e2f7207 */ /* 0x000fe20000000000 */
[----:B------:R-:W-:Y:S01]  /*1eb20*/  STSM.16.M88.4 [R68], R20 ;  /* 0x0000001444007844 */ /* 0x000fe20000000200 */
[----:B0-----:R-:W-:-:S02]  /*1eb30*/  SEL R12, R87, R44, P0 ;  /* 0x0000002c570c7207 */ /* 0x001fc40000000000 */
[----:B------:R-:W-:Y:S02]  /*1eb40*/  SEL R14, R44, R87, P0 ;  /* 0x000000572c0e7207 */ /* 0x000fe40000000000 */
[----:B------:R-:W-:Y:S02]  /*1eb50*/  SEL R13, R115, R60, P0 ;  /* 0x0000003c730d7207 */ /* 0x000fe40000000000 */
[----:B------:R-:W-:Y:S02]  /*1eb60*/  SEL R15, R60, R115, P0 ;  /* 0x000000733c0f7207 */ /* 0x000fe40000000000 */
[----:B------:R-:W-:Y:S02]  /*1eb70*/  SEL R44, R89, R46, P0 ;  /* 0x0000002e592c7207 */ /* 0x000fe40000000000 */
[----:B------:R-:W-:Y:S01]  /*1eb80*/  SEL R46, R46, R89, P0 ;  /* 0x000000592e2e7207 */ /* 0x000fe20000000000 */
[----:B------:R-:W-:Y:S01]  /*1eb90*/  STSM.16.M88.4 [R66], R40 ;  /* 0x0000002842007844 */ /* 0x000fe20000000200 */
[----:B------:R-:W-:-:S03]  /*1eba0*/  IMAD.U32 R8, RZ, RZ, UR4 ;  /* 0x00000004ff087e24 */ /* 0x000fc6000f8e00ff */
[----:B------:R0:W-:Y:S01]  /*1ebb0*/  STSM.16.M88.4 [R64], R12 ;  /* 0x0000000c40007844 */ /* 0x0001e20000000200 */
[----:B------:R-:W-:Y:S01]  /*1ebc0*/  IMAD.U32 R9, RZ, RZ, UR5 ;  /* 0x00000005ff097e24 */ /* 0x000fe2000f8e00ff */
[----:B------:R-:W-:Y:S02]  /*1ebd0*/  ULDC.64 UR4, c[0x0][0xbe0] ;  /* 0x0002f80000047ab9 */ /* 0x000fe40000000a00 */
[----:B------:R1:W-:Y:S01]  /*1ebe0*/  STSM.16.M88.4 [R37], R44 ;  /* 0x0000002c25007844 */ /* 0x0003e20000000200 */
[----:B------:R-:W-:Y:S01]  /*1ebf0*/  UISETP.NE.U32.AND UP1, UPT, UR4, URZ, UPT ;  /* 0x0000003f0400728c */ /* 0x000fe2000bf25070 */
[----:B------:R-:W2:Y:S03]  /*1ec00*/  LDC R3, c[0x0][0xa88] ;  /* 0x0002a200ff037b82 */ /* 0x000ea60000000800 */
[----:B------:R-:W-:-:S05]  /*1ec10*/  UISETP.NE.AND.EX UP1, UPT, UR5, URZ, UPT, UP1 ;  /* 0x0000003f0500728c */ /* 0x000fca000bf25310 */
[----:B------:R-:W-:Y:S01]  /*1ec20*/  BAR.SYNC.DEFER_BLOCKING 0x1, 0x100 ;  /* 0x0044000000007b1d */ /* 0x000fe20000010000 */
[----:B------:R-:W-:Y:S02]  /*1ec30*/  PLOP3.LUT P1, PT, PT, PT, UP0, 0x80, 0x0 ;  /* 0x000000000000781c */ /* 0x000fe40003f2f008 */
[----:B------:R-:W-:-:S03]  /*1ec40*/  PLOP3.LUT P0, PT, PT, PT, UP1, 0x80, 0x0 ;  /* 0x000000000000781c */ /* 0x000fc60003f0f018 */
[----:B------:R-:W-:Y:S02]  /*1ec50*/  @UP1 ULDC.64 UR6, c[0x0][0xbe0] ;  /* 0x0002f80000061ab9 */ /* 0x000fe40000000a00 */
[----:B------:R-:W-:-:S06]  /*1ec60*/  @UP1 UIMAD.WIDE UR6, UR39, 0x4, UR6 ;  /* 0x00000004270618a5 */ /* 0x000fcc000f8e0206 */
[----:B------:R-:W-:Y:S02]  /*1ec70*/  IMAD.U32 R10, RZ, RZ, UR6 ;  /* 0x00000006ff0a7e24 */ /* 0x000fe4000f8e00ff */
[----:B------:R-:W-:Y:S01]  /*1ec80*/  IMAD.U32 R11, RZ, RZ, UR7 ;  /* 0x00000007ff0b7e24 */ /* 0x000fe2000f8e00ff */
[----:B------:R-:W3:Y:S04]  /*1ec90*/  @P1 LDG.E R0, desc[UR52][R8.64] ;  /* 0x0000003408001981 */ /* 0x000ee8000c1e1900 */
[----:B--2---:R1:W5:Y:S01]  /*1eca0*/  @P0 LDG.E R3, desc[UR52][R10.64] ;  /* 0x000000340a030981 */ /* 0x004362000c1e1900 */
[----:B------:R-:W-:Y:S01]  /*1ecb0*/  UMOV UR4, URZ ;  /* 0x0000003f00047c82 */ /* 0x000fe20008000000 */
[----:B0-----:R-:W-:Y:S01]  /*1ecc0*/  IMAD R13, R230, 0x40, R228 ;  /* 0x00000040e60d7824 */ /* 0x001fe200078e02e4 */
[----:B---3--:R-:W-:Y:S01]  /*1ecd0*/  @P1 R2UR UR4, R0 ;  /* 0x00000000000412ca */ /* 0x008fe200000e0000 */
[----:B-1----:R-:W-:-:S14]  /*1ece0*/  @P0 BRA `(.L_x_1486) ;  /* 0x0000000000100947 */ /* 0x002fdc0003800000 */
[----:B------:R-:W-:Y:S05]  /*1ecf0*/  @!P1 BRA `(.L_x_1486) ;  /* 0x00000000000c9947 */ /* 0x000fea0003800000 */
[----:B------:R-:W2:Y:S04]  /*1ed00*/  LDG.E R0, desc[UR52][R8.64] ;  /* 0x0000003408007981 */ /* 0x000ea8000c1e1900 */
[----:B-----5:R-:W2:Y:S02]  /*1ed10*/  LDG.E R3, desc[UR52][R8.64+0x4] ;  /* 0x0000043408037981 */ /* 0x020ea4000c1e1900 */
[----:B--2---:R-:W-:-:S07]  /*1ed20*/  IMAD.IADD R3, R3, 0x1, -R0 ;  /* 0x0000000103037824 */ /* 0x004fce00078e0a00 */
.L_x_1486:
[----:B------:R-:W2:Y:S01]  /*1ed30*/  LDL R14, [R1+0x2e8] ;  /* 0x0002e800010e7983 */ /* 0x000ea20000100800 */
[----:B------:R-:W-:Y:S01]  /*1ed40*/  USHF.R.S32.HI UR9, URZ, 0x1f, UR42 ;  /* 0x0000001f3f097899 */ /* 0x000fe2000801142a */
[----:B------:R-:W-:Y:S01]  /*1ed50*/  IMAD.WIDE R6, R13, 0x2, R6 ;  /* 0x000000020d067825 */ /* 0x000fe200078e0206 */
[----:B------:R-:W-:Y:S01]  /*1ed60*/  ULDC.64 UR10, c[0x0][0xb70] ;  /* 0x0002dc00000a7ab9 */ /* 0x000fe20000000a00 */
[----:B------:R-:W-:Y:S02]  /*1ed70*/  USHF.R.S32.HI UR5, URZ, 0x1f, UR4 ;  /* 0x0000001f3f057899 */ /* 0x000fe40008011404 */
[----:B------:R-:W-:Y:S01]  /*1ed80*/  UIMAD UR8, UR9, UR10, URZ ;  /* 0x0000000a090872a4 */ /* 0x000fe2000f8e023f */
[----:B------:R-:W-:Y:S01]  /*1ed90*/  IADD3 R9, P5, R6, 0x2000, RZ ;  /* 0x0000200006097810 */ /* 0x000fe20007fbe0ff */
[----:B------:R-:W-:Y:S01]  /*1eda0*/  USHF.R.S32.HI UR12, URZ, 0x1f, UR39 ;  /* 0x0000001f3f0c7899 */ /* 0x000fe20008011427 */
[----:B------:R-:W-:Y:S01]  /*1edb0*/  IMAD R10, R236, 0x80, R229 ;  /* 0x00000080ec0a7824 */ /* 0x000fe200078e02e5 */
[----:B------:R-:W-:Y:S01]  /*1edc0*/  UIMAD.WIDE.U32 UR6, UR42, UR10, UR4 ;  /* 0x0000000a2a0672a5 */ /* 0x000fe2000f8e0004 */
[----:B------:R-:W-:Y:S01]  /*1edd0*/  LOP3.LUT R8, R9, 0x380, RZ, 0xc0, !PT ;  /* 0x0000038009087812 */ /* 0x000fe200078ec0ff */
[----:B------:R-:W-:Y:S01]  /*1ede0*/  UIMAD UR8, UR42, UR11, UR8 ;  /* 0x0000000b2a0872a4 */ /* 0x000fe2000f8e0208 */
[----:B------:R-:W-:Y:S01]  /*1edf0*/  IADD3 R21, P2, R6, 0x1000, RZ ;  /* 0x0000100006157810 */ /* 0x000fe20007f5e0ff */
[----:B------:R-:W-:Y:S01]  /*1ee00*/  USEL UR12, UR12, URZ, !UP0 ;  /* 0x0000003f0c0c7287 */ /* 0x000fe2000c000000 */
[----:B------:R-:W-:Y:S01]  /*1ee10*/  SHF.R.U64 R8, R8, 0x3, RZ ;  /* 0x0000000308087819 */ /* 0x000fe200000012ff */
[----:B------:R-:W-:Y:S01]  /*1ee20*/  ULDC.64 UR10, c[0x0][0xb78] ;  /* 0x0002de00000a7ab9 */ /* 0x000fe20000000a00 */
[----:B------:R-:W-:Y:S01]  /*1ee30*/  UIADD3 UR7, UR7, UR8, URZ ;  /* 0x0000000807077290 */ /* 0x000fe2000fffe03f */
[----:B------:R-:W-:Y:S01]  /*1ee40*/  SHF.R.S32.HI R0, RZ, 0x1f, R10 ;  /* 0x0000001fff007819 */ /* 0x000fe2000001140a */
[----:B------:R-:W-:Y:S01]  /*1ee50*/  USEL UR13, UR39, URZ, !UP0 ;  /* 0x0000003f270d7287 */ /* 0x000fe2000c000000 */
[----:B------:R-:W-:Y:S01]  /*1ee60*/  LOP3.LUT R8, R8, R9, RZ, 0x3c, !PT ;  /* 0x0000000908087212 */ /* 0x000fe200078e3cff */
[----:B------:R-:W-:Y:S01]  /*1ee70*/  UIMAD UR8, UR12, UR10, URZ ;  /* 0x0000000a0c0872a4 */ /* 0x000fe2000f8e023f */
[----:B------:R-:W-:Y:S01]  /*1ee80*/  LOP3.LUT R20, R21, 0x380, RZ, 0xc0, !PT ;  /* 0x0000038015147812 */ /* 0x000fe200078ec0ff */
[----:B------:R-:W-:Y:S01]  /*1ee90*/  UIMAD.WIDE.U32 UR6, UR13, UR10, UR6 ;  /* 0x0000000a0d0672a5 */ /* 0x000fe2000f8e0006 */
[----:B------:R-:W-:Y:S01]  /*1eea0*/  IADD3 R37, P0, R6, 0x5000, RZ ;  /* 0x0000500006257810 */ /* 0x000fe20007f1e0ff */
[----:B------:R-:W-:Y:S01]  /*1eeb0*/  UIMAD UR8, UR13, UR11, UR8 ;  /* 0x0000000b0d0872a4 */ /* 0x000fe2000f8e0208 */
[----:B------:R-:W-:-:S02]  /*1eec0*/  SHF.R.U64 R20, R20, 0x3, RZ ;  /* 0x0000000314147819 */ /* 0x000fc400000012ff */
[----:B------:R-:W-:Y:S02]  /*1eed0*/  IADD3 R13, P4, R6, 0x3000, RZ ;  /* 0x00003000060d7810 */ /* 0x000fe40007f9e0ff */
[----:B------:R-:W-:Y:S01]  /*1eee0*/  IADD3 R9, P1, R10, UR6, RZ ;  /* 0x000000060a097c10 */ /* 0x000fe2000ff3e0ff */
[----:B------:R-:W-:Y:S01]  /*1eef0*/  IMAD.U32 R11, RZ, RZ, UR8 ;  /* 0x00000008ff0b7e24 */ /* 0x000fe2000f8e00ff */
[----:B------:R-:W-:Y:S01]  /*1ef00*/  LOP3.LUT R20, R20, R21, RZ, 0x3c, !PT ;  /* 0x0000001514147212 */ /* 0x000fe200078e3cff */
[----:B------:R-:W-:Y:S01]  /*1ef10*/  IMAD.X R21, RZ, RZ, R7, P2 ;  /* 0x000000ffff157224 */ /* 0x000fe200010e0607 */
[----:B------:R-:W-:Y:S02]  /*1ef20*/  IADD3 R49, P3, R6, 0x4000, RZ ;  /* 0x0000400006317810 */ /* 0x000fe40007f7e0ff */
[----:B------:R-:W-:Y:S01]  /*1ef30*/  IADD3.X R0, R0, UR7, R11, P1, !PT ;  /* 0x0000000700007c10 */ /* 0x000fe20008ffe40b */
[----:B------:R-:W-:Y:S01]  /*1ef40*/  ULDC.64 UR6, c[0x0][0xb40] ;  /* 0x0002d00000067ab9 */ /* 0x000fe20000000a00 */
[----:B------:R-:W-:-:S02]  /*1ef50*/  IADD3 R25, P2, R6, 0x7000, RZ ;  /* 0x0000700006197810 */ /* 0x000fc40007f5e0ff */
[----:B------:R-:W-:Y:S02]  /*1ef60*/  LEA R42, P1, R9, UR6, 0x2 ;  /* 0x00000006092a7c11 */ /* 0x000fe4000f8210ff */
[----:B------:R-:W-:Y:S02]  /*1ef70*/  LOP3.LUT R36, R37, 0x380, RZ, 0xc0, !PT ;  /* 0x0000038025247812 */ /* 0x000fe400078ec0ff */
[----:B------:R-:W-:Y:S01]  /*1ef80*/  LEA.HI.X R43, R9, UR7, R0, 0x2, P1 ;  /* 0x00000007092b7c11 */ /* 0x000fe200088f1400 */
[----:B------:R-:W-:Y:S01]  /*1ef90*/  IMAD.X R9, RZ, RZ, R7, P5 ;  /* 0x000000ffff097224 */ /* 0x000fe200028e0607 */
[----:B------:R-:W-:Y:S01]  /*1efa0*/  IADD3 R33, P1, R6, 0x6000, RZ ;  /* 0x0000600006217810 */ /* 0x000fe20007f3e0ff */
[----:B------:R-:W-:Y:S01]  /*1efb0*/  VIADD R0, R10, 0x8 ;  /* 0x000000080a007836 */ /* 0x000fe20000000000 */
[----:B------:R-:W-:Y:S01]  /*1efc0*/  LOP3.LUT R12, R13, 0x380, RZ, 0xc0, !PT ;  /* 0x000003800d0c7812 */ /* 0x000fe200078ec0ff */
[----:B------:R-:W-:Y:S01]  /*1efd0*/  ULDC.64 UR6, c[0x0][0xaa0] ;  /* 0x0002a80000067ab9 */ /* 0x000fe20000000a00 */
[----:B------:R-:W-:-:S02]  /*1efe0*/  LOP3.LUT R48, R49, 0x380, RZ, 0xc0, !PT ;  /* 0x0000038031307812 */ /* 0x000fc400078ec0ff */
[----:B------:R-:W-:Y:S02]  /*1eff0*/  LOP3.LUT R24, R25, 0x380, RZ, 0xc0, !PT ;  /* 0x0000038019187812 */ /* 0x000fe400078ec0ff */
[----:B------:R-:W-:Y:S02]  /*1f000*/  SHF.R.U64 R36, R36, 0x3, RZ ;  /* 0x0000000324247819 */ /* 0x000fe400000012ff */
[----:B------:R-:W-:Y:S02]  /*1f010*/  LOP3.LUT R32, R33, 0x380, RZ, 0xc0, !PT ;  /* 0x0000038021207812 */ /* 0x000fe400078ec0ff */
[----:B------:R-:W-:Y:S02]  /*1f020*/  SHF.R.U64 R12, R12, 0x3, RZ ;  /* 0x000000030c0c7819 */ /* 0x000fe400000012ff */
[----:B------:R-:W-:Y:S02]  /*1f030*/  SHF.R.U64 R48, R48, 0x3, RZ ;  /* 0x0000000330307819 */ /* 0x000fe400000012ff */
[----:B------:R-:W-:-:S02]  /*1f040*/  SHF.R.U64 R24, R24, 0x3, RZ ;  /* 0x0000000318187819 */ /* 0x000fc400000012ff */
[----:B------:R-:W-:Y:S01]  /*1f050*/  LOP3.LUT R36, R36, R37, RZ, 0x3c, !PT ;  /* 0x0000002524247212 */ /* 0x000fe200078e3cff */
[--C-:B------:R-:W-:Y:S01]  /*1f060*/  IMAD.X R37, RZ, RZ, R7.reuse, P0 ;  /* 0x000000ffff257224 */ /* 0x100fe200000e0607 */
[----:B------:R-:W-:Y:S02]  /*1f070*/  SHF.R.U64 R32, R32, 0x3, RZ ;  /* 0x0000000320207819 */ /* 0x000fe400000012ff */
[----:B------:R-:W-:Y:S01]  /*1f080*/  LOP3.LUT R12, R12, R13, RZ, 0x3c, !PT ;  /* 0x0000000d0c0c7212 */ /* 0x000fe200078e3cff */
[--C-:B------:R-:W-:Y:S01]  /*1f090*/  IMAD.X R13, RZ, RZ, R7.reuse, P4 ;  /* 0x000000ffff0d7224 */ /* 0x100fe200020e0607 */
[----:B------:R-:W-:Y:S01]  /*1f0a0*/  LOP3.LUT R48, R48, R49, RZ, 0x3c, !PT ;  /* 0x0000003130307212 */ /* 0x000fe200078e3cff */
[----:B------:R-:W-:Y:S01]  /*1f0b0*/  IMAD.X R49, RZ, RZ, R7, P3 ;  /* 0x000000ffff317224 */ /* 0x000fe200018e0607 */
[C---:B------:R-:W-:Y:S02]  /*1f0c0*/  IADD3 R53, P5, R6.reuse, 0x8000, RZ ;  /* 0x0000800006357810 */ /* 0x040fe40007fbe0ff */
[----:B------:R-:W-:-:S02]  /*1f0d0*/  IADD3 R45, P4, R6, 0x9000, RZ ;  /* 0x00009000062d7810 */ /* 0x000fc40007f9e0ff */
[----:B------:R-:W-:Y:S01]  /*1f0e0*/  LOP3.LUT R24, R24, R25, RZ, 0x3c, !PT ;  /* 0x0000001918187212 */ /* 0x000fe200078e3cff */
[--C-:B------:R-:W-:Y:S01]  /*1f0f0*/  IMAD.X R25, RZ, RZ, R7.reuse, P2 ;  /* 0x000000ffff197224 */ /* 0x100fe200010e0607 */
[----:B------:R-:W-:Y:S02]  /*1f100*/  IADD3 R41, P3, R6, 0xa000, RZ ;  /* 0x0000a00006297810 */ /* 0x000fe40007f7e0ff */
[----:B------:R-:W-:Y:S01]  /*1f110*/  LOP3.LUT R32, R32, R33, RZ, 0x3c, !PT ;  /* 0x0000002120207212 */ /* 0x000fe200078e3cff */
[----:B------:R-:W-:Y:S01]  /*1f120*/  IMAD.X R33, RZ, RZ, R7, P1 ;  /* 0x000000ffff217224 */ /* 0x000fe200008e0607 */
[----:B------:R-:W-:Y:S02]  /*1f130*/  IADD3 R11, P2, R6, 0xb000, RZ ;  /* 0x0000b000060b7810 */ /* 0x000fe40007f5e0ff */
[----:B------:R-:W-:Y:S02]  /*1f140*/  LOP3.LUT R52, R53, 0x380, RZ, 0xc0, !PT ;  /* 0x0000038035347812 */ /* 0x000fe400078ec0ff */
[----:B------:R-:W-:-:S02]  /*1f150*/  LOP3.LUT R44, R45, 0x380, RZ, 0xc0, !PT ;  /* 0x000003802d2c7812 */ /* 0x000fc400078ec0ff */
[----:B------:R-:W-:Y:S01]  /*1f160*/  LOP3.LUT R15, R6, 0x380, RZ, 0xc0, !PT ;  /* 0x00000380060f7812 */ /* 0x000fe200078ec0ff */
[----:B------:R-:W-:Y:S01]  /*1f170*/  UIMAD UR5, UR5, UR6, URZ ;  /* 0x00000006050572a4 */ /* 0x000fe2000f8e023f */
[----:B------:R-:W-:Y:S01]  /*1f180*/  LOP3.LUT R40, R41, 0x380, RZ, 0xc0, !PT ;  /* 0x0000038029287812 */ /* 0x000fe200078ec0ff */
[----:B------:R-:W-:Y:S01]  /*1f190*/  IMAD.X R57, RZ, RZ, R7, P2 ;  /* 0x000000ffff397224 */ /* 0x000fe200010e0607 */
        /* <DEDUP_REMOVED lines=9> */
[----:B------:R-:W-:Y:S01]  /*1f230*/  IMAD.X R41, RZ, RZ, R7, P3 ;  /* 0x000000ffff297224 */ /* 0x000fe200018e0607 */
[----:B------:R-:W-:Y:S01]  /*1f240*/  LOP3.LUT R6, R15, R6, RZ, 0x3c, !PT ;  /* 0x000000060f067212 */ /* 0x000fe200078e3cff */
[----:B------:R-:W-:Y:S01]  /*1f250*/  IMAD.U32 R19, RZ, RZ, UR6 ;  /* 0x00000006ff137e24 */ /* 0x000fe2000f8e00ff */
[--C-:B------:R-:W-:Y:S01]  /*1f260*/  SHF.R.S32.HI R59, RZ, 0x1f, R228.reuse ;  /* 0x0000001fff3b7819 */ /* 0x100fe200000114e4 */
[----:B------:R-:W-:Y:S01]  /*1f270*/  IMAD.MOV.U32 R58, RZ, RZ, R228 ;  /* 0x000000ffff3a7224 */ /* 0x000fe200078e00e4 */
[----:B------:R-:W-:-:S03]  /*1f280*/  UIMAD UR5, UR4, UR7, UR5 ;  /* 0x00000007040572a4 */ /* 0x000fc6000f8e0205 */
[----:B------:R-:W-:Y:S01]  /*1f290*/  IMAD.WIDE.U32 R58, R19, UR4, R58 ;  /* 0x00000004133a7c25 */ /* 0x000fe2000f8e003a */
[----:B------:R-:W-:Y:S02]  /*1f2a0*/  ULDC.64 UR6, c[0x0][0xae0] ;  /* 0x0002b80000067ab9 */ /* 0x000fe40000000a00 */
[----:B------:R-:W-:Y:S01]  /*1f2b0*/  UIMAD UR4, UR9, UR6, URZ ;  /* 0x00000006090472a4 */ /* 0x000fe2000f8e023f */
[----:B------:R-:W-:-:S03]  /*1f2c0*/  VIADD R59, R59, UR5 ;  /* 0x000000053b3b7c36 */ /* 0x000fc60008000000 */
[----:B------:R-:W-:Y:S01]  /*1f2d0*/  UIMAD UR4, UR42, UR7, UR4 ;  /* 0x000000072a0472a4 */ /* 0x000fe2000f8e0204 */
[----:B-----5:R-:W-:Y:S02]  /*1f2e0*/  IMAD R60, R236, -0x80, R3 ;  /* 0xffffff80ec3c7824 */ /* 0x020fe400078e0203 */
[----:B------:R-:W-:-:S03]  /*1f2f0*/  VIADD R19, R230, 0x60 ;  /* 0x00000060e6137836 */ /* 0x000fc60000000000 */
[-C--:B------:R-:W-:Y:S02]  /*1f300*/  ISETP.GE.AND P3, PT, R230, R60.reuse, PT ;  /* 0x0000003ce600720c */ /* 0x080fe40003f66270 */
[----:B------:R-:W-:Y:S02]  /*1f310*/  ISETP.GE.AND P2, PT, R19, R60, PT ;  /* 0x0000003c1300720c */ /* 0x000fe40003f46270 */
[----:B------:R-:W-:Y:S01]  /*1f320*/  SHF.R.S32.HI R231, RZ, 0x1f, R230 ;  /* 0x0000001fffe77819 */ /* 0x000fe200000114e6 */
[----:B------:R-:W-:Y:S01]  /*1f330*/  BSSY B1, `(.L_x_1487) ;  /* 0x0000040000017945 */ /* 0x000fe20003800000 */
[----:B--2---:R-:W-:-:S04]  /*1f340*/  LOP3.LUT P0, RZ, R14, 0x3, RZ, 0xc0, !PT ;  /* 0x000000030eff7812 */ /* 0x004fc8000780c0ff */
[-C--:B------:R-:W-:Y:S02]  /*1f350*/  ISETP.GE.OR P1, PT, R10, R3.reuse, P0 ;  /* 0x000000030a00720c */ /* 0x080fe40000726670 */
[----:B------:R-:W-:Y:S02]  /*1f360*/  ISETP.GE.OR P0, PT, R0, R3, P0 ;  /* 0x000000030000720c */ /* 0x000fe40000706670 */
[----:B------:R-:W-:-:S04]  /*1f370*/  LOP3.LUT R0, R11, 0x380, RZ, 0xc0, !PT ;  /* 0x000003800b007812 */ /* 0x000fc800078ec0ff */
[----:B------:R-:W-:-:S04]  /*1f380*/  SHF.R.U64 R0, R0, 0x3, RZ ;  /* 0x0000000300007819 */ /* 0x000fc800000012ff */
[----:B------:R-:W-:Y:S01]  /*1f390*/  LOP3.LUT R56, R0, R11, RZ, 0x3c, !PT ;  /* 0x0000000b00387212 */ /* 0x000fe200078e3cff */
[----:B------:R-:W-:Y:S04]  /*1f3a0*/  @!P1 STG.E desc[UR52][R42.64], R5 ;  /* 0x000000052a009986 */ /* 0x000fe8000c101934 */
        /* <DEDUP_REMOVED lines=13> */
[----:B------:R-:W-:-:S02]  /*1f480*/  VIADD R0, R230, 0x20 ;  /* 0x00000020e6007836 */ /* 0x000fc40000000000 */
[----:B------:R-:W-:Y:S01]  /*1f490*/  VIADD R3, R230, 0x40 ;  /* 0x00000040e6037836 */ /* 0x000fe20000000000 */
[----:B------:R-:W-:Y:S01]  /*1f4a0*/  @!PT LDS RZ, [RZ] ;  /* 0x00000000fffff984 */ /* 0x000fe20000000800 */
[----:B------:R-:W-:Y:S01]  /*1f4b0*/  @!PT LDS RZ, [RZ] ;  /* 0x00000000fffff984 */ /* 0x000fe20000000800 */
[----:B------:R-:W-:Y:S01]  /*1f4c0*/  @!PT LDS RZ, [RZ] ;  /* 0x00000000fffff984 */ /* 0x000fe20000000800 */
[----:B------:R-:W-:Y:S01]  /*1f4d0*/  @!PT LDS RZ, [RZ] ;  /* 0x00000000fffff984 */ /* 0x000fe20000000800 */
[----:B------:R1:W-:Y:S06]  /*1f4e0*/  MEMBAR.ALL.CTA ;  /* 0x0000000000007992 */ /* 0x0003ec0000008000 */
[----:B-1----:R-:W1:Y:S01]  /*1f4f0*/  FENCE.VIEW.ASYNC.S ;  /* 0x00000000000073c6 */ /* 0x002e620000000000 */
[-C--:B------:R-:W-:Y:S02]  /*1f500*/  ISETP.GE.AND P0, PT, R0, R60.reuse, PT ;  /* 0x0000003c0000720c */ /* 0x080fe40003f06270 */
[----:B------:R-:W-:Y:S01]  /*1f510*/  ISETP.GE.AND P1, PT, R3, R60, PT ;  /* 0x0000003c0300720c */ /* 0x000fe20003f26270 */
[----:B0-----:R-:W-:Y:S01]  /*1f520*/  IMAD.U32 R57, RZ, RZ, UR6 ;  /* 0x00000006ff397e24 */ /* 0x001fe2000f8e00ff */
[----:B------:R-:W-:-:S02]  /*1f530*/  ULDC.64 UR6, c[0x0][0xae8] ;  /* 0x0002ba0000067ab9 */ /* 0x000fc40000000a00 */
[----:B------:R-:W-:Y:S01]  /*1f540*/  UIMAD UR5, UR12, UR6, URZ ;  /* 0x000000060c0572a4 */ /* 0x000fe2000f8e023f */
[----:B------:R-:W-:-:S03]  /*1f550*/  IMAD.WIDE.U32 R56, R57, UR42, R58 ;  /* 0x0000002a39387c25 */ /* 0x000fc6000f8e003a */
[----:B------:R-:W-:Y:S01]  /*1f560*/  UIMAD UR5, UR13, UR7, UR5 ;  /* 0x000000070d0572a4 */ /* 0x000fe2000f8e0205 */
[----:B------:R-:W-:Y:S01]  /*1f570*/  VIADD R57, R57, UR4 ;  /* 0x0000000439397c36 */ /* 0x000fe20008000000 */
[----:B------:R-:W-:Y:S01]  /*1f580*/  UIADD3 UR4, UR38, 0x33420, URZ ;  /* 0x0003342026047890 */ /* 0x000fe2000fffe03f */
[----:B------:R-:W-:Y:S02]  /*1f590*/  IMAD.U32 R61, RZ, RZ, UR6 ;  /* 0x00000006ff3d7e24 */ /* 0x000fe4000f8e00ff */
[----:B------:R-:W-:Y:S01]  /*1f5a0*/  IMAD.WIDE R58, R236, 0x80, R230 ;  /* 0x00000080ec3a7825 */ /* 0x000fe200078e02e6 */
[----:B------:R-:W-:-:S03]  /*1f5b0*/  UPRMT UR4, URZ, 0x654, UR4 ;  /* 0x000006543f047896 */ /* 0x000fc60008000004 */
[----:B------:R-:W-:-:S04]  /*1f5c0*/  IMAD.WIDE.U32 R60, R61, UR13, R56 ;  /* 0x0000000d3d3c7c25 */ /* 0x000fc8000f8e0038 */
[----:B------:R-:W-:Y:S02]  /*1f5d0*/  VIADD R19, R61, UR5 ;  /* 0x000000053d137c36 */ /* 0x000fe40008000000 */
[----:B-1----:R-:W-:Y:S01]  /*1f5e0*/  SYNCS.ARRIVE.TRANS64.RED.A1T0 RZ, [UR4], RZ ;  /* 0x000000ffffff79a7 */ /* 0x002fe20008100404 */
[----:B------:R-:W-:Y:S05]  /*1f5f0*/  @P3 BRA `(.L_x_1488) ;  /* 0x00000000004c3947 */ /* 0x000fea0003800000 */
[----:B------:R-:W-:Y:S01]  /*1f600*/  ULDC.64 UR4, c[0x0][0xad8] ;  /* 0x0002b60000047ab9 */ /* 0x000fe20000000a00 */
[----:B------:R-:W-:Y:S01]  /*1f610*/  IMAD.MOV.U32 R56, RZ, RZ, R60 ;  /* 0x000000ffff387224 */ /* 0x000fe200078e003c */
[----:B------:R-:W-:Y:S01]  /*1f620*/  ULDC.64 UR6, c[0x0][0xa80] ;  /* 0x0002a00000067ab9 */ /* 0x000fe20000000a00 */
[----:B------:R-:W-:Y:S02]  /*1f630*/  IMAD R3, R59, UR4, RZ ;  /* 0x000000043b037c24 */ /* 0x000fe4000f8e02ff */
[----:B------:R-:W-:Y:S02]  /*1f640*/  IMAD.MOV.U32 R57, RZ, RZ, R19 ;  /* 0x000000ffff397224 */ /* 0x000fe400078e0013 */
[C---:B------:R-:W-:Y:S02]  /*1f650*/  IMAD R3, R58.reuse, UR5, R3 ;  /* 0x000000053a037c24 */ /* 0x040fe4000f8e0203 */
[----:B------:R-:W-:Y:S01]  /*1f660*/  IMAD.WIDE.U32 R56, R58, UR4, R56 ;  /* 0x000000043a387c25 */ /* 0x000fe2000f8e0038 */
[----:B------:R-:W-:-:S02]  /*1f670*/  ULDC UR4, c[0x0][0xa8c] ;  /* 0x0002a30000047ab9 */ /* 0x000fc40000000800 */
[----:B------:R-:W-:Y:S01]  /*1f680*/  ISETP.GE.AND P4, PT, R228, UR4, PT ;  /* 0x00000004e4007c0c */ /* 0x000fe2000bf86270 */
[----:B------:R-:W-:Y:S01]  /*1f690*/  IMAD.IADD R3, R57, 0x1, R3 ;  /* 0x0000000139037824 */ /* 0x000fe200078e0203 */
[----:B------:R-:W-:Y:S01]  /*1f6a0*/  LEA R62, P5, R56, UR6, 0x1 ;  /* 0x00000006383e7c11 */ /* 0x000fe2000f8a08ff */
[C---:B------:R-:W-:Y:S02]  /*1f6b0*/  VIADD R0, R228.reuse, 0x40 ;  /* 0x00000040e4007836 */ /* 0x040fe40000000000 */
[----:B------:R-:W-:Y:S01]  /*1f6c0*/  VIADD R57, R228, 0x80 ;  /* 0x00000080e4397836 */ /* 0x000fe20000000000 */
[----:B------:R-:W-:Y:S02]  /*1f6d0*/  LEA.HI.X R63, R56, UR7, R3, 0x1, P5 ;  /* 0x00000007383f7c11 */ /* 0x000fe4000a8f0c03 */
[----:B------:R-:W-:Y:S02]  /*1f6e0*/  ISETP.GE.AND P3, PT, R0, UR4, PT ;  /* 0x0000000400007c0c */ /* 0x000fe4000bf66270 */
[----:B------:R-:W-:-:S03]  /*1f6f0*/  ISETP.GE.AND P5, PT, R57, UR4, PT ;  /* 0x0000000439007c0c */ /* 0x000fc6000bfa6270 */
[----:B-----5:R0:W-:Y:S08]  /*1f700*/  @!P4 STG.E.128 desc[UR52][R62.64], R28 ;  /* 0x0000001c3e00c986 */ /* 0x0201f0000c101d34 */
[----:B------:R0:W-:Y:S04]  /*1f710*/  @!P3 STG.E.128 desc[UR52][R62.64+0x80], R48 ;  /* 0x000080303e00b986 */ /* 0x0001e8000c101d34 */
[----:B------:R0:W-:Y:S02]  /*1f720*/  @!P5 STG.E.128 desc[UR52][R62.64+0x100], R52 ;  /* 0x000100343e00d986 */ /* 0x0001e4000c101d34 */
.L_x_1488:
[----:B------:R-:W-:Y:S05]  /*1f730*/  BSYNC B1 ;  /* 0x0000000000017941 */ /* 0x000fea0003800000 */
.L_x_1487:
[----:B------:R-:W-:Y:S04]  /*1f740*/  BSSY B1, `(.L_x_1489) ;  /* 0x0000017000017945 */ /* 0x000fe80003800000 */
[----:B------:R-:W-:Y:S05]  /*1f750*/  @P0 BRA `(.L_x_1490) ;  /* 0x0000000000540947 */ /* 0x000fea0003800000 */
[----:B------:R-:W-:Y:S01]  /*1f760*/  IADD3 R3, P0, R58, 0x20, RZ ;  /* 0x000000203a037810 */ /* 0x000fe20007f1e0ff */
[C---:B0----5:R-:W-:Y:S01]  /*1f770*/  VIADD R28, R228.reuse, 0x40 ;  /* 0x00000040e41c7836 */ /* 0x061fe20000000000 */
        /* <DEDUP_REMOVED lines=19> */
.L_x_1490:
[----:B------:R-:W-:Y:S05]  /*1f8b0*/  BSYNC B1 ;  /* 0x0000000000017941 */ /* 0x000fea0003800000 */
.L_x_1489:
[----:B------:R-:W-:Y:S04]  /*1f8c0*/  BSSY B1, `(.L_x_1491) ;  /* 0x0000017000017945 */ /* 0x000fe80003800000 */
[----:B------:R-:W-:Y:S05]  /*1f8d0*/  @P1 BRA `(.L_x_1492) ;  /* 0x0000000000541947 */ /* 0x000fea0003800000 */
[----:B------:R-:W-:Y:S01]  /*1f8e0*/  IADD3 R3, P0, R58, 0x40, RZ ;  /* 0x000000403a037810 */ /* 0x000fe20007f1e0ff */
[C---:B-1---5:R-:W-:Y:S01]  /*1f8f0*/  VIADD R20, R228.reuse, 0x40 ;  /* 0x00000040e4147836 */ /* 0x062fe20000000000 */
        /* <DEDUP_REMOVED lines=19> */
.L_x_1492:
[----:B------:R-:W-:Y:S05]  /*1fa30*/  BSYNC B1 ;  /* 0x0000000000017941 */ /* 0x000fea0003800000 */
.L_x_1491:
[----:B------:R-:W-:Y:S05]  /*1fa40*/  @P2 BRA `(.L_x_1493) ;  /* 0x0000000c00302947 */ /* 0x000fea0003800000 */
[----:B------:R-:W-:Y:S01]  /*1fa50*/  IADD3 R3, P0, R58, 0x60, RZ ;  /* 0x000000603a037810 */ /* 0x000fe20007f1e0ff */
[----:B------:R-:W-:Y:S01]  /*1fa60*/  ULDC.64 UR4, c[0x0][0xad8] ;  /* 0x0002b60000047ab9 */ /* 0x000fe20000000a00 */
[----:B--2--5:R-:W-:Y:S01]  /*1fa70*/  IMAD.MOV.U32 R8, RZ, RZ, R60 ;  /* 0x000000ffff087224 */ /* 0x024fe200078e003c */
[----:B------:R-:W-:Y:S01]  /*1fa80*/  ULDC.64 UR6, c[0x0][0xa80] ;  /* 0x0002a00000067ab9 */ /* 0x000fe20000000a00 */
[----:B------:R-:W-:Y:S02]  /*1fa90*/  IMAD.MOV.U32 R9, RZ, RZ, R19 ;  /* 0x000000ffff097224 */ /* 0x000fe400078e0013 */
[----:B------:R-:W-:Y:S02]  /*1faa0*/  IMAD.X R58, RZ, RZ, R59, P0 ;  /* 0x000000ffff3a7224 */ /* 0x000fe400000e063b */
[----:B------:R-:W-:Y:S02]  /*1fab0*/  VIADD R0, R228, 0x40 ;  /* 0x00000040e4007836 */ /* 0x000fe40000000000 */
[----:B------:R-:W-:-:S02]  /*1fac0*/  IMAD R58, R58, UR4, RZ ;  /* 0x000000043a3a7c24 */ /* 0x000fc4000f8e02ff */
[C---:B------:R-:W-:Y:S01]  /*1fad0*/  IMAD.WIDE.U32 R8, R3.reuse, UR4, R8 ;  /* 0x0000000403087c25 */ /* 0x040fe2000f8e0008 */
[----:B------:R-:W-:Y:S02]  /*1fae0*/  ULDC UR4, c[0x0][0xa8c] ;  /* 0x0002a30000047ab9 */ /* 0x000fe40000000800 */
        /* <DEDUP_REMOVED lines=13> */
.L_x_1485:
        /* <DEDUP_REMOVED lines=27> */
.L_x_1494:
[----:B------:R-:W-:Y:S01]  /*1fd70*/  USHF.R.S32.HI UR4, URZ, 0x1f, UR39 ;  /* 0x0000001f3f047899 */ /* 0x000fe20008011427 */
[----:B------:R-:W-:Y:S01]  /*1fd80*/  BSSY B1, `(.L_x_1495) ;  /* 0x000001e000017945 */ /* 0x000fe20003800000 */
[----:B------:R-:W-:Y:S01]  /*1fd90*/  USEL UR8, UR39, URZ, !UP0 ;  /* 0x0000003f27087287 */ /* 0x000fe2000c000000 */
[----:B------:R-:W-:Y:S01]  /*1fda0*/  SHF.R.S32.HI R11, RZ, 0x1f, R228 ;  /* 0x0000001fff0b7819 */ /* 0x000fe200000114e4 */
[----:B------:R-:W-:Y:S01]  /*1fdb0*/  USEL UR7, UR4, URZ, !UP0 ;  /* 0x0000003f04077287 */ /* 0x000fe2000c000000 */
[----:B-----5:R-:W-:Y:S01]  /*1fdc0*/  SHF.R.S32.HI R8, RZ, 0x1f, R9 ;  /* 0x0000001fff087819 */ /* 0x020fe20000011409 */
[----:B------:R-:W-:Y:S10]  /*1fdd0*/  @P0 BRA `(.L_x_1496) ;  /* 0x0000000000600947 */ /* 0x000ff40003800000 */
[----:B------:R-:W0:Y:S02]  /*1fde0*/  S2R R0, SR_TID.X ;  /* 0x0000000000007919 */ /* 0x000e240000002100 */
[----:B0-----:R-:W-:-:S04]  /*1fdf0*/  IMAD R0, R236, 0x80, R0 ;  /* 0x00000080ec007824 */ /* 0x001fc800078e0200 */
[----:B------:R-:W-:-:S05]  /*1fe00*/  VIADD R0, R0, 0xffffff80 ;  /* 0xffffff8000007836 */ /* 0x000fca0000000000 */
[----:B------:R-:W-:-:S13]  /*1fe10*/  ISETP.GE.AND P0, PT, R0, R3, PT ;  /* 0x000000030000720c */ /* 0x000fda0003f06270 */
[----:B------:R-:W-:Y:S05]  /*1fe20*/  @P0 BRA `(.L_x_1496) ;  /* 0x00000000004c0947 */ /* 0x000fea0003800000 */
[C---:B-1----:R-:W-:Y:S01]  /*1fe30*/  IADD3 R4, P0, R0.reuse, R9, RZ ;  /* 0x0000000900047210 */ /* 0x042fe20007f1e0ff */
        /* <DEDUP_REMOVED lines=18> */
.L_x_1496:
[----:B------:R-:W-:Y:S05]  /*1ff60*/  BSYNC B1 ;  /* 0x0000000000017941 */ /* 0x000fea0003800000 */
.L_x_1495:
[----:B------:R-:W-:Y:S01]  /*1ff70*/  ULDC.64 UR4, c[0x0][0xaa0] ;  /* 0x0002a80000047ab9 */ /* 0x000fe20000000a00 */
[----:B-1----:R-:W-:Y:S01]  /*1ff80*/  IMAD.MOV.U32 R4, RZ, RZ, R228 ;  /* 0x000000ffff047224 */ /* 0x002fe200078e00e4 */
        /* <DEDUP_REMOVED lines=11> */
[----:B------:R-:W-:Y:S01]  /*20040*/  IMAD R13, R236, -0x80, R3 ;  /* 0xffffff80ec0d7824 */ /* 0x000fe200078e0203 */
[----:B------:R-:W-:Y:S01]  /*20050*/  SHF.R.S32.HI R9, RZ, 0x1f, R230 ;  /* 0x0000001fff097819 */ /* 0x000fe200000114e6 */
[----:B------:R-:W-:-:S03]  /*20060*/  IMAD.WIDE.U32 R4, R7, UR42, R4 ;  /* 0x0000002a07047c25 */ /* 0x000fc6000f8e0004 */
[CC--:B------:R-:W-:Y:S01]  /*20070*/  ISETP.GE.AND P1, PT, R230.reuse, R13.reuse, PT ;  /* 0x0000000de600720c */ /* 0x0c0fe20003f26270 */
[----:B------:R-:W-:Y:S01]  /*20080*/  VIADD R5, R5, UR4 ;  /* 0x0000000405057c36 */ /* 0x000fe20008000000 */
[----:B------:R-:W-:Y:S01]  /*20090*/  UIMAD UR4, UR7, UR10, URZ ;  /* 0x0000000a070472a4 */ /* 0x000fe2000f8e023f */
[C---:B------:R-:W-:Y:S02]  /*200a0*/  VIADD R6, R230.reuse, 0x40 ;  /* 0x00000040e6067836 */ /* 0x040fe40000000000 */
[----:B------:R-:W-:Y:S01]  /*200b0*/  IMAD.U32 R7, RZ, RZ, UR10 ;  /* 0x0000000aff077e24 */ /* 0x000fe2000f8e00ff */
[----:B------:R-:W-:Y:S01]  /*200c0*/  UIMAD UR4, UR8, UR11, UR4 ;  /* 0x0000000b080472a4 */ /* 0x000fe2000f8e0204 */
[----:B------:R-:W-:Y:S01]  /*200d0*/  VIADD R0, R230, 0x20 ;  /* 0x00000020e6007836 */ /* 0x000fe20000000000 */
[----:B------:R-:W-:Y:S01]  /*200e0*/  ISETP.GE.AND P0, PT, R6, R13, PT ;  /* 0x0000000d0600720c */ /* 0x000fe20003f06270 */
[----:B------:R-:W-:-:S03]  /*200f0*/  IMAD.WIDE.U32 R6, R7, UR8, R4 ;  /* 0x0000000807067c25 */ /* 0x000fc6000f8e0004 */
[----:B------:R-:W-:Y:S01]  /*20100*/  ISETP.GE.AND P2, PT, R0, R13, PT ;  /* 0x0000000d0000720c */ /* 0x000fe20003f46270 */
[----:B------:R-:W-:Y:S02]  /*20110*/  IMAD.MOV.U32 R8, RZ, RZ, R230 ;  /* 0x000000ffff087224 */ /* 0x000fe400078e00e6 */
[----:B------:R-:W-:Y:S02]  /*20120*/  VIADD R11, R7, UR4 ;  /* 0x00000004070b7c36 */ /* 0x000fe40008000000 */
[----:B------:R-:W-:-:S04]  /*20130*/  IMAD.WIDE R8, R236, 0x80, R8 ;  /* 0x00000080ec087825 */ /* 0x000fc800078e0208 */
[----:B------:R-:W-:Y:S01]  /*20140*/  VIADD R0, R230, 0x60 ;  /* 0x00000060e6007836 */ /* 0x000fe20000000000 */
[----:B------:R-:W-:Y:S06]  /*20150*/  @P1 BRA `(.L_x_1498) ;  /* 0x00000000004c1947 */ /* 0x000fec0003800000 */
        /* <DEDUP_REMOVED lines=19> */
.L_x_1498:
[----:B------:R-:W-:Y:S05]  /*20290*/  BSYNC B1 ;  /* 0x0000000000017941 */ /* 0x000fea0003800000 */
.L_x_1497:
[----:B------:R-:W-:Y:S01]  /*202a0*/  BSSY B1, `(.L_x_1499) ;  /* 0x0000018000017945 */ /* 0x000fe20003800000 */
[----:B------:R-:W-:-:S03]  /*202b0*/  ISETP.GE.AND P1, PT, R0, R13, PT ;  /* 0x0000000d0000720c */ /* 0x000fc60003f26270 */
[----:B------:R-:W-:Y:S10]  /*202c0*/  @P2 BRA `(.L_x_1500) ;  /* 0x0000000000542947 */ /* 0x000ff40003800000 */
        /* <DEDUP_REMOVED lines=21> */
.L_x_1500:
[----:B------:R-:W-:Y:S05]  /*20420*/  BSYNC B1 ;  /* 0x0000000000017941 */ /* 0x000fea0003800000 */
.L_x_1499:
        /* <DEDUP_REMOVED lines=23> */
.L_x_1502:
[----:B------:R-:W-:Y:S05]  /*205a0*/  BSYNC B1 ;  /* 0x0000000000017941 */ /* 0x000fea0003800000 */
.L_x_1501:
        /* <DEDUP_REMOVED lines=22> */
.L_x_1493:
[----:B------:R-:W-:Y:S05]  /*20710*/  BSYNC B0 ;  /* 0x0000000000007941 */ /* 0x000fea0003800000 */
.L_x_1484:
[----:B------:R-:W-:Y:S02]  /*20720*/  ULDC UR4, c[0x0][0xc14] ;  /* 0x0003050000047ab9 */ /* 0x000fe40000000800 */
[----:B------:R-:W-:-:S06]  /*20730*/  UISETP.GE.AND UP0, UPT, UR49, UR4, UPT ;  /* 0x000000043100728c */ /* 0x000fcc000bf06270 */
[----:B------:R-:W-:-:S13]  /*20740*/  PLOP3.LUT P0, PT, PT, PT, UP0, 0x80, 0x0 ;  /* 0x000000000000781c */ /* 0x000fda0003f0f008 */
[----:B------:R-:W-:Y:S05]  /*20750*/  @!P0 BRA `(.L_x_1503) ;  /* 0xfffffe0800a08947 */ /* 0x000fea000383ffff */
[----:B------:R-:W-:Y:S05]  /*20760*/  EXIT ;  /* 0x000000000000794d */ /* 0x000fea0003800000 */
.L_x_1345:
        /* <DEDUP_REMOVED lines=14> */
[----:B0-----:R0:W-:Y:S01]  /*20850*/  STL.128 [R1+0x2d0], R4 ;  /* 0x0002d00401007387 */ /* 0x0011e20000100c00 */
[----:B------:R-:W-:Y:S06]  /*20860*/  BAR.ARV 0x4, 0x180 ;  /* 0x0106000000007b1d */ /* 0x000fec0000002000 */
[----:B------:R-:W-:Y:S05]  /*20870*/  BRA `(.L_x_1505) ;  /* 0x0000000800ac7947 */ /* 0x000fea0003800000 */
.L_x_1504:
[----:B------:R-:W0:Y:S01]  /*20880*/  S2R R0, SR_TID.X ;  /* 0x0000000000007919 */ /* 0x000e220000002100 */
        /* <DEDUP_REMOVED lines=30> */
[----:B------:R-:W-:-:S03]  /*20a70*/  IMAD.MOV.U32 R4, RZ, RZ, RZ ;  /* 0x000000ffff047224 */ /* 0x000fc600078e00ff */
        /* <DEDUP_REMOVED lines=10> */
.L_x_1510:
[----:B------:R-:W-:Y:S01]  /*20b20*/  IMAD.U32 R2, RZ, RZ, UR7 ;  /* 0x00000007ff027e24 */ /* 0x000fe2000f8e00ff */
[----:B------:R-:W-:-:S04]  /*20b30*/  UIADD3 UR4, UR4, 0x1f, URZ ;  /* 0x0000001f04047890 */ /* 0x000fc8000fffe03f */
[----:B------:R1:W-:Y:S02]  /*20b40*/  STL [R1+0x2dc], R2 ;  /* 0x0002dc0201007387 */ /* 0x0003e40000100800 */
[----:B0-----:R-:W-:-:S13]  /*20b50*/  ISETP.LE.AND P6, PT, R6, UR4, PT ;  /* 0x0000000406007c0c */ /* 0x001fda000bfc3270 */
[----:B-1----:R-:W-:Y:S05]  /*20b60*/  @P6 BRA `(.L_x_1507) ;  /* 0x0000000400b86947 */ /* 0x002fea0003800000 */
[----:B------:R-:W-:Y:S01]  /*20b70*/  VIADD R9, R0, UR4 ;  /* 0x0000000400097c36 */ /* 0x000fe20008000000 */
[----:B------:R-:W-:Y:S01]  /*20b80*/  BSSY B0, `(.L_x_1508) ;  /* 0x0000007000007945 */ /* 0x000fe20003800000 */
[----:B------:R-:W-:-:S03]  /*20b90*/  IMAD.MOV.U32 R5, RZ, RZ, RZ ;  /* 0x000000ffff057224 */ /* 0x000fc600078e00ff */
[----:B------:R-:W-:-:S13]  /*20ba0*/  ISETP.GE.OR P6, PT, R9, R6, !P0 ;  /* 0x000000060900720c */ /* 0x000fda00047c6670 */
[----:B------:R-:W-:Y:S05]  /*20bb0*/  @P6 BRA `(.L_x_1509) ;  /* 0x00000000000c6947 */ /* 0x000fea0003800000 */
[----:B------:R-:W0:Y:S02]  /*20bc0*/  LDC.64 R2, c[0x0][0xc58] ;  /* 0x00031600ff027b82 */ /* 0x000e240000000a00 */
[----:B0-----:R-:W-:-:S05]  /*20bd0*/  IMAD.WIDE R2, R9, 0x4, R2 ;  /* 0x0000000409027825 */ /* 0x001fca00078e0202 */
[----:B------:R0:W5:Y:S02]  /*20be0*/  LDG.E R5, desc[UR52][R2.64] ;  /* 0x0000003402057981 */ /* 0x000164000c1e1900 */
.L_x_1509:
[----:B------:R-:W-:Y:S05]  /*20bf0*/  BSYNC B0 ;  /* 0x0000000000007941 */ /* 0x000fea0003800000 */
.L_x_1508:
        /* <DEDUP_REMOVED lines=15> */
[----:B------:R-:W0:Y:S02]  /*20cf0*/  SHFL.IDX PT, R2, R10, 0x1f, 0x1f ;  /* 0x03e01f000a027f89 */ /* 0x000e2400000e0000 */
[----:B0-----:R-:W-:-:S04]  /*20d00*/  IMAD R2, R2, UR5, RZ ;  /* 0x0000000502027c24 */ /* 0x001fc8000f8e02ff */
[----:B------:R-:W-:-:S05]  /*20d10*/  IMAD.IADD R7, R2, 0x1, R7 ;  /* 0x0000000102077824 */ /* 0x000fca00078e0207 */
[----:B------:R-:W-:-:S13]  /*20d20*/  ISETP.GT.AND P6, PT, R7, UR6, PT ;  /* 0x0000000607007c0c */ /* 0x000fda000bfc4270 */
[----:B------:R-:W-:Y:S05]  /*20d30*/  @!P6 BRA `(.L_x_1510) ;  /* 0xfffffffc0078e947 */ /* 0x000fea000383ffff */
[----:B------:R-:W-:-:S07]  /*20d40*/  IMAD.MOV.U32 R6, RZ, RZ, R10 ;  /* 0x000000ffff067224 */ /* 0x000fce00078e000a */
.L_x_1506:
[----:B------:R-:W-:-:S04]  /*20d50*/  IMAD.IADD R7, R7, 0x1, -R2 ;  /* 0x0000000107077824 */ /* 0x000fc800078e0a02 */
[----:B------:R-:W-:-:S05]  /*20d60*/  IMAD R2, R6, UR5, R7 ;  /* 0x0000000506027c24 */ /* 0x000fca000f8e0207 */
[----:B------:R-:W-:Y:S02]  /*20d70*/  ISETP.GT.AND P0, PT, R2, UR6, PT ;  /* 0x0000000602007c0c */ /* 0x000fe4000bf04270 */
[----:B------:R-:W0:Y:S11]  /*20d80*/  LDC.64 R2, c[0x0][0xc68] ;  /* 0x00031a00ff027b82 */ /* 0x000e360000000a00 */
[----:B------:R-:W-:-:S04]  /*20d90*/  VOTE.ANY R12, PT, !P0 ;  /* 0x00000000000c7806 */ /* 0x000fc800040e0100 */
[----:B------:R-:W1:Y:S02]  /*20da0*/  POPC R8, R12 ;  /* 0x0000000c00087309 */ /* 0x000e640000000000 */
[----:B-1----:R-:W-:-:S04]  /*20db0*/  VIADD R9, R8, UR4 ;  /* 0x0000000408097c36 */ /* 0x002fc80008000000 */
[----:B0-----:R-:W-:Y:S01]  /*20dc0*/  IMAD.WIDE R2, R9, 0x4, R2 ;  /* 0x0000000409027825 */ /* 0x001fe200078e0202 */
[----:B------:R-:W0:Y:S04]  /*20dd0*/  SHFL.IDX PT, R5, R5, R8, 0x1f ;  /* 0x00001f0805057589 */ /* 0x000e2800000e0000 */
[----:B------:R-:W0:Y:S04]  /*20de0*/  LDG.E R10, desc[UR52][R2.64] ;  /* 0x00000034020a7981 */ /* 0x000e28000c1e1900 */
[----:B------:R0:W-:Y:S01]  /*20df0*/  STL [R1+0x2dc], R9 ;  /* 0x0002dc0901007387 */ /* 0x0001e20000100800 */
[----:B------:R-:W-:Y:S01]  /*20e00*/  ISETP.NE.AND P0, PT, R12, RZ, PT ;  /* 0x000000ff0c00720c */ /* 0x000fe20003f05270 */
[----:B0-----:R-:W-:-:S05]  /*20e10*/  IMAD R9, R5, R10, RZ ;  /* 0x0000000a05097224 */ /* 0x001fca00078e02ff */
[----:B------:R-:W-:-:S04]  /*20e20*/  IABS R11, R9 ;  /* 0x00000009000b7213 */ /* 0x000fc80000000000 */
[----:B------:R-:W0:Y:S08]  /*20e30*/  I2F.RP R13, R11 ;  /* 0x0000000b000d7306 */ /* 0x000e300000209400 */
[----:B0-----:R-:W0:Y:S02]  /*20e40*/  MUFU.RCP R13, R13 ;  /* 0x0000000d000d7308 */ /* 0x001e240000001000 */
[----:B0-----:R-:W-:-:S06]  /*20e50*/  VIADD R14, R13, 0xffffffe ;  /* 0x0ffffffe0d0e7836 */ /* 0x001fcc0000000000 */
[----:B------:R0:W1:Y:S01]  /*20e60*/  F2I.FTZ.U32.TRUNC.NTZ R3, R14 ;  /* 0x0000000e00037305 */ /* 0x000062000021f000 */
[----:B------:R-:W-:Y:S05]  /*20e70*/  @!P0 BRA `(.L_x_1511) ;  /* 0x0000000000088947 */ /* 0x000fea0003800000 */
[----:B------:R-:W-:-:S05]  /*20e80*/  VIADD R13, R8, 0xffffffff ;  /* 0xffffffff080d7836 */ /* 0x000fca0000000000 */
[----:B------:R2:W3:Y:S02]  /*20e90*/  SHFL.IDX PT, R4, R6, R13, 0x1f ;  /* 0x00001f0d06047589 */ /* 0x0004e400000e0000 */
.L_x_1511:
[----:B-1----:R-:W-:Y:S01]  /*20ea0*/  IMAD.MOV R2, RZ, RZ, -R3 ;  /* 0x000000ffff027224 */ /* 0x002fe200078e0a03 */
[----:B--2---:R-:W-:Y:S01]  /*20eb0*/  IABS R6, R9 ;  /* 0x0000000900067213 */ /* 0x004fe20000000000 */
[----:B---3--:R-:W-:Y:S02]  /*20ec0*/  IMAD R4, R4, UR5, R7 ;  /* 0x0000000504047c24 */ /* 0x008fe4000f8e0207 */
[----:B------:R-:W-:Y:S02]  /*20ed0*/  IMAD R7, R2, R11, RZ ;  /* 0x0000000b02077224 */ /* 0x000fe400078e02ff */
[----:B------:R-:W-:Y:S01]  /*20ee0*/  IMAD.MOV.U32 R2, RZ, RZ, RZ ;  /* 0x000000ffff027224 */ /* 0x000fe200078e00ff */
[----:B------:R1:W-:Y:S01]  /*20ef0*/  STL [R1+0x2d0], R4 ;  /* 0x0002d00401007387 */ /* 0x0003e20000100800 */
[----:B------:R-:W-:Y:S02]  /*20f00*/  IMAD.MOV R6, RZ, RZ, -R6 ;  /* 0x000000ffff067224 */ /* 0x000fe400078e0a06 */
[----:B------:R-:W-:Y:S01]  /*20f10*/  IMAD.HI.U32 R3, R3, R7, R2 ;  /* 0x0000000703037227 */ /* 0x000fe200078e0002 */
[----:B------:R-:W-:-:S04]  /*20f20*/  IADD3 R2, -R4, UR6, RZ ;  /* 0x0000000604027c10 */ /* 0x000fc8000fffe1ff */
[----:B-1----:R-:W-:-:S05]  /*20f30*/  IABS R4, R2 ;  /* 0x0000000200047213 */ /* 0x002fca0000000000 */
[----:B------:R-:W-:Y:S01]  /*20f40*/  IMAD.HI.U32 R7, R3, R4, RZ ;  /* 0x0000000403077227 */ /* 0x000fe200078e00ff */
[----:B------:R-:W-:-:S03]  /*20f50*/  LOP3.LUT R3, R2, R9, RZ, 0x3c, !PT ;  /* 0x0000000902037212 */ /* 0x000fc600078e3cff */
[----:B------:R-:W-:Y:S01]  /*20f60*/  IMAD R4, R7, R6, R4 ;  /* 0x0000000607047224 */ /* 0x000fe200078e0204 */
[----:B------:R-:W-:-:S04]  /*20f70*/  ISETP.GE.AND P2, PT, R3, RZ, PT ;  /* 0x000000ff0300720c */ /* 0x000fc80003f46270 */
[----:B------:R-:W-:-:S13]  /*20f80*/  ISETP.GT.U32.AND P1, PT, R11, R4, PT ;  /* 0x000000040b00720c */ /* 0x000fda0003f24070 */
        /* <DEDUP_REMOVED lines=9> */
[----:B------:R-:W-:Y:S02]  /*21020*/  IMAD.MOV R3, RZ, RZ, -R4 ;  /* 0x000000ffff037224 */ /* 0x000fe400078e0a04 */
[----:B------:R-:W-:Y:S02]  /*21030*/  IMAD R9, R9, R7, R2 ;  /* 0x0000000709097224 */ /* 0x000fe400078e0202 */
[----:B------:R-:W-:Y:S01]  /*21040*/  IMAD.MOV.U32 R2, RZ, RZ, RZ ;  /* 0x000000ffff027224 */ /* 0x000fe200078e00ff */
[----:B------:R-:W-:-:S04]  /*21050*/  VIADDMNMX R10, R3, UR5, R10, PT ;  /* 0x00000005030a7c46 */ /* 0x000fc8000b80010a */
[----:B------:R-:W-:-:S04]  /*21060*/  IABS R6, R10 ;  /* 0x0000000a00067213 */ /* 0x000fc80000000000 */
[----:B------:R-:W1:Y:S08]  /*21070*/  I2F.RP R8, R6 ;  /* 0x0000000600087306 */ /* 0x000e700000209400 */
[----:B-1----:R-:W1:Y:S02]  /*21080*/  MUFU.RCP R8, R8 ;  /* 0x0000000800087308 */ /* 0x002e640000001000 */
[----:B-1----:R-:W-:Y:S01]  /*21090*/  VIADD R3, R8, 0xffffffe ;  /* 0x0ffffffe08037836 */ /* 0x002fe20000000000 */
[----:B------:R-:W-:-:S05]  /*210a0*/  IABS R8, R10 ;  /* 0x0000000a00087213 */ /* 0x000fca0000000000 */
[----:B------:R-:W1:Y:S02]  /*210b0*/  F2I.FTZ.U32.TRUNC.NTZ R3, R3 ;  /* 0x0000000300037305 */ /* 0x000e64000021f000 */
[----:B-1----:R-:W-:-:S04]  /*210c0*/  IMAD.MOV R7, RZ, RZ, -R3 ;  /* 0x000000ffff077224 */ /* 0x002fc800078e0a03 */
[----:B------:R-:W-:-:S04]  /*210d0*/  IMAD R7, R7, R6, RZ ;  /* 0x0000000607077224 */ /* 0x000fc800078e02ff */
[----:B------:R-:W-:Y:S01]  /*210e0*/  IMAD.HI.U32 R2, R3, R7, R2 ;  /* 0x0000000703027227 */ /* 0x000fe200078e0002 */
        /* <DEDUP_REMOVED lines=9> */
[C---:B------:R-:W-:Y:S01]  /*21180*/  LOP3.LUT R3, R9.reuse, R10, RZ, 0x3c, !PT ;  /* 0x0000000a09037212 */ /* 0x040fe200078e3cff */
[----:B------:R-:W-:-:S03]  /*21190*/  IMAD.IADD R9, R9, 0x1, R4 ;  /* 0x0000000109097824 */ /* 0x000fc600078e0204 */
[----:B------:R-:W-:-:S07]  /*211a0*/  ISETP.GE.AND P2, PT, R3, RZ, PT ;  /* 0x000000ff0300720c */ /* 0x000fce0003f46270 */
[----:B------:R-:W-:-:S06]  /*211b0*/  @P0 VIADD R2, R2, 0x1 ;  /* 0x0000000102020836 */ /* 0x000fcc0000000000 */
[----:B------:R-:W-:Y:S01]  /*211c0*/  @!P2 IMAD.MOV R2, RZ, RZ, -R2 ;  /* 0x000000ffff02a224 */ /* 0x000fe200078e0a02 */
[----:B------:R-:W-:Y:S01]  /*211d0*/  @!P1 LOP3.LUT R2, RZ, R10, RZ, 0x33, !PT ;  /* 0x0000000aff029212 */ /* 0x000fe200078e33ff */
[----:B------:R-:W-:-:S04]  /*211e0*/  IMAD.MOV R10, RZ, RZ, -R10 ;  /* 0x000000ffff0a7224 */ /* 0x000fc800078e0a0a */
[----:B------:R-:W-:Y:S01]  /*211f0*/  IMAD R3, R2, R10, R9 ;  /* 0x0000000a02037224 */ /* 0x000fe200078e0209 */
[----:B------:R-:W-:-:S04]  /*21200*/  LOP3.LUT R2, RZ, R2, RZ, 0x33, !PT ;  /* 0x00000002ff027212 */ /* 0x000fc800078e33ff */
[----:B------:R1:W-:Y:S01]  /*21210*/  STL [R1+0x2d8], R3 ;  /* 0x0002d80301007387 */ /* 0x0003e20000100800 */
[----:B------:R-:W-:-:S05]  /*21220*/  IMAD.IADD R2, R5, 0x1, R2 ;  /* 0x0000000105027824 */ /* 0x000fca00078e0202 */
[----:B------:R1:W-:Y:S01]  /*21230*/  STL [R1+0x2d4], R2 ;  /* 0x0002d40201007387 */ /* 0x0003e20000100800 */
[----:B------:R-:W-:Y:S05]  /*21240*/  BRA `(.L_x_1512) ;  /* 0x0000000000107947 */ /* 0x000fea0003800000 */
.L_x_1507:
[----:B------:R-:W-:Y:S01]  /*21250*/  IMAD.U32 R2, RZ, RZ, UR6 ;  /* 0x00000006ff027e24 */ /* 0x000fe2000f8e00ff */
[----:B------:R0:W-:Y:S04]  /*21260*/  STL [R1+0x2d4], RZ ;  /* 0x0002d4ff01007387 */ /* 0x0001e80000100800 */
[----:B------:R0:W-:Y:S04]  /*21270*/  STL [R1+0x2d8], RZ ;  /* 0x0002d8ff01007387 */ /* 0x0001e80000100800 */
[----:B------:R0:W-:Y:S02]  /*21280*/  STL [R1+0x2d0], R2 ;  /* 0x0002d00201007387 */ /* 0x0001e40000100800 */
.L_x_1512:
[----:B------:R-:W2:Y:S04]  /*21290*/  LDL R4, [R1+0x2d0] ;  /* 0x0002d00001047983 */ /* 0x000ea80000100800 */
[----:B------:R-:W2:Y:S04]  /*212a0*/  LDL R5, [R1+0x2d4] ;  /* 0x0002d40001057983 */ /* 0x000ea80000100800 */
[----:B------:R-:W2:Y:S04]  /*212b0*/  LDL R6, [R1+0x2d8] ;  /* 0x0002d80001067983 */ /* 0x000ea80000100800 */
[----:B------:R-:W2:Y:S01]  /*212c0*/  LDL R7, [R1+0x2dc] ;  /* 0x0002dc0001077983 */ /* 0x000ea20000100800 */
[----:B------:R-:W-:-:S13]  /*212d0*/  ISETP.NE.AND P0, PT, R0, RZ, PT ;  /* 0x000000ff0000720c */ /* 0x000fda0003f05270 */
[----:B-1----:R-:W1:Y:S01]  /*212e0*/  @!P0 S2R R3, SR_CgaCtaId ;  /* 0x0000000000038919 */ /* 0x002e620000008800 */
[----:B------:R-:W-:-:S04]  /*212f0*/  @!P0 MOV R0, 0x400 ;  /* 0x0000040000008802 */ /* 0x000fc80000000f00 */
[----:B-1----:R-:W-:-:S05]  /*21300*/  @!P0 LEA R0, R3, R0, 0x18 ;  /* 0x0000000003008211 */ /* 0x002fca00078ec0ff */
[----:B--2---:R1:W-:Y:S01]  /*21310*/  @!P0 STS.128 [R0+0x334d0], R4 ;  /* 0x0334d00400008388 */ /* 0x0043e20000000c00 */
[----:B------:R-:W-:Y:S06]  /*21320*/  BAR.ARV 0x5, 0x180 ;  /* 0x0146000000007b1d */ /* 0x000fec0000002000 */
.L_x_1505:
[----:B-1----:R-:W2:Y:S01]  /*21330*/  LDL R0, [R1+0x2dc] ;  /* 0x0002dc0001007983 */ /* 0x002ea20000100800 */
[----:B------:R-:W-:Y:S01]  /*21340*/  ULDC UR4, c[0x0][0xc14] ;  /* 0x0003050000047ab9 */ /* 0x000fe20000000800 */
[----:B------:R-:W-:Y:S02]  /*21350*/  IMAD.MOV.U32 R19, RZ, RZ, 0x1 ;  /* 0x00000001ff137424 */ /* 0x000fe400078e00ff */
[----:B------:R1:W-:Y:S01]  /*21360*/  STL [R1+0x300], RZ ;  /* 0x000300ff01007387 */ /* 0x0003e20000100800 */
[----:B------:R-:W-:Y:S01]  /*21370*/  IMAD.MOV.U32 R17, RZ, RZ, RZ ;  /* 0x000000ffff117224 */ /* 0x000fe200078e00ff */
[----:B--2---:R-:W-:-:S13]  /*21380*/  ISETP.GE.AND P0, PT, R0, UR4, PT ;  /* 0x0000000400007c0c */ /* 0x004fda000bf06270 */
[----:B-1----:R-:W-:Y:S05]  /*21390*/  @P0 BRA `(.L_x_1513) ;  /* 0x0000006400640947 */ /* 0x002fea0003800000 */
[----:B------:R-:W1:Y:S01]  /*213a0*/  S2R R0, SR_TID.X ;  /* 0x0000000000007919 */ /* 0x000e620000002100 */
[----:B------:R-:W-:Y:S01]  /*213b0*/  BSSY B7, `(.L_x_1513) ;  /* 0x0000657000077945 */ /* 0x000fe20003800000 */
[----:B------:R-:W-:Y:S01]  /*213c0*/  IMAD.MOV.U32 R18, RZ, RZ, RZ ;  /* 0x000000ffff127224 */ /* 0x000fe200078e00ff */
[----:B------:R-:W-:Y:S01]  /*213d0*/  ULDC.64 UR40, c[0x0][0x198] ;  /* 0x0000660000287ab9 */ /* 0x000fe20000000a00 */
[----:B0-----:R-:W0:Y:S01]  /*213e0*/  S2R R6, SR_TID.X ;  /* 0x0000000000067919 */ /* 0x001e220000002100 */
[----:B------:R-:W-:Y:S01]  /*213f0*/  IMAD.MOV.U32 R17, RZ, RZ, RZ ;  /* 0x000000ffff117224 */ /* 0x000fe200078e00ff */
[----:B------:R-:W-:Y:S01]  /*21400*/  ULOP3.LUT UR37, UR36, 0x1, URZ, 0xfc, !UPT ;  /* 0x0000000124257892 */ /* 0x000fe2000f8efc3f */
[----:B------:R-:W-:Y:S01]  /*21410*/  IMAD.MOV.U32 R19, RZ, RZ, 0x1 ;  /* 0x00000001ff137424 */ /* 0x000fe200078e00ff */
[----:B------:R-:W-:Y:S01]  /*21420*/  STL [R1+0x300], RZ ;  /* 0x000300ff01007387 */ /* 0x000fe20000100800 */
[----:B------:R-:W-:Y:S01]  /*21430*/  ULOP3.LUT UR39, UR36, 0x2, URZ, 0xfc, !UPT ;  /* 0x0000000224277892 */ /* 0x000fe2000f8efc3f */
[----:B------:R-:W-:Y:S01]  /*21440*/  ULDC UR38, c[0x0][0xc] ;  /* 0x0000030000267ab9 */ /* 0x000fe20000000800 */
        /* <DEDUP_REMOVED lines=19> */
[----:B------:R0:W-:Y:S02]  /*21580*/  STL [R1+0x2ec], R0 ;  /* 0x0002ec0001007387 */ /* 0x0001e40000100800 */
[----:B0-----:R-:W-:-:S05]  /*21590*/  IMAD.MOV.U32 R0, RZ, RZ, 0x1 ;  /* 0x00000001ff007424 */ /* 0x001fca00078e00ff */
[----:B------:R0:W-:Y:S02]  /*215a0*/  STL [R1+0x2e0], R0 ;  /* 0x0002e00001007387 */ /* 0x0001e40000100800 */
.L_x_1640:
[----:B------:R-:W2:Y:S01]  /*215b0*/  LDL R14, [R1+0x2dc] ;  /* 0x0002dc00010e7983 */ /* 0x000ea20000100800 */
[----:B------:R-:W-:Y:S05]  /*215c0*/  YIELD ;  /* 0x0000000000007946 */ /* 0x000fea0003800000 */
[----:B------:R-:W-:Y:S01]  /*215d0*/  ULDC.64 UR4, c[0x0][0xa28] ;  /* 0x00028a0000047ab9 */ /* 0x000fe20000000a00 */
[----:B------:R-:W-:Y:S01]  /*215e0*/  IMAD.MOV.U32 R8, RZ, RZ, RZ ;  /* 0x000000ffff087224 */ /* 0x000fe200078e00ff */
[----:B------:R-:W-:Y:S01]  /*215f0*/  ISETP.NE.U32.AND P0, PT, RZ, UR4, PT ;  /* 0x00000004ff007c0c */ /* 0x000fe2000bf05070 */
[----:B------:R-:W1:Y:S01]  /*21600*/  LDC.64 R10, c[0x0][0xa00] ;  /* 0x00028000ff0a7b82 */ /* 0x000e620000000a00 */
[----:B0-----:R-:W-:Y:S01]  /*21610*/  IMAD.MOV.U32 R0, RZ, RZ, RZ ;  /* 0x000000ffff007224 */ /* 0x001fe200078e00ff */
[----:B------:R-:W-:Y:S01]  /*21620*/  ULDC.64 UR6, c[0x0][0xa08] ;  /* 0x0002820000067ab9 */ /* 0x000fe20000000a00 */
[----:B------:R-:W-:Y:S01]  /*21630*/  ISETP.NE.AND.EX P0, PT, RZ, UR5, PT, P0 ;  /* 0x00000005ff007c0c */ /* 0x000fe2000bf05300 */
[----:B------:R-:W-:Y:S01]  /*21640*/  ULDC.64 UR4, c[0x0][0xa18] ;  /* 0x0002860000047ab9 */ /* 0x000fe20000000a00 */
[----:B------:R-:W-:-:S03]  /*21650*/  ULDC.64 UR8, c[0x0][0xa10] ;  /* 0x0002840000087ab9 */ /* 0x000fc60000000a00 */
[----:B------:R-:W0:Y:S08]  /*21660*/  LDC.64 R4, c[0x0][0xa08] ;  /* 0x00028200ff047b82 */ /* 0x000e300000000a00 */
[----:B------:R-:W2:Y:S02]  /*21670*/  @P0 LDC.64 R2, c[0x0][0xa28] ;  /* 0x00028a00ff020b82 */ /* 0x000ea40000000a00 */
[----:B--2---:R-:W-:-:S05]  /*21680*/  @P0 IMAD.WIDE R2, R14, 0x4, R2 ;  /* 0x000000040e020825 */ /* 0x004fca00078e0202 */
[----:B------:R2:W5:Y:S01]  /*21690*/  @P0 LDG.E R8, desc[UR52][R2.64] ;  /* 0x0000003402080981 */ /* 0x000562000c1e1900 */
[----:B------:R-:W-:Y:S01]  /*216a0*/  ISETP.NE.U32.AND P0, PT, RZ, UR4, PT ;  /* 0x00000004ff007c0c */ /* 0x000fe2000bf05070 */
[----:B-1----:R-:W-:Y:S01]  /*216b0*/  IMAD.WIDE R10, R14, 0x4, R10 ;  /* 0x000000040e0a7825 */ /* 0x002fe200078e020a */
[----:B------:R-:W-:Y:S02]  /*216c0*/  ISETP.NE.U32.AND P2, PT, RZ, UR6, PT ;  /* 0x00000006ff007c0c */ /* 0x000fe4000bf45070 */
[----:B------:R-:W-:Y:S01]  /*216d0*/  ISETP.NE.AND.EX P0, PT, RZ, UR5, PT, P0 ;  /* 0x00000005ff007c0c */ /* 0x000fe2000bf05300 */
[----:B------:R-:W-:Y:S01]  /*216e0*/  ULDC.64 UR4, c[0x0][0xa00] ;  /* 0x0002800000047ab9 */ /* 0x000fe20000000a00 */
[----:B------:R-:W-:Y:S01]  /*216f0*/  ISETP.NE.U32.AND P4, PT, RZ, UR8, PT ;  /* 0x00000008ff007c0c */ /* 0x000fe2000bf85070 */
[----:B------:R-:W-:Y:S01]  /*21700*/  IMAD.MOV.U32 R7, RZ, RZ, RZ ;  /* 0x000000ffff077224 */ /* 0x000fe200078e00ff */
[----:B------:R-:W-:Y:S01]  /*21710*/  ISETP.NE.U32.AND P1, PT, RZ, UR4, PT ;  /* 0x00000004ff007c0c */ /* 0x000fe2000bf25070 */
[----:B--2---:R-:W1:Y:S01]  /*21720*/  LDC.64 R2, c[0x0][0xa10] ;  /* 0x00028400ff027b82 */ /* 0x004e620000000a00 */
[----:B------:R-:W-:-:S02]  /*21730*/  IMAD.MOV.U32 R21, RZ, RZ, RZ ;  /* 0x000000ffff157224 */ /* 0x000fc400078e00ff */
[----:B------:R-:W-:Y:S01]  /*21740*/  ISETP.NE.AND.EX P3, PT, RZ, UR5, PT, P1 ;  /* 0x00000005ff007c0c */ /* 0x000fe2000bf65310 */
[----:B0-----:R-:W-:Y:S01]  /*21750*/  IMAD.WIDE R4, R14, 0x4, R4 ;  /* 0x000000040e047825 */ /* 0x001fe200078e0204 */
[----:B------:R-:W-:Y:S02]  /*21760*/  ISETP.NE.AND.EX P1, PT, RZ, UR7, PT, P2 ;  /* 0x00000007ff007c0c */ /* 0x000fe4000bf25320 */
[----:B------:R-:W-:Y:S01]  /*21770*/  ISETP.NE.AND.EX P2, PT, RZ, UR9, PT, P4 ;  /* 0x00000009ff007c0c */ /* 0x000fe2000bf45340 */
[----:B------:R-:W0:Y:S08]  /*21780*/  @P0 LDC.64 R12, c[0x0][0xa18] ;  /* 0x00028600ff0c0b82 */ /* 0x000e300000000a00 */
[----:B------:R-:W2:Y:S01]  /*21790*/  @P3 LDG.E R0, desc[UR52][R10.64] ;  /* 0x000000340a003981 */ /* 0x000ea2000c1e1900 */
[----:B------:R-:W-:-:S03]  /*217a0*/  ULDC UR4, c[0x0][0x288] ;  /* 0x0000a20000047ab9 */ /* 0x000fc60000000800 */
[----:B------:R3:W5:Y:S01]  /*217b0*/  @P1 LDG.E R7, desc[UR52][R4.64] ;  /* 0x0000003404071981 */ /* 0x000762000c1e1900 */
[----:B-1----:R-:W-:-:S05]  /*217c0*/  IMAD.WIDE R2, R14, 0x4, R2 ;  /* 0x000000040e027825 */ /* 0x002fca00078e0202 */
[----:B------:R3:W5:Y:S01]  /*217d0*/  @P2 LDG.E R21, desc[UR52][R2.64] ;  /* 0x0000003402152981 */ /* 0x000762000c1e1900 */
[----:B0-----:R-:W-:-:S03]  /*217e0*/  @P0 IMAD.WIDE R12, R14, 0x4, R12 ;  /* 0x000000040e0c0825 */ /* 0x001fc600078e020c */
[----:B--2---:R0:W-:Y:S02]  /*217f0*/  STL [R1+0x2fc], R0 ;  /* 0x0002fc0001007387 */ /* 0x0041e40000100800 */
[----:B0-----:R-:W-:Y:S01]  /*21800*/  IMAD.U32 R0, RZ, RZ, UR4 ;  /* 0x00000004ff007e24 */ /* 0x001fe2000f8e00ff */
[----:B------:R-:W-:-:S05]  /*21810*/  ULDC.64 UR4, c[0x0][0x3f8] ;  /* 0x0000fe0000047ab9 */ /* 0x000fca0000000a00 */
[----:B------:R3:W5:Y:S01]  /*21820*/  @P0 LDG.E R0, desc[UR52][R12.64] ;  /* 0x000000340c000981 */ /* 0x000762000c1e1900 */
[----:B------:R-:W-:-:S03]  /*21830*/  UISETP.NE.U32.AND UP0, UPT, UR4, URZ, UPT ;  /* 0x0000003f0400728c */ /* 0x000fc6000bf05070 */
[----:B------:R-:W-:Y:S01]  /*21840*/  ULDC UR4, c[0x0][0x404] ;  /* 0x0001010000047ab9 */ /* 0x000fe20000000800 */
[----:B------:R-:W-:-:S03]  /*21850*/  UISETP.NE.AND.EX UP0, UPT, UR5, URZ, UPT, UP0 ;  /* 0x0000003f0500728c */ /* 0x000fc6000bf05300 */
[----:B------:R-:W-:Y:S01]  /*21860*/  ULDC UR5, c[0x0][0x2e0] ;  /* 0x0000b80000057ab9 */ /* 0x000fe20000000800 */
[----:B------:R-:W-:-:S04]  /*21870*/  USEL UR4, UR4, 0x1, UP0 ;  /* 0x0000000104047887 */ /* 0x000fc80008000000 */
[----:B------:R-:W-:-:S03]  /*21880*/  UIMAD UR4, UR4, UR5, URZ ;  /* 0x00000005040472a4 */ /* 0x000fc6000f8e023f */
[----:B------:R-:W-:Y:S02]  /*21890*/  ULDC UR5, c[0x0][0x338] ;  /* 0x0000ce0000057ab9 */ /* 0x000fe40000000800 */
[----:B------:R-:W-:Y:S02]  /*218a0*/  IMAD.U32 R9, RZ, RZ, UR5 ;  /* 0x00000005ff097e24 */ /* 0x000fe4000f8e00ff */
[----:B------:R-:W-:Y:S01]  /*218b0*/  IMAD.U32 R6, RZ, RZ, UR4 ;  /* 0x00000004ff067e24 */ /* 0x000fe2000f8e00ff */
[----:B---3--:R-:W-:Y:S06]  /*218c0*/  @P0 BRA `(.L_x_1514) ;  /* 0x0000000000100947 */ /* 0x008fec0003800000 */
[----:B------:R-:W-:Y:S05]  /*218d0*/  @!P3 BRA `(.L_x_1514) ;  /* 0x00000000000cb947 */ /* 0x000fea0003800000 */
[----:B------:R-:W2:Y:S04]  /*218e0*/  LDG.E R12, desc[UR52][R10.64] ;  /* 0x000000340a0c7981 */ /* 0x000ea8000c1e1900 */
[----:B-----5:R-:W2:Y:S02]  /*218f0*/  LDG.E R0, desc[UR52][R10.64+0x4] ;  /* 0x000004340a007981 */ /* 0x020ea4000c1e1900 */
[----:B--2---:R-:W-:-:S07]  /*21900*/  IMAD.IADD R0, R0, 0x1, -R12 ;  /* 0x0000000100007824 */ /* 0x004fce00078e0a0c */
.L_x_1514:
[----:B-----5:R-:W-:Y:S01]  /*21910*/  IMAD.IADD R7, R7, 0x1, R8 ;  /* 0x0000000107077824 */ /* 0x020fe200078e0208 */
[----:B------:R-:W-:Y:S02]  /*21920*/  ULDC.64 UR4, c[0x0][0xa20] ;  /* 0x0002880000047ab9 */ /* 0x000fe40000000a00 */
[----:B------:R-:W-:Y:S02]  /*21930*/  ISETP.NE.U32.AND P0, PT, RZ, UR4, PT ;  /* 0x00000004ff007c0c */ /* 0x000fe4000bf05070 */
[----:B------:R0:W-:Y:S02]  /*21940*/  STL [R1+0x2e8], R7 ;  /* 0x0002e80701007387 */ /* 0x0001e40000100800 */
[----:B------:R-:W-:-:S13]  /*21950*/  ISETP.NE.AND.EX P0, PT, RZ, UR5, PT, P0 ;  /* 0x00000005ff007c0c */ /* 0x000fda000bf05300 */
[----:B0-----:R-:W-:Y:S05]  /*21960*/  @!P0 BRA `(.L_x_1515) ;  /* 0x0000000000108947 */ /* 0x001fea0003800000 */
[----:B------:R-:W0:Y:S02]  /*21970*/  LDC.64 R6, c[0x0][0xa20] ;  /* 0x00028800ff067b82 */ /* 0x000e240000000a00 */
[----:B0-----:R-:W-:-:S06]  /*21980*/  IMAD.WIDE R6, R14, 0x4, R6 ;  /* 0x000000040e067825 */ /* 0x001fcc00078e0206 */
[----:B------:R0:W5:Y:S01]  /*21990*/  LDG.E R6, desc[UR52][R6.64] ;  /* 0x0000003406067981 */ /* 0x000162000c1e1900 */
[----:B------:R-:W-:Y:S05]  /*219a0*/  BRA `(.L_x_1516) ;  /* 0x0000000000107947 */ /* 0x000fea0003800000 */
.L_x_1515:
[----:B------:R-:W-:Y:S05]  /*219b0*/  @!P1 BRA `(.L_x_1516) ;  /* 0x00000000000c9947 */ /* 0x000fea0003800000 */
[----:B------:R-:W2:Y:S04]  /*219c0*/  LDG.E R6, desc[UR52][R4.64] ;  /* 0x0000003404067981 */ /* 0x000ea8000c1e1900 */
[----:B------:R-:W2:Y:S02]  /*219d0*/  LDG.E R4, desc[UR52][R4.64+0x4] ;  /* 0x0000043404047981 */ /* 0x000ea4000c1e1900 */
[----:B--2---:R-:W-:-:S07]  /*219e0*/  IMAD.IADD R6, R4, 0x1, -R6 ;  /* 0x0000000104067824 */ /* 0x004fce00078e0a06 */
.L_x_1516:
[----:B------:R-:W2:Y:S04]  /*219f0*/  @P2 LDG.E R4, desc[UR52][R2.64] ;  /* 0x0000003402042981 */ /* 0x000ea8000c1e1900 */
[----:B------:R-:W3:Y:S04]  /*21a00*/  LDL R11, [R1+0x2d4] ;  /* 0x0002d400010b7983 */ /* 0x000ee80000100800 */
[----:B------:R-:W2:Y:S01]  /*21a10*/  @P2 LDG.E R2, desc[UR52][R2.64+0x4] ;  /* 0x0000043402022981 */ /* 0x000ea2000c1e1900 */
[----:B-----5:R-:W-:Y:S02]  /*21a20*/  IMAD.IADD R8, R6, 0x1, -R8 ;  /* 0x0000000106087824 */ /* 0x020fe400078e0a08 */
[----:B--2---:R-:W-:-:S04]  /*21a30*/  @P2 IMAD.IADD R9, R2, 0x1, -R4 ;  /* 0x0000000102092824 */ /* 0x004fc800078e0a04 */
[----:B------:R-:W-:-:S04]  /*21a40*/  IMAD.IADD R6, R8, 0x1, R9 ;  /* 0x0000000108067824 */ /* 0x000fc800078e0209 */
[----:B------:R-:W-:-:S04]  /*21a50*/  VIADD R2, R6, 0x9f ;  /* 0x0000009f06027836 */ /* 0x000fc80000000000 */
[----:B------:R-:W-:-:S05]  /*21a60*/  IMAD.HI R2, R2, 0x66666667, RZ ;  /* 0x6666666702027827 */ /* 0x000fca00078e02ff */
[----:B------:R-:W-:-:S04]  /*21a70*/  SHF.R.U32.HI R3, RZ, 0x1f, R2 ;  /* 0x0000001fff037819 */ /* 0x000fc80000011602 */
[----:B------:R-:W-:Y:S02]  /*21a80*/  LEA.HI.SX32 R10, R2, R3, 0x1a ;  /* 0x00000003020a7211 */ /* 0x000fe400078fd2ff */
[----:B------:R-:W1:Y:S03]  /*21a90*/  LDC.64 R2, c[0x0][0x9e0] ;  /* 0x00027800ff027b82 */ /* 0x000e660000000a00 */
[----:B------:R2:W-:Y:S01]  /*21aa0*/  STL [R1+0x2e4], R10 ;  /* 0x0002e40a01007387 */ /* 0x0005e20000100800 */
[----:B---3--:R-:W-:-:S04]  /*21ab0*/  LEA R20, R11, 0x80, 0x7 ;  /* 0x000000800b147811 */ /* 0x008fc800078e38ff */
[----:B------:R-:W-:Y:S02]  /*21ac0*/  IADD3 R20, R6, R20, -R0 ;  /* 0x0000001406147210 */ /* 0x000fe40007ffe800 */
[----:B-1----:R-:W-:-:S03]  /*21ad0*/  ISETP.GE.AND P1, PT, R3, 0x1, PT ;  /* 0x000000010300780c */ /* 0x002fc60003f26270 */
[----:B------:R-:W-:-:S10]  /*21ae0*/  IMAD.IADD R2, R20, 0x1, R2 ;  /* 0x0000000114027824 */ /* 0x000fd400078e0202 */
[----:B--2---:R-:W-:Y:S05]  /*21af0*/  @!P1 BRA `(.L_x_1517) ;  /* 0x0000000000489947 */ /* 0x004fea0003800000 */
[C---:B------:R-:W-:Y:S01]  /*21b00*/  ISETP.GT.AND P0, PT, R20.reuse, RZ, PT ;  /* 0x000000ff1400720c */ /* 0x040fe20003f04270 */
[----:B------:R-:W-:Y:S01]  /*21b10*/  BSSY B0, `(.L_x_1518) ;  /* 0x000000e000007945 */ /* 0x000fe20003800000 */
[----:B0-----:R-:W-:-:S11]  /*21b20*/  VIADD R7, R20, 0xffffffff ;  /* 0xffffffff14077836 */ /* 0x001fd60000000000 */
        /* <DEDUP_REMOVED lines=8> */
.L_x_1519:
[----:B------:R-:W-:-:S13]  /*21bb0*/  ISETP.NE.AND P0, PT, R3, 0x1, PT ;  /* 0x000000010300780c */ /* 0x000fda0003f05270 */
[----:B------:R-:W0:Y:S02]  /*21bc0*/  @P0 LDC.64 R4, c[0x0][0x9e8] ;  /* 0x00027a00ff040b82 */ /* 0x000e240000000a00 */
[----:B0-----:R-:W-:-:S05]  /*21bd0*/  @P0 IMAD.HI.U32 R4, R7, R4, RZ ;  /* 0x0000000407040227 */ /* 0x001fca00078e00ff */
[----:B------:R-:W-:-:S07]  /*21be0*/  @P0 SHF.R.U32.HI R7, RZ, R5, R4 ;  /* 0x00000005ff070219 */ /* 0x000fce0000011604 */
.L_x_1520:
[----:B------:R-:W-:Y:S05]  /*21bf0*/  BSYNC B0 ;  /* 0x0000000000007941 */ /* 0x000fea0003800000 */
.L_x_1518:
[----:B------:R-:W-:-:S05]  /*21c00*/  IMAD R7, R7, R3, R3 ;  /* 0x0000000307077224 */ /* 0x000fca00078e0203 */
[----:B------:R-:W-:-:S07]  /*21c10*/  VIMNMX R2, R2, R7, PT ;  /* 0x0000000702027248 */ /* 0x000fce0003fe0100 */
.L_x_1517:
[----:B------:R-:W-:Y:S01]  /*21c20*/  IMAD R0, R11, 0x80, -R0 ;  /* 0x000000800b007824 */ /* 0x000fe200078e0a00 */
[----:B------:R-:W-:-:S03]  /*21c30*/  ULDC UR4, c[0x0][0x9dc] ;  /* 0x0002770000047ab9 */ /* 0x000fc60000000800 */
[----:B------:R-:W-:-:S04]  /*21c40*/  IMAD.IADD R4, R6, 0x1, R0 ;  /* 0x0000000106047824 */ /* 0x000fc800078e0200 */
[----:B------:R-:W-:Y:S01]  /*21c50*/  VIADD R0, R4, -UR4 ;  /* 0x8000000404007c36 */ /* 0x000fe20008000000 */
[----:B------:R-:W-:Y:S06]  /*21c60*/  @!P1 BRA `(.L_x_1521) ;  /* 0x0000000000489947 */ /* 0x000fec0003800000 */
[----:B------:R-:W-:Y:S01]  /*21c70*/  ISETP.GT.AND P0, PT, R4, -0x1, PT ;  /* 0xffffffff0400780c */ /* 0x000fe20003f04270 */
[----:B------:R-:W-:-:S12]  /*21c80*/  BSSY B0, `(.L_x_1522) ;  /* 0x000000e000007945 */ /* 0x000fd80003800000 */
[----:B------:R-:W-:Y:S05]  /*21c90*/  @P0 BRA `(.L_x_1523) ;  /* 0x00000000001c0947 */ /* 0x000fea0003800000 */
[----:B------:R-:W-:Y:S02]  /*21ca0*/  ISETP.NE.AND P0, PT, R3, 0x1, PT ;  /* 0x000000010300780c */ /* 0x000fe40003f05270 */
[----:B------:R-:W-:-:S11]  /*21cb0*/  LOP3.LUT R5, RZ, R4, RZ, 0x33, !PT ;  /* 0x00000004ff057212 */ /* 0x000fd600078e33ff */
[----:B0-----:R-:W0:Y:S02]  /*21cc0*/  @P0 LDC.64 R6, c[0x0][0x9e8] ;  /* 0x00027a00ff060b82 */ /* 0x001e240000000a00 */
[----:B0-----:R-:W-:-:S05]  /*21cd0*/  @P0 IMAD.HI.U32 R6, R5, R6, RZ ;  /* 0x0000000605060227 */ /* 0x001fca00078e00ff */
[----:B------:R-:W-:-:S04]  /*21ce0*/  @P0 SHF.R.U32.HI R5, RZ, R7, R6 ;  /* 0x00000007ff050219 */ /* 0x000fc80000011606 */
[----:B------:R-:W-:Y:S01]  /*21cf0*/  LOP3.LUT R5, RZ, R5, RZ, 0x33, !PT ;  /* 0x00000005ff057212 */ /* 0x000fe200078e33ff */
[----:B------:R-:W-:Y:S06]  /*21d00*/  BRA `(.L_x_1524) ;  /* 0x0000000000147947 */ /* 0x000fec0003800000 */
.L_x_1523:
[----:B------:R-:W-:Y:S01]  /*21d10*/  ISETP.NE.AND P0, PT, R3, 0x1, PT ;  /* 0x000000010300780c */ /* 0x000fe20003f05270 */
[----:B------:R-:W-:-:S12]  /*21d20*/  IMAD.MOV.U32 R5, RZ, RZ, R4 ;  /* 0x000000ffff057224 */ /* 0x000fd800078e0004 */
[----:B0-----:R-:W0:Y:S02]  /*21d30*/  @P0 LDC.64 R6, c[0x0][0x9e8] ;  /* 0x00027a00ff060b82 */ /* 0x001e240000000a00 */
[----:B0-----:R-:W-:-:S05]  /*21d40*/  @P0 IMAD.HI.U32 R6, R4, R6, RZ ;  /* 0x0000000604060227 */ /* 0x001fca00078e00ff */
[----:B------:R-:W-:-:S07]  /*21d50*/  @P0 SHF.R.U32.HI R5, RZ, R7, R6 ;  /* 0x00000007ff050219 */ /* 0x000fce0000011606 */
.L_x_1524:
[----:B------:R-:W-:Y:S05]  /*21d60*/  BSYNC B0 ;  /* 0x0000000000007941 */ /* 0x000fea0003800000 */
.L_x_1522:
[----:B------:R-:W-:-:S05]  /*21d70*/  IMAD R3, R5, R3, RZ ;  /* 0x0000000305037224 */ /* 0x000fca00078e02ff */
[----:B------:R-:W-:-:S07]  /*21d80*/  VIMNMX R0, R0, R3, !PT ;  /* 0x0000000300007248 */ /* 0x000fce0007fe0100 */
.L_x_1521:
[----:B------:R-:W-:Y:S01]  /*21d90*/  VIADD R2, R2, 0x9f ;  /* 0x0000009f02027836 */ /* 0x000fe20000000000 */
[----:B------:R-:W-:Y:S01]  /*21da0*/  BSSY B0, `(.L_x_1525) ;  /* 0x000016f000007945 */ /* 0x000fe20003800000 */
[----:B------:R-:W-:-:S04]  /*21db0*/  IMAD.HI R0, R0, 0x66666667, RZ ;  /* 0x6666666700007827 */ /* 0x000fc800078e02ff */
[----:B------:R-:W-:-:S05]  /*21dc0*/  IMAD.HI R2, R2, 0x66666667, RZ ;  /* 0x6666666702027827 */ /* 0x000fca00078e02ff */
[----:B------:R-:W-:-:S04]  /*21dd0*/  SHF.R.U32.HI R3, RZ, 0x1f, R2 ;  /* 0x0000001fff037819 */ /* 0x000fc80000011602 */
[----:B------:R-:W-:Y:S02]  /*21de0*/  LEA.HI.SX32 R3, R2, R3, 0x1a ;  /* 0x0000000302037211 */ /* 0x000fe400078fd2ff */
[----:B------:R-:W-:-:S04]  /*21df0*/  SHF.R.U32.HI R2, RZ, 0x1f, R0 ;  /* 0x0000001fff027819 */ /* 0x000fc80000011600 */
[----:B------:R-:W-:Y:S02]  /*21e00*/  LEA.HI.SX32 R2, R0, R2, 0x1a ;  /* 0x0000000200027211 */ /* 0x000fe400078fd2ff */
[----:B------:R-:W-:Y:S02]  /*21e10*/  VIMNMX R0, R10, R3, PT ;  /* 0x000000030a007248 */ /* 0x000fe40003fe0100 */
[----:B------:R-:W-:-:S05]  /*21e20*/  VIMNMX R2, RZ, R2, !PT ;  /* 0x00000002ff027248 */ /* 0x000fca0007fe0100 */
[--C-:B------:R-:W-:Y:S02]  /*21e30*/  IMAD R2, R2, 0xa0, -R8.reuse ;  /* 0x000000a002027824 */ /* 0x100fe400078e0a08 */
[----:B------:R-:W-:-:S03]  /*21e40*/  IMAD R8, R0, 0xa0, -R8 ;  /* 0x000000a000087824 */ /* 0x000fc600078e0a08 */
[----:B------:R-:W-:Y:S02]  /*21e50*/  VIMNMX R0, RZ, R2, !PT ;  /* 0x00000002ff007248 */ /* 0x000fe40007fe0100 */
[----:B------:R-:W-:-:S03]  /*21e60*/  VIMNMX R9, R8, R9, PT ;  /* 0x0000000908097248 */ /* 0x000fc60003fe0100 */
[----:B------:R-:W-:Y:S01]  /*21e70*/  IMAD.WIDE.U32 R2, R0, -0x33333333, RZ ;  /* 0xcccccccd00027825 */ /* 0x000fe200078e00ff */
[----:B------:R-:W-:-:S04]  /*21e80*/  ISETP.GT.AND P0, PT, R9, R0, PT ;  /* 0x000000000900720c */ /* 0x000fc80003f04270 */
[----:B------:R-:W-:-:S05]  /*21e90*/  SHF.R.U32.HI R3, RZ, 0x7, R3 ;  /* 0x00000007ff037819 */ /* 0x000fca0000011603 */
[----:B------:R-:W-:-:S04]  /*21ea0*/  IMAD.MOV.U32 R5, RZ, RZ, R3 ;  /* 0x000000ffff057224 */ /* 0x000fc800078e0003 */
[----:B------:R-:W-:-:S04]  /*21eb0*/  @P0 VIADD R0, R9, 0x9f ;  /* 0x0000009f09000836 */ /* 0x000fc80000000000 */
[----:B------:R-:W-:-:S05]  /*21ec0*/  @P0 IMAD.HI R0, R0, 0x66666667, RZ ;  /* 0x6666666700000827 */ /* 0x000fca00078e02ff */
[----:B------:R-:W-:-:S04]  /*21ed0*/  @P0 SHF.R.U32.HI R2, RZ, 0x1f, R0 ;  /* 0x0000001fff020819 */ /* 0x000fc80000011600 */
[----:B------:R-:W-:Y:S02]  /*21ee0*/  @P0 LEA.HI.SX32 R5, R0, R2, 0x1a ;  /* 0x0000000200050211 */ /* 0x000fe400078fd2ff */
[----:B------:R-:W-:Y:S02]  /*21ef0*/  PLOP3.LUT P0, PT, PT, PT, PT, 0x80, 0x0 ;  /* 0x000000000000781c */ /* 0x000fe40003f0f070 */
[----:B------:R-:W-:-:S13]  /*21f00*/  ISETP.GT.AND P1, PT, R5, R3, PT ;  /* 0x000000030500720c */ /* 0x000fda0003f24270 */
[----:B------:R-:W-:Y:S05]  /*21f10*/  @!P1 BRA `(.L_x_1526) ;  /* 0x00000014005c9947 */ /* 0x000fea0003800000 */
[----:B0-----:R-:W2:Y:S01]  /*21f20*/  LDL R7, [R1+0x2d8] ;  /* 0x0002d80001077983 */ /* 0x001ea20000100800 */
[----:B------:R-:W0:Y:S01]  /*21f30*/  LDC R0, c[0x0][0x428] ;  /* 0x00010a00ff007b82 */ /* 0x000e220000000800 */
[----:B------:R-:W-:Y:S01]  /*21f40*/  UMOV UR4, 0xffffffff ;  /* 0xffffffff00047882 */ /* 0x000fe20000000000 */
[----:B0-----:R-:W-:-:S13]  /*21f50*/  ISETP.NE.AND P0, PT, R0, 0x1, PT ;  /* 0x000000010000780c */ /* 0x001fda0003f05270 */
[----:B------:R-:W2:Y:S08]  /*21f60*/  @P0 LDC R0, c[0x0][0x42c] ;  /* 0x00010b00ff000b82 */ /* 0x000eb00000000800 */
[----:B------:R-:W0:Y:S01]  /*21f70*/  @P0 LDC R6, c[0x0][0x430] ;  /* 0x00010c00ff060b82 */ /* 0x000e220000000800 */
[----:B--2---:R-:W-:-:S04]  /*21f80*/  @P0 IMAD.HI.U32 R0, R7, R0, RZ ;  /* 0x0000000007000227 */ /* 0x004fc800078e00ff */
[----:B------:R-:W-:Y:S01]  /*21f90*/  IMAD.MOV.U32 R2, RZ, RZ, R7 ;  /* 0x000000ffff027224 */ /* 0x000fe200078e0007 */
[----:B0-----:R-:W-:Y:S02]  /*21fa0*/  @P0 SHF.R.U32.HI R2, RZ, R6, R0 ;  /* 0x00000006ff020219 */ /* 0x001fe40000011600 */
[----:B------:R-:W-:Y:S01]  /*21fb0*/  SEL R0, R14, RZ, !P2 ;  /* 0x000000ff0e007207 */ /* 0x000fe20005000000 */
[----:B------:R-:W-:Y:S06]  /*21fc0*/  BRA.DIV UR4, `(.L_x_1527) ;  /* 0x0000006604847947 */ /* 0x000fec000b800000 */
[----:B------:R-:W0:Y:S02]  /*21fd0*/  S2R R6, SR_TID.X ;  /* 0x0000000000067919 */ /* 0x000e240000002100 */
[----:B0-----:R-:W-:-:S04]  /*21fe0*/  SHF.R.U32.HI R6, RZ, 0x5, R6 ;  /* 0x00000005ff067819 */ /* 0x001fc80000011606 */
[----:B------:R-:W-:-:S05]  /*21ff0*/  LOP3.LUT R6, R6, 0x3, RZ, 0xc0, !PT ;  /* 0x0000000306067812 */ /* 0x000fca00078ec0ff */
[----:B------:R0:W1:Y:S02]  /*22000*/  SHFL.IDX PT, R14, R6, RZ, 0x1f ;  /* 0x00001fff060e7589 */ /* 0x00006400000e0000 */
.L_x_1684:
[----:B-1----:R-:W-:Y:S02]  /*22010*/  ISETP.NE.AND P0, PT, R14, RZ, PT ;  /* 0x000000ff0e00720c */ /* 0x002fe40003f05270 */
[----:B------:R-:W-:-:S11]  /*22020*/  PLOP3.LUT P6, PT, PT, PT, PT, 0x8, 0x0 ;  /* 0x000000000000781c */ /* 0x000fd60003fce170 */
[----:B------:R-:W-:Y:S05]  /*22030*/  @P0 BRA `(.L_x_1528) ;  /* 0x00000000000c0947 */ /* 0x000fea0003800000 */
[----:B------:R-:W-:-:S03]  /*22040*/  UMOV UR4, 0xffffffff ;  /* 0xffffffff00047882 */ /* 0x000fc60000000000 */
[----:B------:R-:W-:Y:S05]  /*22050*/  BRA.DIV UR4, `(.L_x_1529) ;  /* 0x0000006604947947 */ /* 0x000fea000b800000 */
[----:B------:R-:W-:-:S13]  /*22060*/  ELECT P6, URZ, PT ;  /* 0x00000000003f782f */ /* 0x000fda00038c0000 */
.L_x_1528:
        /* <DEDUP_REMOVED lines=12> */
.L_x_1687:
[----:B------:R-:W-:Y:S05]  /*22130*/  BSYNC B1 ;  /* 0x0000000000017941 */ /* 0x000fea0003800000 */
.L_x_1530:
[----:B------:R-:W-:Y:S04]  /*22140*/  BSSY B1, `(.L_x_1532) ;  /* 0x000008e000017945 */ /* 0x000fe80003800000 */
[----:B------:R-:W-:Y:S05]  /*22150*/  @!P6 BRA `(.L_x_1533) ;  /* 0x000000080030e947 */ /* 0x000fea0003800000 */
[----:B------:R-:W2:Y:S01]  /*22160*/  LDL R8, [R1+0x2e0] ;  /* 0x0002e00001087983 */ /* 0x000ea20000100800 */
[----:B------:R-:W-:Y:S01]  /*22170*/  IMAD R9, R18, 0x8, R12 ;  /* 0x0000000812097824 */ /* 0x000fe200078e020c */
[----:B------:R-:W1:Y:S01]  /*22180*/  S2R R7, SR_TID.X ;  /* 0x0000000000077919 */ /* 0x000e620000002100 */
[----:B------:R-:W-:Y:S01]  /*22190*/  BSSY B2, `(.L_x_1534) ;  /* 0x0000006000027945 */ /* 0x000fe20003800000 */
[----:B-1----:R-:W-:-:S04]  /*221a0*/  LOP3.LUT R7, R7, 0x7f, RZ, 0xc0, !PT ;  /* 0x0000007f07077812 */ /* 0x002fc800078ec0ff */
[----:B------:R-:W-:Y:S02]  /*221b0*/  ISETP.NE.AND P1, PT, R7, RZ, PT ;  /* 0x000000ff0700720c */ /* 0x000fe40003f25270 */
[----:B--2---:R-:W-:-:S04]  /*221c0*/  SHF.L.U32 R11, R8, 0x1f, RZ ;  /* 0x0000001f080b7819 */ /* 0x004fc800000006ff */
[----:B------:R-:W1:Y:S02]  /*221d0*/  SYNCS.PHASECHK.TRANS64.TRYWAIT P0, [R9+URZ+0x334a0], R11 ;  /* 0x0334a00b090075a7 */ /* 0x000e64000800017f */
[----:B-1----:R-:W-:Y:S05]  /*221e0*/  @!P0 BRA `(.L_x_1535) ;  /* 0x0000006400648947 */ /* 0x002fea0003800000 */
.L_x_1688:
[----:B------:R-:W-:Y:S05]  /*221f0*/  BSYNC B2 ;  /* 0x0000000000027941 */ /* 0x000fea0003800000 */
.L_x_1534:
        /* <DEDUP_REMOVED lines=9> */
.L_x_1537:
[----:B------:R-:W-:Y:S05]  /*22290*/  BSYNC B2 ;  /* 0x0000000000027941 */ /* 0x000fea0003800000 */
.L_x_1536:
[----:B0-----:R-:W-:Y:S01]  /*222a0*/  IMAD.MOV.U32 R6, RZ, RZ, RZ ;  /* 0x000000ffff067224 */ /* 0x001fe200078e00ff */
[----:B------:R-:W-:Y:S01]  /*222b0*/  UIADD3 UR4, UP0, UR40, 0x570, URZ ;  /* 0x0000057028047890 */ /* 0x000fe2000ff1e03f */
[----:B------:R-:W-:Y:S01]  /*222c0*/  IMAD R7, R5, 0xa0, R21 ;  /* 0x000000a005077824 */ /* 0x000fe200078e0215 */
[----:B------:R-:W-:Y:S01]  /*222d0*/  PLOP3.LUT P0, PT, PT, PT, PT, 0x80, 0x0 ;  /* 0x000000000000781c */ /* 0x000fe20003f0f070 */
[----:B------:R-:W-:Y:S01]  /*222e0*/  IMAD R10, R18, 0x7800, R12 ;  /* 0x00007800120a7824 */ /* 0x000fe200078e020c */
[----:B------:R-:W-:Y:S01]  /*222f0*/  R2UR UR10, R6 ;  /* 0x00000000060a72ca */ /* 0x000fe200000e0000 */
[----:B------:R-:W-:Y:S01]  /*22300*/  VIADD R7, R7, 0xffffff60 ;  /* 0xffffff6007077836 */ /* 0x000fe20000000000 */
[----:B------:R-:W-:Y:S01]  /*22310*/  UIADD3.X UR5, URZ, UR41, URZ, UP0, !UPT ;  /* 0x000000293f057290 */ /* 0x000fe200087fe43f */
[----:B------:R-:W-:Y:S01]  /*22320*/  VIADD R6, R9, 0x33490 ;  /* 0x0003349009067836 */ /* 0x000fe20000000000 */
[----:B------:R-:W-:Y:S01]  /*22330*/  UMOV UR6, 0x0 ;  /* 0x0000000000067882 */ /* 0x000fe20000000000 */
[----:B------:R-:W-:Y:S01]  /*22340*/  VIADD R8, R10, 0x24200 ;  /* 0x000242000a087836 */ /* 0x000fe20000000000 */
[----:B------:R-:W-:-:S09]  /*22350*/  UMOV UR7, 0x12f00000 ;  /* 0x12f0000000077882 */ /* 0x000fd20000000000 */
.L_x_1538:
        /* <DEDUP_REMOVED lines=13> */
[----:B------:R-:W-:Y:S02]  /*22430*/  UMOV UR7, 0x12f00000 ;  /* 0x12f0000000077882 */ /* 0x000fe40000000000 */
[----:B------:R-:W-:Y:S01]  /*22440*/  R2UR UR10, R8 ;  /* 0x00000000080a72ca */ /* 0x000fe200000e0000 */
[----:B------:R-:W-:-:S14]  /*22450*/  VIADD R8, R10, 0x26a00 ;  /* 0x00026a000a087836 */ /* 0x000fdc0000000000 */
.L_x_1539:
        /* <DEDUP_REMOVED lines=16> */
.L_x_1540:
        /* <DEDUP_REMOVED lines=13> */
.L_x_1689:
[----:B------:R-:W-:Y:S05]  /*22630*/  BSYNC B2 ;  /* 0x0000000000027941 */ /* 0x000fea0003800000 */
.L_x_1541:
[----:B------:R-:W-:Y:S01]  /*22640*/  BSSY B2, `(.L_x_1543) ;  /* 0x000000b000027945 */ /* 0x000fe20003800000 */
[----:B------:R-:W-:Y:S02]  /*22650*/  IMAD.MOV.U32 R14, RZ, RZ, 0x0 ;  /* 0x00000000ff0e7424 */ /* 0x000fe400078e00ff */
[----:B------:R-:W-:Y:S01]  /*22660*/  IMAD.MOV.U32 R15, RZ, RZ, 0x12f00000 ;  /* 0x12f00000ff0f7424 */ /* 0x000fe200078e00ff */
[----:B------:R-:W-:Y:S06]  /*22670*/  @P1 BRA `(.L_x_1544) ;  /* 0x00000000001c1947 */ /* 0x000fec0003800000 */
[----:B------:R-:W2:Y:S02]  /*22680*/  S2R R6, SR_TID.X ;  /* 0x0000000000067919 */ /* 0x000ea40000002100 */
[----:B--2---:R-:W-:Y:S01]  /*22690*/  LOP3.LUT R8, R6, 0x1f, RZ, 0xc0, !PT ;  /* 0x0000001f06087812 */ /* 0x004fe200078ec0ff */
[----:B------:R-:W-:-:S03]  /*226a0*/  IMAD.MOV.U32 R6, RZ, RZ, 0x7800 ;  /* 0x00007800ff067424 */ /* 0x000fc600078e00ff */
[----:B------:R-:W-:Y:S01]  /*226b0*/  ISETP.NE.AND P0, PT, R8, RZ, PT ;  /* 0x000000ff0800720c */ /* 0x000fe20003f05270 */
[----:B------:R2:W-:-:S12]  /*226c0*/  SYNCS.ARRIVE.TRANS64 RZ, [R9+URZ+0x334b0], R6 ;  /* 0x0334b00609ff79a7 */ /* 0x0005d8000800003f */
[----:B--2---:R-:W-:Y:S05]  /*226d0*/  @!P0 BRA `(.L_x_1544) ;  /* 0x0000000000048947 */ /* 0x004fea0003800000 */
[----:B------:R-:W-:Y:S01]  /*226e0*/  BPT.TRAP 0x1 ;  /* 0x000000040000795c */ /* 0x000fe20000300000 */
.L_x_1544:
[----:B------:R-:W-:Y:S05]  /*226f0*/  BSYNC B2 ;  /* 0x0000000000027941 */ /* 0x000fea0003800000 */
.L_x_1543:
[----:B------:R-:W-:Y:S01]  /*22700*/  R2UR UR6, R14 ;  /* 0x000000000e0672ca */ /* 0x000fe200000e0000 */
[----:B------:R-:W-:Y:S01]  /*22710*/  IMAD.MOV.U32 R6, RZ, RZ, RZ ;  /* 0x000000ffff067224 */ /* 0x000fe200078e00ff */
[----:B------:R-:W-:Y:S01]  /*22720*/  R2UR UR7, R15 ;  /* 0x000000000f0772ca */ /* 0x000fe200000e0000 */
[----:B------:R-:W-:Y:S01]  /*22730*/  UIADD3 UR4, UP0, UR40, 0x670, URZ ;  /* 0x0000067028047890 */ /* 0x000fe2000ff1e03f */
[----:B------:R-:W-:Y:S01]  /*22740*/  PLOP3.LUT P0, PT, PT, PT, PT, 0x80, 0x0 ;  /* 0x000000000000781c */ /* 0x000fe20003f0f070 */
[----:B01----:R-:W-:Y:S01]  /*22750*/  VIADD R9, R9, 0x334b0 ;  /* 0x000334b009097836 */ /* 0x003fe20000000000 */
[----:B------:R-:W-:Y:S01]  /*22760*/  R2UR UR10, R6 ;  /* 0x00000000060a72ca */ /* 0x000fe200000e0000 */
[----:B------:R-:W-:Y:S01]  /*22770*/  VIADD R6, R10, 0xf200 ;  /* 0x0000f2000a067836 */ /* 0x000fe20000000000 */
[----:B------:R-:W-:-:S13]  /*22780*/  UIADD3.X UR5, URZ, UR41, URZ, UP0, !UPT ;  /* 0x000000293f057290 */ /* 0x000fda00087fe43f */
.L_x_1545:
        /* <DEDUP_REMOVED lines=11> */
[----:B------:R-:W-:Y:S01]  /*22840*/  R2UR UR6, R14 ;  /* 0x000000000e0672ca */ /* 0x000fe200000e0000 */
[----:B------:R-:W-:Y:S01]  /*22850*/  VIADD R6, R10, 0x11a00 ;  /* 0x00011a000a067836 */ /* 0x000fe20000000000 */
[----:B------:R-:W-:Y:S02]  /*22860*/  R2UR UR7, R15 ;  /* 0x000000000f0772ca */ /* 0x000fe400000e0000 */
[----:B------:R-:W-:Y:S02]  /*22870*/  R2UR UR10, R8 ;  /* 0x00000000080a72ca */ /* 0x000fe400000e0000 */
[----:B------:R-:W-:-:S13]  /*22880*/  PLOP3.LUT P0, PT, PT, PT, PT, 0x80, 0x0 ;  /* 0x000000000000781c */ /* 0x000fda0003f0f070 */
.L_x_1546:
        /* <DEDUP_REMOVED lines=15> */
.L_x_1547:
        /* <DEDUP_REMOVED lines=10> */
.L_x_1533:
[----:B------:R-:W-:Y:S05]  /*22a20*/  BSYNC B1 ;  /* 0x0000000000017941 */ /* 0x000fea0003800000 */
.L_x_1532:
[----:B------:R-:W2:Y:S01]  /*22a30*/  LDL.LU R8, [R1+0x2e0] ;  /* 0x0002e00001087983 */ /* 0x000ea20000300800 */
[----:B------:R-:W-:Y:S01]  /*22a40*/  VIADD R18, R18, 0x1 ;  /* 0x0000000112127836 */ /* 0x000fe20000000000 */
[----:B------:R-:W-:-:S04]  /*22a50*/  PLOP3.LUT P0, PT, PT, PT, PT, 0x8, 0x0 ;  /* 0x000000000000781c */ /* 0x000fc80003f0e170 */
[----:B------:R-:W-:-:S04]  /*22a60*/  ISETP.NE.AND P1, PT, R18, 0x2, PT ;  /* 0x000000021200780c */ /* 0x000fc80003f25270 */
[----:B0-----:R-:W-:Y:S02]  /*22a70*/  SEL R6, RZ, 0x1, P1 ;  /* 0x00000001ff067807 */ /* 0x001fe40000800000 */
[----:B------:R-:W-:Y:S02]  /*22a80*/  SEL R18, R18, RZ, P1 ;  /* 0x000000ff12127207 */ /* 0x000fe40000800000 */
[----:B--2---:R-:W-:Y:S01]  /*22a90*/  LOP3.LUT R8, R8, R6, RZ, 0x3c, !PT ;  /* 0x0000000608087212 */ /* 0x004fe200078e3cff */
[----:B------:R-:W-:-:S04]  /*22aa0*/  VIADD R6, R5, 0xfffffffe ;  /* 0xfffffffe05067836 */ /* 0x000fc80000000000 */
[----:B------:R1:W-:Y:S01]  /*22ab0*/  STL [R1+0x2e0], R8 ;  /* 0x0002e00801007387 */ /* 0x0003e20000100800 */
[----:B------:R-:W-:-:S13]  /*22ac0*/  ISETP.GE.AND P2, PT, R6, R3, PT ;  /* 0x000000030600720c */ /* 0x000fda0003f46270 */
[----:B-1----:R-:W-:Y:S05]  /*22ad0*/  @!P2 BRA `(.L_x_1526) ;  /* 0x00000008006ca947 */ /* 0x002fea0003800000 */
[C---:B------:R-:W-:Y:S02]  /*22ae0*/  IMAD R9, R5.reuse, 0xa0, R21 ;  /* 0x000000a005097824 */ /* 0x040fe400078e0215 */
[----:B------:R-:W-:Y:S02]  /*22af0*/  VIADD R10, R5, 0xffffffff ;  /* 0xffffffff050a7836 */ /* 0x000fe40000000000 */
[----:B------:R-:W-:-:S07]  /*22b00*/  VIADD R9, R9, 0xfffffec0 ;  /* 0xfffffec009097836 */ /* 0x000fce0000000000 */
.L_x_1564:
[----:B------:R-:W-:Y:S05]  /*22b10*/  YIELD ;  /* 0x0000000000007946 */ /* 0x000fea0003800000 */
[----:B------:R-:W-:Y:S04]  /*22b20*/  BSSY B1, `(.L_x_1548) ;  /* 0x000008b000017945 */ /* 0x000fe80003800000 */
[----:B-1----:R-:W-:Y:S05]  /*22b30*/  @!P6 BRA `(.L_x_1549) ;  /* 0x000000080024e947 */ /* 0x002fea0003800000 */
[----:B------:R-:W2:Y:S01]  /*22b40*/  LDL R6, [R1+0x2e0] ;  /* 0x0002e00001067983 */ /* 0x000ea20000100800 */
[----:B------:R-:W-:Y:S01]  /*22b50*/  IMAD R8, R18, 0x8, R12 ;  /* 0x0000000812087824 */ /* 0x000fe200078e020c */
[----:B------:R-:W0:Y:S01]  /*22b60*/  S2R R5, SR_TID.X ;  /* 0x0000000000057919 */ /* 0x000e220000002100 */
[----:B------:R-:W-:Y:S01]  /*22b70*/  BSSY B2, `(.L_x_1550) ;  /* 0x0000006000027945 */ /* 0x000fe20003800000 */
[----:B0-----:R-:W-:-:S04]  /*22b80*/  LOP3.LUT R5, R5, 0x7f, RZ, 0xc0, !PT ;  /* 0x0000007f05057812 */ /* 0x001fc800078ec0ff */
[----:B------:R-:W-:Y:S02]  /*22b90*/  ISETP.NE.AND P2, PT, R5, RZ, PT ;  /* 0x000000ff0500720c */ /* 0x000fe40003f45270 */
[----:B--2---:R-:W-:-:S04]  /*22ba0*/  SHF.L.U32 R7, R6, 0x1f, RZ ;  /* 0x0000001f06077819 */ /* 0x004fc800000006ff */
[----:B------:R-:W0:Y:S02]  /*22bb0*/  SYNCS.PHASECHK.TRANS64.TRYWAIT P1, [R8+URZ+0x334a0], R7 ;  /* 0x0334a007080075a7 */ /* 0x000e24000802017f */
[----:B0-----:R-:W-:Y:S05]  /*22bc0*/  @!P1 BRA `(.L_x_1551) ;  /* 0x0000005c00149947 */ /* 0x001fea0003800000 */
.L_x_1690:
[----:B------:R-:W-:Y:S05]  /*22bd0*/  BSYNC B2 ;  /* 0x0000000000027941 */ /* 0x000fea0003800000 */
.L_x_1550:
        /* <DEDUP_REMOVED lines=9> */
.L_x_1553:
[----:B------:R-:W-:Y:S05]  /*22c70*/  BSYNC B2 ;  /* 0x0000000000027941 */ /* 0x000fea0003800000 */
.L_x_1552:
[----:B------:R-:W-:Y:S01]  /*22c80*/  IMAD.MOV.U32 R13, RZ, RZ, RZ ;  /* 0x000000ffff0d7224 */ /* 0x000fe200078e00ff */
[----:B------:R-:W-:Y:S01]  /*22c90*/  UIADD3 UR4, UP0, UR40, 0x570, URZ ;  /* 0x0000057028047890 */ /* 0x000fe2000ff1e03f */
[----:B------:R-:W-:Y:S01]  /*22ca0*/  IMAD R6, R18, 0x7800, R12 ;  /* 0x0000780012067824 */ /* 0x000fe200078e020c */
[----:B------:R-:W-:Y:S01]  /*22cb0*/  PLOP3.LUT P1, PT, PT, PT, PT, 0x80, 0x0 ;  /* 0x000000000000781c */ /* 0x000fe20003f2f070 */
[----:B------:R-:W-:Y:S01]  /*22cc0*/  VIADD R5, R8, 0x33490 ;  /* 0x0003349008057836 */ /* 0x000fe20000000000 */
[----:B------:R-:W-:Y:S01]  /*22cd0*/  R2UR UR10, R13 ;  /* 0x000000000d0a72ca */ /* 0x000fe200000e0000 */
[----:B------:R-:W-:Y:S01]  /*22ce0*/  VIADD R11, R6, 0x24200 ;  /* 0x00024200060b7836 */ /* 0x000fe20000000000 */
[----:B------:R-:W-:Y:S01]  /*22cf0*/  UIADD3.X UR5, URZ, UR41, URZ, UP0, !UPT ;  /* 0x000000293f057290 */ /* 0x000fe200087fe43f */
[----:B------:R-:W-:Y:S01]  /*22d00*/  UMOV UR6, 0x0 ;  /* 0x0000000000067882 */ /* 0x000fe20000000000 */
[----:B------:R-:W-:-:S11]  /*22d10*/  UMOV UR7, 0x12f00000 ;  /* 0x12f0000000077882 */ /* 0x000fd60000000000 */
.L_x_1554:
        /* <DEDUP_REMOVED lines=13> */
[----:B------:R-:W-:Y:S02]  /*22df0*/  UMOV UR7, 0x12f00000 ;  /* 0x12f0000000077882 */ /* 0x000fe40000000000 */
[----:B------:R-:W-:Y:S01]  /*22e00*/  R2UR UR10, R11 ;  /* 0x000000000b0a72ca */ /* 0x000fe200000e0000 */
[----:B------:R-:W-:-:S14]  /*22e10*/  VIADD R11, R6, 0x26a00 ;  /* 0x00026a00060b7836 */ /* 0x000fdc0000000000 */
.L_x_1555:
        /* <DEDUP_REMOVED lines=16> */
.L_x_1556:
        /* <DEDUP_REMOVED lines=13> */
.L_x_1691:
[----:B------:R-:W-:Y:S05]  /*22ff0*/  BSYNC B2 ;  /* 0x0000000000027941 */ /* 0x000fea0003800000 */
.L_x_1557:
        /* <DEDUP_REMOVED lines=11> */
.L_x_1560:
[----:B------:R-:W-:Y:S05]  /*230b0*/  BSYNC B2 ;  /* 0x0000000000027941 */ /* 0x000fea0003800000 */
.L_x_1559:
        /* <DEDUP_REMOVED lines=8> */
.L_x_1561:
        /* <DEDUP_REMOVED lines=16> */
.L_x_1562:
        /* <DEDUP_REMOVED lines=15> */
.L_x_1563:
        /* <DEDUP_REMOVED lines=10> */
.L_x_1549:
[----:B------:R-:W-:Y:S05]  /*233d0*/  BSYNC B1 ;  /* 0x0000000000017941 */ /* 0x000fea0003800000 */
.L_x_1548:
[----:B------:R-:W2:Y:S01]  /*233e0*/  LDL.LU R7, [R1+0x2e0] ;  /* 0x0002e00001077983 */ /* 0x000ea20000300800 */
[----:B------:R-:W-:Y:S02]  /*233f0*/  VIADD R18, R18, 0x1 ;  /* 0x0000000112127836 */ /* 0x000fe40000000000 */
[----:B------:R-:W-:Y:S02]  /*23400*/  VIADD R10, R10, 0xffffffff ;  /* 0xffffffff0a0a7836 */ /* 0x000fe40000000000 */
[----:B------:R-:W-:Y:S01]  /*23410*/  VIADD R9, R9, 0xffffff60 ;  /* 0xffffff6009097836 */ /* 0x000fe20000000000 */
[----:B------:R-:W-:Y:S02]  /*23420*/  ISETP.NE.AND P1, PT, R18, 0x2, PT ;  /* 0x000000021200780c */ /* 0x000fe40003f25270 */
[----:B------:R-:W-:Y:S02]  /*23430*/  ISETP.GT.AND P2, PT, R10, R3, PT ;  /* 0x000000030a00720c */ /* 0x000fe40003f44270 */
[----:B------:R-:W-:-:S02]  /*23440*/  SEL R5, RZ, 0x1, P1 ;  /* 0x00000001ff057807 */ /* 0x000fc40000800000 */
[----:B------:R-:W-:Y:S02]  /*23450*/  SEL R18, R18, RZ, P1 ;  /* 0x000000ff12127207 */ /* 0x000fe40000800000 */
[----:B--2---:R-:W-:-:S05]  /*23460*/  LOP3.LUT R7, R7, R5, RZ, 0x3c, !PT ;  /* 0x0000000507077212 */ /* 0x004fca00078e3cff */
[----:B------:R1:W-:Y:S02]  /*23470*/  STL [R1+0x2e0], R7 ;  /* 0x0002e00701007387 */ /* 0x0003e40000100800 */
[----:B------:R-:W-:Y:S05]  /*23480*/  @P2 BRA `(.L_x_1564) ;  /* 0xfffffff400a02947 */ /* 0x000fea000383ffff */
.L_x_1526:
[----:B------:R-:W-:Y:S05]  /*23490*/  BSYNC B0 ;  /* 0x0000000000007941 */ /* 0x000fea0003800000 */
.L_x_1525:
[----:B------:R-:W2:Y:S01]  /*234a0*/  LDC.64 R2, c[0x0][0x9e0] ;  /* 0x00027800ff027b82 */ /* 0x000ea20000000a00 */
[----:B------:R-:W-:Y:S07]  /*234b0*/  @!P0 WARPSYNC.ALL ;  /* 0x0000000000008948 */ /* 0x000fee0003800000 */
[----:B------:R-:W-:Y:S01]  /*234c0*/  @!P0 BAR.SYNC.DEFER_BLOCKING 0xc, 0x180 ;  /* 0x0306000000008b1d */ /* 0x000fe20000010000 */
[----:B--2---:R-:W-:Y:S01]  /*234d0*/  ISETP.GE.AND P0, PT, R3, 0x1, PT ;  /* 0x000000010300780c */ /* 0x004fe20003f06270 */
[----:B------:R-:W-:-:S12]  /*234e0*/  IMAD.IADD R2, R20, 0x1, R2 ;  /* 0x0000000114027824 */ /* 0x000fd800078e0202 */
[----:B------:R-:W-:Y:S05]  /*234f0*/  @!P0 BRA `(.L_x_1565) ;  /* 0x0000000000488947 */ /* 0x000fea0003800000 */
[C---:B------:R-:W-:Y:S01]  /*23500*/  ISETP.GT.AND P1, PT, R20.reuse, RZ, PT ;  /* 0x000000ff1400720c */ /* 0x040fe20003f24270 */
[----:B------:R-:W-:Y:S01]  /*23510*/  BSSY B0, `(.L_x_1566) ;  /* 0x000000e000007945 */ /* 0x000fe20003800000 */
[----:B------:R-:W-:-:S11]  /*23520*/  VIADD R0, R20, 0xffffffff ;  /* 0xffffffff14007836 */ /* 0x000fd60000000000 */
[----:B------:R-:W-:Y:S05]  /*23530*/  @P1 BRA `(.L_x_1567) ;  /* 0x00000000001c1947 */ /* 0x000fea0003800000 */
[----:B------:R-:W-:Y:S01]  /*23540*/  ISETP.NE.AND P1, PT, R3, 0x1, PT ;  /* 0x000000010300780c */ /* 0x000fe20003f25270 */
[----:B------:R-:W-:-:S12]  /*23550*/  IMAD.MOV R0, RZ, RZ, -R20 ;  /* 0x000000ffff007224 */ /* 0x000fd800078e0a14 */
[----:B01----:R-:W0:Y:S02]  /*23560*/  @P1 LDC.64 R6, c[0x0][0x9e8] ;  /* 0x00027a00ff061b82 */ /* 0x003e240000000a00 */
[----:B0-----:R-:W-:-:S05]  /*23570*/  @P1 IMAD.HI.U32 R6, R0, R6, RZ ;  /* 0x0000000600061227 */ /* 0x001fca00078e00ff */
[----:B------:R-:W-:-:S04]  /*23580*/  @P1 SHF.R.U32.HI R0, RZ, R7, R6 ;  /* 0x00000007ff001219 */ /* 0x000fc80000011606 */
[----:B------:R-:W-:Y:S01]  /*23590*/  LOP3.LUT R0, RZ, R0, RZ, 0x33, !PT ;  /* 0x00000000ff007212 */ /* 0x000fe200078e33ff */
[----:B------:R-:W-:Y:S06]  /*235a0*/  BRA `(.L_x_1568) ;  /* 0x0000000000107947 */ /* 0x000fec0003800000 */
.L_x_1567:
[----:B------:R-:W-:-:S13]  /*235b0*/  ISETP.NE.AND P1, PT, R3, 0x1, PT ;  /* 0x000000010300780c */ /* 0x000fda0003f25270 */
[----:B01----:R-:W0:Y:S02]  /*235c0*/  @P1 LDC.64 R6, c[0x0][0x9e8] ;  /* 0x00027a00ff061b82 */ /* 0x003e240000000a00 */
[----:B0-----:R-:W-:-:S05]  /*235d0*/  @P1 IMAD.HI.U32 R6, R0, R6, RZ ;  /* 0x0000000600061227 */ /* 0x001fca00078e00ff */
[----:B------:R-:W-:-:S07]  /*235e0*/  @P1 SHF.R.U32.HI R0, RZ, R7, R6 ;  /* 0x00000007ff001219 */ /* 0x000fce0000011606 */
.L_x_1568:
[----:B------:R-:W-:Y:S05]  /*235f0*/  BSYNC B0 ;  /* 0x0000000000007941 */ /* 0x000fea0003800000 */
.L_x_1566:
[----:B------:R-:W-:-:S05]  /*23600*/  IMAD R0, R0, R3, R3 ;  /* 0x0000000300007224 */ /* 0x000fca00078e0203 */
[----:B------:R-:W-:-:S07]  /*23610*/  VIMNMX R2, R2, R0, PT ;  /* 0x0000000002027248 */ /* 0x000fce0003fe0100 */
.L_x_1565:
[----:B------:R-:W2:Y:S01]  /*23620*/  LDL.LU R5, [R1+0x2e4] ;  /* 0x0002e40001057983 */ /* 0x000ea20000300800 */
[----:B------:R-:W-:Y:S01]  /*23630*/  VIADD R0, R2, 0x9f ;  /* 0x0000009f02007836 */ /* 0x000fe20000000000 */
[----:B------:R-:W-:-:S03]  /*23640*/  ULDC UR4, c[0x0][0x9dc] ;  /* 0x0002770000047ab9 */ /* 0x000fc60000000800 */
[----:B------:R-:W-:-:S05]  /*23650*/  IMAD.HI R0, R0, 0x66666667, RZ ;  /* 0x6666666700007827 */ /* 0x000fca00078e02ff */
[----:B------:R-:W-:-:S04]  /*23660*/  SHF.R.U32.HI R2, RZ, 0x1f, R0 ;  /* 0x0000001fff027819 */ /* 0x000fc80000011600 */
[----:B------:R-:W-:Y:S01]  /*23670*/  LEA.HI.SX32 R2, R0, R2, 0x1a ;  /* 0x0000000200027211 */ /* 0x000fe200078fd2ff */
[----:B------:R-:W-:-:S03]  /*23680*/  VIADD R0, R4, -UR4 ;  /* 0x8000000404007c36 */ /* 0x000fc60008000000 */
[----:B--2---:R-:W-:-:S05]  /*23690*/  VIMNMX R5, R5, R2, PT ;  /* 0x0000000205057248 */ /* 0x004fca0003fe0100 */
[----:B------:R2:W-:Y:S01]  /*236a0*/  STL [R1+0x2f8], R5 ;  /* 0x0002f80501007387 */ /* 0x0005e20000100800 */
[----:B------:R-:W-:Y:S05]  /*236b0*/  @!P0 BRA `(.L_x_1569) ;  /* 0x0000000000448947 */ /* 0x000fea0003800000 */
[----:B------:R-:W-:Y:S01]  /*236c0*/  ISETP.GT.AND P0, PT, R4, -0x1, PT ;  /* 0xffffffff0400780c */ /* 0x000fe20003f04270 */
[----:B------:R-:W-:-:S12]  /*236d0*/  BSSY B0, `(.L_x_1570) ;  /* 0x000000d000007945 */ /* 0x000fd80003800000 */
[----:B------:R-:W-:Y:S05]  /*236e0*/  @P0 BRA `(.L_x_1571) ;  /* 0x00000000001c0947 */ /* 0x000fea0003800000 */
[----:B------:R-:W-:Y:S02]  /*236f0*/  ISETP.NE.AND P0, PT, R3, 0x1, PT ;  /* 0x000000010300780c */ /* 0x000fe40003f05270 */
[----:B------:R-:W-:-:S11]  /*23700*/  LOP3.LUT R4, RZ, R4, RZ, 0x33, !PT ;  /* 0x00000004ff047212 */ /* 0x000fd600078e33ff */
[----:B01----:R-:W0:Y:S02]  /*23710*/  @P0 LDC.64 R6, c[0x0][0x9e8] ;  /* 0x00027a00ff060b82 */ /* 0x003e240000000a00 */
[----:B0-----:R-:W-:-:S05]  /*23720*/  @P0 IMAD.HI.U32 R6, R4, R6, RZ ;  /* 0x0000000604060227 */ /* 0x001fca00078e00ff */
[----:B------:R-:W-:-:S04]  /*23730*/  @P0 SHF.R.U32.HI R4, RZ, R7, R6 ;  /* 0x00000007ff040219 */ /* 0x000fc80000011606 */
[----:B------:R-:W-:Y:S01]  /*23740*/  LOP3.LUT R4, RZ, R4, RZ, 0x33, !PT ;  /* 0x00000004ff047212 */ /* 0x000fe200078e33ff */
[----:B------:R-:W-:Y:S06]  /*23750*/  BRA `(.L_x_1572) ;  /* 0x0000000000107947 */ /* 0x000fec0003800000 */
.L_x_1571:
[----:B------:R-:W-:-:S13]  /*23760*/  ISETP.NE.AND P0, PT, R3, 0x1, PT ;  /* 0x000000010300780c */ /* 0x000fda0003f05270 */
[----:B01----:R-:W0:Y:S02]  /*23770*/  @P0 LDC.64 R6, c[0x0][0x9e8] ;  /* 0x00027a00ff060b82 */ /* 0x003e240000000a00 */
[----:B0-----:R-:W-:-:S05]  /*23780*/  @P0 IMAD.HI.U32 R6, R4, R6, RZ ;  /* 0x0000000604060227 */ /* 0x001fca00078e00ff */
[----:B------:R-:W-:-:S07]  /*23790*/  @P0 SHF.R.U32.HI R4, RZ, R7, R6 ;  /* 0x00000007ff040219 */ /* 0x000fce0000011606 */
.L_x_1572:
[----:B------:R-:W-:Y:S05]  /*237a0*/  BSYNC B0 ;  /* 0x0000000000007941 */ /* 0x000fea0003800000 */
.L_x_1570:
[----:B------:R-:W-:-:S05]  /*237b0*/  IMAD R3, R4, R3, RZ ;  /* 0x0000000304037224 */ /* 0x000fca00078e02ff */
[----:B------:R-:W-:-:S07]  /*237c0*/  VIMNMX R0, R0, R3, !PT ;  /* 0x0000000300007248 */ /* 0x000fce0007fe0100 */
.L_x_1569:
[----:B------:R-:W-:Y:S01]  /*237d0*/  IMAD.HI R0, R0, 0x66666667, RZ ;  /* 0x6666666700007827 */ /* 0x000fe200078e02ff */
[----:B------:R-:W-:Y:S04]  /*237e0*/  BSSY B6, `(.L_x_1573) ;  /* 0x000033e000067945 */ /* 0x000fe80003800000 */
[----:B------:R-:W-:-:S04]  /*237f0*/  SHF.R.U32.HI R3, RZ, 0x1f, R0 ;  /* 0x0000001fff037819 */ /* 0x000fc80000011600 */
[----:B------:R-:W-:-:S04]  /*23800*/  LEA.HI.SX32 R3, R0, R3, 0x1a ;  /* 0x0000000300037211 */ /* 0x000fc800078fd2ff */
[----:B------:R-:W-:-:S04]  /*23810*/  VIMNMX R2, RZ, R3, !PT ;  /* 0x00000003ff027248 */ /* 0x000fc80007fe0100 */
[----:B------:R-:W-:Y:S01]  /*23820*/  ISETP.GT.AND P0, PT, R5, R2, PT ;  /* 0x000000020500720c */ /* 0x000fe20003f04270 */
[----:B------:R3:W-:-:S12]  /*23830*/  STL [R1+0x2e4], R2 ;  /* 0x0002e40201007387 */ /* 0x0007d80000100800 */
[----:B---3--:R-:W-:Y:S05]  /*23840*/  @P0 BRA `(.L_x_1574) ;  /* 0x0000000000480947 */ /* 0x008fea0003800000 */
[----:B------:R-:W3:Y:S02]  /*23850*/  S2R R2, SR_TID.X ;  /* 0x0000000000027919 */ /* 0x000ee40000002100 */
[----:B---3--:R-:W-:-:S04]  /*23860*/  LOP3.LUT R2, R2, 0x7f, RZ, 0xc0, !PT ;  /* 0x0000007f02027812 */ /* 0x008fc800078ec0ff */
[----:B------:R-:W-:-:S13]  /*23870*/  ISETP.NE.AND P0, PT, R2, RZ, PT ;  /* 0x000000ff0200720c */ /* 0x000fda0003f05270 */
[----:B------:R-:W-:Y:S05]  /*23880*/  @P0 BRA `(.L_x_1575) ;  /* 0x0000003000cc0947 */ /* 0x000fea0003800000 */
[----:B--2---:R-:W2:Y:S01]  /*23890*/  S2R R5, SR_LANEID ;  /* 0x0000000000057919 */ /* 0x004ea20000000000 */
[----:B------:R-:W-:Y:S01]  /*238a0*/  VOTEU.ANY UR4, UPT, PT ;  /* 0x0000000000047886 */ /* 0x000fe200038e0100 */
[----:B------:R-:W3:Y:S01]  /*238b0*/  LDC.64 R2, c[0x0][0xc38] ;  /* 0x00030e00ff027b82 */ /* 0x000ee20000000a00 */
[----:B------:R-:W2:Y:S02]  /*238c0*/  FLO.U32 R0, UR4 ;  /* 0x0000000400007d00 */ /* 0x000ea400080e0000 */
[----:B--2---:R-:W-:-:S06]  /*238d0*/  ISETP.EQ.U32.AND P0, PT, R0, R5, PT ;  /* 0x000000050000720c */ /* 0x004fcc0003f02070 */
[----:B------:R-:W3:Y:S07]  /*238e0*/  POPC R5, UR4 ;  /* 0x0000000400057d09 */ /* 0x000eee0008000000 */
[----:B---3--:R-:W2:Y:S01]  /*238f0*/  @P0 ATOMG.E.ADD.STRONG.GPU PT, R3, desc[UR52][R2.64], R5 ;  /* 0x00000005020309a8 */ /* 0x008ea200081ee1f4 */
[----:B------:R-:W3:Y:S02]  /*23900*/  S2R R4, SR_LTMASK ;  /* 0x0000000000047919 */ /* 0x000ee40000003900 */
[----:B---3--:R-:W-:-:S04]  /*23910*/  LOP3.LUT R4, R4, UR4, RZ, 0xc0, !PT ;  /* 0x0000000404047c12 */ /* 0x008fc8000f8ec0ff */
[----:B01----:R-:W0:Y:S01]  /*23920*/  POPC R7, R4 ;  /* 0x0000000400077309 */ /* 0x003e220000000000 */
[----:B--2---:R-:W0:Y:S02]  /*23930*/  SHFL.IDX PT, R0, R3, R0, 0x1f ;  /* 0x00001f0003007589 */ /* 0x004e2400000e0000 */
[----:B0-----:R-:W-:-:S05]  /*23940*/  IADD3 R0, R0, UR38, R7 ;  /* 0x0000002600007c10 */ /* 0x001fca000fffe007 */
[----:B------:R3:W-:Y:S01]  /*23950*/  STL [R1+0x2d0], R0 ;  /* 0x0002d00001007387 */ /* 0x0007e20000100800 */
[----:B------:R-:W-:Y:S05]  /*23960*/  BRA `(.L_x_1575) ;  /* 0x0000003000947947 */ /* 0x000fea0003800000 */
.L_x_1574:
[----:B------:R-:W3:Y:S01]  /*23970*/  S2R R3, SR_CgaCtaId ;  /* 0x0000000000037919 */ /* 0x000ee20000008800 */
[----:B------:R-:W-:-:S04]  /*23980*/  MOV R0, 0x400 ;  /* 0x0000040000007802 */ /* 0x000fc80000000f00 */
[----:B---3--:R-:W-:-:S05]  /*23990*/  LEA R2, R3, R0, 0x18 ;  /* 0x0000000003027211 */ /* 0x008fca00078ec0ff */
[----:B------:R3:W-:Y:S01]  /*239a0*/  STL [R1+0x2f4], R2 ;  /* 0x0002f40201007387 */ /* 0x0007e20000100800 */
[----:B------:R-:W-:-:S05]  /*239b0*/  VIADD R0, R2, 0x24200 ;  /* 0x0002420002007836 */ /* 0x000fca0000000000 */
[----:B------:R-:W-:-:S13]  /*239c0*/  LOP3.LUT P0, RZ, R0, 0x1bf, RZ, 0xc0, !PT ;  /* 0x000001bf00ff7812 */ /* 0x000fda000780c0ff */
[----:B---3--:R-:W-:Y:S05]  /*239d0*/  @!P0 BRA `(.L_x_1576) ;  /* 0x0000000000408947 */ /* 0x008fea0003800000 */
[----:B------:R-:W-:Y:S01]  /*239e0*/  MOV R2, 0x0 ;  /* 0x0000000000027802 */ /* 0x000fe20000000f00 */
[----:B------:R-:W-:Y:S01]  /*239f0*/  ULDC.64 UR6, c[0x4][0x98] ;  /* 0x0100260000067ab9 */ /* 0x000fe20000000a00 */
[----:B------:R-:W-:Y:S01]  /*23a00*/  ULDC.64 UR8, c[0x4][0xa0] ;  /* 0x0100280000087ab9 */ /* 0x000fe20000000a00 */
[----:B------:R-:W-:Y:S01]  /*23a10*/  ULDC.64 UR4, c[0x4][0x8] ;  /* 0x0100020000047ab9 */ /* 0x000fe20000000a00 */
[----:B------:R-:W-:Y:S02]  /*23a20*/  IMAD.U32 R4, RZ, RZ, UR6 ;  /* 0x00000006ff047e24 */ /* 0x000fe4000f8e00ff */
[----:B------:R-:W3:Y:S01]  /*23a30*/  LDC.64 R2, c[0x4][R2] ;  /* 0x0100000002027b82 */ /* 0x000ee20000000a00 */
[----:B--2---:R-:W-:Y:S02]  /*23a40*/  IMAD.U32 R5, RZ, RZ, UR7 ;  /* 0x00000007ff057e24 */ /* 0x004fe4000f8e00ff */
[----:B------:R-:W-:Y:S02]  /*23a50*/  IMAD.U32 R6, RZ, RZ, UR8 ;  /* 0x00000008ff067e24 */ /* 0x000fe4000f8e00ff */
[----:B01----:R-:W-:-:S02]  /*23a60*/  IMAD.U32 R7, RZ, RZ, UR9 ;  /* 0x00000009ff077e24 */ /* 0x003fc4000f8e00ff */
[----:B------:R-:W-:Y:S02]  /*23a70*/  IMAD.U32 R10, RZ, RZ, UR4 ;  /* 0x00000004ff0a7e24 */ /* 0x000fe4000f8e00ff */
[----:B------:R-:W-:Y:S02]  /*23a80*/  IMAD.U32 R11, RZ, RZ, UR5 ;  /* 0x00000005ff0b7e24 */ /* 0x000fe4000f8e00ff */
[----:B------:R-:W-:Y:S02]  /*23a90*/  IMAD.MOV.U32 R8, RZ, RZ, 0x70 ;  /* 0x00000070ff087424 */ /* 0x000fe400078e00ff */
[----:B------:R-:W-:Y:S02]  /*23aa0*/  IMAD.MOV.U32 R12, RZ, RZ, 0x1 ;  /* 0x00000001ff0c7424 */ /* 0x000fe400078e00ff */
[----:B------:R-:W-:-:S07]  /*23ab0*/  IMAD.MOV.U32 R13, RZ, RZ, RZ ;  /* 0x000000ffff0d7224 */ /* 0x000fce00078e00ff */
[----:B------:R-:W-:-:S07]  /*23ac0*/  LEPC R20, `(.L_x_1576) ;  /* 0x000000001014794e */ /* 0x000fce0000000000 */
[----:B---3--:R-:W-:Y:S05]  /*23ad0*/  CALL.ABS.NOINC R2 ;  /* 0x0000000002007343 */ /* 0x008fea0003c00000 */
.L_x_1576:
[----:B------:R-:W3:Y:S01]  /*23ae0*/  LDL R2, [R1+0x2f4] ;  /* 0x0002f40001027983 */ /* 0x000ee20000100800 */
[----:B------:R-:W-:Y:S01]  /*23af0*/  LOP3.LUT R16, R16, 0xfffffffe, RZ, 0xc0, !PT ;  /* 0xfffffffe10107812 */ /* 0x000fe200078ec0ff */
[----:B---3--:R-:W-:-:S05]  /*23b00*/  VIADD R0, R2, 0xf200 ;  /* 0x0000f20002007836 */ /* 0x008fca0000000000 */
[----:B------:R3:W-:Y:S01]  /*23b10*/  STL [R1+0x304], R0 ;  /* 0x0003040001007387 */ /* 0x0007e20000100800 */
[----:B------:R-:W-:-:S13]  /*23b20*/  LOP3.LUT P0, RZ, R0, 0x1bf, RZ, 0xc0, !PT ;  /* 0x000001bf00ff7812 */ /* 0x000fda000780c0ff */
[----:B------:R-:W-:Y:S01]  /*23b30*/  @P0 LOP3.LUT R16, R16, 0x1, RZ, 0xfc, !PT ;  /* 0x0000000110100812 */ /* 0x000fe200078efcff */
[----:B---3--:R-:W-:Y:S06]  /*23b40*/  @!P0 BRA `(.L_x_1577) ;  /* 0x0000000000408947 */ /* 0x008fec0003800000 */
        /* <DEDUP_REMOVED lines=16> */
.L_x_1577:
[----:B------:R-:W3:Y:S02]  /*23c50*/  LDL R2, [R1+0x2f4] ;  /* 0x0002f40001027983 */ /* 0x000ee40000100800 */
[----:B---3--:R-:W-:-:S05]  /*23c60*/  VIADD R0, R2, 0x200 ;  /* 0x0000020002007836 */ /* 0x008fca0000000000 */
[----:B------:R-:W-:-:S13]  /*23c70*/  LOP3.LUT P0, RZ, R0, 0x9f, RZ, 0xc0, !PT ;  /* 0x0000009f00ff7812 */ /* 0x000fda000780c0ff */
[----:B------:R-:W-:Y:S05]  /*23c80*/  @!P0 BRA `(.L_x_1578) ;  /* 0x0000000000408947 */ /* 0x000fea0003800000 */
        /* <DEDUP_REMOVED lines=16> */
.L_x_1578:
[----:B------:R-:W3:Y:S02]  /*23d90*/  LDL.LU R2, [R1+0x304] ;  /* 0x0003040001027983 */ /* 0x000ee40000300800 */
[----:B---3--:R-:W-:-:S13]  /*23da0*/  LOP3.LUT P6, RZ, R2, 0x1bf, RZ, 0xc0, !PT ;  /* 0x000001bf02ff7812 */ /* 0x008fda00078cc0ff */
        /* <DEDUP_REMOVED lines=17> */
.L_x_1579:
[----:B------:R-:W3:Y:S01]  /*23ec0*/  LDL.LU R3, [R1+0x2fc] ;  /* 0x0002fc0001037983 */ /* 0x000ee20000300800 */
[----:B------:R-:W4:Y:S01]  /*23ed0*/  LDC R0, c[0x0][0x428] ;  /* 0x00010a00ff007b82 */ /* 0x000f220000000800 */
[----:B------:R-:W-:Y:S02]  /*23ee0*/  ULDC.64 UR4, c[0x0][0x9f8] ;  /* 0x00027e0000047ab9 */ /* 0x000fe40000000a00 */
[----:B------:R-:W3:Y:S04]  /*23ef0*/  LDL.LU R2, [R1+0x2d4] ;  /* 0x0002d40001027983 */ /* 0x000ee80000300800 */
[----:B------:R-:W3:Y:S04]  /*23f00*/  LDL R6, [R1+0x2d8] ;  /* 0x0002d80001067983 */ /* 0x000ee80000100800 */
[----:B--2---:R-:W2:Y:S01]  /*23f10*/  LDL R5, [R1+0x2dc] ;  /* 0x0002dc0001057983 */ /* 0x004ea20000100800 */
[----:B----4-:R-:W-:Y:S01]  /*23f20*/  ISETP.NE.AND P0, PT, R0, 0x1, PT ;  /* 0x000000010000780c */ /* 0x010fe20003f05270 */
[----:B---3--:R-:W-:-:S12]  /*23f30*/  IMAD R4, R2, 0x80, R3 ;  /* 0x0000008002047824 */ /* 0x008fd800078e0203 */
[----:B------:R-:W3:Y:S01]  /*23f40*/  @P0 LDC R3, c[0x0][0x42c] ;  /* 0x00010b00ff030b82 */ /* 0x000ee20000000800 */
[----:B------:R-:W-:Y:S02]  /*23f50*/  IMAD.MOV.U32 R0, RZ, RZ, R6 ;  /* 0x000000ffff007224 */ /* 0x000fe400078e0006 */
[----:B--2---:R-:W-:-:S05]  /*23f60*/  IMAD.MOV.U32 R20, RZ, RZ, R5 ;  /* 0x000000ffff147224 */ /* 0x004fca00078e0005 */
[----:B------:R-:W2:Y:S01]  /*23f70*/  @P0 LDC R2, c[0x0][0x430] ;  /* 0x00010c00ff020b82 */ /* 0x000ea20000000800 */
[----:B---3--:R-:W-:Y:S02]  /*23f80*/  @P0 IMAD.HI.U32 R3, R6, R3, RZ ;  /* 0x0000000306030227 */ /* 0x008fe400078e00ff */
[----:B------:R-:W3:Y:S03]  /*23f90*/  S2R R6, SR_TID.X ;  /* 0x0000000000067919 */ /* 0x000ee60000002100 */
[----:B--2---:R-:W-:Y:S02]  /*23fa0*/  @P0 SHF.R.U32.HI R0, RZ, R2, R3 ;  /* 0x00000002ff000219 */ /* 0x004fe40000011603 */
[----:B------:R-:W-:-:S04]  /*23fb0*/  ISETP.NE.U32.AND P0, PT, RZ, UR4, PT ;  /* 0x00000004ff007c0c */ /* 0x000fc8000bf05070 */
[----:B------:R-:W-:Y:S01]  /*23fc0*/  ISETP.NE.AND.EX P0, PT, RZ, UR5, PT, P0 ;  /* 0x00000005ff007c0c */ /* 0x000fe2000bf05300 */
[----:B------:R-:W-:-:S12]  /*23fd0*/  ULDC.64 UR4, c[0x0][0xa00] ;  /* 0x0002800000047ab9 */ /* 0x000fd80000000a00 */
[----:B------:R-:W2:Y:S01]  /*23fe0*/  @P0 LDC.64 R2, c[0x0][0x9f8] ;  /* 0x00027e00ff020b82 */ /* 0x000ea20000000a00 */
[----:B---3--:R-:W-:-:S04]  /*23ff0*/  LOP3.LUT R6, R6, 0x7f, RZ, 0xc0, !PT ;  /* 0x0000007f06067812 */ /* 0x008fc800078ec0ff */
[----:B------:R-:W-:Y:S01]  /*24000*/  ISETP.NE.AND P1, PT, R6, RZ, PT ;  /* 0x000000ff0600720c */ /* 0x000fe20003f25270 */
[----:B--2---:R-:W-:-:S12]  /*24010*/  @P0 IMAD.WIDE R2, R5, 0x4, R2 ;  /* 0x0000000405020825 */ /* 0x004fd800078e0202 */
[----:B------:R-:W-:Y:S01]  /*24020*/  VOTEU.ALL UP1, P1 ;  /* 0x00000000003f7886 */ /* 0x000fe20000820000 */
[----:B------:R2:W5:Y:S01]  /*24030*/  @P0 LDG.E R20, desc[UR52][R2.64] ;  /* 0x0000003402140981 */ /* 0x000562000c1e1900 */
[----:B------:R-:W-:-:S03]  /*24040*/  ISETP.NE.U32.AND P0, PT, RZ, UR4, PT ;  /* 0x00000004ff007c0c */ /* 0x000fc6000bf05070 */
[----:B------:R-:W-:Y:S01]  /*24050*/  @!UP1 UIADD3 UR8, UP0, UR40, 0x270, URZ ;  /* 0x0000027028089890 */ /* 0x000fe2000ff1e03f */
[----:B------:R-:W-:Y:S02]  /*24060*/  PLOP3.LUT P3, PT, P1, PT, PT, 0x8, 0x0 ;  /* 0x000000000000781c */ /* 0x000fe40000f6e170 */
[----:B------:R-:W-:Y:S01]  /*24070*/  ISETP.NE.AND.EX P2, PT, RZ, UR5, PT, P0 ;  /* 0x00000005ff007c0c */ /* 0x000fe2000bf45300 */
[----:B------:R-:W-:-:S03]  /*24080*/  @!UP1 UIADD3.X UR9, URZ, UR41, URZ, UP0, !UPT ;  /* 0x000000293f099290 */ /* 0x000fc600087fe43f */
[----:B------:R-:W-:Y:S01]  /*24090*/  VOTEU.ALL UP0, P1 ;  /* 0x00000000003f7886 */ /* 0x000fe20000800000 */
[----:B--2---:R-:W-:-:S08]  /*240a0*/  SEL R3, R5, RZ, !P2 ;  /* 0x000000ff05037207 */ /* 0x004fd00005000000 */
.L_x_1580:
[----:B------:R-:W2:Y:S01]  /*240b0*/  LDL R2, [R1+0x2d8] ;  /* 0x0002d80001027983 */ /* 0x000ea20000100800 */
[----:B------:R-:W-:Y:S02]  /*240c0*/  PLOP3.LUT P0, PT, P0, P3, PT, 0xa2, 0x0 ;  /* 0x000000000000781c */ /* 0x000fe40000707472 */
[----:B------:R-:W-:Y:S01]  /*240d0*/  @P3 R2UR P0, UR7, R3 ;  /* 0x00000000030732ca */ /* 0x000fe20000000000 */
[----:B------:R-:W-:-:S07]  /*240e0*/  UMOV UR4, URZ ;  /* 0x0000003f00047c82 */ /* 0x000fce0008000000 */
[----:B------:R-:W-:Y:S02]  /*240f0*/  PLOP3.LUT P0, PT, P0, P3, PT, 0xa2, 0x0 ;  /* 0x000000000000781c */ /* 0x000fe40000707472 */
[----:B--2---:R-:W-:-:S08]  /*24100*/  @P3 R2UR.OR P0, UR6, R2 ;  /* 0x00000000020632ca */ /* 0x004fd00000100000 */
[----:B------:R-:W-:Y:S02]  /*24110*/  PLOP3.LUT P0, PT, P0, P3, PT, 0xa2, 0x0 ;  /* 0x000000000000781c */ /* 0x000fe40000707472 */
[----:B------:R-:W-:-:S08]  /*24120*/  @P3 R2UR.OR P0, UR5, R4 ;  /* 0x00000000040532ca */ /* 0x000fd00000100000 */
[----:B------:R-:W-:-:S05]  /*24130*/  @P3 PLOP3.LUT P3, PT, P0, PT, PT, 0x80, 0x0 ;  /* 0x000000000000381c */ /* 0x000fca000076f070 */
[----:B------:R2:W-:Y:S08]  /*24140*/  @!UP0 UTMAPF.L2.4D [UR4], [UR8] ;  /* 0x00000004080085b8 */ /* 0x0005f00008018000 */
[----:B--2---:R-:W-:Y:S05]  /*24150*/  @P3 BRA.U.ANY `(.L_x_1580) ;  /* 0xfffffffd00d43947 */ /* 0x004fea000393ffff */
[----:B------:R-:W-:Y:S01]  /*24160*/  PLOP3.LUT P2, PT, P1, PT, PT, 0x8, 0x0 ;  /* 0x000000000000781c */ /* 0x000fe20000f4e170 */
[----:B------:R-:W-:Y:S01]  /*24170*/  VOTEU.ALL UP0, P1 ;  /* 0x00000000003f7886 */ /* 0x000fe20000800000 */
[----:B------:R-:W-:-:S11]  /*24180*/  UMOV UR4, 0x40 ;  /* 0x0000004000047882 */ /* 0x000fd60000000000 */
.L_x_1581:
[----:B------:R-:W2:Y:S01]  /*24190*/  LDL R2, [R1+0x2d8] ;  /* 0x0002d80001027983 */ /* 0x000ea20000100800 */
[----:B------:R-:W-:Y:S02]  /*241a0*/  PLOP3.LUT P0, PT, P0, P2, PT, 0xa2, 0x0 ;  /* 0x000000000000781c */ /* 0x000fe40000705472 */
[----:B------:R-:W-:-:S08]  /*241b0*/  @P2 R2UR P0, UR7, R3 ;  /* 0x00000000030722ca */ /* 0x000fd00000000000 */
        /* <DEDUP_REMOVED lines=10> */
.L_x_1582:
        /* <DEDUP_REMOVED lines=10> */
[----:B01----:R-:W0:Y:S01]  /*24300*/  LDC.64 R6, c[0x0][0x3f8] ;  /* 0x0000fe00ff067b82 */ /* 0x003e220000000a00 */
        /* <DEDUP_REMOVED lines=11> */
.L_x_1694:
[----:B-1----:R-:W-:Y:S02]  /*243c0*/  ISETP.NE.AND P0, PT, R14, RZ, PT ;  /* 0x000000ff0e00720c */ /* 0x002fe40003f05270 */
[----:B------:R-:W-:-:S11]  /*243d0*/  PLOP3.LUT P6, PT, PT, PT, PT, 0x8, 0x0 ;  /* 0x000000000000781c */ /* 0x000fd60003fce170 */
[----:B------:R-:W-:Y:S05]  /*243e0*/  @P0 BRA `(.L_x_1584) ;  /* 0x00000008004c0947 */ /* 0x000fea0003800000 */
[----:B------:R-:W-:-:S03]  /*243f0*/  UMOV UR4, 0xffffffff ;  /* 0xffffffff00047882 */ /* 0x000fc60000000000 */
[----:B------:R-:W-:Y:S05]  /*24400*/  BRA.DIV UR4, `(.L_x_1585) ;  /* 0x0000004604607947 */ /* 0x000fea000b800000 */
[----:B------:R-:W-:-:S13]  /*24410*/  ELECT P6, URZ, PT ;  /* 0x00000000003f782f */ /* 0x000fda00038c0000 */
.L_x_1697:
[----:B------:R-:W-:Y:S05]  /*24420*/  @!P6 BRA `(.L_x_1586) ;  /* 0x0000000400a0e947 */ /* 0x000fea0003800000 */
[----:B0-----:R-:W2:Y:S01]  /*24430*/  LDL R5, [R1+0x2f8] ;  /* 0x0002f80001057983 */ /* 0x001ea20000100800 */
[----:B------:R-:W-:-:S04]  /*24440*/  ISETP.NE.U32.AND P0, PT, R6, RZ, PT ;  /* 0x000000ff0600720c */ /* 0x000fc80003f05070 */
[----:B------:R-:W-:Y:S01]  /*24450*/  ISETP.NE.AND.EX P0, PT, R7, RZ, PT, P0 ;  /* 0x000000ff0700720c */ /* 0x000fe20003f05300 */
[----:B--2---:R-:W-:-:S12]  /*24460*/  VIADD R5, R5, 0xffffffff ;  /* 0xffffffff05057836 */ /* 0x004fd80000000000 */
        /* <DEDUP_REMOVED lines=19> */
.L_x_1587:
[----:B------:R-:W1:Y:S01]  /*245a0*/  S2R R8, SR_CgaCtaId ;  /* 0x0000000000087919 */ /* 0x000e620000008800 */
[----:B0-----:R-:W-:Y:S01]  /*245b0*/  MOV R6, 0x400 ;  /* 0x0000040000067802 */ /* 0x001fe20000000f00 */
[----:B------:R-:W0:Y:S03]  /*245c0*/  S2R R7, SR_TID.X ;  /* 0x0000000000077919 */ /* 0x000e260000002100 */
[----:B-1----:R-:W-:Y:S02]  /*245d0*/  LEA R6, R8, R6, 0x18 ;  /* 0x0000000608067211 */ /* 0x002fe400078ec0ff */
[----:B------:R-:W-:Y:S02]  /*245e0*/  SHF.L.U32 R8, R19, 0x1f, RZ ;  /* 0x0000001f13087819 */ /* 0x000fe400000006ff */
[----:B0-----:R-:W-:Y:S01]  /*245f0*/  LOP3.LUT R7, R7, 0x7f, RZ, 0xc0, !PT ;  /* 0x0000007f07077812 */ /* 0x001fe200078ec0ff */
[----:B------:R-:W-:-:S03]  /*24600*/  IMAD R6, R17, 0x8, R6 ;  /* 0x0000000811067824 */ /* 0x000fc600078e0206 */
[----:B------:R-:W-:Y:S01]  /*24610*/  ISETP.NE.AND P0, PT, R7, RZ, PT ;  /* 0x000000ff0700720c */ /* 0x000fe20003f05270 */
[----:B------:R-:W0:Y:S02]  /*24620*/  SYNCS.PHASECHK.TRANS64.TRYWAIT P2, [R6+URZ+0x33480], R8 ;  /* 0x03348008060075a7 */ /* 0x000e24000804017f */
[----:B0-----:R-:W-:Y:S10]  /*24630*/  @!P2 BRA `(.L_x_1588) ;  /* 0x0000004000f4a947 */ /* 0x001ff40003800000 */
.L_x_1698:
        /* <DEDUP_REMOVED lines=8> */
.L_x_1589:
[----:B------:R-:W2:Y:S01]  /*246c0*/  LDL R9, [R1+0x2e8] ;  /* 0x0002e80001097983 */ /* 0x000ea20000100800 */
[----:B------:R-:W-:Y:S01]  /*246d0*/  MOV R7, 0x400 ;  /* 0x0000040000077802 */ /* 0x000fe20000000f00 */
[----:B------:R-:W1:Y:S01]  /*246e0*/  S2R R10, SR_CgaCtaId ;  /* 0x00000000000a7919 */ /* 0x000e620000008800 */
[----:B------:R-:W-:Y:S01]  /*246f0*/  R2UR UR9, R6 ;  /* 0x00000000060972ca */ /* 0x000fe200000e0000 */
[----:B------:R-:W-:Y:S01]  /*24700*/  UIADD3 UR4, UP0, UR40, 0x470, URZ ;  /* 0x0000047028047890 */ /* 0x000fe2000ff1e03f */
[----:B------:R-:W-:Y:S02]  /*24710*/  R2UR UR12, R0 ;  /* 0x00000000000c72ca */ /* 0x000fe400000e0000 */
[----:B-----5:R-:W-:Y:S01]  /*24720*/  R2UR UR13, R2 ;  /* 0x00000000020d72ca */ /* 0x020fe200000e0000 */
[----:B------:R-:W-:Y:S01]  /*24730*/  UIADD3.X UR5, URZ, UR41, URZ, UP0, !UPT ;  /* 0x000000293f057290 */ /* 0x000fe200087fe43f */
[----:B-1----:R-:W-:-:S05]  /*24740*/  LEA R7, R10, R7, 0x18 ;  /* 0x000000070a077211 */ /* 0x002fca00078ec0ff */
[----:B------:R-:W-:-:S05]  /*24750*/  IMAD R7, R17, 0x7800, R7 ;  /* 0x0000780011077824 */ /* 0x000fca00078e0207 */
[----:B------:R-:W-:Y:S01]  /*24760*/  R2UR UR15, R7 ;  /* 0x00000000070f72ca */ /* 0x000fe200000e0000 */
[----:B------:R-:W-:Y:S01]  /*24770*/  UIADD3 UR9, UR9, 0x33470, URZ ;  /* 0x0003347009097890 */ /* 0x000fe2000fffe03f */
[----:B------:R-:W-:Y:S01]  /*24780*/  UMOV UR10, URZ ;  /* 0x0000003f000a7c82 */ /* 0x000fe20008000000 */
[----:B------:R-:W-:Y:S01]  /*24790*/  UMOV UR6, 0x0 ;  /* 0x0000000000067882 */ /* 0x000fe20000000000 */
[----:B------:R-:W-:-:S09]  /*247a0*/  UMOV UR7, 0x14f00000 ;  /* 0x14f0000000077882 */ /* 0x000fd20000000000 */
[----:B------:R-:W-:Y:S02]  /*247b0*/  UIADD3 UR8, UR15, 0xf200, URZ ;  /* 0x0000f2000f087890 */ /* 0x000fe4000fffe03f */
[----:B------:R-:W-:Y:S02]  /*247c0*/  UIADD3 UR14, UR15, 0x11a00, URZ ;  /* 0x00011a000f0e7890 */ /* 0x000fe4000fffe03f */
[----:B------:R-:W-:Y:S01]  /*247d0*/  UIADD3 UR15, UR15, 0x14200, URZ ;  /* 0x000142000f0f7890 */ /* 0x000fe2000fffe03f */
[----:B------:R-:W-:Y:S01]  /*247e0*/  UMOV UR16, 0x40 ;  /* 0x0000004000107882 */ /* 0x000fe20000000000 */
        /* <DEDUP_REMOVED lines=12> */
.L_x_1699:
        /* <DEDUP_REMOVED lines=8> */
.L_x_1591:
        /* <DEDUP_REMOVED lines=24> */
.L_x_1586:
[----:B01----:R-:W2:Y:S01]  /*24ab0*/  LDL.LU R6, [R1+0x2d8] ;  /* 0x0002d80001067983 */ /* 0x003ea20000300800 */
[----:B------:R-:W-:Y:S01]  /*24ac0*/  MOV R7, 0x400 ;  /* 0x0000040000077802 */ /* 0x000fe20000000f00 */
[----:B------:R-:W0:Y:S01]  /*24ad0*/  S2R R8, SR_CgaCtaId ;  /* 0x0000000000087919 */ /* 0x000e220000008800 */
[----:B------:R-:W-:Y:S05]  /*24ae0*/  WARPSYNC.ALL ;  /* 0x0000000000007948 */ /* 0x000fea0003800000 */
[----:B------:R-:W-:-:S13]  /*24af0*/  ELECT P0, URZ, PT ;  /* 0x00000000003f782f */ /* 0x000fda0003800000 */
[----:B------:R-:W-:Y:S01]  /*24b00*/  @P0 R2UR UR13, R3 ;  /* 0x00000000030d02ca */ /* 0x000fe200000e0000 */
[----:B------:R-:W-:Y:S01]  /*24b10*/  UIADD3 UR4, UP0, UR40, 0x270, URZ ;  /* 0x0000027028047890 */ /* 0x000fe2000ff1e03f */
[----:B------:R-:W-:-:S03]  /*24b20*/  @P0 R2UR UR11, R4 ;  /* 0x00000000040b02ca */ /* 0x000fc600000e0000 */
[----:B------:R-:W-:Y:S01]  /*24b30*/  UIADD3.X UR5, URZ, UR41, URZ, UP0, !UPT ;  /* 0x000000293f057290 */ /* 0x000fe200087fe43f */
[----:B0-----:R-:W-:-:S04]  /*24b40*/  LEA R7, R8, R7, 0x18 ;  /* 0x0000000708077211 */ /* 0x001fc800078ec0ff */
[----:B------:R-:W-:Y:S01]  /*24b50*/  R2UR UR24, R7 ;  /* 0x00000000071872ca */ /* 0x000fe200000e0000 */
[----:B------:R-:W-:Y:S01]  /*24b60*/  @P0 IMAD.MOV.U32 R5, RZ, RZ, 0x6000 ;  /* 0x00006000ff050424 */ /* 0x000fe200078e00ff */
[----:B------:R-:W-:Y:S01]  /*24b70*/  BAR.SYNC.DEFER_BLOCKING 0x8, 0x120 ;  /* 0x0204800000007b1d */ /* 0x000fe20000010000 */
[----:B------:R-:W-:-:S10]  /*24b80*/  @P0 R2UR UR21, R3 ;  /* 0x00000000031502ca */ /* 0x000fd400000e0000 */
[----:B------:R-:W-:Y:S02]  /*24b90*/  UIADD3 UR8, UR24, 0x1e200, URZ ;  /* 0x0001e20018087890 */ /* 0x000fe4000fffe03f */
[----:B------:R-:W-:Y:S01]  /*24ba0*/  UIADD3 UR9, UR24, 0x33400, URZ ;  /* 0x0003340018097890 */ /* 0x000fe2000fffe03f */
[----:B------:R-:W-:Y:S01]  /*24bb0*/  UMOV UR6, 0x0 ;  /* 0x0000000000067882 */ /* 0x000fe20000000000 */
[----:B------:R-:W-:Y:S01]  /*24bc0*/  UMOV UR7, 0x12f00000 ;  /* 0x12f0000000077882 */ /* 0x000fe20000000000 */
[----:B------:R-:W-:Y:S01]  /*24bd0*/  UMOV UR10, URZ ;  /* 0x0000003f000a7c82 */ /* 0x000fe20008000000 */
[----:B------:R-:W-:Y:S01]  /*24be0*/  @P0 R2UR UR19, R4 ;  /* 0x00000000041302ca */ /* 0x000fe200000e0000 */
[----:B------:R-:W-:Y:S01]  /*24bf0*/  UIADD3 UR16, UR24, 0x20200, URZ ;  /* 0x0002020018107890 */ /* 0x000fe2000fffe03f */
[----:B------:R1:W-:Y:S01]  /*24c00*/  @P0 SYNCS.ARRIVE.TRANS64 RZ, [R7+URZ+0x33400], R5 ;  /* 0x0334000507ff09a7 */ /* 0x0003e2000800003f */
[----:B------:R-:W-:Y:S01]  /*24c10*/  UMOV UR14, 0x0 ;  /* 0x00000000000e7882 */ /* 0x000fe20000000000 */
[----:B------:R-:W-:Y:S01]  /*24c20*/  UMOV UR15, 0x12f00000 ;  /* 0x12f00000000f7882 */ /* 0x000fe20000000000 */
[----:B------:R-:W-:Y:S01]  /*24c30*/  UMOV UR18, 0x40 ;  /* 0x0000004000127882 */ /* 0x000fe20000000000 */
[----:B------:R-:W-:Y:S01]  /*24c40*/  UMOV UR17, UR9 ;  /* 0x0000000900117c82 */ /* 0x000fe20008000000 */
[----:B------:R-:W-:Y:S01]  /*24c50*/  UMOV UR22, 0x0 ;  /* 0x0000000000167882 */ /* 0x000fe20000000000 */
[----:B------:R-:W-:Y:S01]  /*24c60*/  UMOV UR23, 0x12f00000 ;  /* 0x12f0000000177882 */ /* 0x000fe20000000000 */
[----:B--2---:R-:W-:-:S02]  /*24c70*/  @P0 R2UR UR12, R6 ;  /* 0x00000000060c02ca */ /* 0x004fc400000e0000 */
[----:B------:R-:W-:-:S11]  /*24c80*/  @P0 R2UR UR20, R6 ;  /* 0x00000000061402ca */ /* 0x000fd600000e0000 */
[----:B------:R0:W-:Y:S02]  /*24c90*/  UTMALDG.4D [UR8], [UR4], desc[UR6] ;  /* 0x00000608040075b4 */ /* 0x0001e40008019000 */
[----:B------:R1:W-:Y:S01]  /*24ca0*/  UTMALDG.4D [UR16], [UR4], desc[UR14] ;  /* 0x00000e10040075b4 */ /* 0x0003e20008019000 */
[----:B0-----:R-:W-:Y:S02]  /*24cb0*/  @P0 R2UR UR13, R3 ;  /* 0x00000000030d02ca */ /* 0x001fe400000e0000 */
[----:B------:R-:W-:Y:S02]  /*24cc0*/  @P0 R2UR UR12, R6 ;  /* 0x00000000060c02ca */ /* 0x000fe400000e0000 */
[----:B------:R-:W-:Y:S01]  /*24cd0*/  @P0 R2UR UR11, R4 ;  /* 0x00000000040b02ca */ /* 0x000fe200000e0000 */
[----:B------:R-:W-:Y:S01]  /*24ce0*/  UIADD3 UR8, UR24, 0x22200, URZ ;  /* 0x0002220018087890 */ /* 0x000fe2000fffe03f */
[----:B------:R-:W-:-:S11]  /*24cf0*/  UMOV UR10, 0x80 ;  /* 0x00000080000a7882 */ /* 0x000fd60000000000 */
[----:B------:R1:W-:Y:S02]  /*24d00*/  UTMALDG.4D [UR8], [UR4], desc[UR22] ;  /* 0x00001608040075b4 */ /* 0x0003e40008019000 */
[----:B-1----:R-:W-:Y:S01]  /*24d10*/  NOP ;  /* 0x0000000000007918 */ /* 0x002fe20000000000 */
.L_x_1584:
[----:B------:R-:W2:Y:S01]  /*24d20*/  LDL.LU R6, [R1+0x300] ;  /* 0x0003000001067983 */ /* 0x000ea20000300800 */
[----:B------:R-:W-:Y:S01]  /*24d30*/  MOV R4, 0x400 ;  /* 0x0000040000047802 */ /* 0x000fe20000000f00 */
[----:B------:R-:W-:Y:S01]  /*24d40*/  BSSY B0, `(.L_x_1592) ;  /* 0x000000b000007945 */ /* 0x000fe20003800000 */
[----:B0-----:R-:W0:Y:S02]  /*24d50*/  S2R R5, SR_CgaCtaId ;  /* 0x0000000000057919 */ /* 0x001e240000008800 */
[----:B0-----:R-:W-:Y:S01]  /*24d60*/  LEA R4, R5, R4, 0x18 ;  /* 0x0000000405047211 */ /* 0x001fe200078ec0ff */
[----:B--2---:R-:W-:-:S05]  /*24d70*/  VIADD R6, R6, 0x1 ;  /* 0x0000000106067836 */ /* 0x004fca0000000000 */
[----:B------:R-:W-:Y:S01]  /*24d80*/  LEA.HI R3, R6, R6, RZ, 0x1 ;  /* 0x0000000606037211 */ /* 0x000fe200078f08ff */
[----:B------:R0:W-:Y:S03]  /*24d90*/  STL [R1+0x300], R6 ;  /* 0x0003000601007387 */ /* 0x0001e60000100800 */
[----:B------:R-:W-:-:S05]  /*24da0*/  LOP3.LUT R3, R3, 0xfffffffe, RZ, 0xc0, !PT ;  /* 0xfffffffe03037812 */ /* 0x000fca00078ec0ff */
[----:B------:R-:W-:-:S05]  /*24db0*/  IMAD.IADD R3, R6, 0x1, -R3 ;  /* 0x0000000106037824 */ /* 0x000fca00078e0a03 */
[----:B------:R-:W-:-:S04]  /*24dc0*/  SHF.L.U32 R3, R3, 0x1f, RZ ;  /* 0x0000001f03037819 */ /* 0x000fc800000006ff */
[----:B------:R-:W1:Y:S02]  /*24dd0*/  SYNCS.PHASECHK.TRANS64.TRYWAIT P0, [R4+URZ+0x33420], R3 ;  /* 0x03342003040075a7 */ /* 0x000e64000800017f */
[----:B01----:R-:W-:Y:S05]  /*24de0*/  @!P0 BRA `(.L_x_1593) ;  /* 0x0000003c00308947 */ /* 0x003fea0003800000 */
.L_x_1700:
[----:B------:R-:W-:Y:S05]  /*24df0*/  BSYNC B0 ;  /* 0x0000000000007941 */ /* 0x000fea0003800000 */
.L_x_1592:
[----:B------:R-:W2:Y:S04]  /*24e00*/  LDL.LU R5, [R1+0x2f8] ;  /* 0x0002f80001057983 */ /* 0x000ea80000300800 */
[----:B0-----:R-:W3:Y:S01]  /*24e10*/  LDL R4, [R1+0x2e4] ;  /* 0x0002e40001047983 */ /* 0x001ee20000100800 */
[----:B--2---:R-:W-:-:S05]  /*24e20*/  VIADD R12, R5, 0xfffffffe ;  /* 0xfffffffe050c7836 */ /* 0x004fca0000000000 */
[----:B---3--:R-:W-:-:S13]  /*24e30*/  ISETP.GE.AND P0, PT, R12, R4, PT ;  /* 0x000000040c00720c */ /* 0x008fda0003f06270 */
[----:B------:R-:W-:Y:S05]  /*24e40*/  @!P0 BRA `(.L_x_1594) ;  /* 0x0000001000ec8947 */ /* 0x000fea0003800000 */
[----:B------:R-:W-:Y:S02]  /*24e50*/  IMAD.MOV.U32 R6, RZ, RZ, R17 ;  /* 0x000000ffff067224 */ /* 0x000fe400078e0011 */
[----:B------:R-:W-:-:S07]  /*24e60*/  IMAD.MOV.U32 R7, RZ, RZ, R19 ;  /* 0x000000ffff077224 */ /* 0x000fce00078e0013 */
.L_x_1618:
[----:B------:R-:W-:Y:S01]  /*24e70*/  VIADD R17, R6, 0x1 ;  /* 0x0000000106117836 */ /* 0x000fe20000000000 */
[----:B------:R-:W-:Y:S05]  /*24e80*/  YIELD ;  /* 0x0000000000007946 */ /* 0x000fea0003800000 */
[----:B------:R-:W-:Y:S01]  /*24e90*/  ISETP.NE.AND P0, PT, R17, 0x2, PT ;  /* 0x000000021100780c */ /* 0x000fe20003f05270 */
[----:B------:R-:W-:Y:S03]  /*24ea0*/  BSSY B0, `(.L_x_1595) ;  /* 0x00000aa000007945 */ /* 0x000fe60003800000 */
[----:B------:R-:W-:-:S02]  /*24eb0*/  SEL R19, RZ, 0x1, P0 ;  /* 0x00000001ff137807 */ /* 0x000fc40000000000 */
[----:B------:R-:W-:Y:S02]  /*24ec0*/  SEL R17, R17, RZ, P0 ;  /* 0x000000ff11117207 */ /* 0x000fe40000000000 */
[----:B------:R-:W-:Y:S01]  /*24ed0*/  LOP3.LUT R19, R7, R19, RZ, 0x3c, !PT ;  /* 0x0000001307137212 */ /* 0x000fe200078e3cff */
[----:B0-----:R-:W-:Y:S06]  /*24ee0*/  @!P6 BRA `(.L_x_1596) ;  /* 0x000000080094e947 */ /* 0x001fec0003800000 */
        /* <DEDUP_REMOVED lines=11> */
[----:B------:R-:W-:Y:S01]  /*24fa0*/  @P0 SHF.R.U32.HI R2, RZ, R3, R4 ;  /* 0x00000003ff020219 */ /* 0x000fe20000011604 */
[----:B------:R-:W-:-:S03]  /*24fb0*/  IMAD R4, R21, UR6, RZ ;  /* 0x0000000615047c24 */ /* 0x000fc6000f8e02ff */
[--C-:B------:R-:W-:Y:S01]  /*24fc0*/  SHF.R.S32.HI R3, RZ, 0x1f, R2.reuse ;  /* 0x0000001fff037819 */ /* 0x100fe20000011402 */
[----:B------:R-:W-:Y:S02]  /*24fd0*/  IMAD.MOV R8, RZ, RZ, -R2 ;  /* 0x000000ffff087224 */ /* 0x000fe400078e0a02 */
[C---:B------:R-:W-:Y:S02]  /*24fe0*/  IMAD R4, R20.reuse, UR7, R4 ;  /* 0x0000000714047c24 */ /* 0x040fe4000f8e0204 */
[----:B------:R-:W-:-:S04]  /*24ff0*/  IMAD.WIDE.U32 R2, R20, UR6, R2 ;  /* 0x0000000614027c25 */ /* 0x000fc8000f8e0002 */
[----:B------:R-:W-:Y:S01]  /*25000*/  IMAD.IADD R3, R4, 0x1, R3 ;  /* 0x0000000104037824 */ /* 0x000fe200078e0203 */
[----:B------:R-:W-:Y:S01]  /*25010*/  LEA R4, P0, R2, UR4, 0x2 ;  /* 0x0000000402047c11 */ /* 0x000fe2000f8010ff */
[----:B------:R-:W-:-:S03]  /*25020*/  IMAD R8, R5, R8, R12 ;  /* 0x0000000805087224 */ /* 0x000fc600078e020c */
[----:B------:R-:W-:-:S05]  /*25030*/  LEA.HI.X R5, R2, UR5, R3, 0x2, P0 ;  /* 0x0000000502057c11 */ /* 0x000fca00080f1403 */
[----:B------:R0:W5:Y:S04]  /*25040*/  LDG.E R2, desc[UR52][R4.64] ;  /* 0x0000003404027981 */ /* 0x000168000c1e1900 */
.L_x_1597:
[----:B0-----:R-:W0:Y:S01]  /*25050*/  S2R R5, SR_CgaCtaId ;  /* 0x0000000000057919 */ /* 0x001e220000008800 */
[----:B------:R-:W-:Y:S01]  /*25060*/  MOV R4, 0x400 ;  /* 0x0000040000047802 */ /* 0x000fe20000000f00 */
[----:B------:R-:W-:Y:S01]  /*25070*/  BSSY B1, `(.L_x_1598) ;  /* 0x0000009000017945 */ /* 0x000fe20003800000 */
[----:B------:R-:W1:Y:S02]  /*25080*/  S2R R3, SR_TID.X ;  /* 0x0000000000037919 */ /* 0x000e640000002100 */
[----:B0-----:R-:W-:Y:S02]  /*25090*/  LEA R4, R5, R4, 0x18 ;  /* 0x0000000405047211 */ /* 0x001fe400078ec0ff */
[----:B-1----:R-:W-:-:S03]  /*250a0*/  LOP3.LUT R3, R3, 0x7f, RZ, 0xc0, !PT ;  /* 0x0000007f03037812 */ /* 0x002fc600078ec0ff */
[----:B------:R-:W-:Y:S01]  /*250b0*/  IMAD R5, R17, 0x8, R4 ;  /* 0x0000000811057824 */ /* 0x000fe200078e0204 */
[----:B------:R-:W-:Y:S02]  /*250c0*/  SHF.L.U32 R4, R19, 0x1f, RZ ;  /* 0x0000001f13047819 */ /* 0x000fe400000006ff */
[----:B------:R-:W-:Y:S02]  /*250d0*/  ISETP.NE.AND P2, PT, R3, RZ, PT ;  /* 0x000000ff0300720c */ /* 0x000fe40003f45270 */
[----:B------:R-:W0:Y:S02]  /*250e0*/  SYNCS.PHASECHK.TRANS64.TRYWAIT P0, [R5+URZ+0x33480], R4 ;  /* 0x03348004050075a7 */ /* 0x000e24000800017f */
[----:B0-----:R-:W-:Y:S09]  /*250f0*/  @!P0 BRA `(.L_x_1599) ;  /* 0x00000038008c8947 */ /* 0x001ff20003800000 */
.L_x_1701:
[----:B------:R-:W-:Y:S05]  /*25100*/  BSYNC B1 ;  /* 0x0000000000017941 */ /* 0x000fea0003800000 */
.L_x_1598:
        /* <DEDUP_REMOVED lines=9> */
.L_x_1601:
[----:B------:R-:W-:Y:S05]  /*251a0*/  BSYNC B1 ;  /* 0x0000000000017941 */ /* 0x000fea0003800000 */
.L_x_1600:
[----:B------:R-:W2:Y:S01]  /*251b0*/  LDL R9, [R1+0x2e8] ;  /* 0x0002e80001097983 */ /* 0x000ea20000100800 */
[----:B------:R-:W-:Y:S01]  /*251c0*/  IMAD.MOV.U32 R15, RZ, RZ, RZ ;  /* 0x000000ffff0f7224 */ /* 0x000fe200078e00ff */
[----:B------:R-:W-:Y:S01]  /*251d0*/  MOV R3, 0x400 ;  /* 0x0000040000037802 */ /* 0x000fe20000000f00 */
[----:B------:R-:W-:Y:S01]  /*251e0*/  UIADD3 UR4, UP0, UR40, 0x470, URZ ;  /* 0x0000047028047890 */ /* 0x000fe2000ff1e03f */
[----:B------:R-:W1:Y:S01]  /*251f0*/  S2R R10, SR_CgaCtaId ;  /* 0x00000000000a7919 */ /* 0x000e620000008800 */
[----:B------:R-:W-:Y:S01]  /*25200*/  PLOP3.LUT P0, PT, PT, PT, PT, 0x80, 0x0 ;  /* 0x000000000000781c */ /* 0x000fe20003f0f070 */
[----:B------:R-:W-:Y:S01]  /*25210*/  UMOV UR6, 0x0 ;  /* 0x0000000000067882 */ /* 0x000fe20000000000 */
[----:B------:R-:W-:Y:S01]  /*25220*/  R2UR UR10, R15 ;  /* 0x000000000f0a72ca */ /* 0x000fe200000e0000 */
[----:B------:R-:W-:Y:S01]  /*25230*/  UIADD3.X UR5, URZ, UR41, URZ, UP0, !UPT ;  /* 0x000000293f057290 */ /* 0x000fe200087fe43f */
[----:B------:R-:W-:Y:S01]  /*25240*/  UMOV UR7, 0x14f00000 ;  /* 0x14f0000000077882 */ /* 0x000fe20000000000 */
[----:B-1----:R-:W-:-:S05]  /*25250*/  LEA R3, R10, R3, 0x18 ;  /* 0x000000030a037211 */ /* 0x002fca00078ec0ff */
[----:B------:R-:W-:-:S04]  /*25260*/  IMAD R3, R17, 0x7800, R3 ;  /* 0x0000780011037824 */ /* 0x000fc800078e0203 */
[----:B------:R-:W-:Y:S02]  /*25270*/  VIADD R10, R3, 0xf200 ;  /* 0x0000f200030a7836 */ /* 0x000fe40000000000 */
[----:B--2---:R-:W-:Y:S02]  /*25280*/  IMAD R9, R8, 0xa0, R9 ;  /* 0x000000a008097824 */ /* 0x004fe400078e0209 */
[----:B------:R-:W-:-:S07]  /*25290*/  VIADD R8, R5, 0x33470 ;  /* 0x0003347005087836 */ /* 0x000fce0000000000 */
.L_x_1602:
        /* <DEDUP_REMOVED lines=16> */
.L_x_1603:
        /* <DEDUP_REMOVED lines=16> */
.L_x_1604:
        /* <DEDUP_REMOVED lines=13> */
.L_x_1702:
[----:B------:R-:W-:Y:S05]  /*25570*/  BSYNC B1 ;  /* 0x0000000000017941 */ /* 0x000fea0003800000 */
.L_x_1605:
        /* <DEDUP_REMOVED lines=11> */
.L_x_1608:
[----:B------:R-:W-:Y:S05]  /*25630*/  BSYNC B1 ;  /* 0x0000000000017941 */ /* 0x000fea0003800000 */
.L_x_1607:
        /* <DEDUP_REMOVED lines=8> */
.L_x_1609:
        /* <DEDUP_REMOVED lines=15> */
.L_x_1610:
        /* <DEDUP_REMOVED lines=15> */
.L_x_1611:
        /* <DEDUP_REMOVED lines=10> */
.L_x_1596:
[----:B------:R-:W-:Y:S05]  /*25940*/  BSYNC B0 ;  /* 0x0000000000007941 */ /* 0x000fea0003800000 */
.L_x_1595:
[----:B------:R-:W-:-:S06]  /*25950*/  UISETP.NE.AND UP0, UPT, UR37, 0x3, UPT ;  /* 0x000000032500788c */ /* 0x000fcc000bf05270 */
[----:B------:R-:W-:-:S13]  /*25960*/  PLOP3.LUT P0, PT, PT, PT, UP0, 0x80, 0x0 ;  /* 0x000000000000781c */ /* 0x000fda0003f0f008 */
[----:B------:R-:W-:Y:S05]  /*25970*/  @!P0 BRA `(.L_x_1612) ;  /* 0x0000000000048947 */ /* 0x000fea0003800000 */
[----:B------:R-:W-:Y:S01]  /*25980*/  BPT.TRAP 0x1 ;  /* 0x000000040000795c */ /* 0x000fe20000300000 */
.L_x_1612:
[----:B------:R-:W0:Y:S01]  /*25990*/  S2R R5, SR_CgaCtaId ;  /* 0x0000000000057919 */ /* 0x000e220000008800 */
[----:B------:R-:W-:Y:S01]  /*259a0*/  IMAD.U32 R3, RZ, RZ, UR39 ;  /* 0x00000027ff037e24 */ /* 0x000fe2000f8e00ff */
[----:B------:R-:W-:Y:S01]  /*259b0*/  MOV R4, 0x400 ;  /* 0x0000040000047802 */ /* 0x000fe20000000f00 */
[----:B------:R-:W-:Y:S03]  /*259c0*/  BSSY B0, `(.L_x_1613) ;  /* 0x0000008000007945 */ /* 0x000fe60003800000 */
[----:B------:R-:W-:Y:S02]  /*259d0*/  ISETP.NE.AND P0, PT, R3, 0x3, PT ;  /* 0x000000030300780c */ /* 0x000fe40003f05270 */
[----:B------:R-:W-:-:S04]  /*259e0*/  LOP3.LUT R3, R7, 0x1, RZ, 0x3c, !PT ;  /* 0x0000000107037812 */ /* 0x000fc800078e3cff */
[----:B------:R-:W-:Y:S02]  /*259f0*/  SHF.L.U32 R3, R3, 0x1f, RZ ;  /* 0x0000001f03037819 */ /* 0x000fe400000006ff */
[----:B0-----:R-:W-:-:S05]  /*25a00*/  LEA R4, R5, R4, 0x18 ;  /* 0x0000000405047211 */ /* 0x001fca00078ec0ff */
[----:B------:R-:W-:-:S04]  /*25a10*/  IMAD R14, R6, 0x8, R4 ;  /* 0x00000008060e7824 */ /* 0x000fc800078e0204 */
[----:B------:R-:W0:Y:S02]  /*25a20*/  SYNCS.PHASECHK.TRANS64.TRYWAIT P2, [R14+URZ+0x33470], R3 ;  /* 0x033470030e0075a7 */ /* 0x000e24000804017f */
[----:B0-----:R-:W-:Y:S05]  /*25a30*/  @!P2 BRA `(.L_x_1614) ;  /* 0x000000300064a947 */ /* 0x001fea0003800000 */
.L_x_1703:
[----:B------:R-:W-:Y:S05]  /*25a40*/  BSYNC B0 ;  /* 0x0000000000007941 */ /* 0x000fea0003800000 */
.L_x_1613:
[----:B------:R-:W-:Y:S05]  /*25a50*/  @!P0 BRA `(.L_x_1615) ;  /* 0x0000000000048947 */ /* 0x000fea0003800000 */
[----:B------:R-:W-:Y:S01]  /*25a60*/  BPT.TRAP 0x1 ;  /* 0x000000040000795c */ /* 0x000fe20000300000 */
.L_x_1615:
[----:B0-----:R-:W-:Y:S01]  /*25a70*/  SHF.L.U32 R3, R7, 0x1f, RZ ;  /* 0x0000001f07037819 */ /* 0x001fe200000006ff */
[----:B------:R-:W-:-:S03]  /*25a80*/  IMAD R10, R6, 0x7800, RZ ;  /* 0x00007800060a7824 */ /* 0x000fc600078e02ff */
[----:B------:R-:W0:Y:S02]  /*25a90*/  SYNCS.PHASECHK.TRANS64.TRYWAIT P2, [R14+URZ+0x33460], R3 ;  /* 0x033460030e0075a7 */ /* 0x000e24000804017f */
[----:B0-----:R-:W-:Y:S05]  /*25aa0*/  @!P2 BRA `(.L_x_1616) ;  /* 0x00000030005ca947 */ /* 0x001fea0003800000 */
.L_x_1704:
[----:B------:R-:W0:Y:S04]  /*25ab0*/  LDL R4, [R1+0x2f0] ;  /* 0x0002f00001047983 */ /* 0x000e280000100800 */
[----:B------:R-:W2:Y:S04]  /*25ac0*/  LDL R15, [R1+0x2f4] ;  /* 0x0002f400010f7983 */ /* 0x000ea80000100800 */
[----:B------:R-:W3:Y:S01]  /*25ad0*/  LDL R11, [R1+0x2ec] ;  /* 0x0002ec00010b7983 */ /* 0x000ee20000100800 */
[----:B------:R-:W-:Y:S05]  /*25ae0*/  WARPSYNC.ALL ;  /* 0x0000000000007948 */ /* 0x000fea0003800000 */
[----:B0-----:R-:W-:-:S05]  /*25af0*/  LOP3.LUT R3, R10, R4, RZ, 0xfc, !PT ;  /* 0x000000040a037212 */ /* 0x001fca00078efcff */
[----:B--2---:R-:W-:-:S05]  /*25b00*/  IMAD.IADD R3, R15, 0x1, R3 ;  /* 0x000000010f037824 */ /* 0x004fca00078e0203 */
[----:B------:R-:W0:Y:S01]  /*25b10*/  LDSM.16.MT88.4 R4, [R3+0xf200] ;  /* 0x00f200000304783b */ /* 0x000e220000004200 */
[----:B---3--:R-:W-:-:S05]  /*25b20*/  LOP3.LUT R13, R10, R11, RZ, 0xfc, !PT ;  /* 0x0000000b0a0d7212 */ /* 0x008fca00078efcff */
        /* <DEDUP_REMOVED lines=98> */
.L_x_1617:
[----:B------:R-:W2:Y:S01]  /*26150*/  LDL R3, [R1+0x2e4] ;  /* 0x0002e40001037983 */ /* 0x000ea20000100800 */
[----:B-1----:R1:W-:Y:S01]  /*26160*/  SYNCS.ARRIVE.TRANS64.A1T0 RZ, [R14+URZ+0x33450], RZ ;  /* 0x033450ff0eff79a7 */ /* 0x0023e2000810003f */
[----:B------:R-:W-:Y:S02]  /*26170*/  IMAD.MOV.U32 R6, RZ, RZ, R17 ;  /* 0x000000ffff067224 */ /* 0x000fe400078e0011 */
[----:B------:R-:W-:Y:S02]  /*26180*/  IMAD.MOV.U32 R7, RZ, RZ, R19 ;  /* 0x000000ffff077224 */ /* 0x000fe400078e0013 */
[----:B-1----:R-:W-:-:S05]  /*26190*/  @!P1 VIADD R14, R14, 0x33480 ;  /* 0x000334800e0e9836 */ /* 0x002fca0000000000 */
[----:B------:R-:W-:Y:S01]  /*261a0*/  @!P1 PRMT R14, RZ, 0x654, R14 ;  /* 0x00000654ff0e9816 */ /* 0x000fe2000000000e */
[----:B------:R-:W-:Y:S06]  /*261b0*/  BAR.SYNC.DEFER_BLOCKING 0x2, 0x80 ;  /* 0x0082000000007b1d */ /* 0x000fec0000010000 */
[----:B------:R1:W-:Y:S01]  /*261c0*/  @!P1 SYNCS.ARRIVE.TRANS64.RED.A1T0 RZ, [R14+URZ], RZ ;  /* 0x000000ff0eff99a7 */ /* 0x0003e2000810043f */
[C---:B--2---:R-:W-:Y:S01]  /*261d0*/  ISETP.GT.AND P0, PT, R12.reuse, R3, PT ;  /* 0x000000030c00720c */ /* 0x044fe20003f04270 */
[----:B------:R-:W-:-:S12]  /*261e0*/  VIADD R12, R12, 0xffffffff ;  /* 0xffffffff0c0c7836 */ /* 0x000fd80000000000 */
[----:B-1----:R-:W-:Y:S05]  /*261f0*/  @P0 BRA `(.L_x_1618) ;  /* 0xffffffec001c0947 */ /* 0x002fea000383ffff */
.L_x_1594:
[----:B------:R-:W-:Y:S04]  /*26200*/  BSSY B0, `(.L_x_1619) ;  /* 0x000000f000007945 */ /* 0x000fe80003800000 */
        /* <DEDUP_REMOVED lines=14> */
.L_x_1620:
[----:B------:R-:W-:Y:S05]  /*262f0*/  BSYNC B0 ;  /* 0x0000000000007941 */ /* 0x000fea0003800000 */
.L_x_1619:
[----:B------:R-:W-:-:S06]  /*26300*/  UISETP.NE.AND UP0, UPT, UR37, 0x3, UPT ;  /* 0x000000032500788c */ /* 0x000fcc000bf05270 */
[----:B------:R-:W-:-:S13]  /*26310*/  PLOP3.LUT P0, PT, PT, PT, UP0, 0x80, 0x0 ;  /* 0x000000000000781c */ /* 0x000fda0003f0f008 */
[----:B------:R-:W-:Y:S05]  /*26320*/  @!P0 BRA `(.L_x_1621) ;  /* 0x0000000000048947 */ /* 0x000fea0003800000 */
[----:B------:R-:W-:Y:S01]  /*26330*/  BPT.TRAP 0x1 ;  /* 0x000000040000795c */ /* 0x000fe20000300000 */
.L_x_1621:
[----:B------:R-:W2:Y:S01]  /*26340*/  S2R R3, SR_CgaCtaId ;  /* 0x0000000000037919 */ /* 0x000ea20000008800 */
[----:B------:R-:W-:Y:S01]  /*26350*/  MOV R2, 0x400 ;  /* 0x0000040000027802 */ /* 0x000fe20000000f00 */
[----:B------:R-:W-:Y:S01]  /*26360*/  BSSY B0, `(.L_x_1622) ;  /* 0x0000009000007945 */ /* 0x000fe20003800000 */
[----:B-1----:R-:W-:-:S04]  /*26370*/  LOP3.LUT R0, R19, 0x1, RZ, 0x3c, !PT ;  /* 0x0000000113007812 */ /* 0x002fc800078e3cff */
[----:B------:R-:W-:Y:S02]  /*26380*/  SHF.L.U32 R0, R0, 0x1f, RZ ;  /* 0x0000001f00007819 */ /* 0x000fe400000006ff */
[----:B--2---:R-:W-:-:S05]  /*26390*/  LEA R2, R3, R2, 0x18 ;  /* 0x0000000203027211 */ /* 0x004fca00078ec0ff */
[----:B------:R-:W-:Y:S02]  /*263a0*/  IMAD R3, R17, 0x8, R2 ;  /* 0x0000000811037824 */ /* 0x000fe400078e0202 */
[----:B------:R-:W-:Y:S02]  /*263b0*/  IMAD.U32 R2, RZ, RZ, UR39 ;  /* 0x00000027ff027e24 */ /* 0x000fe4000f8e00ff */
[----:B------:R-:W1:Y:S03]  /*263c0*/  SYNCS.PHASECHK.TRANS64.TRYWAIT P0, [R3+URZ+0x33470], R0 ;  /* 0x03347000030075a7 */ /* 0x000e66000800017f */
[----:B------:R-:W-:Y:S01]  /*263d0*/  ISETP.NE.AND P2, PT, R2, 0x3, PT ;  /* 0x000000030200780c */ /* 0x000fe20003f45270 */
[----:B-1----:R-:W-:-:S12]  /*263e0*/  @!P0 BRA `(.L_x_1623) ;  /* 0x0000002800208947 */ /* 0x002fd80003800000 */
.L_x_1705:
[----:B------:R-:W-:Y:S05]  /*263f0*/  BSYNC B0 ;  /* 0x0000000000007941 */ /* 0x000fea0003800000 */
.L_x_1622:
[----:B------:R-:W-:Y:S05]  /*26400*/  @!P2 BRA `(.L_x_1624) ;  /* 0x000000000004a947 */ /* 0x000fea0003800000 */
[----:B------:R-:W-:Y:S01]  /*26410*/  BPT.TRAP 0x1 ;  /* 0x000000040000795c */ /* 0x000fe20000300000 */
.L_x_1624:
[----:B------:R-:W2:Y:S04]  /*26420*/  LDL R2, [R1+0x2f0] ;  /* 0x0002f00001027983 */ /* 0x000ea80000100800 */
[----:B------:R-:W3:Y:S01]  /*26430*/  LDL R4, [R1+0x2ec] ;  /* 0x0002ec0001047983 */ /* 0x000ee20000100800 */
[----:B------:R-:W-:Y:S01]  /*26440*/  SHF.L.U32 R6, R19, 0x1f, RZ ;  /* 0x0000001f13067819 */ /* 0x000fe200000006ff */
[----:B-1----:R-:W-:Y:S01]  /*26450*/  IMAD R0, R17, 0x7800, RZ ;  /* 0x0000780011007824 */ /* 0x002fe200078e02ff */
[----:B------:R-:W-:Y:S01]  /*26460*/  MOV R5, 0x400 ;  /* 0x0000040000057802 */ /* 0x000fe20000000f00 */
[----:B------:R-:W1:Y:S01]  /*26470*/  S2R R7, SR_CgaCtaId ;  /* 0x0000000000077919 */ /* 0x000e620000008800 */
[----:B------:R-:W4:Y:S02]  /*26480*/  SYNCS.PHASECHK.TRANS64.TRYWAIT P0, [R3+URZ+0x33460], R6 ;  /* 0x03346006030075a7 */ /* 0x000f24000800017f */
[----:B-1----:R-:W-:-:S02]  /*26490*/  LEA R5, R7, R5, 0x18 ;  /* 0x0000000507057211 */ /* 0x002fc400078ec0ff */
[C---:B--2---:R-:W-:Y:S02]  /*264a0*/  LOP3.LUT R2, R0.reuse, R2, RZ, 0xfc, !PT ;  /* 0x0000000200027212 */ /* 0x044fe400078efcff */
[----:B---3--:R-:W-:-:S03]  /*264b0*/  LOP3.LUT R4, R0, R4, RZ, 0xfc, !PT ;  /* 0x0000000400047212 */ /* 0x008fc600078efcff */
[C---:B------:R-:W-:Y:S02]  /*264c0*/  IMAD.IADD R0, R5.reuse, 0x1, R2 ;  /* 0x0000000105007824 */ /* 0x040fe400078e0202 */
[----:B------:R-:W-:Y:S01]  /*264d0*/  IMAD.IADD R2, R5, 0x1, R4 ;  /* 0x0000000105027824 */ /* 0x000fe200078e0204 */
[----:B----4-:R-:W-:Y:S06]  /*264e0*/  @!P0 BRA `(.L_x_1625) ;  /* 0x0000002400f48947 */ /* 0x010fec0003800000 */
.L_x_1706:
[----:B------:R-:W-:Y:S05]  /*264f0*/  WARPSYNC.ALL ;  /* 0x0000000000007948 */ /* 0x000fea0003800000 */
[----:B-1----:R-:W0:Y:S02]  /*26500*/  LDSM.16.MT88.4 R4, [R0+0xf200] ;  /* 0x00f200000004783b */ /* 0x002e240000004200 */
        /* <DEDUP_REMOVED lines=97> */
.L_x_1626:
        /* <DEDUP_REMOVED lines=10> */
.L_x_1575:
[----:B------:R-:W-:Y:S05]  /*26bc0*/  BSYNC B6 ;  /* 0x0000000000067941 */ /* 0x000fea0003800000 */
.L_x_1573:
[----:B------:R-:W-:-:S13]  /*26bd0*/  LOP3.LUT P0, RZ, R16, 0x2, RZ, 0xc0, !PT ;  /* 0x0000000210ff7812 */ /* 0x000fda000780c0ff */
[----:B------:R-:W-:Y:S05]  /*26be0*/  @!P0 BRA `(.L_x_1627) ;  /* 0x0000000000248947 */ /* 0x000fea0003800000 */
[----:B------:R-:W-:Y:S05]  /*26bf0*/  WARPSYNC.ALL ;  /* 0x0000000000007948 */ /* 0x000fea0003800000 */
[----:B------:R-:W4:Y:S08]  /*26c00*/  S2UR UR5, SR_CgaCtaId ;  /* 0x00000000000579c3 */ /* 0x000f300000008800 */
[----:B------:R-:W-:Y:S06]  /*26c10*/  BAR.SYNC.DEFER_BLOCKING 0x5, 0x180 ;  /* 0x0146000000007b1d */ /* 0x000fec0000010000 */
[----:B------:R-:W-:-:S02]  /*26c20*/  UMOV UR4, 0x400 ;  /* 0x0000040000047882 */ /* 0x000fc40000000000 */
[----:B----4-:R-:W-:-:S09]  /*26c30*/  ULEA UR4, UR5, UR4, 0x18 ;  /* 0x0000000405047291 */ /* 0x010fd2000f8ec03f */
[----:B012---:R-:W0:Y:S04]  /*26c40*/  LDS.128 R4, [UR4+0x334d0] ;  /* 0x0334d004ff047984 */ /* 0x007e280008000c00 */
[----:B0-----:R0:W-:Y:S01]  /*26c50*/  STL.128 [R1+0x2d0], R4 ;  /* 0x0002d00401007387 */ /* 0x0011e20000100c00 */
[----:B------:R-:W-:Y:S06]  /*26c60*/  BAR.ARV 0x4, 0x180 ;  /* 0x0106000000007b1d */ /* 0x000fec0000002000 */
[----:B------:R-:W-:Y:S05]  /*26c70*/  BRA `(.L_x_1628) ;  /* 0x0000000c00187947 */ /* 0x000fea0003800000 */
.L_x_1627:
[----:B---3--:R-:W0:Y:S01]  /*26c80*/  S2R R0, SR_TID.X ;  /* 0x0000000000007919 */ /* 0x008e220000002100 */
[----:B------:R-:W-:Y:S01]  /*26c90*/  UMOV UR4, 0xffffffff ;  /* 0xffffffff00047882 */ /* 0x000fe20000000000 */
[----:B0-----:R-:W-:-:S04]  /*26ca0*/  LOP3.LUT R9, R0, 0x1f, RZ, 0xc0, !PT ;  /* 0x0000001f00097812 */ /* 0x001fc800078ec0ff */
[----:B------:R-:W-:Y:S01]  /*26cb0*/  ISETP.NE.AND P0, PT, R9, 0x1f, PT ;  /* 0x0000001f0900780c */ /* 0x000fe20003f05270 */
[----:B------:R-:W-:-:S12]  /*26cc0*/  BRA.DIV UR4, `(.L_x_1629) ;  /* 0x0000002204107947 */ /* 0x000fd8000b800000 */
[----:B--2---:R-:W2:Y:S01]  /*26cd0*/  LDL R5, [R1+0x2dc] ;  /* 0x0002dc0001057983 */ /* 0x004ea20000100800 */
[----:B------:R-:W-:-:S03]  /*26ce0*/  ULDC UR4, c[0x0][0xc14] ;  /* 0x0003050000047ab9 */ /* 0x000fc60000000800 */
[----:B------:R-:W3:Y:S01]  /*26cf0*/  LDL.LU R6, [R1+0x2d0] ;  /* 0x0002d00001067983 */ /* 0x000ee20000300800 */
[----:B--2---:R-:W-:-:S05]  /*26d00*/  IMAD.IADD R5, R5, 0x1, R9 ;  /* 0x0000000105057824 */ /* 0x004fca00078e0209 */
[----:B------:R-:W-:-:S13]  /*26d10*/  ISETP.GE.OR P1, PT, R5, UR4, !P0 ;  /* 0x0000000405007c0c */ /* 0x000fda000c726670 */
[----:B------:R-:W0:Y:S02]  /*26d20*/  @!P1 LDC.64 R2, c[0x0][0xc58] ;  /* 0x00031600ff029b82 */ /* 0x000e240000000a00 */
[----:B0-----:R-:W-:-:S06]  /*26d30*/  @!P1 IMAD.WIDE R2, R5, 0x4, R2 ;  /* 0x0000000405029825 */ /* 0x001fcc00078e0202 */
[----:B------:R0:W2:Y:S02]  /*26d40*/  @!P1 LDG.E R3, desc[UR52][R2.64] ;  /* 0x0000003402039981 */ /* 0x0000a4000c1e1900 */
[----:B0-----:R-:W-:Y:S01]  /*26d50*/  IMAD.MOV.U32 R2, RZ, RZ, RZ ;  /* 0x000000ffff027224 */ /* 0x001fe200078e00ff */
[C---:B------:R-:W-:Y:S01]  /*26d60*/  ISETP.GE.U32.AND P2, PT, R9.reuse, 0x2, PT ;  /* 0x000000020900780c */ /* 0x040fe20003f46070 */
[----:B---3--:R-:W-:Y:S01]  /*26d70*/  IMAD.MOV.U32 R8, RZ, RZ, R6 ;  /* 0x000000ffff087224 */ /* 0x008fe200078e0006 */
[C---:B------:R-:W-:Y:S02]  /*26d80*/  ISETP.GE.U32.AND P3, PT, R9.reuse, 0x4, PT ;  /* 0x000000040900780c */ /* 0x040fe40003f66070 */
[C---:B------:R-:W-:Y:S02]  /*26d90*/  ISETP.GE.U32.AND P4, PT, R9.reuse, 0x8, PT ;  /* 0x000000080900780c */ /* 0x040fe40003f86070 */
[----:B------:R-:W-:Y:S01]  /*26da0*/  ISETP.GE.U32.AND P5, PT, R9, 0x10, PT ;  /* 0x000000100900780c */ /* 0x000fe20003fa6070 */
[----:B------:R-:W-:Y:S04]  /*26db0*/  SHFL.IDX PT, R0, R8, RZ, 0x1f ;  /* 0x00001fff08007589 */ /* 0x000fe800000e0000 */
[----:B------:R-:W-:Y:S01]  /*26dc0*/  SHFL.IDX PT, R4, R8, 0x1, 0x1f ;  /* 0x00201f0008047f89 */ /* 0x000fe200000e0000 */
[----:B--2---:R-:W-:-:S05]  /*26dd0*/  @!P1 IMAD.MOV.U32 R2, RZ, RZ, R3 ;  /* 0x000000ffff029224 */ /* 0x004fca00078e0003 */
[----:B------:R-:W0:Y:S01]  /*26de0*/  SHFL.UP PT, R14, R2, 0x1, RZ ;  /* 0x04200000020e7989 */ /* 0x000e2200000e00ff */
[----:B------:R-:W-:-:S04]  /*26df0*/  ISETP.NE.AND P1, PT, R9, RZ, PT ;  /* 0x000000ff0900720c */ /* 0x000fc80003f25270 */
[----:B0-----:R-:W-:-:S05]  /*26e00*/  SEL R5, R14, RZ, P1 ;  /* 0x000000ff0e057207 */ /* 0x001fca0000800000 */
[----:B------:R-:W-:-:S05]  /*26e10*/  IMAD.IADD R5, R2, 0x1, R5 ;  /* 0x0000000102057824 */ /* 0x000fca00078e0205 */
[----:B------:R-:W0:Y:S02]  /*26e20*/  SHFL.UP PT, R14, R5, 0x2, RZ ;  /* 0x04400000050e7989 */ /* 0x000e2400000e00ff */
[----:B0-----:R-:W-:-:S05]  /*26e30*/  SEL R6, R14, RZ, P2 ;  /* 0x000000ff0e067207 */ /* 0x001fca0001000000 */
[----:B------:R-:W-:-:S05]  /*26e40*/  IMAD.IADD R6, R5, 0x1, R6 ;  /* 0x0000000105067824 */ /* 0x000fca00078e0206 */
[----:B------:R-:W1:Y:S02]  /*26e50*/  SHFL.UP PT, R14, R6, 0x4, RZ ;  /* 0x04800000060e7989 */ /* 0x000e6400000e00ff */
[----:B-1----:R-:W-:-:S05]  /*26e60*/  SEL R7, R14, RZ, P3 ;  /* 0x000000ff0e077207 */ /* 0x002fca0001800000 */
[----:B------:R-:W-:-:S05]  /*26e70*/  IMAD.IADD R7, R6, 0x1, R7 ;  /* 0x0000000106077824 */ /* 0x000fca00078e0207 */
[----:B------:R-:W0:Y:S02]  /*26e80*/  SHFL.UP PT, R14, R7, 0x8, RZ ;  /* 0x05000000070e7989 */ /* 0x000e2400000e00ff */
[----:B0-----:R-:W-:-:S05]  /*26e90*/  SEL R14, R14, RZ, P4 ;  /* 0x000000ff0e0e7207 */ /* 0x001fca0002000000 */
[----:B------:R-:W-:-:S05]  /*26ea0*/  IMAD.IADD R5, R7, 0x1, R14 ;  /* 0x0000000107057824 */ /* 0x000fca00078e020e */
[----:B------:R-:W0:Y:S02]  /*26eb0*/  SHFL.UP PT, R14, R5, 0x10, RZ ;  /* 0x06000000050e7989 */ /* 0x000e2400000e00ff */
[----:B0-----:R-:W-:-:S05]  /*26ec0*/  SEL R14, R14, RZ, P5 ;  /* 0x000000ff0e0e7207 */ /* 0x001fca0002800000 */
[----:B------:R-:W-:-:S05]  /*26ed0*/  IMAD.IADD R3, R5, 0x1, R14 ;  /* 0x0000000105037824 */ /* 0x000fca00078e020e */
[----:B------:R0:W1:Y:S02]  /*26ee0*/  SHFL.IDX PT, R14, R3, 0x1f, 0x1f ;  /* 0x03e01f00030e7f89 */ /* 0x00006400000e0000 */
.L_x_1716:
[----:B------:R-:W-:Y:S02]  /*26ef0*/  ULDC UR4, c[0x0][0xc10] ;  /* 0x0003040000047ab9 */ /* 0x000fe40000000800 */
[----:B------:R-:W-:-:S04]  /*26f00*/  IMAD.U32 R5, RZ, RZ, UR4 ;  /* 0x00000004ff057e24 */ /* 0x000fc8000f8e00ff */
[----:B-1----:R-:W-:-:S04]  /*26f10*/  IMAD R7, R14, R5, RZ ;  /* 0x000000050e077224 */ /* 0x002fc800078e02ff */
[----:B------:R-:W-:-:S05]  /*26f20*/  IMAD.IADD R4, R4, 0x1, R7 ;  /* 0x0000000104047824 */ /* 0x000fca00078e0207 */
[----:B------:R-:W-:-:S13]  /*26f30*/  ISETP.GT.AND P6, PT, R4, R0, PT ;  /* 0x000000000400720c */ /* 0x000fda0003fc4270 */
[----:B------:R-:W-:Y:S05]  /*26f40*/  @P6 BRA `(.L_x_1630) ;  /* 0x0000000000a46947 */ /* 0x000fea0003800000 */
.L_x_1635:
[----:B------:R-:W2:Y:S01]  /*26f50*/  LDL.LU R2, [R1+0x2dc] ;  /* 0x0002dc0001027983 */ /* 0x000ea20000300800 */
[----:B0-----:R-:W0:Y:S01]  /*26f60*/  LDC R3, c[0x0][0xc14] ;  /* 0x00030500ff037b82 */ /* 0x001e220000000800 */
[----:B--2---:R-:W-:-:S05]  /*26f70*/  VIADD R2, R2, 0x1f ;  /* 0x0000001f02027836 */ /* 0x004fca0000000000 */
[----:B0-----:R-:W-:-:S13]  /*26f80*/  ISETP.GE.AND P6, PT, R2, R3, PT ;  /* 0x000000030200720c */ /* 0x001fda0003fc6270 */
[----:B------:R-:W-:Y:S05]  /*26f90*/  @P6 BRA `(.L_x_1631) ;  /* 0x0000000400e86947 */ /* 0x000fea0003800000 */
[----:B------:R-:W0:Y:S01]  /*26fa0*/  S2R R5, SR_TID.X ;  /* 0x0000000000057919 */ /* 0x000e220000002100 */
[----:B------:R-:W-:Y:S01]  /*26fb0*/  BSSY B0, `(.L_x_1632) ;  /* 0x000000a000007945 */ /* 0x000fe20003800000 */
[----:B------:R1:W-:Y:S01]  /*26fc0*/  STL [R1+0x2dc], R2 ;  /* 0x0002dc0201007387 */ /* 0x0003e20000100800 */
[----:B0-----:R-:W-:-:S05]  /*26fd0*/  LOP3.LUT R5, R5, 0x1f, RZ, 0xc0, !PT ;  /* 0x0000001f05057812 */ /* 0x001fca00078ec0ff */
[----:B------:R-:W-:Y:S02]  /*26fe0*/  IMAD.IADD R5, R2, 0x1, R5 ;  /* 0x0000000102057824 */ /* 0x000fe400078e0205 */
[----:B-1----:R-:W-:-:S03]  /*26ff0*/  IMAD.MOV.U32 R2, RZ, RZ, RZ ;  /* 0x000000ffff027224 */ /* 0x002fc600078e00ff */
[----:B------:R-:W-:-:S13]  /*27000*/  ISETP.GE.OR P6, PT, R5, R3, !P0 ;  /* 0x000000030500720c */ /* 0x000fda00047c6670 */
[----:B------:R-:W-:Y:S05]  /*27010*/  @P6 BRA `(.L_x_1633) ;  /* 0x00000000000c6947 */ /* 0x000fea0003800000 */
[----:B------:R-:W0:Y:S02]  /*27020*/  LDC.64 R2, c[0x0][0xc58] ;  /* 0x00031600ff027b82 */ /* 0x000e240000000a00 */
[----:B0-----:R-:W-:-:S06]  /*27030*/  IMAD.WIDE R2, R5, 0x4, R2 ;  /* 0x0000000405027825 */ /* 0x001fcc00078e0202 */
[----:B------:R0:W5:Y:S02]  /*27040*/  LDG.E R2, desc[UR52][R2.64] ;  /* 0x0000003402027981 */ /* 0x000164000c1e1900 */
.L_x_1633:
[----:B------:R-:W-:Y:S05]  /*27050*/  BSYNC B0 ;  /* 0x0000000000007941 */ /* 0x000fea0003800000 */
.L_x_1632:
[----:B------:R-:W-:-:S03]  /*27060*/  UMOV UR4, 0xffffffff ;  /* 0xffffffff00047882 */ /* 0x000fc60000000000 */
[----:B------:R-:W-:Y:S05]  /*27070*/  BRA.DIV UR4, `(.L_x_1634) ;  /* 0x0000002204507947 */ /* 0x000fea000b800000 */
[----:B-----5:R-:W1:Y:S02]  /*27080*/  SHFL.UP PT, R14, R2, 0x1, RZ ;  /* 0x04200000020e7989 */ /* 0x020e6400000e00ff */
[----:B-1----:R-:W-:-:S05]  /*27090*/  SEL R13, R14, RZ, P1 ;  /* 0x000000ff0e0d7207 */ /* 0x002fca0000800000 */
[----:B------:R-:W-:-:S05]  /*270a0*/  IMAD.IADD R13, R2, 0x1, R13 ;  /* 0x00000001020d7824 */ /* 0x000fca00078e020d */
[----:B------:R-:W1:Y:S02]  /*270b0*/  SHFL.UP PT, R14, R13, 0x2, RZ ;  /* 0x044000000d0e7989 */ /* 0x000e6400000e00ff */
        /* <DEDUP_REMOVED lines=10> */
[----:B0-----:R-:W-:-:S05]  /*27160*/  IMAD.IADD R3, R7, 0x1, R14 ;  /* 0x0000000107037824 */ /* 0x001fca00078e020e */
[----:B------:R0:W1:Y:S02]  /*27170*/  SHFL.IDX PT, R14, R3, 0x1f, 0x1f ;  /* 0x03e01f00030e7f89 */ /* 0x00006400000e0000 */
.L_x_1724:
[----:B------:R-:W-:Y:S02]  /*27180*/  ULDC UR4, c[0x0][0xc10] ;  /* 0x0003040000047ab9 */ /* 0x000fe40000000800 */
[----:B------:R-:W-:-:S04]  /*27190*/  IMAD.U32 R5, RZ, RZ, UR4 ;  /* 0x00000004ff057e24 */ /* 0x000fc8000f8e00ff */
[----:B-1----:R-:W-:-:S04]  /*271a0*/  IMAD R7, R14, R5, RZ ;  /* 0x000000050e077224 */ /* 0x002fc800078e02ff */
[----:B------:R-:W-:-:S05]  /*271b0*/  IMAD.IADD R4, R7, 0x1, R4 ;  /* 0x0000000107047824 */ /* 0x000fca00078e0204 */
[----:B------:R-:W-:-:S13]  /*271c0*/  ISETP.GT.AND P6, PT, R4, R0, PT ;  /* 0x000000000400720c */ /* 0x000fda0003fc4270 */
[----:B------:R-:W-:Y:S05]  /*271d0*/  @!P6 BRA `(.L_x_1635) ;  /* 0xfffffffc005ce947 */ /* 0x000fea000383ffff */
.L_x_1630:
[----:B------:R-:W-:Y:S01]  /*271e0*/  IMAD.IADD R6, R4, 0x1, -R7 ;  /* 0x0000000104067824 */ /* 0x000fe200078e0a07 */
[----:B------:R-:W-:-:S03]  /*271f0*/  UMOV UR4, 0xffffffff ;  /* 0xffffffff00047882 */ /* 0x000fc60000000000 */
[----:B------:R-:W-:-:S05]  /*27200*/  IMAD R7, R3, R5, R6 ;  /* 0x0000000503077224 */ /* 0x000fca00078e0206 */
[----:B------:R-:W-:Y:S01]  /*27210*/  ISETP.GT.AND P6, PT, R7, R0, PT ;  /* 0x000000000700720c */ /* 0x000fe20003fc4270 */
[----:B------:R-:W-:-:S12]  /*27220*/  BRA.DIV UR4, `(.L_x_1636) ;  /* 0x0000002204a07947 */ /* 0x000fd8000b800000 */
[----:B------:R-:W-:-:S04]  /*27230*/  VOTE.ANY R7, PT, !P6 ;  /* 0x0000000000077806 */ /* 0x000fc800070e0100 */
[----:B------:R-:W1:Y:S02]  /*27240*/  POPC R8, R7 ;  /* 0x0000000700087309 */ /* 0x000e640000000000 */
[----:B-1----:R1:W2:Y:S02]  /*27250*/  SHFL.IDX PT, R4, R2, R8, 0x1f ;  /* 0x00001f0802047589 */ /* 0x0022a400000e0000 */
.L_x_1728:
[----:B------:R-:W-:Y:S01]  /*27260*/  ISETP.NE.AND P0, PT, R7, RZ, PT ;  /* 0x000000ff0700720c */ /* 0x000fe20003f05270 */
[----:B------:R-:W-:-:S12]  /*27270*/  IMAD.MOV.U32 R7, RZ, RZ, RZ ;  /* 0x000000ffff077224 */ /* 0x000fd800078e00ff */
[----:B------:R-:W-:Y:S05]  /*27280*/  @!P0 BRA `(.L_x_1637) ;  /* 0x0000000000108947 */ /* 0x000fea0003800000 */
[----:B------:R-:W-:Y:S01]  /*27290*/  UMOV UR4, 0xffffffff ;  /* 0xffffffff00047882 */ /* 0x000fe20000000000 */
[----:B------:R-:W-:Y:S02]  /*272a0*/  VIADD R12, R8, 0xffffffff ;  /* 0xffffffff080c7836 */ /* 0x000fe40000000000 */
[----:B------:R-:W-:Y:S05]  /*272b0*/  BRA.DIV UR4, `(.L_x_1638) ;  /* 0x0000002204c47947 */ /* 0x000fea000b800000 */
[----:B------:R3:W4:Y:S02]  /*272c0*/  SHFL.IDX PT, R7, R3, R12, 0x1f ;  /* 0x00001f0c03077589 */ /* 0x00072400000e0000 */
.L_x_1637:
[----:B------:R-:W5:Y:S01]  /*272d0*/  LDL.LU R9, [R1+0x2dc] ;  /* 0x0002dc0001097983 */ /* 0x000f620000300800 */
[----:B01-3--:R-:W0:Y:S01]  /*272e0*/  LDC.64 R2, c[0x0][0xc68] ;  /* 0x00031a00ff027b82 */ /* 0x00be220000000a00 */
[----:B-----5:R-:W-:-:S04]  /*272f0*/  IMAD.IADD R9, R8, 0x1, R9 ;  /* 0x0000000108097824 */ /* 0x020fc800078e0209 */
[----:B0-----:R-:W-:Y:S01]  /*27300*/  IMAD.WIDE R2, R9, 0x4, R2 ;  /* 0x0000000409027825 */ /* 0x001fe200078e0202 */
[----:B------:R0:W-:Y:S04]  /*27310*/  STL [R1+0x2dc], R9 ;  /* 0x0002dc0901007387 */ /* 0x0001e80000100800 */
[----:B0-----:R-:W2:Y:S01]  /*27320*/  LDG.E R9, desc[UR52][R2.64] ;  /* 0x0000003402097981 */ /* 0x001ea2000c1e1900 */
[----:B----4-:R-:W-:-:S04]  /*27330*/  IMAD R7, R7, R5, R6 ;  /* 0x0000000507077224 */ /* 0x010fc800078e0206 */
[----:B------:R-:W-:Y:S01]  /*27340*/  IMAD.IADD R0, R0, 0x1, -R7 ;  /* 0x0000000100007824 */ /* 0x000fe200078e0a07 */
[----:B------:R0:W-:Y:S01]  /*27350*/  STL [R1+0x2d0], R7 ;  /* 0x0002d00701007387 */ /* 0x0001e20000100800 */
[----:B--2---:R-:W-:-:S05]  /*27360*/  IMAD R8, R4, R9, RZ ;  /* 0x0000000904087224 */ /* 0x004fca00078e02ff */
[----:B------:R-:W-:-:S04]  /*27370*/  IABS R10, R8 ;  /* 0x00000008000a7213 */ /* 0x000fc80000000000 */
[----:B------:R-:W1:Y:S08]  /*27380*/  I2F.RP R11, R10 ;  /* 0x0000000a000b7306 */ /* 0x000e700000209400 */
[----:B-1----:R-:W1:Y:S02]  /*27390*/  MUFU.RCP R11, R11 ;  /* 0x0000000b000b7308 */ /* 0x002e640000001000 */
[----:B-1----:R-:W-:-:S06]  /*273a0*/  VIADD R12, R11, 0xffffffe ;  /* 0x0ffffffe0b0c7836 */ /* 0x002fcc0000000000 */
[----:B------:R-:W1:Y:S02]  /*273b0*/  F2I.FTZ.U32.TRUNC.NTZ R3, R12 ;  /* 0x0000000c00037305 */ /* 0x000e64000021f000 */
[----:B-1----:R-:W-:-:S04]  /*273c0*/  IMAD.MOV R2, RZ, RZ, -R3 ;  /* 0x000000ffff027224 */ /* 0x002fc800078e0a03 */
[----:B------:R-:W-:Y:S02]  /*273d0*/  IMAD R6, R2, R10, RZ ;  /* 0x0000000a02067224 */ /* 0x000fe400078e02ff */
[----:B------:R-:W-:-:S04]  /*273e0*/  IMAD.MOV.U32 R2, RZ, RZ, RZ ;  /* 0x000000ffff027224 */ /* 0x000fc800078e00ff */
[----:B------:R-:W-:Y:S01]  /*273f0*/  IMAD.HI.U32 R2, R3, R6, R2 ;  /* 0x0000000603027227 */ /* 0x000fe200078e0002 */
[----:B------:R-:W-:Y:S02]  /*27400*/  IABS R3, R0 ;  /* 0x0000000000037213 */ /* 0x000fe40000000000 */
[----:B------:R-:W-:-:S03]  /*27410*/  IABS R6, R8 ;  /* 0x0000000800067213 */ /* 0x000fc60000000000 */
[----:B------:R-:W-:-:S04]  /*27420*/  IMAD.HI.U32 R2, R2, R3, RZ ;  /* 0x0000000302027227 */ /* 0x000fc800078e00ff */
[----:B------:R-:W-:-:S04]  /*27430*/  IMAD.MOV R6, RZ, RZ, -R6 ;  /* 0x000000ffff067224 */ /* 0x000fc800078e0a06 */
        /* <DEDUP_REMOVED lines=16> */
[----:B0-----:R-:W-:-:S04]  /*27540*/  IABS R7, R5 ;  /* 0x0000000500077213 */ /* 0x001fc80000000000 */
[----:B------:R-:W0:Y:S08]  /*27550*/  I2F.RP R10, R7 ;  /* 0x00000007000a7306 */ /* 0x000e300000209400 */
[----:B0-----:R-:W0:Y:S02]  /*27560*/  MUFU.RCP R10, R10 ;  /* 0x0000000a000a7308 */ /* 0x001e240000001000 */
[----:B0-----:R-:W-:-:S06]  /*27570*/  VIADD R11, R10, 0xffffffe ;  /* 0x0ffffffe0a0b7836 */ /* 0x001fcc0000000000 */
[----:B------:R-:W0:Y:S02]  /*27580*/  F2I.FTZ.U32.TRUNC.NTZ R3, R11 ;  /* 0x0000000b00037305 */ /* 0x000e24000021f000 */
[----:B0-----:R-:W-:-:S04]  /*27590*/  IMAD.MOV R2, RZ, RZ, -R3 ;  /* 0x000000ffff027224 */ /* 0x001fc800078e0a03 */
        /* <DEDUP_REMOVED lines=26> */
.L_x_1631:
[----:B------:R-:W-:Y:S01]  /*27740*/  UMOV UR4, URZ ;  /* 0x0000003f00047c82 */ /* 0x000fe20008000000 */
[----:B------:R-:W-:Y:S01]  /*27750*/  UMOV UR5, URZ ;  /* 0x0000003f00057c82 */ /* 0x000fe20008000000 */
[----:B------:R-:W-:Y:S01]  /*27760*/  ULDC UR6, c[0x0][0xc14] ;  /* 0x0003050000067ab9 */ /* 0x000fe20000000800 */
[----:B------:R0:W-:Y:S01]  /*27770*/  STL [R1+0x2d0], R0 ;  /* 0x0002d00001007387 */ /* 0x0001e20000100800 */
[----:B------:R-:W-:Y:S02]  /*27780*/  IMAD.U32 R3, RZ, RZ, UR4 ;  /* 0x00000004ff037e24 */ /* 0x000fe4000f8e00ff */
[----:B------:R-:W-:-:S03]  /*27790*/  IMAD.U32 R2, RZ, RZ, UR5 ;  /* 0x00000005ff027e24 */ /* 0x000fc6000f8e00ff */
[----:B------:R1:W-:Y:S01]  /*277a0*/  STL [R1+0x2d4], R3 ;  /* 0x0002d40301007387 */ /* 0x0003e20000100800 */
[----:B0-----:R-:W-:-:S03]  /*277b0*/  IMAD.U32 R0, RZ, RZ, UR6 ;  /* 0x00000006ff007e24 */ /* 0x001fc6000f8e00ff */
[----:B------:R1:W-:Y:S04]  /*277c0*/  STL [R1+0x2d8], R2 ;  /* 0x0002d80201007387 */ /* 0x0003e80000100800 */
[----:B------:R1:W-:Y:S02]  /*277d0*/  STL [R1+0x2dc], R0 ;  /* 0x0002dc0001007387 */ /* 0x0003e40000100800 */
.L_x_1639:
[----:B-1----:R-:W2:Y:S04]  /*277e0*/  LDL R3, [R1+0x2d8] ;  /* 0x0002d80001037983 */ /* 0x002ea80000100800 */
[----:B0-----:R-:W3:Y:S04]  /*277f0*/  LDL R2, [R1+0x2dc] ;  /* 0x0002dc0001027983 */ /* 0x001ee80000100800 */
[----:B------:R-:W4:Y:S04]  /*27800*/  LDL R4, [R1+0x2d0] ;  /* 0x0002d00001047983 */ /* 0x000f280000100800 */
[----:B------:R-:W4:Y:S01]  /*27810*/  LDL R5, [R1+0x2d4] ;  /* 0x0002d40001057983 */ /* 0x000f220000100800 */
[----:B------:R-:W-:Y:S05]  /*27820*/  WARPSYNC.ALL ;  /* 0x0000000000007948 */ /* 0x000fea0003800000 */
[----:B------:R-:W0:Y:S02]  /*27830*/  S2R R0, SR_TID.X ;  /* 0x0000000000007919 */ /* 0x000e240000002100 */
        /* <DEDUP_REMOVED lines=8> */
[----:B----4-:R1:W-:Y:S01]  /*278c0*/  @!P0 STS.128 [R0+0x334d0], R4 ;  /* 0x0334d00400008388 */ /* 0x0103e20000000c00 */
[----:B------:R-:W-:Y:S06]  /*278d0*/  BAR.ARV 0x5, 0x180 ;  /* 0x0146000000007b1d */ /* 0x000fec0000002000 */
.L_x_1628:
[----:B-1-3--:R-:W2:Y:S01]  /*278e0*/  LDL R0, [R1+0x2dc] ;  /* 0x0002dc0001007983 */ /* 0x00aea20000100800 */
[----:B------:R-:W-:Y:S02]  /*278f0*/  ULDC UR4, c[0x0][0xc14] ;  /* 0x0003050000047ab9 */ /* 0x000fe40000000800 */
[----:B--2---:R-:W-:-:S13]  /*27900*/  ISETP.GE.AND P0, PT, R0, UR4, PT ;  /* 0x0000000400007c0c */ /* 0x004fda000bf06270 */
[----:B------:R-:W-:Y:S05]  /*27910*/  @!P0 BRA `(.L_x_1640) ;  /* 0xffffff9c00248947 */ /* 0x000fea000383ffff */
[----:B------:R-:W-:Y:S05]  /*27920*/  BSYNC B7 ;  /* 0x0000000000077941 */ /* 0x000fea0003800000 */
.L_x_1513:
[----:B------:R-:W2:Y:S01]  /*27930*/  LDL.LU R0, [R1+0x300] ;  /* 0x0003000001007983 */ /* 0x000ea20000300800 */
        /* <DEDUP_REMOVED lines=11> */
.L_x_1731:
[----:B------:R-:W-:Y:S05]  /*279f0*/  BSYNC B0 ;  /* 0x0000000000007941 */ /* 0x000fea0003800000 */
.L_x_1641:
[----:B------:R-:W-:-:S03]  /*27a00*/  UMOV UR4, 0xffffffff ;  /* 0xffffffff00047882 */ /* 0x000fc60000000000 */
[----:B------:R-:W-:Y:S05]  /*27a10*/  BRA.DIV UR4, `(.L_x_1643) ;  /* 0x0000001e04287947 */ /* 0x000fea000b800000 */
[----:B------:R-:W1:Y:S02]  /*27a20*/  S2R R2, SR_TID.X ;  /* 0x0000000000027919 */ /* 0x000e640000002100 */
[----:B-1----:R-:W-:-:S04]  /*27a30*/  SHF.R.U32.HI R2, RZ, 0x5, R2 ;  /* 0x00000005ff027819 */ /* 0x002fc80000011602 */
[----:B------:R-:W-:-:S05]  /*27a40*/  LOP3.LUT R2, R2, 0x3, RZ, 0xc0, !PT ;  /* 0x0000000302027812 */ /* 0x000fca00078ec0ff */
[----:B------:R1:W2:Y:S02]  /*27a50*/  SHFL.IDX PT, R14, R2, RZ, 0x1f ;  /* 0x00001fff020e7589 */ /* 0x0002a400000e0000 */
.L_x_1734:
[----:B--2---:R-:W-:Y:S01]  /*27a60*/  ISETP.NE.AND P0, PT, R14, RZ, PT ;  /* 0x000000ff0e00720c */ /* 0x004fe20003f05270 */
[----:B------:R-:W-:-:S12]  /*27a70*/  BSSY B0, `(.L_x_1644) ;  /* 0x000002b000007945 */ /* 0x000fd80003800000 */
[----:B------:R-:W-:Y:S05]  /*27a80*/  @P0 BRA `(.L_x_1645) ;  /* 0x0000000000a40947 */ /* 0x000fea0003800000 */
[----:B------:R-:W-:-:S03]  /*27a90*/  UMOV UR4, 0xffffffff ;  /* 0xffffffff00047882 */ /* 0x000fc60000000000 */
[----:B------:R-:W-:Y:S05]  /*27aa0*/  BRA.DIV UR4, `(.L_x_1646) ;  /* 0x0000001e04387947 */ /* 0x000fea000b800000 */
[----:B------:R-:W-:-:S13]  /*27ab0*/  ELECT P6, URZ, PT ;  /* 0x00000000003f782f */ /* 0x000fda00038c0000 */
.L_x_1737:
[----:B------:R-:W-:Y:S05]  /*27ac0*/  @!P6 BRA `(.L_x_1645) ;  /* 0x000000000094e947 */ /* 0x000fea0003800000 */
[----:B------:R-:W-:-:S06]  /*27ad0*/  ULOP3.LUT UR4, UR36, 0x2, URZ, 0xfc, !UPT ;  /* 0x0000000224047892 */ /* 0x000fcc000f8efc3f */
[----:B-1----:R-:W-:-:S05]  /*27ae0*/  IMAD.U32 R2, RZ, RZ, UR4 ;  /* 0x00000004ff027e24 */ /* 0x002fca000f8e00ff */
[----:B------:R-:W-:-:S13]  /*27af0*/  ISETP.NE.AND P0, PT, R2, 0x3, PT ;  /* 0x000000030200780c */ /* 0x000fda0003f05270 */
[----:B------:R-:W-:Y:S05]  /*27b00*/  @!P0 BRA `(.L_x_1647) ;  /* 0x0000000000048947 */ /* 0x000fea0003800000 */
[----:B------:R-:W-:Y:S01]  /*27b10*/  BPT.TRAP 0x1 ;  /* 0x000000040000795c */ /* 0x000fe20000300000 */
.L_x_1647:
        /* <DEDUP_REMOVED lines=12> */
.L_x_1738:
[----:B------:R-:W1:Y:S02]  /*27be0*/  SYNCS.PHASECHK.TRANS64.TRYWAIT P1, [R7+URZ], R2 ;  /* 0x00000002070075a7 */ /* 0x000e64000802017f */
[----:B-1----:R-:W-:Y:S05]  /*27bf0*/  @!P1 BRA `(.L_x_1649) ;  /* 0x0000001c00189947 */ /* 0x002fea0003800000 */
.L_x_1739:
[----:B------:R-:W-:Y:S05]  /*27c00*/  @!P0 BRA `(.L_x_1650) ;  /* 0x0000000000048947 */ /* 0x000fea0003800000 */
[----:B------:R-:W-:Y:S01]  /*27c10*/  BPT.TRAP 0x1 ;  /* 0x000000040000795c */ /* 0x000fe20000300000 */
.L_x_1650:
[----:B------:R-:W-:-:S04]  /*27c20*/  IMAD R4, R17, 0x8, R0 ;  /* 0x0000000811047824 */ /* 0x000fc800078e0200 */
[----:B------:R-:W2:Y:S02]  /*27c30*/  SYNCS.PHASECHK.TRANS64.TRYWAIT P1, [R4+URZ+0x33460], R5 ;  /* 0x03346005040075a7 */ /* 0x000ea4000802017f */
[----:B--2---:R-:W-:Y:S05]  /*27c40*/  @!P1 BRA `(.L_x_1651) ;  /* 0x0000001c00189947 */ /* 0x004fea0003800000 */
.L_x_1740:
[----:B------:R-:W-:Y:S05]  /*27c50*/  @!P0 BRA `(.L_x_1652) ;  /* 0x0000000000048947 */ /* 0x000fea0003800000 */
[----:B------:R-:W-:Y:S01]  /*27c60*/  BPT.TRAP 0x1 ;  /* 0x000000040000795c */ /* 0x000fe20000300000 */
.L_x_1652:
[----:B------:R-:W-:-:S04]  /*27c70*/  IMAD R3, R3, 0x8, R0 ;  /* 0x0000000803037824 */ /* 0x000fc800078e0200 */
[----:B------:R-:W3:Y:S02]  /*27c80*/  SYNCS.PHASECHK.TRANS64.TRYWAIT P1, [R3+URZ+0x33460], R2 ;  /* 0x03346002030075a7 */ /* 0x000ee4000802017f */
[----:B---3--:R-:W-:Y:S05]  /*27c90*/  @!P1 BRA `(.L_x_1653) ;  /* 0x0000001c00189947 */ /* 0x008fea0003800000 */
.L_x_1741:
[----:B------:R-:W-:Y:S05]  /*27ca0*/  @!P0 BRA `(.L_x_1654) ;  /* 0x0000000000048947 */ /* 0x000fea0003800000 */
[----:B------:R-:W-:Y:S01]  /*27cb0*/  BPT.TRAP 0x1 ;  /* 0x000000040000795c */ /* 0x000fe20000300000 */
.L_x_1654:
[----:B------:R-:W4:Y:S02]  /*27cc0*/  SYNCS.PHASECHK.TRANS64.TRYWAIT P0, [R4+URZ+0x33480], R5 ;  /* 0x03348005040075a7 */ /* 0x000f24000800017f */
[----:B----4-:R-:W-:Y:S05]  /*27cd0*/  @!P0 BRA `(.L_x_1655) ;  /* 0x0000001c001c8947 */ /* 0x010fea0003800000 */
.L_x_1656:
[----:B------:R0:W0:Y:S02]  /*27ce0*/  SYNCS.PHASECHK.TRANS64.TRYWAIT P0, [R3+URZ+0x33480], R2 ;  /* 0x03348002030075a7 */ /* 0x000024000800017f */
[----:B0-----:R-:W-:Y:S05]  /*27cf0*/  @!P0 NANOSLEEP.SYNCS 0x989680 ;  /* 0x009896800000895d */ /* 0x001fea0003900000 */
[----:B------:R-:W0:Y:S02]  /*27d00*/  @!P0 SYNCS.PHASECHK.TRANS64 P0, [R3+URZ+0x33480], R2 ;  /* 0x03348002030085a7 */ /* 0x000e24000800007f */
[----:B0-----:R-:W-:Y:S05]  /*27d10*/  @!P0 BRA `(.L_x_1656) ;  /* 0xfffffffc00f08947 */ /* 0x001fea000383ffff */
.L_x_1645:
[----:B------:R-:W-:Y:S05]  /*27d20*/  BSYNC B0 ;  /* 0x0000000000007941 */ /* 0x000fea0003800000 */
.L_x_1644:
[----:B------:R-:W-:Y:S05]  /*27d30*/  EXIT ;  /* 0x000000000000794d */ /* 0x000fea0003800000 */
.L_x_1362:
[----:B0-----:R0:W1:Y:S02]  /*27d40*/  SYNCS.PHASECHK.TRANS64.TRYWAIT P1, [R27+URZ+0x334b0], R0 ;  /* 0x0334b0001b0075a7 */ /* 0x001064000802017f */
[----:B-1----:R-:W-:Y:S05]  /*27d50*/  @!P1 NANOSLEEP.SYNCS 0x989680 ;  /* 0x009896800000995d */ /* 0x002fea0003900000 */
[----:B------:R-:W1:Y:S02]  /*27d60*/  @!P1 SYNCS.PHASECHK.TRANS64 P1, [R27+URZ+0x334b0], R0 ;  /* 0x0334b0001b0095a7 */ /* 0x000e64000802007f */
[----:B-1----:R-:W-:Y:S05]  /*27d70*/  @!P1 BRA `(.L_x_1362) ;  /* 0xfffffffc00f09947 */ /* 0x002fea000383ffff */
[----:B------:R-:W-:Y:S05]  /*27d80*/  BRA `(.L_x_1657) ;  /* 0xfffffdbc00747947 */ /* 0x000fea000383ffff */
.L_x_1385:
[----:B------:R-:W-:Y:S02]  /*27d90*/  IMAD.MOV.U32 R12, RZ, RZ, RZ ;  /* 0x000000ffff0c7224 */ /* 0x000fe400078e00ff */
[----:B------:R-:W-:Y:S02]  /*27da0*/  IMAD.MOV.U32 R11, RZ, RZ, 0x1e1f ;  /* 0x00001e1fff0b7424 */ /* 0x000fe400078e00ff */
[----:B------:R-:W-:-:S07]  /*27db0*/  IMAD.MOV.U32 R15, RZ, RZ, -0x1 ;  /* 0xffffffffff0f7424 */ /* 0x000fce00078e00ff */
[----:B-----5:R-:W-:Y:S05]  /*27dc0*/  WARPSYNC.COLLECTIVE R15, `(.L_x_1658) ;  /* 0x000000000f087348 */ /* 0x020fea0003c00000 */
[----:B------:R0:W1:Y:S02]  /*27dd0*/  SHFL.IDX P6, R14, R13, R12, R11 ;  /* 0x0000000c0d0e7389 */ /* 0x00006400000c000b */
[----:B01---5:R-:W-:Y:S01]  /*27de0*/  ENDCOLLECTIVE ;  /* 0x000000000000791b */ /* 0x023fe20003800000 */
.L_x_1658:
[----:B------:R-:W-:Y:S05]  /*27df0*/  BRA `(.L_x_1659) ;  /* 0xfffffdd800bc7947 */ /* 0x000fea000383ffff */
.L_x_1386:
[----:B------:R-:W-:Y:S01]  /*27e00*/  BSSY B1, `(.L_x_1660) ;  /* 0x0000008000017945 */ /* 0x000fe20003800000 */
[----:B------:R-:W-:Y:S02]  /*27e10*/  IMAD.MOV.U32 R13, RZ, RZ, R4 ;  /* 0x000000ffff0d7224 */ /* 0x000fe400078e0004 */
[----:B------:R-:W-:Y:S02]  /*27e20*/  IMAD.MOV.U32 R12, RZ, RZ, RZ ;  /* 0x000000ffff0c7224 */ /* 0x000fe400078e00ff */
[----:B------:R-:W-:Y:S02]  /*27e30*/  IMAD.MOV.U32 R11, RZ, RZ, 0x1e1f ;  /* 0x00001e1fff0b7424 */ /* 0x000fe400078e00ff */
[----:B------:R-:W-:-:S07]  /*27e40*/  IMAD.MOV.U32 R15, RZ, RZ, -0x1 ;  /* 0xffffffffff0f7424 */ /* 0x000fce00078e00ff */
[----:B-----5:R-:W-:Y:S05]  /*27e50*/  WARPSYNC.COLLECTIVE R15, `(.L_x_1661) ;  /* 0x000000000f087348 */ /* 0x020fea0003c00000 */
[----:B------:R0:W1:Y:S02]  /*27e60*/  SHFL.IDX P6, R14, R13, R12, R11 ;  /* 0x0000000c0d0e7389 */ /* 0x00006400000c000b */
[----:B01---5:R-:W-:Y:S01]  /*27e70*/  ENDCOLLECTIVE ;  /* 0x000000000000791b */ /* 0x023fe20003800000 */
.L_x_1661:
[----:B------:R-:W-:Y:S05]  /*27e80*/  BSYNC B1 ;  /* 0x0000000000017941 */ /* 0x000fea0003800000 */
.L_x_1660:
[----:B------:R-:W-:Y:S05]  /*27e90*/  BRA `(.L_x_1662) ;  /* 0xfffffdd8009c7947 */ /* 0x000fea000383ffff */
.L_x_1387:
        /* <DEDUP_REMOVED lines=8> */
.L_x_1664:
[----:B------:R-:W-:Y:S05]  /*27f20*/  BSYNC B1 ;  /* 0x0000000000017941 */ /* 0x000fea0003800000 */
.L_x_1663:
[----:B------:R-:W-:Y:S05]  /*27f30*/  BRA `(.L_x_1665) ;  /* 0xfffffdd8007c7947 */ /* 0x000fea000383ffff */
.L_x_1388:
        /* <DEDUP_REMOVED lines=8> */
.L_x_1667:
[----:B------:R-:W-:Y:S05]  /*27fc0*/  BSYNC B1 ;  /* 0x0000000000017941 */ /* 0x000fea0003800000 */
.L_x_1666:
[----:B------:R-:W-:Y:S05]  /*27fd0*/  BRA `(.L_x_1668) ;  /* 0xfffffdd8005c7947 */ /* 0x000fea000383ffff */
.L_x_1389:
[----:B0-----:R-:W-:-:S04]  /*27fe0*/  IMAD.U32 R3, RZ, RZ, UR38 ;  /* 0x00000026ff037e24 */ /* 0x001fc8000f8e00ff */
[----:B------:R0:W1:Y:S03]  /*27ff0*/  SYNCS.PHASECHK.TRANS64.TRYWAIT P1, [R3+URZ+0x33400], R0 ;  /* 0x03340000030075a7 */ /* 0x000066000802017f */
[----:B-1----:R-:W-:Y:S05]  /*28000*/  @!P1 NANOSLEEP.SYNCS 0x989680 ;  /* 0x009896800000995d */ /* 0x002fea0003900000 */
[----:B------:R-:W1:Y:S02]  /*28010*/  @!P1 SYNCS.PHASECHK.TRANS64 P1, [R3+URZ+0x33400], R0 ;  /* 0x03340000030095a7 */ /* 0x000e64000802007f */
[----:B-1----:R-:W-:Y:S05]  /*28020*/  @!P1 BRA `(.L_x_1389) ;  /* 0xfffffffc00ec9947 */ /* 0x002fea000383ffff */
[----:B------:R-:W-:Y:S05]  /*28030*/  BRA `(.L_x_1669) ;  /* 0xfffffdd800607947 */ /* 0x000fea000383ffff */
.L_x_1403:
[----:B------:R-:W-:Y:S02]  /*28040*/  IMAD.MOV.U32 R12, RZ, RZ, RZ ;  /* 0x000000ffff0c7224 */ /* 0x000fe400078e00ff */
[----:B------:R-:W-:Y:S02]  /*28050*/  IMAD.MOV.U32 R11, RZ, RZ, 0x1e1f ;  /* 0x00001e1fff0b7424 */ /* 0x000fe400078e00ff */
[----:B------:R-:W-:-:S07]  /*28060*/  IMAD.MOV.U32 R15, RZ, RZ, -0x1 ;  /* 0xffffffffff0f7424 */ /* 0x000fce00078e00ff */
[----:B-----5:R-:W-:Y:S05]  /*28070*/  WARPSYNC.COLLECTIVE R15, `(.L_x_1670) ;  /* 0x000000000f087348 */ /* 0x020fea0003c00000 */
[----:B------:R0:W1:Y:S02]  /*28080*/  SHFL.IDX P6, R14, R13, R12, R11 ;  /* 0x0000000c0d0e7389 */ /* 0x00006400000c000b */
[----:B01---5:R-:W-:Y:S01]  /*28090*/  ENDCOLLECTIVE ;  /* 0x000000000000791b */ /* 0x023fe20003800000 */
.L_x_1670:
[----:B------:R-:W-:Y:S05]  /*280a0*/  BRA `(.L_x_1671) ;  /* 0xfffffe0c00607947 */ /* 0x000fea000383ffff */
.L_x_1404:
        /* <DEDUP_REMOVED lines=8> */
.L_x_1673:
[----:B------:R-:W-:Y:S05]  /*28130*/  BSYNC B1 ;  /* 0x0000000000017941 */ /* 0x000fea0003800000 */
.L_x_1672:
[----:B------:R-:W-:Y:S05]  /*28140*/  BRA `(.L_x_1674) ;  /* 0xfffffe0c00407947 */ /* 0x000fea000383ffff */
.L_x_1405:
        /* <DEDUP_REMOVED lines=8> */
.L_x_1676:
[----:B------:R-:W-:Y:S05]  /*281d0*/  BSYNC B1 ;  /* 0x0000000000017941 */ /* 0x000fea0003800000 */
.L_x_1675:
[----:B------:R-:W-:Y:S05]  /*281e0*/  BRA `(.L_x_1677) ;  /* 0xfffffe0c00207947 */ /* 0x000fea000383ffff */
.L_x_1406:
        /* <DEDUP_REMOVED lines=8> */
.L_x_1679:
[----:B------:R-:W-:Y:S05]  /*28270*/  BSYNC B1 ;  /* 0x0000000000017941 */ /* 0x000fea0003800000 */
.L_x_1678:
[----:B------:R-:W-:Y:S05]  /*28280*/  BRA `(.L_x_1680) ;  /* 0xfffffe0c00007947 */ /* 0x000fea000383ffff */
.L_x_1407:
[----:B0-----:R-:W-:-:S04]  /*28290*/  IMAD.U32 R3, RZ, RZ, UR38 ;  /* 0x00000026ff037e24 */ /* 0x001fc8000f8e00ff */
[----:B------:R0:W1:Y:S03]  /*282a0*/  SYNCS.PHASECHK.TRANS64.TRYWAIT P1, [R3+URZ+0x33400], R0 ;  /* 0x03340000030075a7 */ /* 0x000066000802017f */
[----:B-1----:R-:W-:Y:S05]  /*282b0*/  @!P1 NANOSLEEP.SYNCS 0x989680 ;  /* 0x009896800000995d */ /* 0x002fea0003900000 */
[----:B------:R-:W1:Y:S02]  /*282c0*/  @!P1 SYNCS.PHASECHK.TRANS64 P1, [R3+URZ+0x33400], R0 ;  /* 0x03340000030095a7 */ /* 0x000e64000802007f */
[----:B-1----:R-:W-:Y:S05]  /*282d0*/  @!P1 BRA `(.L_x_1407) ;  /* 0xfffffffc00ec9947 */ /* 0x002fea000383ffff */
[----:B------:R-:W-:Y:S05]  /*282e0*/  BRA `(.L_x_1681) ;  /* 0xfffffe0c00047947 */ /* 0x000fea000383ffff */
.L_x_1415:
[----:B-1----:R1:W2:Y:S02]  /*282f0*/  SYNCS.PHASECHK.TRANS64.TRYWAIT P2, [R3+URZ+0x33430], R0 ;  /* 0x03343000030075a7 */ /* 0x0022a4000804017f */
[----:B--2---:R-:W-:Y:S05]  /*28300*/  @!P2 NANOSLEEP.SYNCS 0x989680 ;  /* 0x009896800000a95d */ /* 0x004fea0003900000 */
[----:B------:R-:W2:Y:S02]  /*28310*/  @!P2 SYNCS.PHASECHK.TRANS64 P2, [R3+URZ+0x33430], R0 ;  /* 0x033430000300a5a7 */ /* 0x000ea4000804007f */
[----:B--2---:R-:W-:Y:S05]  /*28320*/  @!P2 BRA `(.L_x_1415) ;  /* 0xfffffffc00f0a947 */ /* 0x004fea000383ffff */
[----:B------:R-:W-:Y:S05]  /*28330*/  BRA `(.L_x_1414) ;  /* 0xfffffe3c004c7947 */ /* 0x000fea000383ffff */
.L_x_1431:
[----:B-1----:R-:W-:-:S04]  /*28340*/  IMAD.U32 R9, RZ, RZ, UR6 ;  /* 0x00000006ff097e24 */ /* 0x002fc8000f8e00ff */
[----:B------:R1:W2:Y:S03]  /*28350*/  SYNCS.PHASECHK.TRANS64.TRYWAIT P2, [R9+URZ+0x33430], R8 ;  /* 0x03343008090075a7 */ /* 0x0002a6000804017f */
[----:B--2---:R-:W-:Y:S05]  /*28360*/  @!P2 NANOSLEEP.SYNCS 0x989680 ;  /* 0x009896800000a95d */ /* 0x004fea0003900000 */
[----:B------:R-:W2:Y:S02]  /*28370*/  @!P2 SYNCS.PHASECHK.TRANS64 P2, [R9+URZ+0x33430], R8 ;  /* 0x033430080900a5a7 */ /* 0x000ea4000804007f */
[----:B--2---:R-:W-:Y:S05]  /*28380*/  @!P2 BRA `(.L_x_1431) ;  /* 0xfffffffc00eca947 */ /* 0x004fea000383ffff */
[----:B------:R-:W-:Y:S05]  /*28390*/  BRA `(.L_x_1428) ;  /* 0xfffffe8000647947 */ /* 0x000fea000383ffff */
.L_x_1435:
[----:B-1----:R-:W-:-:S04]  /*283a0*/  IMAD.U32 R9, RZ, RZ, UR6 ;  /* 0x00000006ff097e24 */ /* 0x002fc8000f8e00ff */
[----:B------:R1:W2:Y:S03]  /*283b0*/  SYNCS.PHASECHK.TRANS64.TRYWAIT P2, [R9+URZ+0x33450], R8 ;  /* 0x03345008090075a7 */ /* 0x0002a6000804017f */
[----:B--2---:R-:W-:Y:S05]  /*283c0*/  @!P2 NANOSLEEP.SYNCS 0x989680 ;  /* 0x009896800000a95d */ /* 0x004fea0003900000 */
[----:B------:R-:W2:Y:S02]  /*283d0*/  @!P2 SYNCS.PHASECHK.TRANS64 P2, [R9+URZ+0x33450], R8 ;  /* 0x033450080900a5a7 */ /* 0x000ea4000804007f */
[----:B--2---:R-:W-:Y:S05]  /*283e0*/  @!P2 BRA `(.L_x_1435) ;  /* 0xfffffffc00eca947 */ /* 0x004fea000383ffff */
[----:B------:R-:W-:Y:S05]  /*283f0*/  BRA `(.L_x_1432) ;  /* 0xfffffe8c00607947 */ /* 0x000fea000383ffff */
.L_x_1453:
[----:B-1----:R-:W-:-:S04]  /*28400*/  IMAD.U32 R3, RZ, RZ, UR6 ;  /* 0x00000006ff037e24 */ /* 0x002fc8000f8e00ff */
[----:B------:R1:W2:Y:S03]  /*28410*/  SYNCS.PHASECHK.TRANS64.TRYWAIT P3, [R3+URZ+0x33430], R0 ;  /* 0x03343000030075a7 */ /* 0x0002a6000806017f */
[----:B--2---:R-:W-:Y:S05]  /*28420*/  @!P3 NANOSLEEP.SYNCS 0x989680 ;  /* 0x009896800000b95d */ /* 0x004fea0003900000 */
[----:B------:R-:W2:Y:S02]  /*28430*/  @!P3 SYNCS.PHASECHK.TRANS64 P3, [R3+URZ+0x33430], R0 ;  /* 0x033430000300b5a7 */ /* 0x000ea4000806007f */
[----:B--2---:R-:W-:Y:S05]  /*28440*/  @!P3 BRA `(.L_x_1453) ;  /* 0xfffffffc00ecb947 */ /* 0x004fea000383ffff */
[----:B------:R-:W-:Y:S05]  /*28450*/  BRA `(.L_x_1450) ;  /* 0xfffffecc00847947 */ /* 0x000fea000383ffff */
.L_x_1457:
[----:B-1----:R-:W-:-:S04]  /*28460*/  IMAD.U32 R3, RZ, RZ, UR6 ;  /* 0x00000006ff037e24 */ /* 0x002fc8000f8e00ff */
[----:B------:R1:W2:Y:S03]  /*28470*/  SYNCS.PHASECHK.TRANS64.TRYWAIT P2, [R3+URZ+0x33450], R0 ;  /* 0x03345000030075a7 */ /* 0x0002a6000804017f */
[----:B--2---:R-:W-:Y:S05]  /*28480*/  @!P2 NANOSLEEP.SYNCS 0x989680 ;  /* 0x009896800000a95d */ /* 0x004fea0003900000 */
[----:B------:R-:W2:Y:S02]  /*28490*/  @!P2 SYNCS.PHASECHK.TRANS64 P2, [R3+URZ+0x33450], R0 ;  /* 0x033450000300a5a7 */ /* 0x000ea4000804007f */
[----:B--2---:R-:W-:Y:S05]  /*284a0*/  @!P2 BRA `(.L_x_1457) ;  /* 0xfffffffc00eca947 */ /* 0x004fea000383ffff */
[----:B------:R-:W-:Y:S05]  /*284b0*/  BRA `(.L_x_1454) ;  /* 0xfffffed8008c7947 */ /* 0x000fea000383ffff */
.L_x_1464:
[----:B-1----:R-:W-:-:S04]  /*284c0*/  IMAD.U32 R3, RZ, RZ, UR6 ;  /* 0x00000006ff037e24 */ /* 0x002fc8000f8e00ff */
[----:B------:R1:W2:Y:S03]  /*284d0*/  SYNCS.PHASECHK.TRANS64.TRYWAIT P3, [R3+URZ+0x33430], R0 ;  /* 0x03343000030075a7 */ /* 0x0002a6000806017f */
[----:B--2---:R-:W-:Y:S05]  /*284e0*/  @!P3 NANOSLEEP.SYNCS 0x989680 ;  /* 0x009896800000b95d */ /* 0x004fea0003900000 */
[----:B------:R-:W2:Y:S02]  /*284f0*/  @!P3 SYNCS.PHASECHK.TRANS64 P3, [R3+URZ+0x33430], R0 ;  /* 0x033430000300b5a7 */ /* 0x000ea4000806007f */
[----:B--2---:R-:W-:Y:S05]  /*28500*/  @!P3 BRA `(.L_x_1464) ;  /* 0xfffffffc00ecb947 */ /* 0x004fea000383ffff */
[----:B------:R-:W-:Y:S05]  /*28510*/  BRA `(.L_x_1461) ;  /* 0xfffffefc00287947 */ /* 0x000fea000383ffff */
.L_x_1468:
[----:B-1----:R-:W-:-:S04]  /*28520*/  IMAD.U32 R3, RZ, RZ, UR6 ;  /* 0x00000006ff037e24 */ /* 0x002fc8000f8e00ff */
[----:B------:R1:W2:Y:S03]  /*28530*/  SYNCS.PHASECHK.TRANS64.TRYWAIT P2, [R3+URZ+0x33450], R0 ;  /* 0x03345000030075a7 */ /* 0x0002a6000804017f */
[----:B--2---:R-:W-:Y:S05]  /*28540*/  @!P2 NANOSLEEP.SYNCS 0x989680 ;  /* 0x009896800000a95d */ /* 0x004fea0003900000 */
[----:B------:R-:W2:Y:S02]  /*28550*/  @!P2 SYNCS.PHASECHK.TRANS64 P2, [R3+URZ+0x33450], R0 ;  /* 0x033450000300a5a7 */ /* 0x000ea4000804007f */
[----:B--2---:R-:W-:Y:S05]  /*28560*/  @!P2 BRA `(.L_x_1468) ;  /* 0xfffffffc00eca947 */ /* 0x004fea000383ffff */
[----:B------:R-:W-:Y:S05]  /*28570*/  BRA `(.L_x_1465) ;  /* 0xffffff0800307947 */ /* 0x000fea000383ffff */
.L_x_1482:
[----:B-1----:R-:W-:-:S04]  /*28580*/  IMAD.U32 R5, RZ, RZ, UR14 ;  /* 0x0000000eff057e24 */ /* 0x002fc8000f8e00ff */
[----:B------:R1:W2:Y:S03]  /*28590*/  SYNCS.PHASECHK.TRANS64.TRYWAIT P1, [R5+URZ+0x33450], R4 ;  /* 0x03345004050075a7 */ /* 0x0002a6000802017f */
[----:B--2---:R-:W-:Y:S05]  /*285a0*/  @!P1 NANOSLEEP.SYNCS 0x989680 ;  /* 0x009896800000995d */ /* 0x004fea0003900000 */
[----:B------:R-:W2:Y:S02]  /*285b0*/  @!P1 SYNCS.PHASECHK.TRANS64 P1, [R5+URZ+0x33450], R4 ;  /* 0x03345004050095a7 */ /* 0x000ea4000802007f */
[----:B--2---:R-:W-:Y:S05]  /*285c0*/  @!P1 BRA `(.L_x_1482) ;  /* 0xfffffffc00ec9947 */ /* 0x004fea000383ffff */
[----:B------:R-:W-:Y:S05]  /*285d0*/  BRA `(.L_x_1481) ;  /* 0xffffff4400a47947 */ /* 0x000fea000383ffff */
.L_x_1527:
[----:B------:R-:W0:Y:S01]  /*285e0*/  S2R R7, SR_TID.X ;  /* 0x0000000000077919 */ /* 0x000e220000002100 */
[----:B------:R-:W-:Y:S01]  /*285f0*/  BSSY B1, `(.L_x_1682) ;  /* 0x000000a000017945 */ /* 0x000fe20003800000 */
[----:B------:R-:W-:Y:S02]  /*28600*/  IMAD.MOV.U32 R12, RZ, RZ, RZ ;  /* 0x000000ffff0c7224 */ /* 0x000fe400078e00ff */
[----:B------:R-:W-:Y:S02]  /*28610*/  IMAD.MOV.U32 R11, RZ, RZ, 0x1f ;  /* 0x0000001fff0b7424 */ /* 0x000fe400078e00ff */
[----:B------:R-:W-:Y:S01]  /*28620*/  IMAD.MOV.U32 R15, RZ, RZ, -0x1 ;  /* 0xffffffffff0f7424 */ /* 0x000fe200078e00ff */
[----:B0-----:R-:W-:-:S04]  /*28630*/  SHF.R.U32.HI R7, RZ, 0x5, R7 ;  /* 0x00000005ff077819 */ /* 0x001fc80000011607 */
[----:B------:R-:W-:-:S05]  /*28640*/  LOP3.LUT R7, R7, 0x3, RZ, 0xc0, !PT ;  /* 0x0000000307077812 */ /* 0x000fca00078ec0ff */
[----:B------:R-:W-:-:S07]  /*28650*/  IMAD.MOV.U32 R13, RZ, RZ, R7 ;  /* 0x000000ffff0d7224 */ /* 0x000fce00078e0007 */
[----:B------:R-:W-:Y:S05]  /*28660*/  WARPSYNC.COLLECTIVE R15, `(.L_x_1683) ;  /* 0x000000000f087348 */ /* 0x000fea0003c00000 */
[----:B------:R0:W1:Y:S02]  /*28670*/  SHFL.IDX P6, R14, R13, R12, R11 ;  /* 0x0000000c0d0e7389 */ /* 0x00006400000c000b */
[----:B01----:R-:W-:Y:S01]  /*28680*/  ENDCOLLECTIVE ;  /* 0x000000000000791b */ /* 0x003fe20003800000 */
.L_x_1683:
[----:B------:R-:W-:Y:S05]  /*28690*/  BSYNC B1 ;  /* 0x0000000000017941 */ /* 0x000fea0003800000 */
.L_x_1682:
[----:B------:R-:W-:Y:S05]  /*286a0*/  BRA `(.L_x_1684) ;  /* 0xffffff9800587947 */ /* 0x000fea000383ffff */
.L_x_1529:
[----:B------:R-:W-:Y:S01]  /*286b0*/  BSSY B1, `(.L_x_1685) ;  /* 0x0000006000017945 */ /* 0x000fe20003800000 */
[----:B------:R-:W-:-:S07]  /*286c0*/  IMAD.MOV.U32 R15, RZ, RZ, -0x1 ;  /* 0xffffffffff0f7424 */ /* 0x000fce00078e00ff */
[----:B0-----:R-:W-:Y:S05]  /*286d0*/  WARPSYNC.COLLECTIVE R15, `(.L_x_1686) ;  /* 0x000000000f0c7348 */ /* 0x001fea0003c00000 */
[----:B------:R-:W-:Y:S02]  /*286e0*/  ELECT P6, UR62, PT ;  /* 0x00000000003e782f */ /* 0x000fe400038c0000 */
[----:B------:R-:W-:Y:S01]  /*286f0*/  MOV R14, UR62 ;  /* 0x0000003e000e7c02 */ /* 0x000fe20008000f00 */
[----:B0-----:R-:W-:Y:S10]  /*28700*/  ENDCOLLECTIVE ;  /* 0x000000000000791b */ /* 0x001ff40003800000 */
.L_x_1686:
[----:B------:R-:W-:Y:S05]  /*28710*/  BSYNC B1 ;  /* 0x0000000000017941 */ /* 0x000fea0003800000 */
.L_x_1685:
[----:B------:R-:W-:Y:S05]  /*28720*/  BRA `(.L_x_1528) ;  /* 0xffffff9800507947 */ /* 0x000fea000383ffff */
.L_x_1531:
[----:B0-----:R0:W1:Y:S02]  /*28730*/  SYNCS.PHASECHK.TRANS64.TRYWAIT P0, [R12+URZ+0x33420], R6 ;  /* 0x033420060c0075a7 */ /* 0x001064000800017f */
[----:B-1----:R-:W-:Y:S05]  /*28740*/  @!P0 NANOSLEEP.SYNCS 0x989680 ;  /* 0x009896800000895d */ /* 0x002fea0003900000 */
[----:B------:R-:W1:Y:S02]  /*28750*/  @!P0 SYNCS.PHASECHK.TRANS64 P0, [R12+URZ+0x33420], R6 ;  /* 0x033420060c0085a7 */ /* 0x000e64000800007f */
[----:B-1----:R-:W-:Y:S05]  /*28760*/  @!P0 BRA `(.L_x_1531) ;  /* 0xfffffffc00f08947 */ /* 0x002fea000383ffff */
[----:B------:R-:W-:Y:S05]  /*28770*/  BRA `(.L_x_1687) ;  /* 0xffffff98006c7947 */ /* 0x000fea000383ffff */
.L_x_1535:
[----:B-1----:R1:W2:Y:S02]  /*28780*/  SYNCS.PHASECHK.TRANS64.TRYWAIT P0, [R9+URZ+0x334a0], R11 ;  /* 0x0334a00b090075a7 */ /* 0x0022a4000800017f */
[----:B--2---:R-:W-:Y:S05]  /*28790*/  @!P0 NANOSLEEP.SYNCS 0x989680 ;  /* 0x009896800000895d */ /* 0x004fea0003900000 */
[----:B------:R-:W2:Y:S02]  /*287a0*/  @!P0 SYNCS.PHASECHK.TRANS64 P0, [R9+URZ+0x334a0], R11 ;  /* 0x0334a00b090085a7 */ /* 0x000ea4000800007f */
[----:B--2---:R-:W-:Y:S05]  /*287b0*/  @!P0 BRA `(.L_x_1535) ;  /* 0xfffffffc00f08947 */ /* 0x004fea000383ffff */
[----:B------:R-:W-:Y:S05]  /*287c0*/  BRA `(.L_x_1688) ;  /* 0xffffff9800887947 */ /* 0x000fea000383ffff */
.L_x_1542:
[----:B0-----:R0:W2:Y:S02]  /*287d0*/  SYNCS.PHASECHK.TRANS64.TRYWAIT P0, [R9+URZ+0x334c0], R11 ;  /* 0x0334c00b090075a7 */ /* 0x0010a4000800017f */
[----:B--2---:R-:W-:Y:S05]  /*287e0*/  @!P0 NANOSLEEP.SYNCS 0x989680 ;  /* 0x009896800000895d */ /* 0x004fea0003900000 */
[----:B------:R-:W2:Y:S02]  /*287f0*/  @!P0 SYNCS.PHASECHK.TRANS64 P0, [R9+URZ+0x334c0], R11 ;  /* 0x0334c00b090085a7 */ /* 0x000ea4000800007f */
[----:B--2---:R-:W-:Y:S05]  /*28800*/  @!P0 BRA `(.L_x_1542) ;  /* 0xfffffffc00f08947 */ /* 0x004fea000383ffff */
[----:B------:R-:W-:Y:S05]  /*28810*/  BRA `(.L_x_1689) ;  /* 0xffffff9c00847947 */ /* 0x000fea000383ffff */
.L_x_1551:
[----:B0-----:R0:W1:Y:S02]  /*28820*/  SYNCS.PHASECHK.TRANS64.TRYWAIT P1, [R8+URZ+0x334a0], R7 ;  /* 0x0334a007080075a7 */ /* 0x001064000802017f */
[----:B-1----:R-:W-:Y:S05]  /*28830*/  @!P1 NANOSLEEP.SYNCS 0x989680 ;  /* 0x009896800000995d */ /* 0x002fea0003900000 */
[----:B------:R-:W1:Y:S02]  /*28840*/  @!P1 SYNCS.PHASECHK.TRANS64 P1, [R8+URZ+0x334a0], R7 ;  /* 0x0334a007080095a7 */ /* 0x000e64000802007f */
[----:B-1----:R-:W-:Y:S05]  /*28850*/  @!P1 BRA `(.L_x_1551) ;  /* 0xfffffffc00f09947 */ /* 0x002fea000383ffff */
[----:B------:R-:W-:Y:S05]  /*28860*/  BRA `(.L_x_1690) ;  /* 0xffffffa000d87947 */ /* 0x000fea000383ffff */
.L_x_1558:
[----:B-1----:R1:W2:Y:S02]  /*28870*/  SYNCS.PHASECHK.TRANS64.TRYWAIT P1, [R8+URZ+0x334c0], R7 ;  /* 0x0334c007080075a7 */ /* 0x0022a4000802017f */
[----:B--2---:R-:W-:Y:S05]  /*28880*/  @!P1 NANOSLEEP.SYNCS 0x989680 ;  /* 0x009896800000995d */ /* 0x004fea0003900000 */
[----:B------:R-:W2:Y:S02]  /*28890*/  @!P1 SYNCS.PHASECHK.TRANS64 P1, [R8+URZ+0x334c0], R7 ;  /* 0x0334c007080095a7 */ /* 0x000ea4000802007f */
[----:B--2---:R-:W-:Y:S05]  /*288a0*/  @!P1 BRA `(.L_x_1558) ;  /* 0xfffffffc00f09947 */ /* 0x004fea000383ffff */
[----:B------:R-:W-:Y:S05]  /*288b0*/  BRA `(.L_x_1691) ;  /* 0xffffffa400cc7947 */ /* 0x000fea000383ffff */
.L_x_1583:
        /* <DEDUP_REMOVED lines=11> */
.L_x_1693:
[----:B------:R-:W-:Y:S05]  /*28970*/  BSYNC B0 ;  /* 0x0000000000007941 */ /* 0x000fea0003800000 */
.L_x_1692:
[----:B------:R-:W-:Y:S05]  /*28980*/  BRA `(.L_x_1694) ;  /* 0xffffffb8008c7947 */ /* 0x000fea000383ffff */
.L_x_1585:
[----:B------:R-:W-:Y:S01]  /*28990*/  BSSY B0, `(.L_x_1695) ;  /* 0x0000006000007945 */ /* 0x000fe20003800000 */
[----:B------:R-:W-:-:S07]  /*289a0*/  IMAD.MOV.U32 R15, RZ, RZ, -0x1 ;  /* 0xffffffffff0f7424 */ /* 0x000fce00078e00ff */
[----:B0-----:R-:W-:Y:S05]  /*289b0*/  WARPSYNC.COLLECTIVE R15, `(.L_x_1696) ;  /* 0x000000000f0c7348 */ /* 0x001fea0003c00000 */
[----:B------:R-:W-:Y:S02]  /*289c0*/  ELECT P6, UR62, PT ;  /* 0x00000000003e782f */ /* 0x000fe400038c0000 */
[----:B------:R-:W-:Y:S01]  /*289d0*/  MOV R14, UR62 ;  /* 0x0000003e000e7c02 */ /* 0x000fe20008000f00 */
[----:B0-----:R-:W-:Y:S10]  /*289e0*/  ENDCOLLECTIVE ;  /* 0x000000000000791b */ /* 0x001ff40003800000 */
.L_x_1696:
[----:B------:R-:W-:Y:S05]  /*289f0*/  BSYNC B0 ;  /* 0x0000000000007941 */ /* 0x000fea0003800000 */
.L_x_1695:
[----:B------:R-:W-:Y:S05]  /*28a00*/  BRA `(.L_x_1697) ;  /* 0xffffffb800847947 */ /* 0x000fea000383ffff */
.L_x_1588:
[----:B0-----:R0:W1:Y:S02]  /*28a10*/  SYNCS.PHASECHK.TRANS64.TRYWAIT P2, [R6+URZ+0x33480], R8 ;  /* 0x03348008060075a7 */ /* 0x001064000804017f */
[----:B-1----:R-:W-:Y:S05]  /*28a20*/  @!P2 NANOSLEEP.SYNCS 0x989680 ;  /* 0x009896800000a95d */ /* 0x002fea0003900000 */
[----:B------:R-:W1:Y:S02]  /*28a30*/  @!P2 SYNCS.PHASECHK.TRANS64 P2, [R6+URZ+0x33480], R8 ;  /* 0x033480080600a5a7 */ /* 0x000e64000804007f */
[----:B-1----:R-:W-:Y:S05]  /*28a40*/  @!P2 BRA `(.L_x_1588) ;  /* 0xfffffffc00f0a947 */ /* 0x002fea000383ffff */
[----:B------:R-:W-:Y:S05]  /*28a50*/  BRA `(.L_x_1698) ;  /* 0xffffffb800f87947 */ /* 0x000fea000383ffff */
.L_x_1590:
[----:B-1----:R1:W2:Y:S02]  /*28a60*/  SYNCS.PHASECHK.TRANS64.TRYWAIT P2, [R6+URZ+0x33440], R8 ;  /* 0x03344008060075a7 */ /* 0x0022a4000804017f */
[----:B--2---:R-:W-:Y:S05]  /*28a70*/  @!P2 NANOSLEEP.SYNCS 0x989680 ;  /* 0x009896800000a95d */ /* 0x004fea0003900000 */
[----:B------:R-:W2:Y:S02]  /*28a80*/  @!P2 SYNCS.PHASECHK.TRANS64 P2, [R6+URZ+0x33440], R8 ;  /* 0x033440080600a5a7 */ /* 0x000ea4000804007f */
[----:B--2---:R-:W-:Y:S05]  /*28a90*/  @!P2 BRA `(.L_x_1590) ;  /* 0xfffffffc00f0a947 */ /* 0x004fea000383ffff */
[----:B------:R-:W-:Y:S05]  /*28aa0*/  BRA `(.L_x_1699) ;  /* 0xffffffbc00807947 */ /* 0x000fea000383ffff */
.L_x_1593:
[----:B0-----:R-:W0:Y:S01]  /*28ab0*/  S2R R5, SR_CgaCtaId ;  /* 0x0000000000057919 */ /* 0x001e220000008800 */
[----:B------:R-:W-:-:S04]  /*28ac0*/  MOV R4, 0x400 ;  /* 0x0000040000047802 */ /* 0x000fc80000000f00 */
[----:B0-----:R-:W-:-:S04]  /*28ad0*/  LEA R4, R5, R4, 0x18 ;  /* 0x0000000405047211 */ /* 0x001fc800078ec0ff */
[----:B------:R0:W1:Y:S03]  /*28ae0*/  SYNCS.PHASECHK.TRANS64.TRYWAIT P0, [R4+URZ+0x33420], R3 ;  /* 0x03342003040075a7 */ /* 0x000066000800017f */
[----:B-1----:R-:W-:Y:S05]  /*28af0*/  @!P0 NANOSLEEP.SYNCS 0x989680 ;  /* 0x009896800000895d */ /* 0x002fea0003900000 */
[----:B------:R-:W1:Y:S02]  /*28b00*/  @!P0 SYNCS.PHASECHK.TRANS64 P0, [R4+URZ+0x33420], R3 ;  /* 0x03342003040085a7 */ /* 0x000e64000800007f */
[----:B-1----:R-:W-:Y:S05]  /*28b10*/  @!P0 BRA `(.L_x_1593) ;  /* 0xfffffffc00e48947 */ /* 0x002fea000383ffff */
[----:B------:R-:W-:Y:S05]  /*28b20*/  BRA `(.L_x_1700) ;  /* 0xffffffc000b07947 */ /* 0x000fea000383ffff */
.L_x_1599:
[----:B0-----:R0:W1:Y:S02]  /*28b30*/  SYNCS.PHASECHK.TRANS64.TRYWAIT P0, [R5+URZ+0x33480], R4 ;  /* 0x03348004050075a7 */ /* 0x001064000800017f */
[----:B-1----:R-:W-:Y:S05]  /*28b40*/  @!P0 NANOSLEEP.SYNCS 0x989680 ;  /* 0x009896800000895d */ /* 0x002fea0003900000 */
[----:B------:R-:W1:Y:S02]  /*28b50*/  @!P0 SYNCS.PHASECHK.TRANS64 P0, [R5+URZ+0x33480], R4 ;  /* 0x03348004050085a7 */ /* 0x000e64000800007f */
[----:B-1----:R-:W-:Y:S05]  /*28b60*/  @!P0 BRA `(.L_x_1599) ;  /* 0xfffffffc00f08947 */ /* 0x002fea000383ffff */
[----:B------:R-:W-:Y:S05]  /*28b70*/  BRA `(.L_x_1701) ;  /* 0xffffffc400607947 */ /* 0x000fea000383ffff */
.L_x_1606:
[----:B-1----:R1:W2:Y:S02]  /*28b80*/  SYNCS.PHASECHK.TRANS64.TRYWAIT P0, [R5+URZ+0x33440], R4 ;  /* 0x03344004050075a7 */ /* 0x0022a4000800017f */
[----:B--2---:R-:W-:Y:S05]  /*28b90*/  @!P0 NANOSLEEP.SYNCS 0x989680 ;  /* 0x009896800000895d */ /* 0x004fea0003900000 */
[----:B------:R-:W2:Y:S02]  /*28ba0*/  @!P0 SYNCS.PHASECHK.TRANS64 P0, [R5+URZ+0x33440], R4 ;  /* 0x03344004050085a7 */ /* 0x000ea4000800007f */
[----:B--2---:R-:W-:Y:S05]  /*28bb0*/  @!P0 BRA `(.L_x_1606) ;  /* 0xfffffffc00f08947 */ /* 0x004fea000383ffff */
[----:B------:R-:W-:Y:S05]  /*28bc0*/  BRA `(.L_x_1702) ;  /* 0xffffffc800687947 */ /* 0x000fea000383ffff */
.L_x_1614:
[----:B0-----:R0:W1:Y:S02]  /*28bd0*/  SYNCS.PHASECHK.TRANS64.TRYWAIT P2, [R14+URZ+0x33470], R3 ;  /* 0x033470030e0075a7 */ /* 0x001064000804017f */
[----:B-1----:R-:W-:Y:S05]  /*28be0*/  @!P2 NANOSLEEP.SYNCS 0x989680 ;  /* 0x009896800000a95d */ /* 0x002fea0003900000 */
[----:B------:R-:W1:Y:S02]  /*28bf0*/  @!P2 SYNCS.PHASECHK.TRANS64 P2, [R14+URZ+0x33470], R3 ;  /* 0x033470030e00a5a7 */ /* 0x000e64000804007f */
[----:B-1----:R-:W-:Y:S05]  /*28c00*/  @!P2 BRA `(.L_x_1614) ;  /* 0xfffffffc00f0a947 */ /* 0x002fea000383ffff */
[----:B------:R-:W-:Y:S05]  /*28c10*/  BRA `(.L_x_1703) ;  /* 0xffffffcc00887947 */ /* 0x000fea000383ffff */
.L_x_1616:
[----:B0-----:R0:W1:Y:S02]  /*28c20*/  SYNCS.PHASECHK.TRANS64.TRYWAIT P2, [R14+URZ+0x33460], R3 ;  /* 0x033460030e0075a7 */ /* 0x001064000804017f */
[----:B-1----:R-:W-:Y:S05]  /*28c30*/  @!P2 NANOSLEEP.SYNCS 0x989680 ;  /* 0x009896800000a95d */ /* 0x002fea0003900000 */
[----:B------:R-:W1:Y:S02]  /*28c40*/  @!P2 SYNCS.PHASECHK.TRANS64 P2, [R14+URZ+0x33460], R3 ;  /* 0x033460030e00a5a7 */ /* 0x000e64000804007f */
[----:B-1----:R-:W-:Y:S05]  /*28c50*/  @!P2 BRA `(.L_x_1616) ;  /* 0xfffffffc00f0a947 */ /* 0x002fea000383ffff */
[----:B------:R-:W-:Y:S05]  /*28c60*/  BRA `(.L_x_1704) ;  /* 0xffffffcc00907947 */ /* 0x000fea000383ffff */
.L_x_1623:
[----:B-1----:R1:W2:Y:S02]  /*28c70*/  SYNCS.PHASECHK.TRANS64.TRYWAIT P0, [R3+URZ+0x33470], R0 ;  /* 0x03347000030075a7 */ /* 0x0022a4000800017f */
[----:B--2---:R-:W-:Y:S05]  /*28c80*/  @!P0 NANOSLEEP.SYNCS 0x989680 ;  /* 0x009896800000895d */ /* 0x004fea0003900000 */
[----:B------:R-:W2:Y:S02]  /*28c90*/  @!P0 SYNCS.PHASECHK.TRANS64 P0, [R3+URZ+0x33470], R0 ;  /* 0x03347000030085a7 */ /* 0x000ea4000800007f */
[----:B--2---:R-:W-:Y:S05]  /*28ca0*/  @!P0 BRA `(.L_x_1623) ;  /* 0xfffffffc00f08947 */ /* 0x004fea000383ffff */
[----:B------:R-:W-:Y:S05]  /*28cb0*/  BRA `(.L_x_1705) ;  /* 0xffffffd400cc7947 */ /* 0x000fea000383ffff */
.L_x_1625:
[----:B-1----:R1:W2:Y:S02]  /*28cc0*/  SYNCS.PHASECHK.TRANS64.TRYWAIT P0, [R3+URZ+0x33460], R6 ;  /* 0x03346006030075a7 */ /* 0x0022a4000800017f */
[----:B--2---:R-:W-:Y:S05]  /*28cd0*/  @!P0 NANOSLEEP.SYNCS 0x989680 ;  /* 0x009896800000895d */ /* 0x004fea0003900000 */
[----:B------:R-:W2:Y:S02]  /*28ce0*/  @!P0 SYNCS.PHASECHK.TRANS64 P0, [R3+URZ+0x33460], R6 ;  /* 0x03346006030085a7 */ /* 0x000ea4000800007f */
[----:B--2---:R-:W-:Y:S05]  /*28cf0*/  @!P0 BRA `(.L_x_1625) ;  /* 0xfffffffc00f08947 */ /* 0x004fea000383ffff */
[----:B------:R-:W-:Y:S05]  /*28d00*/  BRA `(.L_x_1706) ;  /* 0xffffffd400f87947 */ /* 0x000fea000383ffff */
.L_x_1629:
[----:B------:R-:W3:Y:S01]  /*28d10*/  LDL R3, [R1+0x2d0] ;  /* 0x0002d00001037983 */ /* 0x000ee20000100800 */
[----:B------:R-:W-:Y:S01]  /*28d20*/  BSSY B0, `(.L_x_1707) ;  /* 0x0000008000007945 */ /* 0x000fe20003800000 */
[----:B------:R-:W-:Y:S02]  /*28d30*/  IMAD.MOV.U32 R12, RZ, RZ, RZ ;  /* 0x000000ffff0c7224 */ /* 0x000fe400078e00ff */
[----:B------:R-:W-:Y:S02]  /*28d40*/  IMAD.MOV.U32 R11, RZ, RZ, 0x1f ;  /* 0x0000001fff0b7424 */ /* 0x000fe400078e00ff */
[----:B------:R-:W-:Y:S02]  /*28d50*/  IMAD.MOV.U32 R15, RZ, RZ, -0x1 ;  /* 0xffffffffff0f7424 */ /* 0x000fe400078e00ff */
[----:B---3--:R-:W-:-:S07]  /*28d60*/  IMAD.MOV.U32 R13, RZ, RZ, R3 ;  /* 0x000000ffff0d7224 */ /* 0x008fce00078e0003 */
[----:B-12---:R-:W-:Y:S05]  /*28d70*/  WARPSYNC.COLLECTIVE R15, `(.L_x_1708) ;  /* 0x000000000f087348 */ /* 0x006fea0003c00000 */
[----:B------:R0:W3:Y:S02]  /*28d80*/  SHFL.IDX P6, R14, R13, R12, R11 ;  /* 0x0000000c0d0e7389 */ /* 0x0000e400000c000b */
[----:B0123--:R-:W-:Y:S01]  /*28d90*/  ENDCOLLECTIVE ;  /* 0x000000000000791b */ /* 0x00ffe20003800000 */
.L_x_1708:
[----:B------:R-:W-:Y:S05]  /*28da0*/  BSYNC B0 ;  /* 0x0000000000007941 */ /* 0x000fea0003800000 */
.L_x_1707:
[----:B------:R0:W5:Y:S01]  /*28db0*/  LDL R2, [R1+0x2dc] ;  /* 0x0002dc0001027983 */ /* 0x0001620000100800 */
[----:B------:R-:W-:Y:S02]  /*28dc0*/  IMAD.MOV.U32 R13, RZ, RZ, R3 ;  /* 0x000000ffff0d7224 */ /* 0x000fe400078e0003 */
[----:B------:R-:W-:Y:S02]  /*28dd0*/  IMAD.MOV.U32 R12, RZ, RZ, 0x1 ;  /* 0x00000001ff0c7424 */ /* 0x000fe400078e00ff */
[----:B------:R-:W-:Y:S02]  /*28de0*/  IMAD.MOV.U32 R11, RZ, RZ, 0x1f ;  /* 0x0000001fff0b7424 */ /* 0x000fe400078e00ff */
[----:B------:R-:W-:Y:S02]  /*28df0*/  IMAD.MOV.U32 R15, RZ, RZ, -0x1 ;  /* 0xffffffffff0f7424 */ /* 0x000fe400078e00ff */
[----:B0-----:R-:W-:-:S07]  /*28e00*/  IMAD.MOV.U32 R0, RZ, RZ, R14 ;  /* 0x000000ffff007224 */ /* 0x001fce00078e000e */
[----:B-----5:R-:W-:Y:S05]  /*28e10*/  WARPSYNC.COLLECTIVE R15, `(.L_x_1709) ;  /* 0x000000000f087348 */ /* 0x020fea0003c00000 */
[----:B------:R0:W1:Y:S02]  /*28e20*/  SHFL.IDX P6, R14, R13, R12, R11 ;  /* 0x0000000c0d0e7389 */ /* 0x00006400000c000b */
[----:B01---5:R-:W-:Y:S01]  /*28e30*/  ENDCOLLECTIVE ;  /* 0x000000000000791b */ /* 0x023fe20003800000 */
.L_x_1709:
[----:B------:R-:W-:Y:S01]  /*28e40*/  ULDC UR4, c[0x0][0xc14] ;  /* 0x0003050000047ab9 */ /* 0x000fe20000000800 */
[----:B------:R-:W-:Y:S02]  /*28e50*/  IMAD.IADD R5, R2, 0x1, R9 ;  /* 0x0000000102057824 */ /* 0x000fe400078e0209 */
[----:B------:R-:W-:Y:S02]  /*28e60*/  IMAD.MOV.U32 R11, RZ, RZ, RZ ;  /* 0x000000ffff0b7224 */ /* 0x000fe400078e00ff */
[----:B------:R-:W-:Y:S01]  /*28e70*/  IMAD.MOV.U32 R4, RZ, RZ, R14 ;  /* 0x000000ffff047224 */ /* 0x000fe200078e000e */
[----:B------:R-:W-:-:S13]  /*28e80*/  ISETP.GE.OR P1, PT, R5, UR4, !P0 ;  /* 0x0000000405007c0c */ /* 0x000fda000c726670 */
[----:B------:R-:W0:Y:S02]  /*28e90*/  @!P1 LDC.64 R2, c[0x0][0xc58] ;  /* 0x00031600ff029b82 */ /* 0x000e240000000a00 */
        /* <DEDUP_REMOVED lines=8> */
[----:B------:R-:W-:-:S03]  /*28f20*/  ISETP.NE.AND P1, PT, R9, RZ, PT ;  /* 0x000000ff0900720c */ /* 0x000fc60003f25270 */
[----:B------:R-:W-:-:S10]  /*28f30*/  IMAD.MOV.U32 R13, RZ, RZ, R2 ;  /* 0x000000ffff0d7224 */ /* 0x000fd400078e0002 */
[----:B------:R-:W-:Y:S05]  /*28f40*/  WARPSYNC.COLLECTIVE R15, `(.L_x_1710) ;  /* 0x000000000f087348 */ /* 0x000fea0003c00000 */
[----:B------:R0:W1:Y:S02]  /*28f50*/  SHFL.UP P6, R14, R13, R12, R11 ;  /* 0x0400000c0d0e7389 */ /* 0x00006400000c000b */
[----:B01----:R-:W-:Y:S01]  /*28f60*/  ENDCOLLECTIVE ;  /* 0x000000000000791b */ /* 0x003fe20003800000 */
.L_x_1710:
[----:B------:R-:W-:Y:S01]  /*28f70*/  IMAD.MOV.U32 R12, RZ, RZ, 0x2 ;  /* 0x00000002ff0c7424 */ /* 0x000fe200078e00ff */
[----:B------:R-:W-:-:S05]  /*28f80*/  SEL R5, R14, RZ, P1 ;  /* 0x000000ff0e057207 */ /* 0x000fca0000800000 */
[----:B------:R-:W-:-:S04]  /*28f90*/  IMAD.IADD R5, R2, 0x1, R5 ;  /* 0x0000000102057824 */ /* 0x000fc800078e0205 */
[----:B------:R-:W-:-:S07]  /*28fa0*/  IMAD.MOV.U32 R13, RZ, RZ, R5 ;  /* 0x000000ffff0d7224 */ /* 0x000fce00078e0005 */
[----:B------:R-:W-:Y:S05]  /*28fb0*/  WARPSYNC.COLLECTIVE R15, `(.L_x_1711) ;  /* 0x000000000f087348 */ /* 0x000fea0003c00000 */
[----:B------:R0:W1:Y:S02]  /*28fc0*/  SHFL.UP P6, R14, R13, R12, R11 ;  /* 0x0400000c0d0e7389 */ /* 0x00006400000c000b */
[----:B01----:R-:W-:Y:S01]  /*28fd0*/  ENDCOLLECTIVE ;  /* 0x000000000000791b */ /* 0x003fe20003800000 */
.L_x_1711:
[----:B------:R-:W-:Y:S01]  /*28fe0*/  IMAD.MOV.U32 R12, RZ, RZ, 0x4 ;  /* 0x00000004ff0c7424 */ /* 0x000fe200078e00ff */
[----:B------:R-:W-:-:S05]  /*28ff0*/  SEL R6, R14, RZ, P2 ;  /* 0x000000ff0e067207 */ /* 0x000fca0001000000 */
[----:B------:R-:W-:-:S04]  /*29000*/  IMAD.IADD R6, R5, 0x1, R6 ;  /* 0x0000000105067824 */ /* 0x000fc800078e0206 */
[----:B------:R-:W-:-:S07]  /*29010*/  IMAD.MOV.U32 R13, RZ, RZ, R6 ;  /* 0x000000ffff0d7224 */ /* 0x000fce00078e0006 */
[----:B------:R-:W-:Y:S05]  /*29020*/  WARPSYNC.COLLECTIVE R15, `(.L_x_1712) ;  /* 0x000000000f087348 */ /* 0x000fea0003c00000 */
[----:B------:R0:W1:Y:S02]  /*29030*/  SHFL.UP P6, R14, R13, R12, R11 ;  /* 0x0400000c0d0e7389 */ /* 0x00006400000c000b */
[----:B01----:R-:W-:Y:S01]  /*29040*/  ENDCOLLECTIVE ;  /* 0x000000000000791b */ /* 0x003fe20003800000 */
.L_x_1712:
[----:B------:R-:W-:Y:S01]  /*29050*/  IMAD.MOV.U32 R12, RZ, RZ, 0x8 ;  /* 0x00000008ff0c7424 */ /* 0x000fe200078e00ff */
[----:B------:R-:W-:-:S05]  /*29060*/  SEL R7, R14, RZ, P3 ;  /* 0x000000ff0e077207 */ /* 0x000fca0001800000 */
[----:B------:R-:W-:-:S04]  /*29070*/  IMAD.IADD R7, R6, 0x1, R7 ;  /* 0x0000000106077824 */ /* 0x000fc800078e0207 */
[----:B------:R-:W-:-:S07]  /*29080*/  IMAD.MOV.U32 R13, RZ, RZ, R7 ;  /* 0x000000ffff0d7224 */ /* 0x000fce00078e0007 */
[----:B------:R-:W-:Y:S05]  /*29090*/  WARPSYNC.COLLECTIVE R15, `(.L_x_1713) ;  /* 0x000000000f087348 */ /* 0x000fea0003c00000 */
[----:B------:R0:W1:Y:S02]  /*290a0*/  SHFL.UP P6, R14, R13, R12, R11 ;  /* 0x0400000c0d0e7389 */ /* 0x00006400000c000b */
[----:B01----:R-:W-:Y:S01]  /*290b0*/  ENDCOLLECTIVE ;  /* 0x000000000000791b */ /* 0x003fe20003800000 */
.L_x_1713:
[----:B------:R-:W-:Y:S01]  /*290c0*/  IMAD.MOV.U32 R12, RZ, RZ, 0x10 ;  /* 0x00000010ff0c7424 */ /* 0x000fe200078e00ff */
[----:B------:R-:W-:-:S05]  /*290d0*/  SEL R14, R14, RZ, P4 ;  /* 0x000000ff0e0e7207 */ /* 0x000fca0002000000 */
[----:B------:R-:W-:-:S04]  /*290e0*/  IMAD.IADD R5, R7, 0x1, R14 ;  /* 0x0000000107057824 */ /* 0x000fc800078e020e */
[----:B------:R-:W-:-:S07]  /*290f0*/  IMAD.MOV.U32 R13, RZ, RZ, R5 ;  /* 0x000000ffff0d7224 */ /* 0x000fce00078e0005 */
[----:B------:R-:W-:Y:S05]  /*29100*/  WARPSYNC.COLLECTIVE R15, `(.L_x_1714) ;  /* 0x000000000f087348 */ /* 0x000fea0003c00000 */
[----:B------:R0:W1:Y:S02]  /*29110*/  SHFL.UP P6, R14, R13, R12, R11 ;  /* 0x0400000c0d0e7389 */ /* 0x00006400000c000b */
[----:B01----:R-:W-:Y:S01]  /*29120*/  ENDCOLLECTIVE ;  /* 0x000000000000791b */ /* 0x003fe20003800000 */
.L_x_1714:
[----:B------:R-:W-:Y:S02]  /*29130*/  IMAD.MOV.U32 R12, RZ, RZ, 0x1f ;  /* 0x0000001fff0c7424 */ /* 0x000fe400078e00ff */
[----:B------:R-:W-:Y:S01]  /*29140*/  IMAD.MOV.U32 R11, RZ, RZ, 0x1f ;  /* 0x0000001fff0b7424 */ /* 0x000fe200078e00ff */
[----:B------:R-:W-:-:S05]  /*29150*/  SEL R14, R14, RZ, P5 ;  /* 0x000000ff0e0e7207 */ /* 0x000fca0002800000 */
[----:B------:R-:W-:-:S04]  /*29160*/  IMAD.IADD R3, R5, 0x1, R14 ;  /* 0x0000000105037824 */ /* 0x000fc800078e020e */
[----:B------:R-:W-:-:S07]  /*29170*/  IMAD.MOV.U32 R13, RZ, RZ, R3 ;  /* 0x000000ffff0d7224 */ /* 0x000fce00078e0003 */
[----:B------:R-:W-:Y:S05]  /*29180*/  WARPSYNC.COLLECTIVE R15, `(.L_x_1715) ;  /* 0x000000000f087348 */ /* 0x000fea0003c00000 */
[----:B------:R0:W1:Y:S02]  /*29190*/  SHFL.IDX P6, R14, R13, R12, R11 ;  /* 0x0000000c0d0e7389 */ /* 0x00006400000c000b */
[----:B01----:R-:W-:Y:S01]  /*291a0*/  ENDCOLLECTIVE ;  /* 0x000000000000791b */ /* 0x003fe20003800000 */
.L_x_1715:
[----:B------:R-:W-:Y:S05]  /*291b0*/  BRA `(.L_x_1716) ;  /* 0xffffffdc004c7947 */ /* 0x000fea000383ffff */
.L_x_1634:
[----:B------:R-:W-:Y:S01]  /*291c0*/  BSSY B0, `(.L_x_1717) ;  /* 0x0000008000007945 */ /* 0x000fe20003800000 */
[----:B-----5:R-:W-:Y:S02]  /*291d0*/  IMAD.MOV.U32 R13, RZ, RZ, R2 ;  /* 0x000000ffff0d7224 */ /* 0x020fe400078e0002 */
[----:B------:R-:W-:Y:S02]  /*291e0*/  IMAD.MOV.U32 R12, RZ, RZ, 0x1 ;  /* 0x00000001ff0c7424 */ /* 0x000fe400078e00ff */
[----:B------:R-:W-:Y:S02]  /*291f0*/  IMAD.MOV.U32 R11, RZ, RZ, RZ ;  /* 0x000000ffff0b7224 */ /* 0x000fe400078e00ff */
[----:B------:R-:W-:-:S07]  /*29200*/  IMAD.MOV.U32 R15, RZ, RZ, -0x1 ;  /* 0xffffffffff0f7424 */ /* 0x000fce00078e00ff */
[----:B0-----:R-:W-:Y:S05]  /*29210*/  WARPSYNC.COLLECTIVE R15, `(.L_x_1718) ;  /* 0x000000000f087348 */ /* 0x001fea0003c00000 */
[----:B------:R1:W2:Y:S02]  /*29220*/  SHFL.UP P6, R14, R13, R12, R11 ;  /* 0x0400000c0d0e7389 */ /* 0x0002a400000c000b */
[----:B012---:R-:W-:Y:S01]  /*29230*/  ENDCOLLECTIVE ;  /* 0x000000000000791b */ /* 0x007fe20003800000 */
.L_x_1718:
[----:B------:R-:W-:Y:S05]  /*29240*/  BSYNC B0 ;  /* 0x0000000000007941 */ /* 0x000fea0003800000 */
.L_x_1717:
[----:B------:R-:W-:Y:S01]  /*29250*/  SEL R13, R14, RZ, P1 ;  /* 0x000000ff0e0d7207 */ /* 0x000fe20000800000 */
[----:B------:R-:W-:Y:S02]  /*29260*/  IMAD.MOV.U32 R12, RZ, RZ, 0x2 ;  /* 0x00000002ff0c7424 */ /* 0x000fe400078e00ff */
[----:B------:R-:W-:Y:S02]  /*29270*/  IMAD.MOV.U32 R11, RZ, RZ, RZ ;  /* 0x000000ffff0b7224 */ /* 0x000fe400078e00ff */
[----:B------:R-:W-:Y:S02]  /*29280*/  IMAD.IADD R13, R2, 0x1, R13 ;  /* 0x00000001020d7824 */ /* 0x000fe400078e020d */
[----:B------:R-:W-:-:S07]  /*29290*/  IMAD.MOV.U32 R15, RZ, RZ, -0x1 ;  /* 0xffffffffff0f7424 */ /* 0x000fce00078e00ff */
[----:B------:R-:W-:Y:S05]  /*292a0*/  WARPSYNC.COLLECTIVE R15, `(.L_x_1719) ;  /* 0x000000000f087348 */ /* 0x000fea0003c00000 */
[----:B------:R0:W1:Y:S02]  /*292b0*/  SHFL.UP P6, R14, R13, R12, R11 ;  /* 0x0400000c0d0e7389 */ /* 0x00006400000c000b */
[----:B01----:R-:W-:Y:S01]  /*292c0*/  ENDCOLLECTIVE ;  /* 0x000000000000791b */ /* 0x003fe20003800000 */
.L_x_1719:
[----:B------:R-:W-:Y:S01]  /*292d0*/  IMAD.MOV.U32 R12, RZ, RZ, 0x4 ;  /* 0x00000004ff0c7424 */ /* 0x000fe200078e00ff */
[----:B------:R-:W-:-:S05]  /*292e0*/  SEL R14, R14, RZ, P2 ;  /* 0x000000ff0e0e7207 */ /* 0x000fca0001000000 */
[----:B------:R-:W-:-:S04]  /*292f0*/  IMAD.IADD R5, R13, 0x1, R14 ;  /* 0x000000010d057824 */ /* 0x000fc800078e020e */
[----:B------:R-:W-:-:S07]  /*29300*/  IMAD.MOV.U32 R13, RZ, RZ, R5 ;  /* 0x000000ffff0d7224 */ /* 0x000fce00078e0005 */
[----:B------:R-:W-:Y:S05]  /*29310*/  WARPSYNC.COLLECTIVE R15, `(.L_x_1720) ;  /* 0x000000000f087348 */ /* 0x000fea0003c00000 */
[----:B------:R0:W1:Y:S02]  /*29320*/  SHFL.UP P6, R14, R13, R12, R11 ;  /* 0x0400000c0d0e7389 */ /* 0x00006400000c000b */
[----:B01----:R-:W-:Y:S01]  /*29330*/  ENDCOLLECTIVE ;  /* 0x000000000000791b */ /* 0x003fe20003800000 */
.L_x_1720:
[----:B------:R-:W-:Y:S01]  /*29340*/  IMAD.MOV.U32 R12, RZ, RZ, 0x8 ;  /* 0x00000008ff0c7424 */ /* 0x000fe200078e00ff */
[----:B------:R-:W-:-:S05]  /*29350*/  SEL R6, R14, RZ, P3 ;  /* 0x000000ff0e067207 */ /* 0x000fca0001800000 */
[----:B------:R-:W-:-:S04]  /*29360*/  IMAD.IADD R6, R5, 0x1, R6 ;  /* 0x0000000105067824 */ /* 0x000fc800078e0206 */
[----:B------:R-:W-:-:S07]  /*29370*/  IMAD.MOV.U32 R13, RZ, RZ, R6 ;  /* 0x000000ffff0d7224 */ /* 0x000fce00078e0006 */
[----:B------:R-:W-:Y:S05]  /*29380*/  WARPSYNC.COLLECTIVE R15, `(.L_x_1721) ;  /* 0x000000000f087348 */ /* 0x000fea0003c00000 */
[----:B------:R0:W1:Y:S02]  /*29390*/  SHFL.UP P6, R14, R13, R12, R11 ;  /* 0x0400000c0d0e7389 */ /* 0x00006400000c000b */
[----:B01----:R-:W-:Y:S01]  /*293a0*/  ENDCOLLECTIVE ;  /* 0x000000000000791b */ /* 0x003fe20003800000 */
.L_x_1721:
[----:B------:R-:W-:Y:S01]  /*293b0*/  IMAD.MOV.U32 R12, RZ, RZ, 0x10 ;  /* 0x00000010ff0c7424 */ /* 0x000fe200078e00ff */
[----:B------:R-:W-:-:S05]  /*293c0*/  SEL R7, R14, RZ, P4 ;  /* 0x000000ff0e077207 */ /* 0x000fca0002000000 */
[----:B------:R-:W-:-:S04]  /*293d0*/  IMAD.IADD R7, R6, 0x1, R7 ;  /* 0x0000000106077824 */ /* 0x000fc800078e0207 */
[----:B------:R-:W-:-:S07]  /*293e0*/  IMAD.MOV.U32 R13, RZ, RZ, R7 ;  /* 0x000000ffff0d7224 */ /* 0x000fce00078e0007 */
[----:B------:R-:W-:Y:S05]  /*293f0*/  WARPSYNC.COLLECTIVE R15, `(.L_x_1722) ;  /* 0x000000000f087348 */ /* 0x000fea0003c00000 */
[----:B------:R0:W1:Y:S02]  /*29400*/  SHFL.UP P6, R14, R13, R12, R11 ;  /* 0x0400000c0d0e7389 */ /* 0x00006400000c000b */
[----:B01----:R-:W-:Y:S01]  /*29410*/  ENDCOLLECTIVE ;  /* 0x000000000000791b */ /* 0x003fe20003800000 */
.L_x_1722:
        /* <DEDUP_REMOVED lines=8> */
.L_x_1723:
[----:B------:R-:W-:Y:S05]  /*294a0*/  BRA `(.L_x_1724) ;  /* 0xffffffdc00347947 */ /* 0x000fea000383ffff */
.L_x_1636:
[----:B------:R-:W-:Y:S01]  /*294b0*/  BSSY B0, `(.L_x_1725) ;  /* 0x0000006000007945 */ /* 0x000fe20003800000 */
[----:B------:R-:W-:Y:S01]  /*294c0*/  PLOP3.LUT P6, PT, P6, PT, PT, 0x8, 0x0 ;  /* 0x000000000000781c */ /* 0x000fe200037ce170 */
[----:B------:R-:W-:-:S12]  /*294d0*/  IMAD.MOV.U32 R15, RZ, RZ, -0x1 ;  /* 0xffffffffff0f7424 */ /* 0x000fd800078e00ff */
[----:B0-----:R-:W-:Y:S05]  /*294e0*/  WARPSYNC.COLLECTIVE R15, `(.L_x_1726) ;  /* 0x000000000f087348 */ /* 0x001fea0003c00000 */
[----:B------:R-:W-:Y:S01]  /*294f0*/  VOTE.ANY R14, PT, P6 ;  /* 0x00000000000e7806 */ /* 0x000fe200030e0100 */
[----:B0-----:R-:W-:Y:S06]  /*29500*/  ENDCOLLECTIVE ;  /* 0x000000000000791b */ /* 0x001fec0003800000 */
.L_x_1726:
[----:B------:R-:W-:Y:S05]  /*29510*/  BSYNC B0 ;  /* 0x0000000000007941 */ /* 0x000fea0003800000 */
.L_x_1725:
[----:B------:R-:W-:Y:S02]  /*29520*/  IMAD.MOV.U32 R7, RZ, RZ, R14 ;  /* 0x000000ffff077224 */ /* 0x000fe400078e000e */
[----:B------:R-:W-:Y:S02]  /*29530*/  IMAD.MOV.U32 R13, RZ, RZ, R2 ;  /* 0x000000ffff0d7224 */ /* 0x000fe400078e0002 */
[----:B------:R-:W0:Y:S01]  /*29540*/  POPC R8, R7 ;  /* 0x0000000700087309 */ /* 0x000e220000000000 */
[----:B------:R-:W-:Y:S02]  /*29550*/  IMAD.MOV.U32 R11, RZ, RZ, 0x1f ;  /* 0x0000001fff0b7424 */ /* 0x000fe400078e00ff */
[----:B------:R-:W-:Y:S02]  /*29560*/  IMAD.MOV.U32 R15, RZ, RZ, -0x1 ;  /* 0xffffffffff0f7424 */ /* 0x000fe400078e00ff */
[----:B0-----:R-:W-:-:S07]  /*29570*/  IMAD.MOV.U32 R12, RZ, RZ, R8 ;  /* 0x000000ffff0c7224 */ /* 0x001fce00078e0008 */
[----:B------:R-:W-:Y:S05]  /*29580*/  WARPSYNC.COLLECTIVE R15, `(.L_x_1727) ;  /* 0x000000000f087348 */ /* 0x000fea0003c00000 */
[----:B------:R0:W1:Y:S02]  /*29590*/  SHFL.IDX P6, R14, R13, R12, R11 ;  /* 0x0000000c0d0e7389 */ /* 0x00006400000c000b */
[----:B01----:R-:W-:Y:S01]  /*295a0*/  ENDCOLLECTIVE ;  /* 0x000000000000791b */ /* 0x003fe20003800000 */
.L_x_1727:
[----:B------:R-:W-:Y:S01]  /*295b0*/  IMAD.MOV.U32 R4, RZ, RZ, R14 ;  /* 0x000000ffff047224 */ /* 0x000fe200078e000e */
[----:B------:R-:W-:Y:S06]  /*295c0*/  BRA `(.L_x_1728) ;  /* 0xffffffdc00247947 */ /* 0x000fec000383ffff */
.L_x_1638:
[----:B------:R-:W-:Y:S01]  /*295d0*/  BSSY B0, `(.L_x_1729) ;  /* 0x0000007000007945 */ /* 0x000fe20003800000 */
[----:B------:R-:W-:Y:S02]  /*295e0*/  IMAD.MOV.U32 R13, RZ, RZ, R3 ;  /* 0x000000ffff0d7224 */ /* 0x000fe400078e0003 */
[----:B------:R-:W-:Y:S02]  /*295f0*/  IMAD.MOV.U32 R11, RZ, RZ, 0x1f ;  /* 0x0000001fff0b7424 */ /* 0x000fe400078e00ff */
[----:B------:R-:W-:-:S07]  /*29600*/  IMAD.MOV.U32 R15, RZ, RZ, -0x1 ;  /* 0xffffffffff0f7424 */ /* 0x000fce00078e00ff */
[----:B012---:R-:W-:Y:S05]  /*29610*/  WARPSYNC.COLLECTIVE R15, `(.L_x_1730) ;  /* 0x000000000f087348 */ /* 0x007fea0003c00000 */
[----:B------:R3:W4:Y:S02]  /*29620*/  SHFL.IDX P6, R14, R13, R12, R11 ;  /* 0x0000000c0d0e7389 */ /* 0x00072400000c000b */
[----:B01234-:R-:W-:Y:S01]  /*29630*/  ENDCOLLECTIVE ;  /* 0x000000000000791b */ /* 0x01ffe20003800000 */
.L_x_1730:
[----:B------:R-:W-:Y:S05]  /*29640*/  BSYNC B0 ;  /* 0x0000000000007941 */ /* 0x000fea0003800000 */
.L_x_1729:
[----:B------:R-:W-:Y:S01]  /*29650*/  IMAD.MOV.U32 R7, RZ, RZ, R14 ;  /* 0x000000ffff077224 */ /* 0x000fe200078e000e */
[----:B------:R-:W-:Y:S06]  /*29660*/  BRA `(.L_x_1637) ;  /* 0xffffffdc00187947 */ /* 0x000fec000383ffff */
.L_x_1642:
[----:B0-----:R0:W1:Y:S02]  /*29670*/  SYNCS.PHASECHK.TRANS64.TRYWAIT P0, [R0+URZ+0x33420], R3 ;  /* 0x03342003000075a7 */ /* 0x001064000800017f */
[----:B-1----:R-:W-:Y:S05]  /*29680*/  @!P0 NANOSLEEP.SYNCS 0x989680 ;  /* 0x009896800000895d */ /* 0x002fea0003900000 */
[----:B------:R-:W1:Y:S02]  /*29690*/  @!P0 SYNCS.PHASECHK.TRANS64 P0, [R0+URZ+0x33420], R3 ;  /* 0x03342003000085a7 */ /* 0x000e64000800007f */
[----:B-1----:R-:W-:Y:S05]  /*296a0*/  @!P0 BRA `(.L_x_1642) ;  /* 0xfffffffc00f08947 */ /* 0x002fea000383ffff */
[----:B------:R-:W-:Y:S05]  /*296b0*/  BRA `(.L_x_1731) ;  /* 0xffffffe000cc7947 */ /* 0x000fea000383ffff */
.L_x_1643:
        /* <DEDUP_REMOVED lines=11> */
.L_x_1733:
[----:B------:R-:W-:Y:S05]  /*29770*/  BSYNC B0 ;  /* 0x0000000000007941 */ /* 0x000fea0003800000 */
.L_x_1732:
[----:B------:R-:W-:Y:S05]  /*29780*/  BRA `(.L_x_1734) ;  /* 0xffffffe000b47947 */ /* 0x000fea000383ffff */
.L_x_1646:
[----:B------:R-:W-:Y:S01]  /*29790*/  BSSY B1, `(.L_x_1735) ;  /* 0x0000006000017945 */ /* 0x000fe20003800000 */
[----:B------:R-:W-:-:S07]  /*297a0*/  IMAD.MOV.U32 R15, RZ, RZ, -0x1 ;  /* 0xffffffffff0f7424 */ /* 0x000fce00078e00ff */
[----:B01----:R-:W-:Y:S05]  /*297b0*/  WARPSYNC.COLLECTIVE R15, `(.L_x_1736) ;  /* 0x000000000f0c7348 */ /* 0x003fea0003c00000 */
[----:B------:R-:W-:Y:S02]  /*297c0*/  ELECT P6, UR62, PT ;  /* 0x00000000003e782f */ /* 0x000fe400038c0000 */
[----:B------:R-:W-:Y:S01]  /*297d0*/  MOV R14, UR62 ;  /* 0x0000003e000e7c02 */ /* 0x000fe20008000f00 */
[----:B01----:R-:W-:Y:S10]  /*297e0*/  ENDCOLLECTIVE ;  /* 0x000000000000791b */ /* 0x003ff40003800000 */
.L_x_1736:
[----:B------:R-:W-:Y:S05]  /*297f0*/  BSYNC B1 ;  /* 0x0000000000017941 */ /* 0x000fea0003800000 */
.L_x_1735:
[----:B------:R-:W-:Y:S05]  /*29800*/  BRA `(.L_x_1737) ;  /* 0xffffffe000ac7947 */ /* 0x000fea000383ffff */
.L_x_1648:
[----:B0-----:R0:W1:Y:S02]  /*29810*/  SYNCS.PHASECHK.TRANS64.TRYWAIT P1, [R6+URZ], R5 ;  /* 0x00000005060075a7 */ /* 0x001064000802017f */
[----:B-1----:R-:W-:Y:S05]  /*29820*/  @!P1 NANOSLEEP.SYNCS 0x989680 ;  /* 0x009896800000995d */ /* 0x002fea0003900000 */
[----:B------:R-:W1:Y:S02]  /*29830*/  @!P1 SYNCS.PHASECHK.TRANS64 P1, [R6+URZ], R5 ;  /* 0x00000005060095a7 */ /* 0x000e64000802007f */
[----:B-1----:R-:W-:Y:S05]  /*29840*/  @!P1 BRA `(.L_x_1648) ;  /* 0xfffffffc00f09947 */ /* 0x002fea000383ffff */
[----:B------:R-:W-:Y:S05]  /*29850*/  BRA `(.L_x_1738) ;  /* 0xffffffe000e07947 */ /* 0x000fea000383ffff */
.L_x_1649:
[----:B-1----:R1:W2:Y:S02]  /*29860*/  SYNCS.PHASECHK.TRANS64.TRYWAIT P1, [R7+URZ], R2 ;  /* 0x00000002070075a7 */ /* 0x0022a4000802017f */
[----:B--2---:R-:W-:Y:S05]  /*29870*/  @!P1 NANOSLEEP.SYNCS 0x989680 ;  /* 0x009896800000995d */ /* 0x004fea0003900000 */
[----:B------:R-:W2:Y:S02]  /*29880*/  @!P1 SYNCS.PHASECHK.TRANS64 P1, [R7+URZ], R2 ;  /* 0x00000002070095a7 */ /* 0x000ea4000802007f */
[----:B--2---:R-:W-:Y:S05]  /*29890*/  @!P1 BRA `(.L_x_1649) ;  /* 0xfffffffc00f09947 */ /* 0x004fea000383ffff */
[----:B------:R-:W-:Y:S05]  /*298a0*/  BRA `(.L_x_1739) ;  /* 0xffffffe000d47947 */ /* 0x000fea000383ffff */
.L_x_1651:
[----:B--2---:R2:W3:Y:S02]  /*298b0*/  SYNCS.PHASECHK.TRANS64.TRYWAIT P1, [R4+URZ+0x33460], R5 ;  /* 0x03346005040075a7 */ /* 0x0044e4000802017f */
[----:B---3--:R-:W-:Y:S05]  /*298c0*/  @!P1 NANOSLEEP.SYNCS 0x989680 ;  /* 0x009896800000995d */ /* 0x008fea0003900000 */
[----:B------:R-:W3:Y:S02]  /*298d0*/  @!P1 SYNCS.PHASECHK.TRANS64 P1, [R4+URZ+0x33460], R5 ;  /* 0x03346005040095a7 */ /* 0x000ee4000802007f */
[----:B---3--:R-:W-:Y:S05]  /*298e0*/  @!P1 BRA `(.L_x_1651) ;  /* 0xfffffffc00f09947 */ /* 0x008fea000383ffff */
[----:B------:R-:W-:Y:S05]  /*298f0*/  BRA `(.L_x_1740) ;  /* 0xffffffe000d47947 */ /* 0x000fea000383ffff */
.L_x_1653:
[----:B---3--:R3:W4:Y:S02]  /*29900*/  SYNCS.PHASECHK.TRANS64.TRYWAIT P1, [R3+URZ+0x33460], R2 ;  /* 0x03346002030075a7 */ /* 0x008724000802017f */
[----:B----4-:R-:W-:Y:S05]  /*29910*/  @!P1 NANOSLEEP.SYNCS 0x989680 ;  /* 0x009896800000995d */ /* 0x010fea0003900000 */
[----:B------:R-:W4:Y:S02]  /*29920*/  @!P1 SYNCS.PHASECHK.TRANS64 P1, [R3+URZ+0x33460], R2 ;  /* 0x03346002030095a7 */ /* 0x000f24000802007f */
[----:B----4-:R-:W-:Y:S05]  /*29930*/  @!P1 BRA `(.L_x_1653) ;  /* 0xfffffffc00f09947 */ /* 0x010fea000383ffff */
[----:B------:R-:W-:Y:S05]  /*29940*/  BRA `(.L_x_1741) ;  /* 0xffffffe000d47947 */ /* 0x000fea000383ffff */
.L_x_1655:
[----:B----4-:R4:W0:Y:S02]  /*29950*/  SYNCS.PHASECHK.TRANS64.TRYWAIT P0, [R4+URZ+0x33480], R5 ;  /* 0x03348005040075a7 */ /* 0x010824000800017f */
[----:B0-----:R-:W-:Y:S05]  /*29960*/  @!P0 NANOSLEEP.SYNCS 0x989680 ;  /* 0x009896800000895d */ /* 0x001fea0003900000 */
[----:B------:R-:W0:Y:S02]  /*29970*/  @!P0 SYNCS.PHASECHK.TRANS64 P0, [R4+URZ+0x33480], R5 ;  /* 0x03348005040085a7 */ /* 0x000e24000800007f */
[----:B0-----:R-:W-:Y:S05]  /*29980*/  @!P0 BRA `(.L_x_1655) ;  /* 0xfffffffc00f08947 */ /* 0x001fea000383ffff */
[----:B------:R-:W-:Y:S05]  /*29990*/  BRA `(.L_x_1656) ;  /* 0xffffffe000d07947 */ /* 0x000fea000383ffff */
        .type           $_ZN7cutlass13device_kernelIN5flash11enable_sm90INS1_16FlashAttnFwdSm90INS1_25CollectiveMainloopFwdSm90ILi2EN4cute5tupleIJNS5_1CILi1EEES8_S8_EEENS6_IJNS7_ILi128EEENS7_ILi160EEENS7_ILi192EEEEEELi192ENS_12float_e4m3_tEfNS_4arch4Sm90ELb0ELb1ELb0ELb1ELb0ELb1ELb0ELb1ELb1ELb0ELb0ELb0EEENS1_21CollectiveEpilogueFwdINS6_IJSA_SC_SB_EEES9_NS_10bfloat16_tESG_Li256ELb1ELb0ELb0ELb1EEENS1_36VarlenDynamicPersistentTileSchedulerILi128ELi160ELi256ELi128ELb0ELb0ELb1ELb1ELb0ELb1EEEEEEEEEvNT_6ParamsE$_ZZN5flash25CollectiveMainloopFwdSm90ILi2EN4cute5tupleIJNS1_1CILi1EEES4_S4_EEENS2_IJNS3_ILi128EEENS3_ILi160EEENS3_ILi192EEEEEELi192EN7cutlass12float_e4m3_tEfNSA_4arch4Sm90ELb0ELb1ELb0ELb1ELb0ELb1ELb0ELb1ELb1ELb0ELb0ELb0EE12store_kv_newINS_16FlashAttnFwdSm90ISE_NS_21CollectiveEpilogueFwdINS2_IJS6_S8_S7_EEES5_NSA_10bfloat16_tESD_Li256ELb1ELb0ELb0ELb1EEENS_36VarlenDynamicPersistentTileSchedulerILi128ELi160ELi256ELi128ELb0ELb0ELb1ELb1ELb0ELb1EEEE13SharedStorageEEEbRKNSE_6ParamsENSA_25PipelineTmaAsyncNoClusterILi2ENSA_16PipelineTmaAsyncILi2EEEEESV_RNSA_13PipelineStateILj2EEEiRT_RKNS_16SeqlenInfoQKNewKILb1ELb1EEENS2_IJiiiiEEEENKUliRKT_E_clISX_EEDaiS18_,@function
        .size           $_ZN7cutlass13device_kernelIN5flash11enable_sm90INS1_16FlashAttnFwdSm90INS1_25CollectiveMainloopFwdSm90ILi2EN4cute5tupleIJNS5_1CILi1EEES8_S8_EEENS6_IJNS7_ILi128EEENS7_ILi160EEENS7_ILi192EEEEEELi192ENS_12float_e4m3_tEfNS_4arch4Sm90ELb0ELb1ELb0ELb1ELb0ELb1ELb0ELb1ELb1ELb0ELb0ELb0EEENS1_21CollectiveEpilogueFwdINS6_IJSA_SC_SB_EEES9_NS_10bfloat16_tESG_Li256ELb1ELb0ELb0ELb1EEENS1_36VarlenDynamicPersistentTileSchedulerILi128ELi160ELi256ELi128ELb0ELb0ELb1ELb1ELb0ELb1EEEEEEEEEvNT_6ParamsE$_ZZN5flash25CollectiveMainloopFwdSm90ILi2EN4cute5tupleIJNS1_1CILi1EEES4_S4_EEENS2_IJNS3_ILi128EEENS3_ILi160EEENS3_ILi192EEEEEELi192EN7cutlass12float_e4m3_tEfNSA_4arch4Sm90ELb0ELb1ELb0ELb1ELb0ELb1ELb0ELb1ELb1ELb0ELb0ELb0EE12store_kv_newINS_16FlashAttnFwdSm90ISE_NS_21CollectiveEpilogueFwdINS2_IJS6_S8_S7_EEES5_NSA_10bfloat16_tESD_Li256ELb1ELb0ELb0ELb1EEENS_36VarlenDynamicPersistentTileSchedulerILi128ELi160ELi256ELi128ELb0ELb0ELb1ELb1ELb0ELb1EEEE13SharedStorageEEEbRKNSE_6ParamsENSA_25PipelineTmaAsyncNoClusterILi2ENSA_16PipelineTmaAsyncILi2EEEEESV_RNSA_13PipelineStateILj2EEEiRT_RKNS_16SeqlenInfoQKNewKILb1ELb1EEENS2_IJiiiiEEEENKUliRKT_E_clISX_EEDaiS18_,(.L_x_2703 - $_ZN7cutlass13device_kernelIN5flash11enable_sm90INS1_16FlashAttnFwdSm90INS1_25CollectiveMainloopFwdSm90ILi2EN4cute5tupleIJNS5_1CILi1EEES8_S8_EEENS6_IJNS7_ILi128EEENS7_ILi160EEENS7_ILi192EEEEEELi192ENS_12float_e4m3_tEfNS_4arch4Sm90ELb0ELb1ELb0ELb1ELb0ELb1ELb0ELb1ELb1ELb0ELb0ELb0EEENS1_21CollectiveEpilogueFwdINS6_IJSA_SC_SB_EEES9_NS_10bfloat16_tESG_Li256ELb1ELb0ELb0ELb1EEENS1_36VarlenDynamicPersistentTileSchedulerILi128ELi160ELi256ELi128ELb0ELb0ELb1ELb1ELb0ELb1EEEEEEEEEvNT_6ParamsE$_ZZN5flash25CollectiveMainloopFwdSm90ILi2EN4cute5tupleIJNS1_1CILi1EEES4_S4_EEENS2_IJNS3_ILi128EEENS3_ILi160EEENS3_ILi192EEEEEELi192EN7cutlass12float_e4m3_tEfNSA_4arch4Sm90ELb0ELb1ELb0ELb1ELb0ELb1ELb0ELb1ELb1ELb0ELb0ELb0EE12store_kv_newINS_16FlashAttnFwdSm90ISE_NS_21CollectiveEpilogueFwdINS2_IJS6_S8_S7_EEES5_NSA_10bfloat16_tESD_Li256ELb1ELb0ELb0ELb1EEENS_36VarlenDynamicPersistentTileSchedulerILi128ELi160ELi256ELi128ELb0ELb0ELb1ELb1ELb0ELb1EEEE13SharedStorageEEEbRKNSE_6ParamsENSA_25PipelineTmaAsyncNoClusterILi2ENSA_16PipelineTmaAsyncILi2EEEEESV_RNSA_13PipelineStateILj2EEEiRT_RKNS_16SeqlenInfoQKNewKILb1ELb1EEENS2_IJiiiiEEEENKUliRKT_E_clISX_EEDaiS18_)
$_ZN7cutlass13device_kernelIN5flash11enable_sm90INS1_16FlashAttnFwdSm90INS1_25CollectiveMainloopFwdSm90ILi2EN4cute5tupleIJNS5_1CILi1EEES8_S8_EEENS6_IJNS7_ILi128EEENS7_ILi160EEENS7_ILi192EEEEEELi192ENS_12float_e4m3_tEfNS_4arch4Sm90ELb0ELb1ELb0ELb1ELb0ELb1ELb0ELb1ELb1ELb0ELb0ELb0EEENS1_21CollectiveEpilogueFwdINS6_IJSA_SC_SB_EEES9_NS_10bfloat16_tESG_Li256ELb1ELb0ELb0ELb1EEENS1_36VarlenDynamicPersistentTileSchedulerILi128ELi160ELi256ELi128ELb0ELb0ELb1ELb1ELb0ELb1EEEEEEEEEvNT_6ParamsE$_ZZN5flash25CollectiveMainloopFwdSm90ILi2EN4cute5tupleIJNS1_1CILi1EEES4_S4_EEENS2_IJNS3_ILi128EEENS3_ILi160EEENS3_ILi192EEEEEELi192EN7cutlass12float_e4m3_tEfNSA_4arch4Sm90ELb0ELb1ELb0ELb1ELb0ELb1ELb0ELb1ELb1ELb0ELb0ELb0EE12store_kv_newINS_16FlashAttnFwdSm90ISE_NS_21CollectiveEpilogueFwdINS2_IJS6_S8_S7_EEES5_NSA_10bfloat16_tESD_Li256ELb1ELb0ELb0ELb1EEENS_36VarlenDynamicPersistentTileSchedulerILi128ELi160ELi256ELi128ELb0ELb0ELb1ELb1ELb0ELb1EEEE13SharedStorageEEEbRKNSE_6ParamsENSA_25PipelineTmaAsyncNoClusterILi2ENSA_16PipelineTmaAsyncILi2EEEEESV_RNSA_13PipelineStateILj2EEEiRT_RKNS_16SeqlenInfoQKNewKILb1ELb1EEENS2_IJiiiiEEEENKUliRKT_E_clISX_EEDaiS18_:
[----:B------:R-:W-:Y:S05]  /*299a0*/  YIELD ;  /* 0x0000000000007946 */ /* 0x000fea0003800000 */
[----:B------:R-:W-:Y:S02]  /*299b0*/  ULDC UR4, c[0x0][0x20] ;  /* 0x0000080000047ab9 */ /* 0x000fe40000000800 */
[----:B------:R-:W-:-:S05]  /*299c0*/  VIADD R3, R11, -UR4 ;  /* 0x800000040b037c36 */ /* 0x000fca0008000000 */
[----:B------:R-:W2:Y:S01]  /*299d0*/  LDL.64 R12, [R3+0x8] ;  /* 0x00000800030c7983 */ /* 0x000ea20000100a00 */
[----:B------:R-:W0:Y:S02]  /*299e0*/  LDC.64 R20, c[0x0][0x208] ;  /* 0x00008200ff147b82 */ /* 0x000e240000000a00 */
[----:B0-----:R-:W-:Y:S02]  /*299f0*/  R2UR UR6, R20 ;  /* 0x00000000140672ca */ /* 0x001fe400000e0000 */
[----:B------:R-:W-:-:S13]  /*29a00*/  R2UR UR7, R21 ;  /* 0x00000000150772ca */ /* 0x000fda00000e0000 */
[----:B--2---:R-:W2:Y:S01]  /*29a10*/  LD.E R0, desc[UR6][R12.64+0x154] ;  /* 0x000154060c007980 */ /* 0x004ea2000c101900 */
[----:B------:R-:W-:Y:S01]  /*29a20*/  BSSY B0, `(.L_x_1742) ;  /* 0x00010bb000007945 */ /* 0x000fe20003800000 */
[----:B--2---:R-:W-:Y:S01]  /*29a30*/  ISETP.GE.AND P1, PT, R0, 0x1, PT ;  /* 0x000000010000780c */ /* 0x004fe20003f26270 */
[----:B------:R-:W-:-:S12]  /*29a40*/  VIADD R0, R7, -UR4 ;  /* 0x8000000407007c36 */ /* 0x000fd80008000000 */
[----:B------:R-:W-:Y:S05]  /*29a50*/  @!P1 BRA `(.L_x_1743) ;  /* 0x000000fc00b89947 */ /* 0x000fea0003800000 */
[----:B------:R-:W2:Y:S01]  /*29a60*/  LDL.64 R14, [R3+0x40] ;  /* 0x00004000030e7983 */ /* 0x000ea20000100a00 */
[C---:B------:R-:W-:Y:S02]  /*29a70*/  R2UR UR6, R20.reuse ;  /* 0x00000000140672ca */ /* 0x040fe400000e0000 */
[C---:B------:R-:W-:Y:S01]  /*29a80*/  R2UR UR7, R21.reuse ;  /* 0x00000000150772ca */ /* 0x040fe200000e0000 */
[----:B------:R0:W5:Y:S01]  /*29a90*/  LDL.64 R106, [R3+0x50] ;  /* 0x00005000036a7983 */ /* 0x0001620000100a00 */
[----:B------:R-:W-:Y:S02]  /*29aa0*/  R2UR UR4, R20 ;  /* 0x00000000140472ca */ /* 0x000fe400000e0000 */
[----:B------:R-:W-:-:S09]  /*29ab0*/  R2UR UR5, R21 ;  /* 0x00000000150572ca */ /* 0x000fd200000e0000 */
[----:B------:R-:W3:Y:S04]  /*29ac0*/  LD.E.U8 R12, desc[UR6][R12.64+0x170] ;  /* 0x000170060c0c7980 */ /* 0x000ee8000c101100 */
[----:B--2---:R-:W2:Y:S01]  /*29ad0*/  LD.E.64 R104, desc[UR4][R14.64+0x10] ;  /* 0x000010040e687980 */ /* 0x004ea2000c101b00 */
[----:B------:R-:W-:-:S03]  /*29ae0*/  SHF.R.S32.HI R33, RZ, 0x1f, R53 ;  /* 0x0000001fff217819 */ /* 0x000fc60000011435 */
[----:B------:R0:W5:Y:S04]  /*29af0*/  LD.E.64 R94, desc[UR4][R14.64+0x8] ;  /* 0x000008040e5e7980 */ /* 0x000168000c101b00 */
[----:B------:R0:W5:Y:S01]  /*29b00*/  LD.E.64 R26, desc[UR6][R14.64+0x18] ;  /* 0x000018060e1a7980 */ /* 0x000162000c101b00 */
[----:B---3--:R-:W-:Y:S01]  /*29b10*/  ISETP.NE.AND P1, PT, R12, RZ, PT ;  /* 0x000000ff0c00720c */ /* 0x008fe20003f25270 */
[-C--:B--2---:R-:W-:Y:S02]  /*29b20*/  IMAD R7, R105, R53.reuse, RZ ;  /* 0x0000003569077224 */ /* 0x084fe400078e02ff */
[----:B------:R-:W-:-:S04]  /*29b30*/  IMAD.WIDE.U32 R86, R104, R53, RZ ;  /* 0x0000003568567225 */ /* 0x000fc800078e00ff */
[----:B------:R-:W-:-:S04]  /*29b40*/  IMAD R7, R104, R33, R7 ;  /* 0x0000002168077224 */ /* 0x000fc800078e0207 */
[----:B------:R-:W-:Y:S02]  /*29b50*/  IMAD.IADD R85, R87, 0x1, R7 ;  /* 0x0000000157557824 */ /* 0x000fe400078e0207 */
[----:B0-----:R-:W-:Y:S05]  /*29b60*/  @!P1 BRA `(.L_x_1744) ;  /* 0x0000007800b09947 */ /* 0x001fea0003800000 */
[C---:B------:R-:W-:Y:S01]  /*29b70*/  R2UR UR6, R20.reuse ;  /* 0x00000000140672ca */ /* 0x040fe200000e0000 */
[----:B------:R0:W5:Y:S01]  /*29b80*/  LDL.64 R64, [R3+0x10] ;  /* 0x0000100003407983 */ /* 0x0001620000100a00 */
[C---:B------:R-:W-:Y:S02]  /*29b90*/  R2UR UR7, R21.reuse ;  /* 0x00000000150772ca */ /* 0x040fe400000e0000 */
[----:B------:R-:W-:Y:S02]  /*29ba0*/  R2UR UR4, R20 ;  /* 0x00000000140472ca */ /* 0x000fe400000e0000 */
[----:B------:R-:W-:-:S09]  /*29bb0*/  R2UR UR5, R21 ;  /* 0x00000000150572ca */ /* 0x000fd200000e0000 */
[----:B-----5:R-:W2:Y:S04]  /*29bc0*/  LD.E R12, desc[UR6][R106.64+0xc] ;  /* 0x00000c066a0c7980 */ /* 0x020ea8000c101900 */
[----:B------:R-:W3:Y:S04]  /*29bd0*/  LD.E R7, desc[UR4][R106.64+0x10] ;  /* 0x000010046a077980 */ /* 0x000ee8000c101900 */
[----:B------:R-:W4:Y:S04]  /*29be0*/  LD.E.64 R14, desc[UR4][R106.64+0x60] ;  /* 0x000060046a0e7980 */ /* 0x000f28000c101b00 */
[----:B------:R-:W4:Y:S01]  /*29bf0*/  LD.E.64 R30, desc[UR6][R106.64+0x80] ;  /* 0x000080066a1e7980 */ /* 0x000f22000c101b00 */
[----:B------:R-:W-:-:S02]  /*29c00*/  R2UR UR8, R20 ;  /* 0x00000000140872ca */ /* 0x000fc400000e0000 */
[C---:B------:R-:W-:Y:S02]  /*29c10*/  R2UR UR9, R21.reuse ;  /* 0x00000000150972ca */ /* 0x040fe400000e0000 */
[C---:B------:R-:W-:Y:S02]  /*29c20*/  R2UR UR10, R20.reuse ;  /* 0x00000000140a72ca */ /* 0x040fe400000e0000 */
[C---:B------:R-:W-:Y:S02]  /*29c30*/  R2UR UR11, R21.reuse ;  /* 0x00000000150b72ca */ /* 0x040fe400000e0000 */
[----:B------:R-:W-:Y:S02]  /*29c40*/  R2UR UR12, R20 ;  /* 0x00000000140c72ca */ /* 0x000fe400000e0000 */
[----:B------:R-:W-:Y:S01]  /*29c50*/  R2UR UR13, R21 ;  /* 0x00000000150d72ca */ /* 0x000fe200000e0000 */
[----:B------:R-:W-:Y:S01]  /*29c60*/  BSSY B2, `(.L_x_1745) ;  /* 0x0000059000027945 */ /* 0x000fe20003800000 */
[----:B------:R-:W-:-:S03]  /*29c70*/  CS2R R28, SRZ ;  /* 0x00000000001c7805 */ /* 0x000fc6000001ff00 */
[----:B------:R0:W5:Y:S01]  /*29c80*/  LD.E.64 R60, desc[UR8][R106.64+0x78] ;  /* 0x000078086a3c7980 */ /* 0x000162000c101b00 */
[----:B------:R-:W-:-:S03]  /*29c90*/  CS2R R74, SRZ ;  /* 0x00000000004a7805 */ /* 0x000fc6000001ff00 */
[----:B------:R0:W5:Y:S01]  /*29ca0*/  LD.E.64 R62, desc[UR10][R106.64+0x88] ;  /* 0x0000880a6a3e7980 */ /* 0x000162000c101b00 */
[----:B------:R-:W-:-:S03]  /*29cb0*/  CS2R R76, SRZ ;  /* 0x00000000004c7805 */ /* 0x000fc6000001ff00 */
[----:B------:R0:W5:Y:S01]  /*29cc0*/  LD.E.U8 R97, desc[UR12][R106.64+0x18] ;  /* 0x0000180c6a617980 */ /* 0x000162000c101100 */
        /* <DEDUP_REMOVED lines=9> */
[----:B------:R-:W-:Y:S01]  /*29d60*/  CS2R R104, SRZ ;  /* 0x0000000000687805 */ /* 0x000fe2000001ff00 */
[----:B--2---:R-:W-:Y:S01]  /*29d70*/  IMAD R12, R53, -0xa0, R12 ;  /* 0xffffff60350c7824 */ /* 0x004fe200078e020c */
[----:B---3--:R-:W-:-:S04]  /*29d80*/  LEA.HI R7, R7, R7, RZ, 0x1 ;  /* 0x0000000707077211 */ /* 0x008fc800078f08ff */
[----:B------:R-:W-:Y:S02]  /*29d90*/  VIMNMX R34, R12, 0xa0, PT ;  /* 0x000000a00c227848 */ /* 0x000fe40003fe0100 */
[----:B------:R-:W-:-:S04]  /*29da0*/  SHF.R.S32.HI R7, RZ, 0x1, R7 ;  /* 0x00000001ff077819 */ /* 0x000fc80000011407 */
[----:B------:R-:W-:Y:S01]  /*29db0*/  ISETP.GE.AND P1, PT, R7, R34, PT ;  /* 0x000000220700720c */ /* 0x000fe20003f26270 */
[-C--:B----4-:R-:W-:Y:S02]  /*29dc0*/  IMAD R13, R15, R53.reuse, RZ ;  /* 0x000000350f0d7224 */ /* 0x090fe400078e02ff */
[----:B------:R-:W-:Y:S02]  /*29dd0*/  IMAD R15, R31, R53, RZ ;  /* 0x000000351f0f7224 */ /* 0x000fe400078e02ff */
[-C--:B------:R-:W-:Y:S02]  /*29de0*/  IMAD R31, R14, R33.reuse, R13 ;  /* 0x000000210e1f7224 */ /* 0x080fe400078e020d */
[----:B------:R-:W-:Y:S01]  /*29df0*/  IMAD R33, R30, R33, R15 ;  /* 0x000000211e217224 */ /* 0x000fe200078e020f */
[----:B------:R0:W5:Y:S01]  /*29e00*/  LD.E.64 R12, desc[UR4][R106.64+0x58] ;  /* 0x000058046a0c7980 */ /* 0x000162000c101b00 */
[----:B------:R-:W-:-:S03]  /*29e10*/  IMAD.WIDE.U32 R70, R14, R53, RZ ;  /* 0x000000350e467225 */ /* 0x000fc600078e00ff */
[----:B------:R0:W5:Y:S01]  /*29e20*/  LD.E.64 R14, desc[UR6][R106.64+0x68] ;  /* 0x000068066a0e7980 */ /* 0x000162000c101b00 */
[----:B------:R-:W-:-:S04]  /*29e30*/  IMAD.WIDE.U32 R108, R30, R53, RZ ;  /* 0x000000351e6c7225 */ /* 0x000fc800078e00ff */
[----:B------:R-:W-:Y:S02]  /*29e40*/  IMAD.IADD R55, R71, 0x1, R31 ;  /* 0x0000000147377824 */ /* 0x000fe400078e021f */
[----:B------:R-:W-:Y:S02]  /*29e50*/  VIADD R7, R7, 0x80 ;  /* 0x0000008007077836 */ /* 0x000fe40000000000 */
[----:B------:R-:W-:Y:S01]  /*29e60*/  IMAD.IADD R93, R109, 0x1, R33 ;  /* 0x000000016d5d7824 */ /* 0x000fe200078e0221 */
[----:B0-----:R-:W-:Y:S06]  /*29e70*/  @P1 BRA `(.L_x_1746) ;  /* 0x0000000000dc1947 */ /* 0x001fec0003800000 */
[----:B-----5:R-:W-:Y:S02]  /*29e80*/  LOP3.LUT R30, R97, 0x1, RZ, 0xc0, !PT ;  /* 0x00000001611e7812 */ /* 0x020fe400078ec0ff */
[----:B------:R-:W-:Y:S02]  /*29e90*/  CS2R R102, SRZ ;  /* 0x0000000000667805 */ /* 0x000fe4000001ff00 */
[----:B------:R-:W-:Y:S02]  /*29ea0*/  IADD3 R32, P3, R62, R108, RZ ;  /* 0x0000006c3e207210 */ /* 0x000fe40007f7e0ff */
[----:B------:R-:W-:Y:S02]  /*29eb0*/  CS2R R104, SRZ ;  /* 0x0000000000687805 */ /* 0x000fe4000001ff00 */
[----:B------:R-:W-:Y:S02]  /*29ec0*/  ISETP.NE.U32.AND P1, PT, R30, 0x1, PT ;  /* 0x000000011e00780c */ /* 0x000fe40003f25070 */
[----:B------:R-:W-:Y:S01]  /*29ed0*/  IADD3 R30, P2, R14, R70, RZ ;  /* 0x000000460e1e7210 */ /* 0x000fe20007f5e0ff */
[----:B------:R-:W-:-:S04]  /*29ee0*/  IMAD.X R33, R63, 0x1, R93, P3 ;  /* 0x000000013f217824 */ /* 0x000fc800018e065d */
[----:B------:R-:W-:-:S06]  /*29ef0*/  IMAD.X R31, R15, 0x1, R55, P2 ;  /* 0x000000010f1f7824 */ /* 0x000fcc00010e0637 */
[C---:B------:R-:W-:Y:S02]  /*29f00*/  @!P1 R2UR UR4, R20.reuse ;  /* 0x00000000140492ca */ /* 0x040fe400000e0000 */
[C---:B------:R-:W-:Y:S02]  /*29f10*/  @!P1 R2UR UR5, R21.reuse ;  /* 0x00000000150592ca */ /* 0x040fe400000e0000 */
[----:B------:R-:W-:Y:S02]  /*29f20*/  @!P1 R2UR UR6, R20 ;  /* 0x00000000140692ca */ /* 0x000fe400000e0000 */
[----:B------:R-:W-:-:S09]  /*29f30*/  @!P1 R2UR UR7, R21 ;  /* 0x00000000150792ca */ /* 0x000fd200000e0000 */
[----:B------:R0:W5:Y:S04]  /*29f40*/  @!P1 LD.E.64 R102, desc[UR4][R30.64] ;  /* 0x000000041e669980 */ /* 0x000168000c101b00 */
[----:B------:R0:W5:Y:S01]  /*29f50*/  @!P1 LD.E.64 R104, desc[UR6][R32.64] ;  /* 0x0000000620689980 */ /* 0x000162000c101b00 */
[----:B------:R-:W-:Y:S02]  /*29f60*/  R2P PR, R97, 0x3e ;  /* 0x0000003e61007804 */ /* 0x000fe40000000000 */
[----:B------:R-:W-:Y:S02]  /*29f70*/  CS2R R90, SRZ ;  /* 0x00000000005a7805 */ /* 0x000fe4000001ff00 */
[----:B------:R-:W-:Y:S02]  /*29f80*/  CS2R R88, SRZ ;  /* 0x0000000000587805 */ /* 0x000fe4000001ff00 */
[----:B------:R-:W-:-:S02]  /*29f90*/  CS2R R80, SRZ ;  /* 0x0000000000507805 */ /* 0x000fc4000001ff00 */
[----:B------:R-:W-:Y:S02]  /*29fa0*/  CS2R R76, SRZ ;  /* 0x00000000004c7805 */ /* 0x000fe4000001ff00 */
[----:B------:R-:W-:Y:S02]  /*29fb0*/  CS2R R74, SRZ ;  /* 0x00000000004a7805 */ /* 0x000fe4000001ff00 */
[----:B------:R-:W-:Y:S02]  /*29fc0*/  CS2R R100, SRZ ;  /* 0x0000000000647805 */ /* 0x000fe4000001ff00 */
[C---:B------:R-:W-:Y:S02]  /*29fd0*/  @P1 R2UR UR4, R20.reuse ;  /* 0x00000000140412ca */ /* 0x040fe400000e0000 */
[----:B------:R-:W-:Y:S02]  /*29fe0*/  @P1 R2UR UR5, R21 ;  /* 0x00000000150512ca */ /* 0x000fe400000e0000 */
[----:B------:R-:W-:-:S02]  /*29ff0*/  @P2 R2UR UR8, R20 ;  /* 0x00000000140822ca */ /* 0x000fc400000e0000 */
[C---:B------:R-:W-:Y:S02]  /*2a000*/  @P2 R2UR UR9, R21.reuse ;  /* 0x00000000150922ca */ /* 0x040fe400000e0000 */
[C---:B------:R-:W-:Y:S02]  /*2a010*/  @P3 R2UR UR12, R20.reuse ;  /* 0x00000000140c32ca */ /* 0x040fe400000e0000 */
[C---:B------:R-:W-:Y:S02]  /*2a020*/  @P3 R2UR UR13, R21.reuse ;  /* 0x00000000150d32ca */ /* 0x040fe400000e0000 */
[----:B------:R-:W-:Y:S02]  /*2a030*/  @P4 R2UR UR16, R20 ;  /* 0x00000000141042ca */ /* 0x000fe400000e0000 */
[----:B------:R-:W-:Y:S02]  /*2a040*/  @P4 R2UR UR17, R21 ;  /* 0x00000000151142ca */ /* 0x000fe400000e0000 */
[----:B------:R-:W-:-:S02]  /*2a050*/  CS2R R98, SRZ ;  /* 0x0000000000627805 */ /* 0x000fc4000001ff00 */
[C---:B------:R-:W-:Y:S02]  /*2a060*/  @P5 R2UR UR20, R20.reuse ;  /* 0x00000000141452ca */ /* 0x040fe400000e0000 */
[----:B------:R-:W-:Y:S02]  /*2a070*/  CS2R R82, SRZ ;  /* 0x0000000000527805 */ /* 0x000fe4000001ff00 */
[----:B------:R-:W-:Y:S02]  /*2a080*/  @P5 R2UR UR21, R21 ;  /* 0x00000000151552ca */ /* 0x000fe400000e0000 */
[----:B------:R-:W-:Y:S02]  /*2a090*/  CS2R R78, SRZ ;  /* 0x00000000004e7805 */ /* 0x000fe4000001ff00 */
[----:B------:R-:W-:Y:S02]  /*2a0a0*/  @P1 R2UR UR6, R20 ;  /* 0x00000000140612ca */ /* 0x000fe400000e0000 */
[----:B------:R-:W-:-:S02]  /*2a0b0*/  CS2R R72, SRZ ;  /* 0x0000000000487805 */ /* 0x000fc4000001ff00 */
[C---:B------:R-:W-:Y:S01]  /*2a0c0*/  @P1 R2UR UR7, R21.reuse ;  /* 0x00000000150712ca */ /* 0x040fe200000e0000 */
[----:B------:R0:W5:Y:S01]  /*2a0d0*/  @P1 LD.E.64 R90, desc[UR4][R30.64+0x10] ;  /* 0x000010041e5a1980 */ /* 0x000162000c101b00 */
[C---:B------:R-:W-:Y:S02]  /*2a0e0*/  @P2 R2UR UR10, R20.reuse ;  /* 0x00000000140a22ca */ /* 0x040fe400000e0000 */
[C---:B------:R-:W-:Y:S01]  /*2a0f0*/  @P2 R2UR UR11, R21.reuse ;  /* 0x00000000150b22ca */ /* 0x040fe200000e0000 */
[----:B------:R0:W5:Y:S01]  /*2a100*/  @P2 LD.E.64 R88, desc[UR8][R30.64+0x20] ;  /* 0x000020081e582980 */ /* 0x000162000c101b00 */
[C---:B------:R-:W-:Y:S02]  /*2a110*/  @P3 R2UR UR14, R20.reuse ;  /* 0x00000000140e32ca */ /* 0x040fe400000e0000 */
[----:B------:R-:W-:Y:S01]  /*2a120*/  @P3 R2UR UR15, R21 ;  /* 0x00000000150f32ca */ /* 0x000fe200000e0000 */
[----:B------:R0:W5:Y:S01]  /*2a130*/  @P3 LD.E.64 R80, desc[UR12][R30.64+0x30] ;  /* 0x0000300c1e503980 */ /* 0x000162000c101b00 */
[----:B------:R-:W-:-:S02]  /*2a140*/  @P4 R2UR UR18, R20 ;  /* 0x00000000141242ca */ /* 0x000fc400000e0000 */
[C---:B------:R-:W-:Y:S01]  /*2a150*/  @P4 R2UR UR19, R21.reuse ;  /* 0x00000000151342ca */ /* 0x040fe200000e0000 */
[----:B------:R0:W5:Y:S01]  /*2a160*/  @P4 LD.E.64 R76, desc[UR16][R30.64+0x40] ;  /* 0x000040101e4c4980 */ /* 0x000162000c101b00 */
[----:B------:R-:W-:Y:S02]  /*2a170*/  @P5 R2UR UR22, R20 ;  /* 0x00000000141652ca */ /* 0x000fe400000e0000 */
[----:B------:R-:W-:Y:S01]  /*2a180*/  @P5 R2UR UR23, R21 ;  /* 0x00000000151752ca */ /* 0x000fe200000e0000 */
[----:B------:R0:W5:Y:S04]  /*2a190*/  @P5 LD.E.64 R74, desc[UR20][R30.64+0x50] ;  /* 0x000050141e4a5980 */ /* 0x000168000c101b00 */
[----:B------:R0:W5:Y:S04]  /*2a1a0*/  @P1 LD.E.64 R100, desc[UR6][R32.64+0x10] ;  /* 0x0000100620641980 */ /* 0x000168000c101b00 */
[----:B------:R0:W5:Y:S04]  /*2a1b0*/  @P2 LD.E.64 R98, desc[UR10][R32.64+0x20] ;  /* 0x0000200a20622980 */ /* 0x000168000c101b00 */
[----:B------:R0:W5:Y:S04]  /*2a1c0*/  @P3 LD.E.64 R82, desc[UR14][R32.64+0x30] ;  /* 0x0000300e20523980 */ /* 0x000168000c101b00 */
[----:B------:R0:W5:Y:S04]  /*2a1d0*/  @P4 LD.E.64 R78, desc[UR18][R32.64+0x40] ;  /* 0x00004012204e4980 */ /* 0x000168000c101b00 */
[----:B------:R0:W5:Y:S02]  /*2a1e0*/  @P5 LD.E.64 R72, desc[UR22][R32.64+0x50] ;  /* 0x0000501620485980 */ /* 0x000164000c101b00 */
.L_x_1746:
[----:B------:R-:W-:Y:S05]  /*2a1f0*/  BSYNC B2 ;  /* 0x0000000000027941 */ /* 0x000fea0003800000 */
.L_x_1745:
[----:B------:R-:W-:Y:S01]  /*2a200*/  ISETP.GE.AND P1, PT, R7, R34, PT ;  /* 0x000000220700720c */ /* 0x000fe20003f26270 */
[----:B------:R-:W-:Y:S01]  /*2a210*/  BSSY B2, `(.L_x_1747) ;  /* 0x0000044000027945 */ /* 0x000fe20003800000 */
[----:B0-----:R-:W-:Y:S02]  /*2a220*/  CS2R R32, SRZ ;  /* 0x0000000000207805 */ /* 0x001fe4000001ff00 */
        /* <DEDUP_REMOVED lines=10> */
[----:B------:R-:W-:Y:S06]  /*2a2d0*/  @P1 BRA `(.L_x_1748) ;  /* 0x0000000000dc1947 */ /* 0x000fec0003800000 */
[----:B-----5:R-:W-:Y:S02]  /*2a2e0*/  LOP3.LUT R7, R97, 0x1, RZ, 0xc0, !PT ;  /* 0x0000000161077812 */ /* 0x020fe400078ec0ff */
[----:B------:R-:W-:Y:S02]  /*2a2f0*/  CS2R R66, SRZ ;  /* 0x0000000000427805 */ /* 0x000fe4000001ff00 */
[----:B------:R-:W-:Y:S02]  /*2a300*/  IADD3 R70, P1, P2, R14, R12, R70 ;  /* 0x0000000c0e467210 */ /* 0x000fe40007a3e046 */
[----:B------:R-:W-:Y:S02]  /*2a310*/  CS2R R68, SRZ ;  /* 0x0000000000447805 */ /* 0x000fe4000001ff00 */
[----:B------:R-:W-:Y:S02]  /*2a320*/  ISETP.NE.U32.AND P5, PT, R7, 0x1, PT ;  /* 0x000000010700780c */ /* 0x000fe40003fa5070 */
[----:B------:R-:W-:-:S02]  /*2a330*/  IADD3 R108, P3, P4, R62, R60, R108 ;  /* 0x0000003c3e6c7210 */ /* 0x000fc40007c7e06c */
[----:B------:R-:W-:Y:S02]  /*2a340*/  IADD3.X R71, R15, R13, R55, P1, P2 ;  /* 0x0000000d0f477210 */ /* 0x000fe40000fe4437 */
[----:B------:R-:W-:-:S07]  /*2a350*/  IADD3.X R109, R63, R61, R93, P3, P4 ;  /* 0x0000003d3f6d7210 */ /* 0x000fce0001fe845d */
        /* <DEDUP_REMOVED lines=47> */
.L_x_1748:
[----:B------:R-:W-:Y:S05]  /*2a650*/  BSYNC B2 ;  /* 0x0000000000027941 */ /* 0x000fea0003800000 */
.L_x_1747:
[----:B------:R-:W-:Y:S01]  /*2a660*/  R2UR UR4, R20 ;  /* 0x00000000140472ca */ /* 0x000fe200000e0000 */
[----:B------:R1:W5:Y:S01]  /*2a670*/  LDL R7, [R0] ;  /* 0x0000000000077983 */ /* 0x0003620000100800 */
[----:B------:R-:W-:-:S03]  /*2a680*/  R2UR UR5, R21 ;  /* 0x00000000150572ca */ /* 0x000fc600000e0000 */
[----:B-----5:R1:W5:Y:S10]  /*2a690*/  LDL R12, [R0+0x4] ;  /* 0x00000400000c7983 */ /* 0x0203740000100800 */
[----:B------:R-:W2:Y:S01]  /*2a6a0*/  LD.E R13, desc[UR4][R64.64+0x1c] ;  /* 0x00001c04400d7980 */ /* 0x000ea2000c101900 */
[----:B------:R-:W-:Y:S01]  /*2a6b0*/  BSSY B2, `(.L_x_1749) ;  /* 0x0000005000027945 */ /* 0x000fe20003800000 */
[----:B--2---:R-:W-:-:S04]  /*2a6c0*/  LOP3.LUT R13, R13, 0x1, RZ, 0xfc, !PT ;  /* 0x000000010d0d7812 */ /* 0x004fc800078efcff */
[----:B------:R-:W-:-:S13]  /*2a6d0*/  ISETP.NE.AND P1, PT, R13, 0x3, PT ;  /* 0x000000030d00780c */ /* 0x000fda0003f25270 */
[----:B-1----:R-:W-:Y:S05]  /*2a6e0*/  @!P1 BRA `(.L_x_1750) ;  /* 0x0000000000049947 */ /* 0x002fea0003800000 */
[----:B------:R-:W-:Y:S01]  /*2a6f0*/  BPT.TRAP 0x1 ;  /* 0x000000040000795c */ /* 0x000fe20000300000 */
.L_x_1750:
[----:B------:R-:W-:Y:S05]  /*2a700*/  BSYNC B2 ;  /* 0x0000000000027941 */ /* 0x000fea0003800000 */
.L_x_1749:
[----:B------:R-:W-:Y:S02]  /*2a710*/  R2UR UR4, R20 ;  /* 0x00000000140472ca */ /* 0x000fe400000e0000 */
[----:B------:R-:W-:-:S13]  /*2a720*/  R2UR UR5, R21 ;  /* 0x00000000150572ca */ /* 0x000fda00000e0000 */
[----:B------:R-:W2:Y:S01]  /*2a730*/  LD.E.64 R64, desc[UR4][R64.64+0x8] ;  /* 0x0000080440407980 */ /* 0x000ea2000c101b00 */
[----:B-----5:R-:W-:Y:S01]  /*2a740*/  SHF.L.U32 R12, R12, 0x1f, RZ ;  /* 0x0000001f0c0c7819 */ /* 0x020fe200000006ff */
[----:B------:R-:W-:Y:S01]  /*2a750*/  BSSY B2, `(.L_x_1751) ;  /* 0x0000005000027945 */ /* 0x000fe20003800000 */
[----:B--2---:R-:W-:-:S05]  /*2a760*/  MOV R14, R64 ;  /* 0x00000040000e7202 */ /* 0x004fca0000000f00 */
[----:B------:R-:W-:-:S04]  /*2a770*/  IMAD R7, R7, 0x8, R14 ;  /* 0x0000000807077824 */ /* 0x000fc800078e020e */
[----:B------:R-:W1:Y:S02]  /*2a780*/  SYNCS.PHASECHK.TRANS64.TRYWAIT P1, [R7+URZ], R12 ;  /* 0x0000000c070075a7 */ /* 0x000e64000802017f */
[----:B-1----:R-:W-:Y:S05]  /*2a790*/  @!P1 BRA `(.L_x_1752) ;  /* 0x000000fc00ec9947 */ /* 0x002fea0003800000 */
.L_x_1857:
[----:B------:R-:W-:Y:S05]  /*2a7a0*/  BSYNC B2 ;  /* 0x0000000000027941 */ /* 0x000fea0003800000 */
.L_x_1751:
[----:B------:R-:W2:Y:S04]  /*2a7b0*/  LDL.64 R60, [R3+0x50] ;  /* 0x00005000033c7983 */ /* 0x000ea80000100a00 */
[----:B------:R-:W3:Y:S01]  /*2a7c0*/  LDL.64 R62, [R3+0x58] ;  /* 0x00005800033e7983 */ /* 0x000ee20000100a00 */
[C---:B------:R-:W-:Y:S02]  /*2a7d0*/  R2UR UR4, R20.reuse ;  /* 0x00000000140472ca */ /* 0x040fe400000e0000 */
[C---:B------:R-:W-:Y:S01]  /*2a7e0*/  R2UR UR5, R21.reuse ;  /* 0x00000000150572ca */ /* 0x040fe200000e0000 */
[----:B-1----:R-:W4:Y:S01]  /*2a7f0*/  LDL R7, [R0] ;  /* 0x0000000000077983 */ /* 0x002f220000100800 */
[----:B------:R-:W-:Y:S02]  /*2a800*/  R2UR UR6, R20 ;  /* 0x00000000140672ca */ /* 0x000fe400000e0000 */
[----:B------:R-:W-:Y:S01]  /*2a810*/  R2UR UR7, R21 ;  /* 0x00000000150772ca */ /* 0x000fe200000e0000 */
[----:B------:R1:W5:Y:S08]  /*2a820*/  LDL.64 R64, [R3+0x38] ;  /* 0x0000380003407983 */ /* 0x0003700000100a00 */
[----:B--2---:R-:W2:Y:S04]  /*2a830*/  LD.E R12, desc[UR4][R60.64+0x8] ;  /* 0x000008043c0c7980 */ /* 0x004ea8000c101900 */
[----:B------:R-:W4:Y:S04]  /*2a840*/  LD.E R106, desc[UR4][R60.64+0xc] ;  /* 0x00000c043c6a7980 */ /* 0x000f28000c101900 */
[----:B---3--:R-:W3:Y:S01]  /*2a850*/  LD.E.64 R62, desc[UR6][R62.64] ;  /* 0x000000063e3e7980 */ /* 0x008ee2000c101b00 */
[----:B------:R-:W-:Y:S01]  /*2a860*/  IMAD.MOV.U32 R93, RZ, RZ, 0x20 ;  /* 0x00000020ff5d7424 */ /* 0x000fe200078e00ff */
[----:B------:R-:W-:Y:S01]  /*2a870*/  BSSY B2, `(.L_x_1753) ;  /* 0x000037b000027945 */ /* 0x000fe20003800000 */
[----:B--2---:R-:W-:-:S04]  /*2a880*/  SHF.R.S32.HI R15, RZ, 0x1f, R12 ;  /* 0x0000001fff0f7819 */ /* 0x004fc8000001140c */
[----:B------:R-:W-:-:S04]  /*2a890*/  LEA.HI R13, R15, R12, RZ, 0x2 ;  /* 0x0000000c0f0d7211 */ /* 0x000fc800078f10ff */
[--C-:B------:R-:W-:Y:S02]  /*2a8a0*/  SHF.R.S32.HI R55, RZ, 0x2, R13.reuse ;  /* 0x00000002ff377819 */ /* 0x100fe4000001140d */
[----:B------:R-:W-:-:S04]  /*2a8b0*/  SHF.R.S32.HI R14, RZ, 0x1f, R13 ;  /* 0x0000001fff0e7819 */ /* 0x000fc8000001140d */
[----:B------:R-:W-:Y:S02]  /*2a8c0*/  LEA.HI R13, R14, R55, RZ, 0x2 ;  /* 0x000000370e0d7211 */ /* 0x000fe400078f10ff */
[----:B------:R-:W-:Y:S02]  /*2a8d0*/  LEA.HI R14, R12, R12, RZ, 0x1 ;  /* 0x0000000c0c0e7211 */ /* 0x000fe400078f08ff */
[----:B0-----:R-:W-:Y:S02]  /*2a8e0*/  LOP3.LUT R70, R13, 0xfffffffc, RZ, 0xc0, !PT ;  /* 0xfffffffc0d467812 */ /* 0x001fe400078ec0ff */
[----:B------:R-:W-:-:S03]  /*2a8f0*/  LOP3.LUT R13, R14, 0xffffffe, RZ, 0xc0, !PT ;  /* 0x0ffffffe0e0d7812 */ /* 0x000fc600078ec0ff */
[----:B------:R-:W-:Y:S01]  /*2a900*/  IMAD.IADD R70, R55, 0x1, -R70 ;  /* 0x0000000137467824 */ /* 0x000fe200078e0a46 */
[----:B------:R-:W-:Y:S01]  /*2a910*/  SHF.R.S32.HI R97, RZ, 0x1, R14 ;  /* 0x00000001ff617819 */ /* 0x000fe2000001140e */
[----:B------:R-:W-:Y:S01]  /*2a920*/  IMAD.IADD R13, R12, 0x1, -R13 ;  /* 0x000000010c0d7824 */ /* 0x000fe200078e0a0d */
[----:B------:R-:W-:Y:S01]  /*2a930*/  LEA.HI R15, R15, R12, RZ, 0x4 ;  /* 0x0000000c0f0f7211 */ /* 0x000fe200078f20ff */
[----:B------:R-:W-:Y:S01]  /*2a940*/  IMAD.SHL.U32 R12, R70, 0x80, RZ ;  /* 0x00000080460c7824 */ /* 0x000fe200078e00ff */
[----:B------:R-:W-:Y:S01]  /*2a950*/  LEA.HI R14, R14, R97, RZ, 0x1 ;  /* 0x000000610e0e7211 */ /* 0x000fe200078f08ff */
[----:B------:R-:W-:Y:S02]  /*2a960*/  IMAD.SHL.U32 R109, R13, 0x10, RZ ;  /* 0x000000100d6d7824 */ /* 0x000fe400078e00ff */
[----:B------:R-:W-:Y:S01]  /*2a970*/  IMAD.SHL.U32 R15, R15, 0x20, RZ ;  /* 0x000000200f0f7824 */ /* 0x000fe200078e00ff */
[----:B------:R-:W-:Y:S02]  /*2a980*/  LOP3.LUT R12, R12, 0x180, RZ, 0xc0, !PT ;  /* 0x000001800c0c7812 */ /* 0x000fe400078ec0ff */
[----:B------:R-:W-:-:S02]  /*2a990*/  LOP3.LUT R14, R14, 0x3fffffe, RZ, 0xc0, !PT ;  /* 0x03fffffe0e0e7812 */ /* 0x000fc400078ec0ff */
[----:B------:R-:W-:Y:S02]  /*2a9a0*/  LOP3.LUT R13, R12, 0x10, R109, 0xf8, !PT ;  /* 0x000000100c0d7812 */ /* 0x000fe400078ef86d */
[----:B------:R-:W-:Y:S01]  /*2a9b0*/  LOP3.LUT R15, R15, 0xfffffe00, RZ, 0xc0, !PT ;  /* 0xfffffe000f0f7812 */ /* 0x000fe200078ec0ff */
[----:B------:R-:W-:Y:S01]  /*2a9c0*/  IMAD.IADD R14, R97, 0x1, -R14 ;  /* 0x00000001610e7824 */ /* 0x000fe200078e0a0e */
[----:B------:R-:W-:-:S03]  /*2a9d0*/  SHF.R.U32.HI R12, RZ, 0x3, R12 ;  /* 0x00000003ff0c7819 */ /* 0x000fc6000001160c */
[----:B------:R-:W-:Y:S01]  /*2a9e0*/  IMAD R14, R14, 0x40, R15 ;  /* 0x000000400e0e7824 */ /* 0x000fe200078e020f */
[----:B------:R-:W-:Y:S01]  /*2a9f0*/  LOP3.LUT R13, R13, R12, RZ, 0x3c, !PT ;  /* 0x0000000c0d0d7212 */ /* 0x000fe200078e3cff */
[----:B----4-:R-:W-:Y:S02]  /*2aa00*/  IMAD R55, R7, 0x7800, RZ ;  /* 0x0000780007377824 */ /* 0x010fe400078e02ff */
[----:B------:R-:W-:Y:S02]  /*2aa10*/  IMAD R106, R53, -0xa0, R106 ;  /* 0xffffff60356a7824 */ /* 0x000fe400078e026a */
[----:B------:R-:W-:-:S03]  /*2aa20*/  IMAD.IADD R14, R14, 0x1, R13 ;  /* 0x000000010e0e7824 */ /* 0x000fc600078e020d */
[----:B------:R-:W-:Y:S02]  /*2aa30*/  VIMNMX R106, R106, 0xa0, PT ;  /* 0x000000a06a6a7848 */ /* 0x000fe40003fe0100 */
[----:B------:R-:W-:-:S04]  /*2aa40*/  IADD3 R7, P2, R55, R14, RZ ;  /* 0x0000000e37077210 */ /* 0x000fc80007f5e0ff */
[----:B------:R-:W-:Y:S02]  /*2aa50*/  LEA.HI.X.SX32 R55, R55, RZ, 0x1, P2 ;  /* 0x000000ff37377211 */ /* 0x000fe400010f0eff */
[----:B------:R-:W-:Y:S02]  /*2aa60*/  ISETP.GE.AND P2, PT, R97, R106, PT ;  /* 0x0000006a6100720c */ /* 0x000fe40003f46270 */
[----:B------:R-:W-:Y:S02]  /*2aa70*/  LOP3.LUT P1, RZ, R70, 0x2, RZ, 0xc0, !PT ;  /* 0x0000000246ff7812 */ /* 0x000fe4000782c0ff */
[----:B---3--:R-:W-:Y:S02]  /*2aa80*/  IADD3 R70, P3, R62, R7, RZ ;  /* 0x000000073e467210 */ /* 0x008fe40007f7e0ff */
[----:B------:R-:W-:Y:S02]  /*2aa90*/  SHF.R.S32.HI R111, RZ, 0x1f, R97 ;  /* 0x0000001fff6f7819 */ /* 0x000fe40000011461 */
[----:B------:R-:W-:Y:S01]  /*2aaa0*/  SHF.R.S32.HI R113, RZ, 0x1f, R109 ;  /* 0x0000001fff717819 */ /* 0x000fe2000001146d */
[----:B------:R-:W-:Y:S01]  /*2aab0*/  IMAD.X R71, R63, 0x1, R55, P3 ;  /* 0x000000013f477824 */ /* 0x000fe200018e0637 */
[----:B------:R-:W-:-:S03]  /*2aac0*/  SEL R93, R93, 0xffffffe0, !P1 ;  /* 0xffffffe05d5d7807 */ /* 0x000fc60004800000 */
[----:B-1----:R-:W-:Y:S05]  /*2aad0*/  @P2 BRA `(.L_x_1754) ;  /* 0x0000003400502947 */ /* 0x002fea0003800000 */
[----:B------:R-:W-:Y:S02]  /*2aae0*/  R2UR UR4, R20 ;  /* 0x00000000140472ca */ /* 0x000fe400000e0000 */
[----:B------:R-:W-:-:S13]  /*2aaf0*/  R2UR UR5, R21 ;  /* 0x00000000150572ca */ /* 0x000fda00000e0000 */
[----:B-----5:R-:W2:Y:S01]  /*2ab00*/  LD.E.U8 R108, desc[UR4][R64.64] ;  /* 0x00000004406c7980 */ /* 0x020ea2000c101100 */
[----:B------:R-:W-:Y:S01]  /*2ab10*/  IADD3 R12, P1, R109, R86, RZ ;  /* 0x000000566d0c7210 */ /* 0x000fe20007f3e0ff */
[----:B------:R-:W-:Y:S01]  /*2ab20*/  IMAD R15, R95, R97, RZ ;  /* 0x000000615f0f7224 */ /* 0x000fe200078e02ff */
[----:B------:R-:W-:Y:S03]  /*2ab30*/  BSSY B3, `(.L_x_1755) ;  /* 0x000008f000037945 */ /* 0x000fe60003800000 */
[----:B------:R-:W-:Y:S02]  /*2ab40*/  IMAD.X R13, R113, 0x1, R85, P1 ;  /* 0x00000001710d7824 */ /* 0x000fe400008e0655 */
[C---:B------:R-:W-:Y:S02]  /*2ab50*/  IMAD R15, R94.reuse, R111, R15 ;  /* 0x0000006f5e0f7224 */ /* 0x040fe400078e020f */
[----:B------:R-:W-:-:S03]  /*2ab60*/  IMAD.WIDE.U32 R12, R94, R97, R12 ;  /* 0x000000615e0c7225 */ /* 0x000fc600078e000c */
[----:B------:R-:W-:-:S04]  /*2ab70*/  IADD3 R106, P2, R26, R12, RZ ;  /* 0x0000000c1a6a7210 */ /* 0x000fc80007f5e0ff */
[----:B------:R-:W-:Y:S02]  /*2ab80*/  IADD3.X R107, R27, R13, R15, P2, !PT ;  /* 0x0000000d1b6b7210 */ /* 0x000fe400017fe40f */
[----:B--2---:R-:W-:-:S04]  /*2ab90*/  LOP3.LUT R14, R108, 0x1, RZ, 0xc0, !PT ;  /* 0x000000016c0e7812 */ /* 0x004fc800078ec0ff */
[----:B------:R-:W-:-:S13]  /*2aba0*/  ISETP.NE.U32.AND P1, PT, R14, 0x1, PT ;  /* 0x000000010e00780c */ /* 0x000fda0003f25070 */
[----:B------:R-:W-:Y:S05]  /*2abb0*/  @P1 BRA `(.L_x_1756) ;  /* 0x0000000800181947 */ /* 0x000fea0003800000 */
[----:B------:R-:W-:Y:S02]  /*2abc0*/  R2UR UR4, R20 ;  /* 0x00000000140472ca */ /* 0x000fe400000e0000 */
[----:B------:R-:W-:-:S13]  /*2abd0*/  R2UR UR5, R21 ;  /* 0x00000000150572ca */ /* 0x000fda00000e0000 */
[----:B------:R-:W2:Y:S01]  /*2abe0*/  LD.E.U8 R12, desc[UR4][R60.64+0x18] ;  /* 0x000018043c0c7980 */ /* 0x000ea2000c101100 */
[----:B------:R-:W-:Y:S01]  /*2abf0*/  BSSY B4, `(.L_x_1757) ;  /* 0x000007c000047945 */ /* 0x000fe20003800000 */
[----:B--2---:R-:W-:-:S04]  /*2ac00*/  LOP3.LUT R12, R12, 0x1, RZ, 0xc0, !PT ;  /* 0x000000010c0c7812 */ /* 0x004fc800078ec0ff */
[----:B------:R-:W-:Y:S02]  /*2ac10*/  ISETP.NE.U32.AND P1, PT, R12, 0x1, PT ;  /* 0x000000010c00780c */ /* 0x000fe40003f25070 */
[----:B------:R0:W5:Y:S11]  /*2ac20*/  LD.E.128 R12, desc[UR4][R70.64] ;  /* 0x00000004460c7980 */ /* 0x000176000c101d00 */
[----:B0-----:R-:W-:Y:S05]  /*2ac30*/  @P1 BRA `(.L_x_1758) ;  /* 0x0000000400dc1947 */ /* 0x001fea0003800000 */
[----:B-----5:R-:W-:Y:S01]  /*2ac40*/  IMAD.MOV.U32 R110, RZ, RZ, R15 ;  /* 0x000000ffff6e7224 */ /* 0x020fe200078e000f */
[----:B------:R-:W-:Y:S01]  /*2ac50*/  SHF.R.U32.HI R15, RZ, 0x8, R102 ;  /* 0x00000008ff0f7819 */ /* 0x000fe20000011666 */
[----:B------:R-:W-:Y:S01]  /*2ac60*/  IMAD.MOV.U32 R108, RZ, RZ, R14 ;  /* 0x000000ffff6c7224 */ /* 0x000fe200078e000e */
[----:B------:R-:W-:Y:S02]  /*2ac70*/  SHF.R.U32.HI R115, RZ, 0x8, R103 ;  /* 0x00000008ff737819 */ /* 0x000fe40000011667 */
[----:B------:R-:W-:Y:S02]  /*2ac80*/  LOP3.LUT R14, R102, 0xff, RZ, 0xc0, !PT ;  /* 0x000000ff660e7812 */ /* 0x000fe400078ec0ff */
[----:B------:R-:W-:Y:S02]  /*2ac90*/  LOP3.LUT R112, R103, 0xff, RZ, 0xc0, !PT ;  /* 0x000000ff67707812 */ /* 0x000fe400078ec0ff */
[----:B------:R-:W-:Y:S02]  /*2aca0*/  LOP3.LUT R15, R15, 0xff, RZ, 0xc0, !PT ;  /* 0x000000ff0f0f7812 */ /* 0x000fe400078ec0ff */
[----:B------:R-:W-:-:S02]  /*2acb0*/  LOP3.LUT R115, R115, 0xff, RZ, 0xc0, !PT ;  /* 0x000000ff73737812 */ /* 0x000fc400078ec0ff */
[----:B------:R-:W-:Y:S02]  /*2acc0*/  SHF.R.U32.HI R114, RZ, 0x8, R104 ;  /* 0x00000008ff727819 */ /* 0x000fe40000011668 */
[----:B------:R-:W-:Y:S02]  /*2acd0*/  PRMT R15, R15, 0x7604, R14 ;  /* 0x000076040f0f7816 */ /* 0x000fe4000000000e */
[----:B------:R-:W-:Y:S02]  /*2ace0*/  PRMT R112, R115, 0x7604, R112 ;  /* 0x0000760473707816 */ /* 0x000fe40000000070 */
[----:B------:R-:W-:Y:S02]  /*2acf0*/  LOP3.LUT R14, R104, 0xff, RZ, 0xc0, !PT ;  /* 0x000000ff680e7812 */ /* 0x000fe400078ec0ff */
[----:B------:R-:W-:Y:S02]  /*2ad00*/  LOP3.LUT R115, R114, 0xff, RZ, 0xc0, !PT ;  /* 0x000000ff72737812 */ /* 0x000fe400078ec0ff */
[----:B------:R-:W-:-:S02]  /*2ad10*/  SHF.R.U32.HI R119, RZ, 0x8, R105 ;  /* 0x00000008ff777819 */ /* 0x000fc40000011669 */
[----:B------:R-:W-:Y:S02]  /*2ad20*/  SHF.R.U32.HI R118, RZ, 0x10, R103 ;  /* 0x00000010ff767819 */ /* 0x000fe40000011667 */
[----:B------:R-:W-:Y:S02]  /*2ad30*/  PRMT R117, R115, 0x7604, R14 ;  /* 0x0000760473757816 */ /* 0x000fe4000000000e */
[----:B------:R-:W-:Y:S01]  /*2ad40*/  LOP3.LUT R116, R105, 0xff, RZ, 0xc0, !PT ;  /* 0x000000ff69747812 */ /* 0x000fe200078ec0ff */
[----:B------:R-:W-:Y:S01]  /*2ad50*/  IMAD.U32 R115, R118, 0x10000, RZ ;  /* 0x0001000076737824 */ /* 0x000fe200078e00ff */
[----:B------:R-:W-:Y:S02]  /*2ad60*/  LOP3.LUT R119, R119, 0xff, RZ, 0xc0, !PT ;  /* 0x000000ff77777812 */ /* 0x000fe400078ec0ff */
[----:B------:R-:W-:Y:S02]  /*2ad70*/  SHF.R.U32.HI R114, RZ, 0x10, R105 ;  /* 0x00000010ff727819 */ /* 0x000fe40000011669 */
[----:B------:R-:W-:-:S02]  /*2ad80*/  LOP3.LUT R117, R117, 0xff0000, R104, 0xf8, !PT ;  /* 0x00ff000075757812 */ /* 0x000fc400078ef868 */
[----:B------:R-:W-:Y:S02]  /*2ad90*/  LOP3.LUT R15, R15, 0xff0000, R102, 0xf8, !PT ;  /* 0x00ff00000f0f7812 */ /* 0x000fe400078ef866 */
[----:B------:R-:W-:Y:S01]  /*2ada0*/  PRMT R116, R119, 0x7604, R116 ;  /* 0x0000760477747816 */ /* 0x000fe20000000074 */
[----:B------:R-:W-:Y:S01]  /*2adb0*/  IMAD.U32 R119, R114, 0x10000, RZ ;  /* 0x0001000072777824 */ /* 0x000fe200078e00ff */
[----:B------:R-:W-:Y:S02]  /*2adc0*/  LOP3.LUT R115, R112, 0xff0000, R115, 0xf8, !PT ;  /* 0x00ff000070737812 */ /* 0x000fe400078ef873 */
[----:B------:R-:W-:Y:S02]  /*2add0*/  LOP3.LUT R117, R117, 0xff000000, R104, 0xf8, !PT ;  /* 0xff00000075757812 */ /* 0x000fe400078ef868 */
[----:B------:R-:W-:Y:S02]  /*2ade0*/  LOP3.LUT R112, R15, 0xff000000, R102, 0xf8, !PT ;  /* 0xff0000000f707812 */ /* 0x000fe400078ef866 */
[----:B------:R-:W-:-:S02]  /*2adf0*/  F2FP.F16.E4M3.UNPACK_B R14, R13 ;  /* 0x0000000dff0e723e */ /* 0x000fc400020006ff */
[----:B------:R-:W-:Y:S02]  /*2ae00*/  LOP3.LUT R119, R116, 0xff0000, R119, 0xf8, !PT ;  /* 0x00ff000074777812 */ /* 0x000fe400078ef877 */
[----:B------:R-:W-:Y:S01]  /*2ae10*/  LOP3.LUT R115, R115, 0xff000000, R103, 0xf8, !PT ;  /* 0xff00000073737812 */ /* 0x000fe200078ef867 */
[--C-:B------:R-:W-:Y:S01]  /*2ae20*/  HADD2.F32 R15, -RZ, R14.reuse.H0_H0 ;  /* 0x2000000eff0f7230 */ /* 0x100fe20000004100 */
[----:B------:R-:W-:Y:S01]  /*2ae30*/  F2FP.F16.E4M3.UNPACK_B R102, R117.H1 ;  /* 0x00000075ff66723e */ /* 0x000fe200030006ff */
[----:B------:R-:W-:Y:S01]  /*2ae40*/  HADD2.F32 R14, -RZ, R14.H1_H1 ;  /* 0x3000000eff0e7230 */ /* 0x000fe20000004100 */
[----:B------:R-:W-:Y:S02]  /*2ae50*/  F2FP.F16.E4M3.UNPACK_B R103, R112.H1 ;  /* 0x00000070ff67723e */ /* 0x000fe400030006ff */
[----:B------:R-:W-:Y:S01]  /*2ae60*/  LOP3.LUT R119, R119, 0xff000000, R105, 0xf8, !PT ;  /* 0xff00000077777812 */ /* 0x000fe200078ef869 */
[--C-:B------:R-:W-:Y:S01]  /*2ae70*/  HADD2.F32 R105, -RZ, R102.reuse.H0_H0 ;  /* 0x20000066ff697230 */ /* 0x100fe20000004100 */
[----:B------:R-:W-:Y:S01]  /*2ae80*/  F2FP.F16.E4M3.UNPACK_B R13, R13.H1 ;  /* 0x0000000dff0d723e */ /* 0x000fe200030006ff */
[----:B------:R-:W-:Y:S01]  /*2ae90*/  HADD2.F32 R104, -RZ, R103.H0_H0 ;  /* 0x20000067ff687230 */ /* 0x000fe20000004100 */
[----:B------:R-:W-:Y:S01]  /*2aea0*/  F2FP.F16.E4M3.UNPACK_B R117, R117 ;  /* 0x00000075ff75723e */ /* 0x000fe200020006ff */
[----:B------:R-:W-:-:S02]  /*2aeb0*/  HADD2.F32 R114, -RZ, R102.H1_H1 ;  /* 0x30000066ff727230 */ /* 0x000fc40000004100 */
[CC--:B------:R-:W-:Y:S01]  /*2aec0*/  FMUL.FTZ R116, R14.reuse, R105.reuse ;  /* 0x000000690e747220 */ /* 0x0c0fe20000410000 */
[----:B------:R-:W-:Y:S02]  /*2aed0*/  HADD2.F32 R102, -RZ, R13.H1_H1 ;  /* 0x3000000dff667230 */ /* 0x000fe40000004100 */
[-C--:B------:R-:W-:Y:S01]  /*2aee0*/  FMUL.FTZ R14, R14, R104.reuse ;  /* 0x000000680e0e7220 */ /* 0x080fe20000410000 */
[----:B------:R-:W-:Y:S02]  /*2aef0*/  HADD2.F32 R103, -RZ, R103.H1_H1 ;  /* 0x30000067ff677230 */ /* 0x000fe40000004100 */
[C---:B------:R-:W-:Y:S01]  /*2af00*/  FFMA.FTZ R116, R15.reuse, R104, -R116 ;  /* 0x000000680f747223 */ /* 0x040fe20000010874 */
[----:B------:R-:W-:Y:S02]  /*2af10*/  HADD2.F32 R13, -RZ, R13.H0_H0 ;  /* 0x2000000dff0d7230 */ /* 0x000fe40000004100 */
[----:B------:R-:W-:Y:S01]  /*2af20*/  FFMA.FTZ R121, R15, R105, R14 ;  /* 0x000000690f797223 */ /* 0x000fe2000001000e */
[C---:B------:R-:W-:Y:S01]  /*2af30*/  FMUL.FTZ R118, R102.reuse, R114 ;  /* 0x0000007266767220 */ /* 0x040fe20000410000 */
[----:B------:R-:W-:Y:S01]  /*2af40*/  FMUL.FTZ R123, R102, R103 ;  /* 0x00000067667b7220 */ /* 0x000fe20000410000 */
[----:B------:R-:W-:-:S02]  /*2af50*/  F2FP.F16.E4M3.UNPACK_B R14, R110 ;  /* 0x0000006eff0e723e */ /* 0x000fc400020006ff */
[----:B------:R-:W-:Y:S01]  /*2af60*/  F2FP.F16.E4M3.UNPACK_B R15, R119.H1 ;  /* 0x00000077ff0f723e */ /* 0x000fe200030006ff */
[C---:B------:R-:W-:Y:S01]  /*2af70*/  FFMA.FTZ R118, R13.reuse, R103, -R118 ;  /* 0x000000670d767223 */ /* 0x040fe20000010876 */
[----:B------:R-:W-:Y:S01]  /*2af80*/  F2FP.F16.E4M3.UNPACK_B R102, R115.H1 ;  /* 0x00000073ff66723e */ /* 0x000fe200030006ff */
[----:B------:R-:W-:Y:S01]  /*2af90*/  FFMA.FTZ R123, R13, R114, R123 ;  /* 0x000000720d7b7223 */ /* 0x000fe2000001007b */
[--C-:B------:R-:W-:Y:S01]  /*2afa0*/  HADD2.F32 R13, -RZ, R14.reuse.H0_H0 ;  /* 0x2000000eff0d7230 */ /* 0x100fe20000004100 */
[----:B------:R-:W-:Y:S01]  /*2afb0*/  F2FP.F16.E4M3.UNPACK_B R110, R110.H1 ;  /* 0x0000006eff6e723e */ /* 0x000fe200030006ff */
[----:B------:R-:W-:Y:S01]  /*2afc0*/  HADD2.F32 R14, -RZ, R14.H1_H1 ;  /* 0x3000000eff0e7230 */ /* 0x000fe20000004100 */
[----:B------:R-:W-:Y:S01]  /*2afd0*/  F2FP.F16.E4M3.UNPACK_B R119, R119 ;  /* 0x00000077ff77723e */ /* 0x000fe200020006ff */
[--C-:B------:R-:W-:Y:S01]  /*2afe0*/  HADD2.F32 R104, -RZ, R15.reuse.H0_H0 ;  /* 0x2000000fff687230 */ /* 0x100fe20000004100 */
[----:B------:R-:W-:Y:S01]  /*2aff0*/  F2FP.F16.E4M3.UNPACK_B R115, R115 ;  /* 0x00000073ff73723e */ /* 0x000fe200020006ff */
        /* <DEDUP_REMOVED lines=10> */
[----:B------:R-:W-:Y:S01]  /*2b0a0*/  F2FP.F16.E4M3.UNPACK_B R13, R108 ;  /* 0x0000006cff0d723e */ /* 0x000fe200020006ff */
[C---:B------:R-:W-:Y:S01]  /*2b0b0*/  FMUL.FTZ R14, R15.reuse, R102 ;  /* 0x000000660f0e7220 */ /* 0x040fe20000410000 */
[----:B------:R-:W-:Y:S01]  /*2b0c0*/  FMUL.FTZ R129, R15, R105 ;  /* 0x000000690f817220 */ /* 0x000fe20000410000 */
[----:B------:R-:W-:Y:S01]  /*2b0d0*/  F2FP.F16.E4M3.UNPACK_B R108, R108.H1 ;  /* 0x0000006cff6c723e */ /* 0x000fe200030006ff */
[----:B------:R-:W-:-:S02]  /*2b0e0*/  HADD2.F32 R103, -RZ, R119.H0_H0 ;  /* 0x20000077ff677230 */ /* 0x000fc40000004100 */
[C---:B------:R-:W-:Y:S01]  /*2b0f0*/  FFMA.FTZ R122, R110.reuse, R105, R14 ;  /* 0x000000696e7a7223 */ /* 0x040fe2000001000e */
[--C-:B------:R-:W-:Y:S02]  /*2b100*/  HADD2.F32 R14, -RZ, R13.reuse.H0_H0 ;  /* 0x2000000dff0e7230 */ /* 0x100fe40000004100 */
[----:B------:R-:W-:Y:S01]  /*2b110*/  FFMA.FTZ R129, R110, R102, -R129 ;  /* 0x000000666e817223 */ /* 0x000fe20000010881 */
[----:B------:R-:W-:Y:S01]  /*2b120*/  HADD2.F32 R13, -RZ, R13.H1_H1 ;  /* 0x3000000dff0d7230 */ /* 0x000fe20000004100 */
[----:B------:R-:W-:Y:S01]  /*2b130*/  F2FP.SATFINITE.E4M3.F32.PACK_AB_MERGE_C R118, R123, R118, RZ ;  /* 0x000000767b76723e */ /* 0x000fe200048070ff */
[----:B------:R-:W-:Y:S02]  /*2b140*/  HADD2.F32 R102, -RZ, R115.H0_H0 ;  /* 0x20000073ff667230 */ /* 0x000fe40000004100 */
[----:B------:R-:W-:Y:S02]  /*2b150*/  HADD2.F32 R119, -RZ, R119.H1_H1 ;  /* 0x30000077ff777230 */ /* 0x000fe40000004100 */
[----:B------:R-:W-:Y:S01]  /*2b160*/  FMUL.FTZ R105, R13, R103 ;  /* 0x000000670d697220 */ /* 0x000fe20000410000 */
[----:B------:R-:W-:-:S02]  /*2b170*/  HADD2.F32 R15, -RZ, R108.H1_H1 ;  /* 0x3000006cff0f7230 */ /* 0x000fc40000004100 */
[-C--:B------:R-:W-:Y:S01]  /*2b180*/  FMUL.FTZ R104, R13, R102.reuse ;  /* 0x000000660d687220 */ /* 0x080fe20000410000 */
[----:B------:R-:W-:Y:S02]  /*2b190*/  HADD2.F32 R115, -RZ, R115.H1_H1 ;  /* 0x30000073ff737230 */ /* 0x000fe40000004100 */
[C---:B------:R-:W-:Y:S01]  /*2b1a0*/  FFMA.FTZ R110, R14.reuse, R102, -R105 ;  /* 0x000000660e6e7223 */ /* 0x040fe20000010869 */
[----:B------:R-:W-:Y:S02]  /*2b1b0*/  HADD2.F32 R108, -RZ, R108.H0_H0 ;  /* 0x2000006cff6c7230 */ /* 0x000fe40000004100 */
[C---:B------:R-:W-:Y:S01]  /*2b1c0*/  FMUL.FTZ R13, R15.reuse, R119 ;  /* 0x000000770f0d7220 */ /* 0x040fe20000410000 */
[----:B------:R-:W-:Y:S01]  /*2b1d0*/  FFMA.FTZ R125, R14, R103, R104 ;  /* 0x000000670e7d7223 */ /* 0x000fe20000010068 */
[-C--:B------:R-:W-:Y:S01]  /*2b1e0*/  FMUL.FTZ R102, R15, R115.reuse ;  /* 0x000000730f667220 */ /* 0x080fe20000410000 */
[----:B------:R-:W-:Y:S02]  /*2b1f0*/  HADD2.F32 R103, -RZ, R117.H1_H1 ;  /* 0x30000075ff677230 */ /* 0x000fe40000004100 */
[C---:B------:R-:W-:Y:S01]  /*2b200*/  FFMA.FTZ R115, R108.reuse, R115, -R13 ;  /* 0x000000736c737223 */ /* 0x040fe2000001080d */
[-C--:B------:R-:W-:Y:S01]  /*2b210*/  F2FP.F16.E4M3.UNPACK_B R13, R12.reuse.H1 ;  /* 0x0000000cff0d723e */ /* 0x080fe200030006ff */
[----:B------:R-:W-:Y:S01]  /*2b220*/  FFMA.FTZ R114, R108, R119, R102 ;  /* 0x000000776c727223 */ /* 0x000fe20000010066 */
[----:B------:R-:W-:Y:S01]  /*2b230*/  F2FP.F16.E4M3.UNPACK_B R12, R12 ;  /* 0x0000000cff0c723e */ /* 0x000fe200020006ff */
[----:B------:R-:W-:Y:S01]  /*2b240*/  HADD2.F32 R102, -RZ, R112.H1_H1 ;  /* 0x30000070ff667230 */ /* 0x000fe20000004100 */
[----:B------:R-:W-:Y:S01]  /*2b250*/  F2FP.SATFINITE.E4M3.F32.PACK_AB_MERGE_C R122, R122, R129, RZ ;  /* 0x000000817a7a723e */ /* 0x000fe200048070ff */
[--C-:B------:R-:W-:Y:S01]  /*2b260*/  HADD2.F32 R15, -RZ, R13.reuse.H1_H1 ;  /* 0x3000000dff0f7230 */ /* 0x100fe20000004100 */
[----:B------:R-:W-:Y:S01]  /*2b270*/  F2FP.SATFINITE.E4M3.F32.PACK_AB_MERGE_C R114, R114, R115, RZ ;  /* 0x000000737272723e */ /* 0x000fe200048070ff */
[----:B------:R-:W-:Y:S01]  /*2b280*/  HADD2.F32 R14, -RZ, R13.H0_H0 ;  /* 0x2000000dff0e7230 */ /* 0x000fe20000004100 */
[----:B------:R-:W-:Y:S01]  /*2b290*/  F2FP.SATFINITE.E4M3.F32.PACK_AB_MERGE_C R127, R127, R120, R122 ;  /* 0x000000787f7f723e */ /* 0x000fe2000480707a */
        /* <DEDUP_REMOVED lines=10> */
[----:B------:R-:W-:Y:S01]  /*2b340*/  F2FP.SATFINITE.E4M3.F32.PACK_AB_MERGE_C R13, R121, R116, R118 ;  /* 0x00000074790d723e */ /* 0x000fe20004807076 */
[C---:B------:R-:W-:Y:S01]  /*2b350*/  FFMA.FTZ R15, R12.reuse, R112, -R15 ;  /* 0x000000700c0f7223 */ /* 0x040fe2000001080f */
[----:B------:R-:W-:Y:S01]  /*2b360*/  F2FP.SATFINITE.E4M3.F32.PACK_AB_MERGE_C R14, R125, R110, R114 ;  /* 0x0000006e7d0e723e */ /* 0x000fe20004807072 */
[----:B------:R-:W-:Y:S01]  /*2b370*/  FFMA.FTZ R104, R12, R117, R104 ;  /* 0x000000750c687223 */ /* 0x000fe20000010068 */
[----:B------:R-:W-:-:S04]  /*2b380*/  F2FP.SATFINITE.E4M3.F32.PACK_AB_MERGE_C R105, R108, R105, RZ ;  /* 0x000000696c69723e */ /* 0x000fc800048070ff */
[----:B------:R-:W-:Y:S01]  /*2b390*/  F2FP.SATFINITE.E4M3.F32.PACK_AB_MERGE_C R12, R104, R15, R105 ;  /* 0x0000000f680c723e */ /* 0x000fe20004807069 */
[----:B------:R-:W-:-:S07]  /*2b3a0*/  IMAD.MOV.U32 R15, RZ, RZ, R127 ;  /* 0x000000ffff0f7224 */ /* 0x000fce00078e007f */
.L_x_1758:
[----:B------:R-:W-:Y:S05]  /*2b3b0*/  BSYNC B4 ;  /* 0x0000000000047941 */ /* 0x000fea0003800000 */
.L_x_1757:
[C---:B------:R-:W-:Y:S02]  /*2b3c0*/  R2UR UR4, R20.reuse ;  /* 0x00000000140472ca */ /* 0x040fe400000e0000 */
[C---:B------:R-:W-:Y:S02]  /*2b3d0*/  R2UR UR5, R21.reuse ;  /* 0x00000000150572ca */ /* 0x040fe400000e0000 */
[----:B------:R-:W-:Y:S02]  /*2b3e0*/  R2UR UR6, R20 ;  /* 0x00000000140672ca */ /* 0x000fe400000e0000 */
[----:B------:R-:W-:-:S09]  /*2b3f0*/  R2UR UR7, R21 ;  /* 0x00000000150772ca */ /* 0x000fd200000e0000 */
[----:B-----5:R0:W-:Y:S04]  /*2b400*/  ST.E.128 desc[UR4][R106.64], R12 ;  /* 0x0000000c6a007985 */ /* 0x0201e8000c101d04 */
[----:B------:R0:W5:Y:S02]  /*2b410*/  LD.E.U8 R108, desc[UR6][R64.64] ;  /* 0x00000006406c7980 */ /* 0x000164000c101100 */
.L_x_1756:
[----:B------:R-:W-:Y:S05]  /*2b420*/  BSYNC B3 ;  /* 0x0000000000037941 */ /* 0x000fea0003800000 */
.L_x_1755:
[----:B-----5:R-:W-:Y:S01]  /*2b430*/  LOP3.LUT P1, RZ, R108, 0x2, RZ, 0xc0, !PT ;  /* 0x000000026cff7812 */ /* 0x020fe2000782c0ff */
[----:B------:R-:W-:-:S12]  /*2b440*/  BSSY B3, `(.L_x_1759) ;  /* 0x000008e000037945 */ /* 0x000fd80003800000 */
[----:B------:R-:W-:Y:S05]  /*2b450*/  @!P1 BRA `(.L_x_1760) ;  /* 0x0000000800309947 */ /* 0x000fea0003800000 */
[----:B------:R-:W-:Y:S02]  /*2b460*/  R2UR UR4, R20 ;  /* 0x00000000140472ca */ /* 0x000fe400000e0000 */
[----:B------:R-:W-:-:S13]  /*2b470*/  R2UR UR5, R21 ;  /* 0x00000000150572ca */ /* 0x000fda00000e0000 */
[----:B0-----:R-:W2:Y:S01]  /*2b480*/  LD.E.U8 R14, desc[UR4][R60.64+0x18] ;  /* 0x000018043c0e7980 */ /* 0x001ea2000c101100 */
[--C-:B------:R-:W-:Y:S02]  /*2b490*/  SHF.R.S32.HI R13, RZ, 0x1f, R93.reuse ;  /* 0x0000001fff0d7819 */ /* 0x100fe4000001145d */
[----:B------:R-:W-:-:S04]  /*2b4a0*/  IADD3 R12, P2, P3, R62, R7, R93 ;  /* 0x000000073e0c7210 */ /* 0x000fc80007b5e05d */
[----:B------:R-:W-:Y:S01]  /*2b4b0*/  IADD3.X R13, R63, R55, R13, P2, P3 ;  /* 0x000000373f0d7210 */ /* 0x000fe200017e640d */
[----:B------:R-:W-:Y:S01]  /*2b4c0*/  BSSY B4, `(.L_x_1761) ;  /* 0x000007f000047945 */ /* 0x000fe20003800000 */
[----:B--2---:R-:W-:-:S04]  /*2b4d0*/  LOP3.LUT P1, RZ, R14, 0x2, RZ, 0xc0, !PT ;  /* 0x000000020eff7812 */ /* 0x004fc8000782c0ff */
[----:B------:R-:W5:Y:S09]  /*2b4e0*/  LD.E.128 R12, desc[UR4][R12.64] ;  /* 0x000000040c0c7980 */ /* 0x000f72000c101d00 */
[----:B------:R-:W-:Y:S05]  /*2b4f0*/  @!P1 BRA `(.L_x_1762) ;  /* 0x0000000400ec9947 */ /* 0x000fea0003800000 */
[----:B-----5:R-:W-:Y:S01]  /*2b500*/  IMAD.MOV.U32 R102, RZ, RZ, R14 ;  /* 0x000000ffff667224 */ /* 0x020fe200078e000e */
[----:B------:R-:W-:Y:S01]  /*2b510*/  SHF.R.U32.HI R104, RZ, 0x8, R91 ;  /* 0x00000008ff687819 */ /* 0x000fe2000001165b */
[----:B------:R-:W-:Y:S01]  /*2b520*/  IMAD.MOV.U32 R103, RZ, RZ, R15 ;  /* 0x000000ffff677224 */ /* 0x000fe200078e000f */
[----:B------:R-:W-:Y:S02]  /*2b530*/  SHF.R.U32.HI R14, RZ, 0x8, R90 ;  /* 0x00000008ff0e7819 */ /* 0x000fe4000001165a */
[----:B------:R-:W-:Y:S02]  /*2b540*/  LOP3.LUT R105, R91, 0xff, RZ, 0xc0, !PT ;  /* 0x000000ff5b697812 */ /* 0x000fe400078ec0ff */
[----:B------:R-:W-:Y:S02]  /*2b550*/  SHF.R.U32.HI R108, RZ, 0x8, R100 ;  /* 0x00000008ff6c7819 */ /* 0x000fe40000011664 */
[----:B------:R-:W-:Y:S02]  /*2b560*/  LOP3.LUT R104, R104, 0xff, RZ, 0xc0, !PT ;  /* 0x000000ff68687812 */ /* 0x000fe400078ec0ff */
[----:B------:R-:W-:-:S02]  /*2b570*/  LOP3.LUT R15, R90, 0xff, RZ, 0xc0, !PT ;  /* 0x000000ff5a0f7812 */ /* 0x000fc400078ec0ff */
[----:B------:R-:W-:Y:S02]  /*2b580*/  LOP3.LUT R14, R14, 0xff, RZ, 0xc0, !PT ;  /* 0x000000ff0e0e7812 */ /* 0x000fe400078ec0ff */
[----:B------:R-:W-:Y:S02]  /*2b590*/  LOP3.LUT R115, R100, 0xff, RZ, 0xc0, !PT ;  /* 0x000000ff64737812 */ /* 0x000fe400078ec0ff */
[----:B------:R-:W-:Y:S02]  /*2b5a0*/  SHF.R.U32.HI R110, RZ, 0x8, R101 ;  /* 0x00000008ff6e7819 */ /* 0x000fe40000011665 */
[----:B------:R-:W-:Y:S02]  /*2b5b0*/  LOP3.LUT R108, R108, 0xff, RZ, 0xc0, !PT ;  /* 0x000000ff6c6c7812 */ /* 0x000fe400078ec0ff */
[----:B------:R-:W-:Y:S02]  /*2b5c0*/  PRMT R105, R104, 0x7604, R105 ;  /* 0x0000760468697816 */ /* 0x000fe40000000069 */
[----:B------:R-:W-:-:S02]  /*2b5d0*/  PRMT R15, R14, 0x7604, R15 ;  /* 0x000076040e0f7816 */ /* 0x000fc4000000000f */
[----:B------:R-:W-:Y:S02]  /*2b5e0*/  SHF.R.U32.HI R104, RZ, 0x10, R100 ;  /* 0x00000010ff687819 */ /* 0x000fe40000011664 */
[----:B------:R-:W-:Y:S02]  /*2b5f0*/  SHF.R.U32.HI R14, RZ, 0x10, R90 ;  /* 0x00000010ff0e7819 */ /* 0x000fe4000001165a */
[----:B------:R-:W-:Y:S02]  /*2b600*/  LOP3.LUT R117, R101, 0xff, RZ, 0xc0, !PT ;  /* 0x000000ff65757812 */ /* 0x000fe400078ec0ff */
[----:B------:R-:W-:Y:S02]  /*2b610*/  LOP3.LUT R110, R110, 0xff, RZ, 0xc0, !PT ;  /* 0x000000ff6e6e7812 */ /* 0x000fe400078ec0ff */
[----:B------:R-:W-:Y:S02]  /*2b620*/  PRMT R115, R108, 0x7604, R115 ;  /* 0x000076046c737816 */ /* 0x000fe40000000073 */
[----:B------:R-:W-:-:S02]  /*2b630*/  SHF.R.U32.HI R112, RZ, 0x10, R91 ;  /* 0x00000010ff707819 */ /* 0x000fc4000001165b */
[----:B------:R-:W-:Y:S02]  /*2b640*/  LOP3.LUT R108, R104, 0xff, RZ, 0xc0, !PT ;  /* 0x000000ff686c7812 */ /* 0x000fe400078ec0ff */
[----:B------:R-:W-:Y:S02]  /*2b650*/  LOP3.LUT R14, R14, 0xff, RZ, 0xc0, !PT ;  /* 0x000000ff0e0e7812 */ /* 0x000fe400078ec0ff */
[----:B------:R-:W-:Y:S02]  /*2b660*/  PRMT R117, R110, 0x7604, R117 ;  /* 0x000076046e757816 */ /* 0x000fe40000000075 */
[----:B------:R-:W-:Y:S02]  /*2b670*/  SHF.R.U32.HI R110, RZ, 0x10, R101 ;  /* 0x00000010ff6e7819 */ /* 0x000fe40000011665 */
[----:B------:R-:W-:Y:S02]  /*2b680*/  LOP3.LUT R104, R112, 0xff, RZ, 0xc0, !PT ;  /* 0x000000ff70687812 */ /* 0x000fe400078ec0ff */
[----:B------:R-:W-:-:S02]  /*2b690*/  PRMT R115, R108, 0x7054, R115 ;  /* 0x000070546c737816 */ /* 0x000fc40000000073 */
[----:B------:R-:W-:Y:S02]  /*2b6a0*/  PRMT R15, R14, 0x7054, R15 ;  /* 0x000070540e0f7816 */ /* 0x000fe4000000000f */
[----:B------:R-:W-:Y:S02]  /*2b6b0*/  LOP3.LUT R110, R110, 0xff, RZ, 0xc0, !PT ;  /* 0x000000ff6e6e7812 */ /* 0x000fe400078ec0ff */
[----:B------:R-:W-:Y:S02]  /*2b6c0*/  PRMT R105, R104, 0x7054, R105 ;  /* 0x0000705468697816 */ /* 0x000fe40000000069 */
[----:B------:R-:W-:Y:S02]  /*2b6d0*/  LOP3.LUT R115, R115, 0xff000000, R100, 0xf8, !PT ;  /* 0xff00000073737812 */ /* 0x000fe400078ef864 */
[----:B------:R-:W-:Y:S02]  /*2b6e0*/  LOP3.LUT R104, R15, 0xff000000, R90, 0xf8, !PT ;  /* 0xff0000000f687812 */ /* 0x000fe400078ef85a */
[----:B------:R-:W-:-:S02]  /*2b6f0*/  F2FP.F16.E4M3.UNPACK_B R14, R13 ;  /* 0x0000000dff0e723e */ /* 0x000fc400020006ff */
[----:B------:R-:W-:Y:S02]  /*2b700*/  PRMT R117, R110, 0x7054, R117 ;  /* 0x000070546e757816 */ /* 0x000fe40000000075 */
        /* <DEDUP_REMOVED lines=35> */
[--C-:B------:R-:W-:Y:S02]  /*2b940*/  HADD2.F32 R15, -RZ, R103.reuse.H1_H1 ;  /* 0x30000067ff0f7230 */ /* 0x100fe40000004100 */
[-C--:B------:R-:W-:Y:S01]  /*2b950*/  FMUL.FTZ R101, R14, R91.reuse ;  /* 0x0000005b0e657220 */ /* 0x080fe20000410000 */
[----:B------:R-:W-:Y:S02]  /*2b960*/  HADD2.F32 R90, -RZ, R90.H1_H1 ;  /* 0x3000005aff5a7230 */ /* 0x000fe40000004100 */
[C---:B------:R-:W-:Y:S01]  /*2b970*/  FFMA.FTZ R116, R13.reuse, R91, -R114 ;  /* 0x0000005b0d747223 */ /* 0x040fe20000010872 */
[----:B------:R-:W-:Y:S02]  /*2b980*/  HADD2.F32 R103, -RZ, R103.H0_H0 ;  /* 0x20000067ff677230 */ /* 0x000fe40000004100 */
[----:B------:R-:W-:Y:S01]  /*2b990*/  FFMA.FTZ R123, R13, R100, R101 ;  /* 0x000000640d7b7223 */ /* 0x000fe20000010065 */
[C---:B------:R-:W-:Y:S01]  /*2b9a0*/  FMUL.FTZ R14, R15.reuse, R108 ;  /* 0x0000006c0f0e7220 */ /* 0x040fe20000410000 */
[----:B------:R-:W-:Y:S01]  /*2b9b0*/  F2FP.F16.E4M3.UNPACK_B R13, R102 ;  /* 0x00000066ff0d723e */ /* 0x000fe200020006ff */
[----:B------:R-:W-:Y:S01]  /*2b9c0*/  FMUL.FTZ R15, R15, R90 ;  /* 0x0000005a0f0f7220 */ /* 0x000fe20000410000 */
[----:B------:R-:W-:Y:S01]  /*2b9d0*/  F2FP.F16.E4M3.UNPACK_B R102, R102.H1 ;  /* 0x00000066ff66723e */ /* 0x000fe200030006ff */
[----:B------:R-:W-:Y:S01]  /*2b9e0*/  FFMA.FTZ R118, R103, R90, -R14 ;  /* 0x0000005a67767223 */ /* 0x000fe2000001080e */
[----:B------:R-:W-:-:S02]  /*2b9f0*/  HADD2.F32 R91, -RZ, R117.H0_H0 ;  /* 0x20000075ff5b7230 */ /* 0x000fc40000004100 */
[----:B------:R-:W-:Y:S01]  /*2ba00*/  FFMA.FTZ R125, R103, R108, R15 ;  /* 0x0000006c677d7223 */ /* 0x000fe2000001000f */
[--C-:B------:R-:W-:Y:S01]  /*2ba10*/  HADD2.F32 R14, -RZ, R13.reuse.H0_H0 ;  /* 0x2000000dff0e7230 */ /* 0x100fe20000004100 */
[----:B------:R-:W-:Y:S01]  /*2ba20*/  F2FP.SATFINITE.E4M3.F32.PACK_AB_MERGE_C R112, R121, R112, RZ ;  /* 0x000000707970723e */ /* 0x000fe200048070ff */
[----:B------:R-:W-:Y:S02]  /*2ba30*/  HADD2.F32 R13, -RZ, R13.H1_H1 ;  /* 0x3000000dff0d7230 */ /* 0x000fe40000004100 */
[----:B------:R-:W-:Y:S01]  /*2ba40*/  HADD2.F32 R90, -RZ, R105.H0_H0 ;  /* 0x20000069ff5a7230 */ /* 0x000fe20000004100 */
[----:B------:R-:W-:Y:S01]  /*2ba50*/  F2FP.SATFINITE.E4M3.F32.PACK_AB_MERGE_C R118, R125, R118, RZ ;  /* 0x000000767d76723e */ /* 0x000fe200048070ff */
        /* <DEDUP_REMOVED lines=16> */
[----:B------:R-:W-:Y:S01]  /*2bb60*/  F2FP.SATFINITE.E4M3.F32.PACK_AB_MERGE_C R123, R123, R116, R118 ;  /* 0x000000747b7b723e */ /* 0x000fe20004807076 */
[--C-:B------:R-:W-:Y:S01]  /*2bb70*/  HADD2.F32 R15, -RZ, R13.reuse.H1_H1 ;  /* 0x3000000dff0f7230 */ /* 0x100fe20000004100 */
[----:B------:R-:W-:Y:S01]  /*2bb80*/  F2FP.SATFINITE.E4M3.F32.PACK_AB_MERGE_C R105, R114, R105, RZ ;  /* 0x000000697269723e */ /* 0x000fe200048070ff */
[----:B------:R-:W-:-:S02]  /*2bb90*/  HADD2.F32 R14, -RZ, R13.H0_H0 ;  /* 0x2000000dff0e7230 */ /* 0x000fc40000004100 */
        /* <DEDUP_REMOVED lines=11> */
[----:B------:R-:W-:Y:S01]  /*2bc50*/  FFMA.FTZ R15, R12, R104, -R15 ;  /* 0x000000680c0f7223 */ /* 0x000fe2000001080f */
[----:B------:R-:W-:Y:S01]  /*2bc60*/  F2FP.SATFINITE.E4M3.F32.PACK_AB_MERGE_C R14, R108, R103, R105 ;  /* 0x000000676c0e723e */ /* 0x000fe20004807069 */
[----:B------:R-:W-:Y:S01]  /*2bc70*/  FFMA.FTZ R100, R12, R115, R100 ;  /* 0x000000730c647223 */ /* 0x000fe20000010064 */
[----:B------:R-:W-:-:S04]  /*2bc80*/  F2FP.SATFINITE.E4M3.F32.PACK_AB_MERGE_C R101, R102, R101, RZ ;  /* 0x000000656665723e */ /* 0x000fc800048070ff */
[----:B------:R-:W-:Y:S01]  /*2bc90*/  F2FP.SATFINITE.E4M3.F32.PACK_AB_MERGE_C R12, R100, R15, R101 ;  /* 0x0000000f640c723e */ /* 0x000fe20004807065 */
[----:B------:R-:W-:-:S07]  /*2bca0*/  IMAD.MOV.U32 R15, RZ, RZ, R123 ;  /* 0x000000ffff0f7224 */ /* 0x000fce00078e007b */
.L_x_1762:
[----:B------:R-:W-:Y:S05]  /*2bcb0*/  BSYNC B4 ;  /* 0x0000000000047941 */ /* 0x000fea0003800000 */
.L_x_1761:
[C---:B------:R-:W-:Y:S02]  /*2bcc0*/  R2UR UR4, R20.reuse ;  /* 0x00000000140472ca */ /* 0x040fe400000e0000 */
[C---:B------:R-:W-:Y:S02]  /*2bcd0*/  R2UR UR5, R21.reuse ;  /* 0x00000000150572ca */ /* 0x040fe400000e0000 */
[----:B------:R-:W-:Y:S02]  /*2bce0*/  R2UR UR6, R20 ;  /* 0x00000000140672ca */ /* 0x000fe400000e0000 */
[----:B------:R-:W-:-:S09]  /*2bcf0*/  R2UR UR7, R21 ;  /* 0x00000000150772ca */ /* 0x000fd200000e0000 */
[----:B-----5:R1:W-:Y:S04]  /*2bd00*/  ST.E.128 desc[UR4][R106.64+0x20], R12 ;  /* 0x0000200c6a007985 */ /* 0x0203e8000c101d04 */
[----:B------:R1:W5:Y:S02]  /*2bd10*/  LD.E.U8 R108, desc[UR6][R64.64] ;  /* 0x00000006406c7980 */ /* 0x000364000c101100 */
.L_x_1760:
[----:B------:R-:W-:Y:S05]  /*2bd20*/  BSYNC B3 ;  /* 0x0000000000037941 */ /* 0x000fea0003800000 */
.L_x_1759:
[----:B-----5:R-:W-:Y:S01]  /*2bd30*/  LOP3.LUT P1, RZ, R108, 0x4, RZ, 0xc0, !PT ;  /* 0x000000046cff7812 */ /* 0x020fe2000782c0ff */
[----:B------:R-:W-:-:S12]  /*2bd40*/  BSSY B3, `(.L_x_1763) ;  /* 0x0000087000037945 */ /* 0x000fd80003800000 */
[----:B------:R-:W-:Y:S05]  /*2bd50*/  @!P1 BRA `(.L_x_1764) ;  /* 0x0000000800149947 */ /* 0x000fea0003800000 */
[----:B------:R-:W-:Y:S02]  /*2bd60*/  R2UR UR4, R20 ;  /* 0x00000000140472ca */ /* 0x000fe400000e0000 */
[----:B------:R-:W-:-:S13]  /*2bd70*/  R2UR UR5, R21 ;  /* 0x00000000150572ca */ /* 0x000fda00000e0000 */
[----:B01----:R-:W2:Y:S01]  /*2bd80*/  LD.E.U8 R12, desc[UR4][R60.64+0x18] ;  /* 0x000018043c0c7980 */ /* 0x003ea2000c101100 */
[----:B------:R-:W-:Y:S01]  /*2bd90*/  BSSY B4, `(.L_x_1765) ;  /* 0x000007b000047945 */ /* 0x000fe20003800000 */
[----:B--2---:R-:W-:Y:S02]  /*2bda0*/  LOP3.LUT P1, RZ, R12, 0x4, RZ, 0xc0, !PT ;  /* 0x000000040cff7812 */ /* 0x004fe4000782c0ff */
[----:B------:R0:W5:Y:S11]  /*2bdb0*/  LD.E.128 R12, desc[UR4][R70.64+0x2800] ;  /* 0x00280004460c7980 */ /* 0x000176000c101d00 */
[----:B0-----:R-:W-:Y:S05]  /*2bdc0*/  @!P1 BRA `(.L_x_1766) ;  /* 0x0000000400dc9947 */ /* 0x001fea0003800000 */
[----:B------:R-:W-:Y:S01]  /*2bdd0*/  SHF.R.U32.HI R101, RZ, 0x8, R89 ;  /* 0x00000008ff657819 */ /* 0x000fe20000011659 */
[----:B-----5:R-:W-:Y:S01]  /*2bde0*/  IMAD.MOV.U32 R91, RZ, RZ, R15 ;  /* 0x000000ffff5b7224 */ /* 0x020fe200078e000f */
[----:B------:R-:W-:Y:S01]  /*2bdf0*/  SHF.R.U32.HI R15, RZ, 0x8, R88 ;  /* 0x00000008ff0f7819 */ /* 0x000fe20000011658 */
[----:B------:R-:W-:Y:S01]  /*2be00*/  IMAD.MOV.U32 R90, RZ, RZ, R14 ;  /* 0x000000ffff5a7224 */ /* 0x000fe200078e000e */
[----:B------:R-:W-:Y:S02]  /*2be10*/  LOP3.LUT R100, R89, 0xff, RZ, 0xc0, !PT ;  /* 0x000000ff59647812 */ /* 0x000fe400078ec0ff */
[----:B------:R-:W-:Y:S02]  /*2be20*/  LOP3.LUT R101, R101, 0xff, RZ, 0xc0, !PT ;  /* 0x000000ff65657812 */ /* 0x000fe400078ec0ff */
[----:B------:R-:W-:Y:S02]  /*2be30*/  LOP3.LUT R14, R88, 0xff, RZ, 0xc0, !PT ;  /* 0x000000ff580e7812 */ /* 0x000fe400078ec0ff */
[----:B------:R-:W-:-:S02]  /*2be40*/  LOP3.LUT R15, R15, 0xff, RZ, 0xc0, !PT ;  /* 0x000000ff0f0f7812 */ /* 0x000fc400078ec0ff */
[----:B------:R-:W-:Y:S02]  /*2be50*/  PRMT R100, R101, 0x7604, R100 ;  /* 0x0000760465647816 */ /* 0x000fe40000000064 */
[----:B------:R-:W-:Y:S02]  /*2be60*/  SHF.R.U32.HI R101, RZ, 0x8, R98 ;  /* 0x00000008ff657819 */ /* 0x000fe40000011662 */
        /* <DEDUP_REMOVED lines=109> */
.L_x_1766:
[----:B------:R-:W-:Y:S05]  /*2c540*/  BSYNC B4 ;  /* 0x0000000000047941 */ /* 0x000fea0003800000 */
.L_x_1765:
[C---:B------:R-:W-:Y:S02]  /*2c550*/  R2UR UR4, R20.reuse ;  /* 0x00000000140472ca */ /* 0x040fe400000e0000 */
[C---:B------:R-:W-:Y:S02]  /*2c560*/  R2UR UR5, R21.reuse ;  /* 0x00000000150572ca */ /* 0x040fe400000e0000 */
[----:B------:R-:W-:Y:S02]  /*2c570*/  R2UR UR6, R20 ;  /* 0x00000000140672ca */ /* 0x000fe400000e0000 */
[----:B------:R-:W-:-:S09]  /*2c580*/  R2UR UR7, R21 ;  /* 0x00000000150772ca */ /* 0x000fd200000e0000 */
[----:B-----5:R2:W-:Y:S04]  /*2c590*/  ST.E.128 desc[UR4][R106.64+0x40], R12 ;  /* 0x0000400c6a007985 */ /* 0x0205e8000c101d04 */
[----:B------:R2:W5:Y:S02]  /*2c5a0*/  LD.E.U8 R108, desc[UR6][R64.64] ;  /* 0x00000006406c7980 */ /* 0x000564000c101100 */
.L_x_1764:
[----:B------:R-:W-:Y:S05]  /*2c5b0*/  BSYNC B3 ;  /* 0x0000000000037941 */ /* 0x000fea0003800000 */
.L_x_1763:
[----:B-----5:R-:W-:Y:S01]  /*2c5c0*/  LOP3.LUT P1, RZ, R108, 0x8, RZ, 0xc0, !PT ;  /* 0x000000086cff7812 */ /* 0x020fe2000782c0ff */
[----:B------:R-:W-:-:S12]  /*2c5d0*/  BSSY B3, `(.L_x_1767) ;  /* 0x000008f000037945 */ /* 0x000fd80003800000 */
[----:B------:R-:W-:Y:S05]  /*2c5e0*/  @!P1 BRA `(.L_x_1768) ;  /* 0x0000000800349947 */ /* 0x000fea0003800000 */
[----:B------:R-:W-:Y:S02]  /*2c5f0*/  R2UR UR4, R20 ;  /* 0x00000000140472ca */ /* 0x000fe400000e0000 */
[----:B------:R-:W-:-:S13]  /*2c600*/  R2UR UR5, R21 ;  /* 0x00000000150572ca */ /* 0x000fda00000e0000 */
[----:B012---:R-:W2:Y:S01]  /*2c610*/  LD.E.U8 R14, desc[UR4][R60.64+0x18] ;  /* 0x000018043c0e7980 */ /* 0x007ea2000c101100 */
[----:B------:R-:W-:-:S05]  /*2c620*/  VIADD R12, R93, 0x2800 ;  /* 0x000028005d0c7836 */ /* 0x000fca0000000000 */
        /* <DEDUP_REMOVED lines=130> */
.L_x_1770:
[----:B------:R-:W-:Y:S05]  /*2ce50*/  BSYNC B4 ;  /* 0x0000000000047941 */ /* 0x000fea0003800000 */
.L_x_1769:
[C---:B------:R-:W-:Y:S02]  /*2ce60*/  R2UR UR4, R20.reuse ;  /* 0x00000000140472ca */ /* 0x040fe400000e0000 */
[C---:B------:R-:W-:Y:S02]  /*2ce70*/  R2UR UR5, R21.reuse ;  /* 0x00000000150572ca */ /* 0x040fe400000e0000 */
[----:B------:R-:W-:Y:S02]  /*2ce80*/  R2UR UR6, R20 ;  /* 0x00000000140672ca */ /* 0x000fe400000e0000 */
[----:B------:R-:W-:-:S09]  /*2ce90*/  R2UR UR7, R21 ;  /* 0x00000000150772ca */ /* 0x000fd200000e0000 */
[----:B-----5:R3:W-:Y:S04]  /*2cea0*/  ST.E.128 desc[UR4][R106.64+0x60], R12 ;  /* 0x0000600c6a007985 */ /* 0x0207e8000c101d04 */
[----:B------:R3:W5:Y:S02]  /*2ceb0*/  LD.E.U8 R108, desc[UR6][R64.64] ;  /* 0x00000006406c7980 */ /* 0x000764000c101100 */
.L_x_1768:
[----:B------:R-:W-:Y:S05]  /*2cec0*/  BSYNC B3 ;  /* 0x0000000000037941 */ /* 0x000fea0003800000 */
.L_x_1767:
[----:B-----5:R-:W-:Y:S01]  /*2ced0*/  LOP3.LUT P1, RZ, R108, 0x10, RZ, 0xc0, !PT ;  /* 0x000000106cff7812 */ /* 0x020fe2000782c0ff */
[----:B------:R-:W-:-:S12]  /*2cee0*/  BSSY B3, `(.L_x_1771) ;  /* 0x0000087000037945 */ /* 0x000fd80003800000 */
[----:B------:R-:W-:Y:S05]  /*2cef0*/  @!P1 BRA `(.L_x_1772) ;  /* 0x0000000800149947 */ /* 0x000fea0003800000 */
[----:B------:R-:W-:Y:S02]  /*2cf00*/  R2UR UR4, R20 ;  /* 0x00000000140472ca */ /* 0x000fe400000e0000 */
[----:B------:R-:W-:-:S13]  /*2cf10*/  R2UR UR5, R21 ;  /* 0x00000000150572ca */ /* 0x000fda00000e0000 */
[----:B0123--:R-:W2:Y:S01]  /*2cf20*/  LD.E.U8 R12, desc[UR4][R60.64+0x18] ;  /* 0x000018043c0c7980 */ /* 0x00fea2000c101100 */
        /* <DEDUP_REMOVED lines=123> */
.L_x_1774:
[----:B------:R-:W-:Y:S05]  /*2d6e0*/  BSYNC B4 ;  /* 0x0000000000047941 */ /* 0x000fea0003800000 */
.L_x_1773:
[C---:B------:R-:W-:Y:S02]  /*2d6f0*/  R2UR UR4, R20.reuse ;  /* 0x00000000140472ca */ /* 0x040fe400000e0000 */
[C---:B------:R-:W-:Y:S02]  /*2d700*/  R2UR UR5, R21.reuse ;  /* 0x00000000150572ca */ /* 0x040fe400000e0000 */
[----:B------:R-:W-:Y:S02]  /*2d710*/  R2UR UR6, R20 ;  /* 0x00000000140672ca */ /* 0x000fe400000e0000 */
[----:B------:R-:W-:-:S09]  /*2d720*/  R2UR UR7, R21 ;  /* 0x00000000150772ca */ /* 0x000fd200000e0000 */
[----:B-----5:R4:W-:Y:S04]  /*2d730*/  ST.E.128 desc[UR4][R106.64+0x80], R12 ;  /* 0x0000800c6a007985 */ /* 0x0209e8000c101d04 */
[----:B------:R4:W5:Y:S02]  /*2d740*/  LD.E.U8 R108, desc[UR6][R64.64] ;  /* 0x00000006406c7980 */ /* 0x000964000c101100 */
.L_x_1772:
[----:B------:R-:W-:Y:S05]  /*2d750*/  BSYNC B3 ;  /* 0x0000000000037941 */ /* 0x000fea0003800000 */
.L_x_1771:
[----:B-----5:R-:W-:-:S13]  /*2d760*/  LOP3.LUT P1, RZ, R108, 0x20, RZ, 0xc0, !PT ;  /* 0x000000206cff7812 */ /* 0x020fda000782c0ff */
[----:B------:R-:W-:Y:S05]  /*2d770*/  @!P1 BRA `(.L_x_1754) ;  /* 0x0000000800289947 */ /* 0x000fea0003800000 */
[----:B------:R-:W-:Y:S02]  /*2d780*/  R2UR UR4, R20 ;  /* 0x00000000140472ca */ /* 0x000fe400000e0000 */
[----:B------:R-:W-:-:S13]  /*2d790*/  R2UR UR5, R21 ;  /* 0x00000000150572ca */ /* 0x000fda00000e0000 */
[----:B------:R-:W2:Y:S02]  /*2d7a0*/  LD.E.U8 R76, desc[UR4][R60.64+0x18] ;  /* 0x000018043c4c7980 */ /* 0x000ea4000c101100 */
[----:B01234-:R-:W-:-:S05]  /*2d7b0*/  VIADD R12, R93, 0x5000 ;  /* 0x000050005d0c7836 */ /* 0x01ffca0000000000 */
[--C-:B------:R-:W-:Y:S02]  /*2d7c0*/  SHF.R.S32.HI R13, RZ, 0x1f, R12.reuse ;  /* 0x0000001fff0d7819 */ /* 0x100fe4000001140c */
[----:B------:R-:W-:-:S04]  /*2d7d0*/  IADD3 R12, P1, P2, R62, R7, R12 ;  /* 0x000000073e0c7210 */ /* 0x000fc80007a3e00c */
[----:B------:R-:W-:Y:S01]  /*2d7e0*/  IADD3.X R13, R63, R55, R13, P1, P2 ;  /* 0x000000373f0d7210 */ /* 0x000fe20000fe440d */
[----:B------:R-:W-:Y:S05]  /*2d7f0*/  BSSY B3, `(.L_x_1775) ;  /* 0x000007f000037945 */ /* 0x000fea0003800000 */
[----:B------:R-:W5:Y:S01]  /*2d800*/  LD.E.128 R12, desc[UR4][R12.64] ;  /* 0x000000040c0c7980 */ /* 0x000f62000c101d00 */
[----:B------:R-:W-:-:S13]  /*2d810*/  LOP3.LUT P1, RZ, R76, 0x20, RZ, 0xc0, !PT ;  /* 0x000000204cff7812 */ /* 0x000fda000782c0ff */
[----:B------:R-:W-:Y:S05]  /*2d820*/  @!P1 BRA `(.L_x_1776) ;  /* 0x0000000400ec9947 */ /* 0x000fea0003800000 */
[----:B-----5:R-:W-:Y:S01]  /*2d830*/  IMAD.MOV.U32 R76, RZ, RZ, R14 ;  /* 0x000000ffff4c7224 */ /* 0x020fe200078e000e */
[----:B------:R-:W-:Y:S01]  /*2d840*/  SHF.R.U32.HI R14, RZ, 0x8, R74 ;  /* 0x00000008ff0e7819 */ /* 0x000fe2000001164a */
[----:B------:R-:W-:Y:S01]  /*2d850*/  IMAD.MOV.U32 R77, RZ, RZ, R15 ;  /* 0x000000ffff4d7224 */ /* 0x000fe200078e000f */
[----:B------:R-:W-:Y:S02]  /*2d860*/  SHF.R.U32.HI R78, RZ, 0x8, R75 ;  /* 0x00000008ff4e7819 */ /* 0x000fe4000001164b */
[----:B------:R-:W-:Y:S02]  /*2d870*/  SHF.R.U32.HI R82, RZ, 0x8, R73 ;  /* 0x00000008ff527819 */ /* 0x000fe40000011649 */
[----:B------:R-:W-:Y:S02]  /*2d880*/  LOP3.LUT R15, R74, 0xff, RZ, 0xc0, !PT ;  /* 0x000000ff4a0f7812 */ /* 0x000fe400078ec0ff */
[----:B------:R-:W-:Y:S02]  /*2d890*/  LOP3.LUT R79, R75, 0xff, RZ, 0xc0, !PT ;  /* 0x000000ff4b4f7812 */ /* 0x000fe400078ec0ff */
[----:B------:R-:W-:-:S02]  /*2d8a0*/  SHF.R.U32.HI R80, RZ, 0x8, R72 ;  /* 0x00000008ff507819 */ /* 0x000fc40000011648 */
        /* <DEDUP_REMOVED lines=8> */
[----:B------:R-:W-:Y:S02]  /*2d930*/  SHF.R.U32.HI R14, RZ, 0x10, R74 ;  /* 0x00000010ff0e7819 */ /* 0x000fe4000001164a */
[----:B------:R-:W-:Y:S02]  /*2d940*/  SHF.R.U32.HI R78, RZ, 0x10, R72 ;  /* 0x00000010ff4e7819 */ /* 0x000fe40000011648 */
[----:B------:R-:W-:Y:S02]  /*2d950*/  PRMT R83, R82, 0x7604, R83 ;  /* 0x0000760452537816 */ /* 0x000fe40000000053 */
[----:B------:R-:W-:-:S02]  /*2d960*/  PRMT R81, R80, 0x7604, R81 ;  /* 0x0000760450517816 */ /* 0x000fc40000000051 */
[----:B------:R-:W-:Y:S02]  /*2d970*/  SHF.R.U32.HI R82, RZ, 0x10, R73 ;  /* 0x00000010ff527819 */ /* 0x000fe40000011649 */
[----:B------:R-:W-:Y:S02]  /*2d980*/  LOP3.LUT R14, R14, 0xff, RZ, 0xc0, !PT ;  /* 0x000000ff0e0e7812 */ /* 0x000fe400078ec0ff */
[----:B------:R-:W-:Y:S02]  /*2d990*/  LOP3.LUT R80, R78, 0xff, RZ, 0xc0, !PT ;  /* 0x000000ff4e507812 */ /* 0x000fe400078ec0ff */
[----:B------:R-:W-:Y:S02]  /*2d9a0*/  LOP3.LUT R82, R82, 0xff, RZ, 0xc0, !PT ;  /* 0x000000ff52527812 */ /* 0x000fe400078ec0ff */
[----:B------:R-:W-:Y:S02]  /*2d9b0*/  SHF.R.U32.HI R88, RZ, 0x10, R75 ;  /* 0x00000010ff587819 */ /* 0x000fe4000001164b */
[----:B------:R-:W-:-:S02]  /*2d9c0*/  PRMT R15, R14, 0x7054, R15 ;  /* 0x000070540e0f7816 */ /* 0x000fc4000000000f */
[----:B------:R-:W-:Y:S02]  /*2d9d0*/  PRMT R81, R80, 0x7054, R81 ;  /* 0x0000705450517816 */ /* 0x000fe40000000051 */
[----:B------:R-:W-:Y:S02]  /*2d9e0*/  PRMT R83, R82, 0x7054, R83 ;  /* 0x0000705452537816 */ /* 0x000fe40000000053 */
[----:B------:R-:W-:Y:S02]  /*2d9f0*/  LOP3.LUT R78, R88, 0xff, RZ, 0xc0, !PT ;  /* 0x000000ff584e7812 */ /* 0x000fe400078ec0ff */
[----:B------:R-:W-:Y:S02]  /*2da00*/  LOP3.LUT R74, R15, 0xff000000, R74, 0xf8, !PT ;  /* 0xff0000000f4a7812 */ /* 0x000fe400078ef84a */
[----:B------:R-:W-:Y:S02]  /*2da10*/  LOP3.LUT R81, R81, 0xff000000, R72, 0xf8, !PT ;  /* 0xff00000051517812 */ /* 0x000fe400078ef848 */
[----:B------:R-:W-:-:S02]  /*2da20*/  F2FP.F16.E4M3.UNPACK_B R14, R13 ;  /* 0x0000000dff0e723e */ /* 0x000fc400020006ff */
[----:B------:R-:W-:Y:S02]  /*2da30*/  LOP3.LUT R83, R83, 0xff000000, R73, 0xf8, !PT ;  /* 0xff00000053537812 */ /* 0x000fe400078ef849 */
[----:B------:R-:W-:Y:S01]  /*2da40*/  PRMT R79, R78, 0x7054, R79 ;  /* 0x000070544e4f7816 */ /* 0x000fe2000000004f */
[--C-:B------:R-:W-:Y:S01]  /*2da50*/  HADD2.F32 R15, -RZ, R14.reuse.H0_H0 ;  /* 0x2000000eff0f7230 */ /* 0x100fe20000004100 */
[----:B------:R-:W-:Y:S01]  /*2da60*/  F2FP.F16.E4M3.UNPACK_B R72, R81.H1 ;  /* 0x00000051ff48723e */ /* 0x000fe200030006ff */
[----:B------:R-:W-:Y:S01]  /*2da70*/  HADD2.F32 R14, -RZ, R14.H1_H1 ;  /* 0x3000000eff0e7230 */ /* 0x000fe20000004100 */
[----:B------:R-:W-:Y:S02]  /*2da80*/  F2FP.F16.E4M3.UNPACK_B R73, R74.H1 ;  /* 0x0000004aff49723e */ /* 0x000fe400030006ff */
[----:B------:R-:W-:Y:S01]  /*2da90*/  F2FP.F16.E4M3.UNPACK_B R13, R13.H1 ;  /* 0x0000000dff0d723e */ /* 0x000fe200030006ff */
[--C-:B------:R-:W-:Y:S01]  /*2daa0*/  HADD2.F32 R78, -RZ, R72.reuse.H0_H0 ;  /* 0x20000048ff4e7230 */ /* 0x100fe20000004100 */
[----:B------:R-:W-:Y:S01]  /*2dab0*/  LOP3.LUT R79, R79, 0xff000000, R75, 0xf8, !PT ;  /* 0xff0000004f4f7812 */ /* 0x000fe200078ef84b */
[----:B------:R-:W-:Y:S01]  /*2dac0*/  HADD2.F32 R80, -RZ, R72.H1_H1 ;  /* 0x30000048ff507230 */ /* 0x000fe20000004100 */
[----:B------:R-:W-:Y:S01]  /*2dad0*/  F2FP.F16.E4M3.UNPACK_B R81, R81 ;  /* 0x00000051ff51723e */ /* 0x000fe200020006ff */
[----:B------:R-:W-:-:S02]  /*2dae0*/  HADD2.F32 R75, -RZ, R73.H0_H0 ;  /* 0x20000049ff4b7230 */ /* 0x000fc40000004100 */
[C---:B------:R-:W-:Y:S01]  /*2daf0*/  FMUL.FTZ R82, R14.reuse, R78 ;  /* 0x0000004e0e527220 */ /* 0x040fe20000410000 */
[----:B------:R-:W-:Y:S01]  /*2db00*/  HADD2.F32 R72, -RZ, R13.H1_H1 ;  /* 0x3000000dff487230 */ /* 0x000fe20000004100 */
[----:B------:R-:W-:Y:S01]  /*2db10*/  F2FP.F16.E4M3.UNPACK_B R74, R74 ;  /* 0x0000004aff4a723e */ /* 0x000fe200020006ff */
[----:B------:R-:W-:Y:S02]  /*2db20*/  HADD2.F32 R73, -RZ, R73.H1_H1 ;  /* 0x30000049ff497230 */ /* 0x000fe40000004100 */
[-C--:B------:R-:W-:Y:S01]  /*2db30*/  FMUL.FTZ R89, R14, R75.reuse ;  /* 0x0000004b0e597220 */ /* 0x080fe20000410000 */
[----:B------:R-:W-:Y:S02]  /*2db40*/  HADD2.F32 R13, -RZ, R13.H0_H0 ;  /* 0x2000000dff0d7230 */ /* 0x000fe40000004100 */
[C---:B------:R-:W-:Y:S01]  /*2db50*/  FMUL.FTZ R14, R72.reuse, R80 ;  /* 0x00000050480e7220 */ /* 0x040fe20000410000 */
[C---:B------:R-:W-:Y:S01]  /*2db60*/  FFMA.FTZ R82, R15.reuse, R75, -R82 ;  /* 0x0000004b0f527223 */ /* 0x040fe20000010852 */
[-C--:B------:R-:W-:Y:S01]  /*2db70*/  FMUL.FTZ R75, R72, R73.reuse ;  /* 0x00000049484b7220 */ /* 0x080fe20000410000 */
[----:B------:R-:W-:Y:S01]  /*2db80*/  FFMA.FTZ R89, R15, R78, R89 ;  /* 0x0000004e0f597223 */ /* 0x000fe20000010059 */
[C---:B------:R-:W-:Y:S01]  /*2db90*/  FFMA.FTZ R88, R13.reuse, R73, -R14 ;  /* 0x000000490d587223 */ /* 0x040fe2000001080e */
[----:B------:R-:W-:Y:S01]  /*2dba0*/  F2FP.F16.E4M3.UNPACK_B R14, R77 ;  /* 0x0000004dff0e723e */ /* 0x000fe200020006ff */
[----:B------:R-:W-:Y:S01]  /*2dbb0*/  FFMA.FTZ R91, R13, R80, R75 ;  /* 0x000000500d5b7223 */ /* 0x000fe2000001004b */
[----:B------:R-:W-:-:S02]  /*2dbc0*/  F2FP.F16.E4M3.UNPACK_B R15, R83.H1 ;  /* 0x00000053ff0f723e */ /* 0x000fc400030006ff */
[----:B------:R-:W-:Y:S01]  /*2dbd0*/  F2FP.F16.E4M3.UNPACK_B R72, R79.H1 ;  /* 0x0000004fff48723e */ /* 0x000fe200030006ff */
[--C-:B------:R-:W-:Y:S01]  /*2dbe0*/  HADD2.F32 R13, -RZ, R14.reuse.H0_H0 ;  /* 0x2000000eff0d7230 */ /* 0x100fe20000004100 */
[----:B------:R-:W-:Y:S01]  /*2dbf0*/  F2FP.F16.E4M3.UNPACK_B R77, R77.H1 ;  /* 0x0000004dff4d723e */ /* 0x000fe200030006ff */
[----:B------:R-:W-:Y:S01]  /*2dc00*/  HADD2.F32 R14, -RZ, R14.H1_H1 ;  /* 0x3000000eff0e7230 */ /* 0x000fe20000004100 */
[----:B------:R-:W-:Y:S01]  /*2dc10*/  F2FP.F16.E4M3.UNPACK_B R83, R83 ;  /* 0x00000053ff53723e */ /* 0x000fe200020006ff */
[--C-:B------:R-:W-:Y:S01]  /*2dc20*/  HADD2.F32 R75, -RZ, R15.reuse.H0_H0 ;  /* 0x2000000fff4b7230 */ /* 0x100fe20000004100 */
[----:B------:R-:W-:Y:S01]  /*2dc30*/  F2FP.F16.E4M3.UNPACK_B R79, R79 ;  /* 0x0000004fff4f723e */ /* 0x000fe200020006ff */
        /* <DEDUP_REMOVED lines=15> */
[C---:B------:R-:W-:Y:S01]  /*2dd30*/  FFMA.FTZ R100, R77.reuse, R72, -R90 ;  /* 0x000000484d647223 */ /* 0x040fe2000001085a */
[--C-:B------:R-:W-:Y:S02]  /*2dd40*/  HADD2.F32 R14, -RZ, R13.reuse.H0_H0 ;  /* 0x2000000dff0e7230 */ /* 0x100fe40000004100 */
[----:B------:R-:W-:Y:S01]  /*2dd50*/  FFMA.FTZ R101, R77, R78, R15 ;  /* 0x0000004e4d657223 */ /* 0x000fe2000001000f */
[----:B------:R-:W-:Y:S02]  /*2dd60*/  HADD2.F32 R13, -RZ, R13.H1_H1 ;  /* 0x3000000dff0d7230 */ /* 0x000fe40000004100 */
        /* <DEDUP_REMOVED lines=39> */
.L_x_1776:
[----:B------:R-:W-:Y:S05]  /*2dfe0*/  BSYNC B3 ;  /* 0x0000000000037941 */ /* 0x000fea0003800000 */
.L_x_1775:
[----:B------:R-:W-:Y:S02]  /*2dff0*/  R2UR UR4, R20 ;  /* 0x00000000140472ca */ /* 0x000fe400000e0000 */
[----:B------:R-:W-:-:S13]  /*2e000*/  R2UR UR5, R21 ;  /* 0x00000000150572ca */ /* 0x000fda00000e0000 */
[----:B-----5:R0:W-:Y:S02]  /*2e010*/  ST.E.128 desc[UR4][R106.64+0xa0], R12 ;  /* 0x0000a00c6a007985 */ /* 0x0201e4000c101d04 */
.L_x_1754:
[----:B------:R-:W-:Y:S05]  /*2e020*/  BSYNC B2 ;  /* 0x0000000000027941 */ /* 0x000fea0003800000 */
.L_x_1753:
[----:B------:R-:W-:Y:S02]  /*2e030*/  R2UR UR4, R20 ;  /* 0x00000000140472ca */ /* 0x000fe400000e0000 */
[----:B------:R-:W-:-:S13]  /*2e040*/  R2UR UR5, R21 ;  /* 0x00000000150572ca */ /* 0x000fda00000e0000 */
[----:B01234-:R-:W2:Y:S02]  /*2e050*/  LD.E R12, desc[UR4][R60.64+0xc] ;  /* 0x00000c043c0c7980 */ /* 0x01fea4000c101900 */
[----:B--2---:R-:W-:Y:S02]  /*2e060*/  IMAD R13, R53, -0xa0, R12 ;  /* 0xffffff60350d7824 */ /* 0x004fe400078e020c */
[----:B------:R-:W-:-:S03]  /*2e070*/  VIADD R12, R97, 0x80 ;  /* 0x00000080610c7836 */ /* 0x000fc60000000000 */
[----:B------:R-:W-:-:S04]  /*2e080*/  VIMNMX R13, R13, 0xa0, PT ;  /* 0x000000a00d0d7848 */ /* 0x000fc80003fe0100 */
[----:B------:R-:W-:-:S13]  /*2e090*/  ISETP.GE.AND P1, PT, R12, R13, PT ;  /* 0x0000000d0c00720c */ /* 0x000fda0003f26270 */
[----:B------:R-:W-:Y:S05]  /*2e0a0*/  @P1 BRA `(.L_x_1777) ;  /* 0x000000c400481947 */ /* 0x000fea0003800000 */
[----:B------:R-:W-:Y:S02]  /*2e0b0*/  R2UR UR4, R20 ;  /* 0x00000000140472ca */ /* 0x000fe400000e0000 */
[----:B------:R-:W-:-:S13]  /*2e0c0*/  R2UR UR5, R21 ;  /* 0x00000000150572ca */ /* 0x000fda00000e0000 */
[----:B-----5:R-:W2:Y:S01]  /*2e0d0*/  LD.E.U8 R72, desc[UR4][R64.64] ;  /* 0x0000000440487980 */ /* 0x020ea2000c101100 */
[----:B------:R-:W-:Y:S01]  /*2e0e0*/  IADD3 R97, P1, R97, 0x80, RZ ;  /* 0x0000008061617810 */ /* 0x000fe20007f3e0ff */
[----:B------:R-:W-:Y:S01]  /*2e0f0*/  BSSY B2, `(.L_x_1778) ;  /* 0x0000096000027945 */ /* 0x000fe20003800000 */
[----:B------:R-:W-:-:S03]  /*2e100*/  IADD3 R12, P2, R109, R86, RZ ;  /* 0x000000566d0c7210 */ /* 0x000fc60007f5e0ff */
[----:B------:R-:W-:Y:S02]  /*2e110*/  IMAD.X R111, RZ, RZ, R111, P1 ;  /* 0x000000ffff6f7224 */ /* 0x000fe400008e066f */
[----:B------:R-:W-:Y:S02]  /*2e120*/  IMAD.X R13, R113, 0x1, R85, P2 ;  /* 0x00000001710d7824 */ /* 0x000fe400010e0655 */
[----:B------:R-:W-:Y:S02]  /*2e130*/  IMAD R111, R111, R94, RZ ;  /* 0x0000005e6f6f7224 */ /* 0x000fe400078e02ff */
[----:B------:R-:W-:-:S04]  /*2e140*/  IMAD.WIDE.U32 R12, R94, R97, R12 ;  /* 0x000000615e0c7225 */ /* 0x000fc800078e000c */
[----:B------:R-:W-:Y:S01]  /*2e150*/  IMAD R111, R95, R97, R111 ;  /* 0x000000615f6f7224 */ /* 0x000fe200078e026f */
        /* <DEDUP_REMOVED lines=136> */
.L_x_1781:
[----:B------:R-:W-:Y:S05]  /*2e9e0*/  BSYNC B3 ;  /* 0x0000000000037941 */ /* 0x000fea0003800000 */
.L_x_1780:
[C---:B------:R-:W-:Y:S02]  /*2e9f0*/  R2UR UR4, R20.reuse ;  /* 0x00000000140472ca */ /* 0x040fe400000e0000 */
[C---:B------:R-:W-:Y:S02]  /*2ea00*/  R2UR UR5, R21.reuse ;  /* 0x00000000150572ca */ /* 0x040fe400000e0000 */
[----:B------:R-:W-:Y:S02]  /*2ea10*/  R2UR UR6, R20 ;  /* 0x00000000140672ca */ /* 0x000fe400000e0000 */
[----:B------:R-:W-:-:S09]  /*2ea20*/  R2UR UR7, R21 ;  /* 0x00000000150772ca */ /* 0x000fd200000e0000 */
[----:B-----5:R0:W-:Y:S04]  /*2ea30*/  ST.E.128 desc[UR4][R26.64], R12 ;  /* 0x0000000c1a007985 */ /* 0x0201e8000c101d04 */
[----:B------:R0:W5:Y:S02]  /*2ea40*/  LD.E.U8 R72, desc[UR6][R64.64] ;  /* 0x0000000640487980 */ /* 0x000164000c101100 */
.L_x_1779:
[----:B------:R-:W-:Y:S05]  /*2ea50*/  BSYNC B2 ;  /* 0x0000000000027941 */ /* 0x000fea0003800000 */
.L_x_1778:
[----:B-----5:R-:W-:Y:S01]  /*2ea60*/  LOP3.LUT P1, RZ, R72, 0x2, RZ, 0xc0, !PT ;  /* 0x0000000248ff7812 */ /* 0x020fe2000782c0ff */
[----:B------:R-:W-:-:S12]  /*2ea70*/  BSSY B2, `(.L_x_1782) ;  /* 0x000008b000027945 */ /* 0x000fd80003800000 */
[----:B------:R-:W-:Y:S05]  /*2ea80*/  @!P1 BRA `(.L_x_1783) ;  /* 0x0000000800249947 */ /* 0x000fea0003800000 */
[----:B------:R-:W-:Y:S02]  /*2ea90*/  R2UR UR4, R20 ;  /* 0x00000000140472ca */ /* 0x000fe400000e0000 */
[----:B------:R-:W-:-:S13]  /*2eaa0*/  R2UR UR5, R21 ;  /* 0x00000000150572ca */ /* 0x000fda00000e0000 */
[----:B0-----:R-:W2:Y:S01]  /*2eab0*/  LD.E.U8 R14, desc[UR4][R60.64+0x18] ;  /* 0x000018043c0e7980 */ /* 0x001ea2000c101100 */
        /* <DEDUP_REMOVED lines=127> */
.L_x_1785:
[----:B------:R-:W-:Y:S05]  /*2f2b0*/  BSYNC B3 ;  /* 0x0000000000037941 */ /* 0x000fea0003800000 */
.L_x_1784:
[C---:B------:R-:W-:Y:S02]  /*2f2c0*/  R2UR UR4, R20.reuse ;  /* 0x00000000140472ca */ /* 0x040fe400000e0000 */
[C---:B------:R-:W-:Y:S02]  /*2f2d0*/  R2UR UR5, R21.reuse ;  /* 0x00000000150572ca */ /* 0x040fe400000e0000 */
[----:B------:R-:W-:Y:S02]  /*2f2e0*/  R2UR UR6, R20 ;  /* 0x00000000140672ca */ /* 0x000fe400000e0000 */
[----:B------:R-:W-:-:S09]  /*2f2f0*/  R2UR UR7, R21 ;  /* 0x00000000150772ca */ /* 0x000fd200000e0000 */
[----:B-----5:R1:W-:Y:S04]  /*2f300*/  ST.E.128 desc[UR4][R26.64+0x20], R12 ;  /* 0x0000200c1a007985 */ /* 0x0203e8000c101d04 */
[----:B------:R1:W5:Y:S02]  /*2f310*/  LD.E.U8 R72, desc[UR6][R64.64] ;  /* 0x0000000640487980 */ /* 0x000364000c101100 */
.L_x_1783:
[----:B------:R-:W-:Y:S05]  /*2f320*/  BSYNC B2 ;  /* 0x0000000000027941 */ /* 0x000fea0003800000 */
.L_x_1782:
        /* <DEDUP_REMOVED lines=133> */
.L_x_1789:
[----:B------:R-:W-:Y:S05]  /*2fb80*/  BSYNC B3 ;  /* 0x0000000000037941 */ /* 0x000fea0003800000 */
.L_x_1788:
[C---:B------:R-:W-:Y:S02]  /*2fb90*/  R2UR UR4, R20.reuse ;  /* 0x00000000140472ca */ /* 0x040fe400000e0000 */
[C---:B------:R-:W-:Y:S02]  /*2fba0*/  R2UR UR5, R21.reuse ;  /* 0x00000000150572ca */ /* 0x040fe400000e0000 */
[----:B------:R-:W-:Y:S02]  /*2fbb0*/  R2UR UR6, R20 ;  /* 0x00000000140672ca */ /* 0x000fe400000e0000 */
[----:B------:R-:W-:-:S09]  /*2fbc0*/  R2UR UR7, R21 ;  /* 0x00000000150772ca */ /* 0x000fd200000e0000 */
[----:B-----5:R2:W-:Y:S04]  /*2fbd0*/  ST.E.128 desc[UR4][R26.64+0x40], R12 ;  /* 0x0000400c1a007985 */ /* 0x0205e8000c101d04 */
[----:B------:R2:W5:Y:S02]  /*2fbe0*/  LD.E.U8 R72, desc[UR6][R64.64] ;  /* 0x0000000640487980 */ /* 0x000564000c101100 */
.L_x_1787:
[----:B------:R-:W-:Y:S05]  /*2fbf0*/  BSYNC B2 ;  /* 0x0000000000027941 */ /* 0x000fea0003800000 */
.L_x_1786:
        /* <DEDUP_REMOVED lines=133> */
.L_x_1793:
[----:B------:R-:W-:Y:S05]  /*30450*/  BSYNC B3 ;  /* 0x0000000000037941 */ /* 0x000fea0003800000 */
.L_x_1792:
[C---:B------:R-:W-:Y:S02]  /*30460*/  R2UR UR4, R20.reuse ;  /* 0x00000000140472ca */ /* 0x040fe400000e0000 */
[C---:B------:R-:W-:Y:S02]  /*30470*/  R2UR UR5, R21.reuse ;  /* 0x00000000150572ca */ /* 0x040fe400000e0000 */
[----:B------:R-:W-:Y:S02]  /*30480*/  R2UR UR6, R20 ;  /* 0x00000000140672ca */ /* 0x000fe400000e0000 */
[----:B------:R-:W-:-:S09]  /*30490*/  R2UR UR7, R21 ;  /* 0x00000000150772ca */ /* 0x000fd200000e0000 */
[----:B-----5:R3:W-:Y:S04]  /*304a0*/  ST.E.128 desc[UR4][R26.64+0x60], R12 ;  /* 0x0000600c1a007985 */ /* 0x0207e8000c101d04 */
[----:B------:R3:W5:Y:S02]  /*304b0*/  LD.E.U8 R72, desc[UR6][R64.64] ;  /* 0x0000000640487980 */ /* 0x000764000c101100 */
.L_x_1791:
[----:B------:R-:W-:Y:S05]  /*304c0*/  BSYNC B2 ;  /* 0x0000000000027941 */ /* 0x000fea0003800000 */
.L_x_1790:
        /* <DEDUP_REMOVED lines=133> */
.L_x_1797:
[----:B------:R-:W-:Y:S05]  /*30d20*/  BSYNC B3 ;  /* 0x0000000000037941 */ /* 0x000fea0003800000 */
.L_x_1796:
[C---:B------:R-:W-:Y:S02]  /*30d30*/  R2UR UR4, R20.reuse ;  /* 0x00000000140472ca */ /* 0x040fe400000e0000 */
[C---:B------:R-:W-:Y:S02]  /*30d40*/  R2UR UR5, R21.reuse ;  /* 0x00000000150572ca */ /* 0x040fe400000e0000 */
[----:B------:R-:W-:Y:S02]  /*30d50*/  R2UR UR6, R20 ;  /* 0x00000000140672ca */ /* 0x000fe400000e0000 */
[----:B------:R-:W-:-:S09]  /*30d60*/  R2UR UR7, R21 ;  /* 0x00000000150772ca */ /* 0x000fd200000e0000 */
[----:B-----5:R4:W-:Y:S04]  /*30d70*/  ST.E.128 desc[UR4][R26.64+0x80], R12 ;  /* 0x0000800c1a007985 */ /* 0x0209e8000c101d04 */
[----:B------:R4:W5:Y:S02]  /*30d80*/  LD.E.U8 R72, desc[UR6][R64.64] ;  /* 0x0000000640487980 */ /* 0x000964000c101100 */
.L_x_1795:
[----:B------:R-:W-:Y:S05]  /*30d90*/  BSYNC B2 ;  /* 0x0000000000027941 */ /* 0x000fea0003800000 */
.L_x_1794:
[----:B-----5:R-:W-:-:S13]  /*30da0*/  LOP3.LUT P1, RZ, R72, 0x20, RZ, 0xc0, !PT ;  /* 0x0000002048ff7812 */ /* 0x020fda000782c0ff */
[----:B------:R-:W-:Y:S05]  /*30db0*/  @!P1 BRA `(.L_x_1777) ;  /* 0x0000009800049947 */ /* 0x000fea0003800000 */
[----:B------:R-:W-:Y:S02]  /*30dc0*/  R2UR UR4, R20 ;  /* 0x00000000140472ca */ /* 0x000fe400000e0000 */
[----:B------:R-:W-:-:S13]  /*30dd0*/  R2UR UR5, R21 ;  /* 0x00000000150572ca */ /* 0x000fda00000e0000 */
[----:B------:R-:W2:Y:S01]  /*30de0*/  LD.E.U8 R60, desc[UR4][R60.64+0x18] ;  /* 0x000018043c3c7980 */ /* 0x000ea2000c101100 */
[----:B------:R-:W-:-:S05]  /*30df0*/  VIADD R93, R93, 0x7000 ;  /* 0x000070005d5d7836 */ /* 0x000fca0000000000 */
[--C-:B01234-:R-:W-:Y:S02]  /*30e00*/  IADD3 R12, P1, P2, R62, R7, R93.reuse ;  /* 0x000000073e0c7210 */ /* 0x11ffe40007a3e05d */
[----:B------:R-:W-:-:S04]  /*30e10*/  SHF.R.S32.HI R62, RZ, 0x1f, R93 ;  /* 0x0000001fff3e7819 */ /* 0x000fc8000001145d */
[----:B------:R-:W-:Y:S01]  /*30e20*/  IADD3.X R13, R63, R55, R62, P1, P2 ;  /* 0x000000373f0d7210 */ /* 0x000fe20000fe443e */
[----:B------:R-:W-:Y:S05]  /*30e30*/  BSSY B2, `(.L_x_1798) ;  /* 0x000007b000027945 */ /* 0x000fea0003800000 */
[----:B------:R-:W5:Y:S01]  /*30e40*/  LD.E.128 R12, desc[UR4][R12.64] ;  /* 0x000000040c0c7980 */ /* 0x000f62000c101d00 */
[----:B------:R-:W-:-:S13]  /*30e50*/  LOP3.LUT P1, RZ, R60, 0x20, RZ, 0xc0, !PT ;  /* 0x000000203cff7812 */ /* 0x000fda000782c0ff */
[----:B------:R-:W-:Y:S05]  /*30e60*/  @!P1 BRA `(.L_x_1799) ;  /* 0x0000000400dc9947 */ /* 0x000fea0003800000 */
[----:B------:R-:W-:Y:S01]  /*30e70*/  SHF.R.U32.HI R34, RZ, 0x8, R29 ;  /* 0x00000008ff227819 */ /* 0x000fe2000001161d */
[----:B-----5:R-:W-:Y:S01]  /*30e80*/  IMAD.MOV.U32 R33, RZ, RZ, R15 ;  /* 0x000000ffff217224 */ /* 0x020fe200078e000f */
[----:B------:R-:W-:Y:S01]  /*30e90*/  LOP3.LUT R15, R29, 0xff, RZ, 0xc0, !PT ;  /* 0x000000ff1d0f7812 */ /* 0x000fe200078ec0ff */
[----:B------:R-:W-:Y:S01]  /*30ea0*/  IMAD.MOV.U32 R32, RZ, RZ, R14 ;  /* 0x000000ffff207224 */ /* 0x000fe200078e000e */
[----:B------:R-:W-:Y:S02]  /*30eb0*/  SHF.R.U32.HI R14, RZ, 0x8, R28 ;  /* 0x00000008ff0e7819 */ /* 0x000fe4000001161c */
[----:B------:R-:W-:Y:S02]  /*30ec0*/  LOP3.LUT R34, R34, 0xff, RZ, 0xc0, !PT ;  /* 0x000000ff22227812 */ /* 0x000fe400078ec0ff */
[----:B------:R-:W-:Y:S02]  /*30ed0*/  LOP3.LUT R7, R28, 0xff, RZ, 0xc0, !PT ;  /* 0x000000ff1c077812 */ /* 0x000fe400078ec0ff */
[----:B------:R-:W-:-:S02]  /*30ee0*/  LOP3.LUT R14, R14, 0xff, RZ, 0xc0, !PT ;  /* 0x000000ff0e0e7812 */ /* 0x000fc400078ec0ff */
[----:B------:R-:W-:Y:S02]  /*30ef0*/  PRMT R15, R34, 0x7604, R15 ;  /* 0x00007604220f7816 */ /* 0x000fe4000000000f */
[----:B------:R-:W-:Y:S02]  /*30f00*/  SHF.R.U32.HI R34, RZ, 0x8, R30 ;  /* 0x00000008ff227819 */ /* 0x000fe4000001161e */
[----:B------:R-:W-:Y:S02]  /*30f10*/  SHF.R.U32.HI R37, RZ, 0x8, R31 ;  /* 0x00000008ff257819 */ /* 0x000fe4000001161f */
[----:B------:R-:W-:Y:S02]  /*30f20*/  PRMT R7, R14, 0x7604, R7 ;  /* 0x000076040e077816 */ /* 0x000fe40000000007 */
[----:B------:R-:W-:Y:S02]  /*30f30*/  LOP3.LUT R14, R30, 0xff, RZ, 0xc0, !PT ;  /* 0x000000ff1e0e7812 */ /* 0x000fe400078ec0ff */
[----:B------:R-:W-:-:S02]  /*30f40*/  LOP3.LUT R35, R34, 0xff, RZ, 0xc0, !PT ;  /* 0x000000ff22237812 */ /* 0x000fc400078ec0ff */
[----:B------:R-:W-:Y:S02]  /*30f50*/  LOP3.LUT R36, R31, 0xff, RZ, 0xc0, !PT ;  /* 0x000000ff1f247812 */ /* 0x000fe400078ec0ff */
[----:B------:R-:W-:Y:S02]  /*30f60*/  LOP3.LUT R37, R37, 0xff, RZ, 0xc0, !PT ;  /* 0x000000ff25257812 */ /* 0x000fe400078ec0ff */
[----:B------:R-:W-:Y:S02]  /*30f70*/  SHF.R.U32.HI R38, RZ, 0x10, R29 ;  /* 0x00000010ff267819 */ /* 0x000fe4000001161d */
[----:B------:R-:W-:Y:S02]  /*30f80*/  SHF.R.U32.HI R34, RZ, 0x10, R31 ;  /* 0x00000010ff227819 */ /* 0x000fe4000001161f */
[----:B------:R-:W-:Y:S01]  /*30f90*/  PRMT R35, R35, 0x7604, R14 ;  /* 0x0000760423237816 */ /* 0x000fe2000000000e */
[----:B------:R-:W-:Y:S01]  /*30fa0*/  IMAD.U32 R14, R38, 0x10000, RZ ;  /* 0x00010000260e7824 */ /* 0x000fe200078e00ff */
[----:B------:R-:W-:Y:S01]  /*30fb0*/  PRMT R36, R37, 0x7604, R36 ;  /* 0x0000760425247816 */ /* 0x000fe20000000024 */
        /* <DEDUP_REMOVED lines=8> */
[-C--:B------:R-:W-:Y:S02]  /*31040*/  F2FP.F16.E4M3.UNPACK_B R7, R13.reuse ;  /* 0x0000000dff07723e */ /* 0x080fe400020006ff */
[----:B------:R-:W-:Y:S02]  /*31050*/  F2FP.F16.E4M3.UNPACK_B R15, R36.H1 ;  /* 0x00000024ff0f723e */ /* 0x000fe400030006ff */
[----:B------:R-:W-:Y:S01]  /*31060*/  F2FP.F16.E4M3.UNPACK_B R13, R13.H1 ;  /* 0x0000000dff0d723e */ /* 0x000fe200030006ff */
[----:B------:R-:W-:Y:S01]  /*31070*/  HADD2.F32 R14, -RZ, R7.H0_H0 ;  /* 0x20000007ff0e7230 */ /* 0x000fe20000004100 */
[----:B------:R-:W-:Y:S01]  /*31080*/  F2FP.F16.E4M3.UNPACK_B R29, R28.H1 ;  /* 0x0000001cff1d723e */ /* 0x000fe200030006ff */
[--C-:B------:R-:W-:Y:S01]  /*31090*/  HADD2.F32 R38, -RZ, R15.reuse.H1_H1 ;  /* 0x3000000fff267230 */ /* 0x100fe20000004100 */
[----:B------:R-:W-:Y:S01]  /*310a0*/  LOP3.LUT R37, R37, 0xff000000, R31, 0xf8, !PT ;  /* 0xff00000025257812 */ /* 0x000fe200078ef81f */
[----:B------:R-:W-:Y:S01]  /*310b0*/  HADD2.F32 R31, -RZ, R15.H0_H0 ;  /* 0x2000000fff1f7230 */ /* 0x000fe20000004100 */
[----:B------:R-:W-:Y:S01]  /*310c0*/  F2FP.F16.E4M3.UNPACK_B R36, R36 ;  /* 0x00000024ff24723e */ /* 0x000fe200020006ff */
[----:B------:R-:W-:Y:S01]  /*310d0*/  HADD2.F32 R7, -RZ, R7.H1_H1 ;  /* 0x30000007ff077230 */ /* 0x000fe20000004100 */
[----:B------:R-:W-:Y:S01]  /*310e0*/  F2FP.F16.E4M3.UNPACK_B R28, R28 ;  /* 0x0000001cff1c723e */ /* 0x000fe200020006ff */
[----:B------:R-:W-:-:S02]  /*310f0*/  HADD2.F32 R30, -RZ, R29.H0_H0 ;  /* 0x2000001dff1e7230 */ /* 0x000fc40000004100 */
[----:B------:R-:W-:Y:S02]  /*31100*/  HADD2.F32 R15, -RZ, R13.H1_H1 ;  /* 0x3000000dff0f7230 */ /* 0x000fe40000004100 */
[----:B------:R-:W-:Y:S02]  /*31110*/  HADD2.F32 R34, -RZ, R29.H1_H1 ;  /* 0x3000001dff227230 */ /* 0x000fe40000004100 */
[CC--:B------:R-:W-:Y:S01]  /*31120*/  FMUL.FTZ R29, R7.reuse, R31.reuse ;  /* 0x0000001f071d7220 */ /* 0x0c0fe20000410000 */
[----:B------:R-:W-:Y:S02]  /*31130*/  HADD2.F32 R13, -RZ, R13.H0_H0 ;  /* 0x2000000dff0d7230 */ /* 0x000fe40000004100 */
[----:B------:R-:W-:Y:S01]  /*31140*/  FMUL.FTZ R40, R7, R30 ;  /* 0x0000001e07287220 */ /* 0x000fe20000410000 */
[C---:B------:R-:W-:Y:S01]  /*31150*/  FMUL.FTZ R42, R15.reuse, R38 ;  /* 0x000000260f2a7220 */ /* 0x040fe20000410000 */
[----:B------:R-:W-:Y:S01]  /*31160*/  FMUL.FTZ R15, R15, R34 ;  /* 0x000000220f0f7220 */ /* 0x000fe20000410000 */
[C---:B------:R-:W-:Y:S01]  /*31170*/  FFMA.FTZ R39, R14.reuse, R30, -R29 ;  /* 0x0000001e0e277223 */ /* 0x040fe2000001081d */
[----:B------:R-:W-:Y:S01]  /*31180*/  FFMA.FTZ R40, R14, R31, R40 ;  /* 0x0000001f0e287223 */ /* 0x000fe20000010028 */
[----:B------:R-:W-:Y:S01]  /*31190*/  F2FP.F16.E4M3.UNPACK_B R7, R33 ;  /* 0x00000021ff07723e */ /* 0x000fe200020006ff */
[C---:B------:R-:W-:Y:S01]  /*311a0*/  FFMA.FTZ R41, R13.reuse, R38, R15 ;  /* 0x000000260d297223 */ /* 0x040fe2000001000f */
[----:B------:R-:W-:Y:S01]  /*311b0*/  F2FP.F16.E4M3.UNPACK_B R14, R37.H1 ;  /* 0x00000025ff0e723e */ /* 0x000fe200030006ff */
[----:B------:R-:W-:Y:S01]  /*311c0*/  FFMA.FTZ R42, R13, R34, -R42 ;  /* 0x000000220d2a7223 */ /* 0x000fe2000001082a */
        /* <DEDUP_REMOVED lines=9> */
[----:B------:R-:W-:-:S02]  /*31260*/  HADD2.F32 R29, -RZ, R14.H1_H1 ;  /* 0x3000000eff1d7230 */ /* 0x000fc40000004100 */
[C---:B------:R-:W-:Y:S01]  /*31270*/  FMUL.FTZ R38, R7.reuse, R34 ;  /* 0x0000002207267220 */ /* 0x040fe20000410000 */
[----:B------:R-:W-:Y:S02]  /*31280*/  HADD2.F32 R14, -RZ, R33.H1_H1 ;  /* 0x30000021ff0e7230 */ /* 0x000fe40000004100 */
[-C--:B------:R-:W-:Y:S01]  /*31290*/  FMUL.FTZ R7, R7, R30.reuse ;  /* 0x0000001e07077220 */ /* 0x080fe20000410000 */
[----:B------:R-:W-:Y:S02]  /*312a0*/  HADD2.F32 R15, -RZ, R15.H1_H1 ;  /* 0x3000000fff0f7230 */ /* 0x000fe40000004100 */
[C---:B------:R-:W-:Y:S01]  /*312b0*/  FFMA.FTZ R43, R13.reuse, R30, -R38 ;  /* 0x0000001e0d2b7223 */ /* 0x040fe20000010826 */
[----:B------:R-:W-:Y:S02]  /*312c0*/  HADD2.F32 R33, -RZ, R33.H0_H0 ;  /* 0x20000021ff217230 */ /* 0x000fe40000004100 */
[----:B------:R-:W-:Y:S01]  /*312d0*/  FFMA.FTZ R56, R13, R34, R7 ;  /* 0x000000220d387223 */ /* 0x000fe20000010007 */
[-C--:B------:R-:W-:Y:S01]  /*312e0*/  F2FP.F16.E4M3.UNPACK_B R7, R32.reuse ;  /* 0x00000020ff07723e */ /* 0x080fe200020006ff */
[C---:B------:R-:W-:Y:S01]  /*312f0*/  FMUL.FTZ R58, R14.reuse, R29 ;  /* 0x0000001d0e3a7220 */ /* 0x040fe20000410000 */
[----:B------:R-:W-:Y:S01]  /*31300*/  FMUL.FTZ R14, R14, R15 ;  /* 0x0000000f0e0e7220 */ /* 0x000fe20000410000 */
[----:B------:R-:W-:Y:S01]  /*31310*/  F2FP.F16.E4M3.UNPACK_B R32, R32.H1 ;  /* 0x00000020ff20723e */ /* 0x000fe200030006ff */
[----:B------:R-:W-:-:S02]  /*31320*/  HADD2.F32 R34, -RZ, R37.H0_H0 ;  /* 0x20000025ff227230 */ /* 0x000fc40000004100 */
[C---:B------:R-:W-:Y:S01]  /*31330*/  FFMA.FTZ R58, R33.reuse, R15, -R58 ;  /* 0x0000000f213a7223 */ /* 0x040fe2000001083a */
[--C-:B------:R-:W-:Y:S02]  /*31340*/  HADD2.F32 R13, -RZ, R7.reuse.H0_H0 ;  /* 0x20000007ff0d7230 */ /* 0x100fe40000004100 */
[----:B------:R-:W-:Y:S01]  /*31350*/  FFMA.FTZ R55, R33, R29, R14 ;  /* 0x0000001d21377223 */ /* 0x000fe2000001000e */
[----:B------:R-:W-:Y:S01]  /*31360*/  HADD2.F32 R7, -RZ, R7.H1_H1 ;  /* 0x30000007ff077230 */ /* 0x000fe20000004100 */
[----:B------:R-:W-:Y:S01]  /*31370*/  F2FP.SATFINITE.E4M3.F32.PACK_AB_MERGE_C R39, R40, R39, R41 ;  /* 0x000000272827723e */ /* 0x000fe20004807029 */
        /* <DEDUP_REMOVED lines=11> */
[-C--:B------:R-:W-:Y:S01]  /*31430*/  F2FP.F16.E4M3.UNPACK_B R7, R12.reuse.H1 ;  /* 0x0000000cff07723e */ /* 0x080fe200030006ff */
[C---:B------:R-:W-:Y:S01]  /*31440*/  FFMA.FTZ R35, R32.reuse, R35, -R15 ;  /* 0x0000002320237223 */ /* 0x040fe2000001080f */
[----:B------:R-:W-:Y:S01]  /*31450*/  F2FP.F16.E4M3.UNPACK_B R12, R12 ;  /* 0x0000000cff0c723e */ /* 0x000fe200020006ff */
[----:B------:R-:W-:Y:S01]  /*31460*/  FFMA.FTZ R32, R32, R37, R14 ;  /* 0x0000002520207223 */ /* 0x000fe2000001000e */
[----:B------:R-:W-:Y:S01]  /*31470*/  HADD2.F32 R29, -RZ, R36.H1_H1 ;  /* 0x30000024ff1d7230 */ /* 0x000fe20000004100 */
[----:B------:R-:W-:Y:S01]  /*31480*/  F2FP.SATFINITE.E4M3.F32.PACK_AB_MERGE_C R55, R55, R58, RZ ;  /* 0x0000003a3737723e */ /* 0x000fe200048070ff */
[----:B------:R-:W-:-:S02]  /*31490*/  HADD2.F32 R14, -RZ, R7.H1_H1 ;  /* 0x30000007ff0e7230 */ /* 0x000fc40000004100 */
[----:B------:R-:W-:Y:S01]  /*314a0*/  HADD2.F32 R15, -RZ, R28.H1_H1 ;  /* 0x3000001cff0f7230 */ /* 0x000fe20000004100 */
[----:B------:R-:W-:Y:S01]  /*314b0*/  F2FP.SATFINITE.E4M3.F32.PACK_AB_MERGE_C R32, R32, R35, RZ ;  /* 0x000000232020723e */ /* 0x000fe200048070ff */
[----:B------:R-:W-:Y:S02]  /*314c0*/  HADD2.F32 R13, -RZ, R7.H0_H0 ;  /* 0x20000007ff0d7230 */ /* 0x000fe40000004100 */
[C---:B------:R-:W-:Y:S01]  /*314d0*/  FMUL.FTZ R30, R14.reuse, R29 ;  /* 0x0000001d0e1e7220 */ /* 0x040fe20000410000 */
[----:B------:R-:W-:Y:S02]  /*314e0*/  HADD2.F32 R36, -RZ, R36.H0_H0 ;  /* 0x20000024ff247230 */ /* 0x000fe40000004100 */
[-C--:B------:R-:W-:Y:S01]  /*314f0*/  FMUL.FTZ R14, R14, R15.reuse ;  /* 0x0000000f0e0e7220 */ /* 0x080fe20000410000 */
[----:B------:R-:W-:Y:S02]  /*31500*/  HADD2.F32 R7, -RZ, R12.H1_H1 ;  /* 0x3000000cff077230 */ /* 0x000fe40000004100 */
[----:B------:R-:W-:Y:S01]  /*31510*/  FFMA.FTZ R30, R13, R15, -R30 ;  /* 0x0000000f0d1e7223 */ /* 0x000fe2000001081e */
[----:B------:R-:W-:-:S02]  /*31520*/  HADD2.F32 R28, -RZ, R28.H0_H0 ;  /* 0x2000001cff1c7230 */ /* 0x000fc40000004100 */
[----:B------:R-:W-:Y:S01]  /*31530*/  FFMA.FTZ R13, R13, R29, R14 ;  /* 0x0000001d0d0d7223 */ /* 0x000fe2000001000e */
[----:B------:R-:W-:Y:S02]  /*31540*/  HADD2.F32 R12, -RZ, R12.H0_H0 ;  /* 0x2000000cff0c7230 */ /* 0x000fe40000004100 */
[----:B------:R-:W-:Y:S01]  /*31550*/  FMUL.FTZ R31, R7, R36 ;  /* 0x00000024071f7220 */ /* 0x000fe20000410000 */
[----:B------:R-:W-:Y:S01]  /*31560*/  F2FP.SATFINITE.E4M3.F32.PACK_AB_MERGE_C R14, R33, R38, R32 ;  /* 0x00000026210e723e */ /* 0x000fe20004807020 */
[----:B------:R-:W-:Y:S01]  /*31570*/  FMUL.FTZ R7, R7, R28 ;  /* 0x0000001c07077220 */ /* 0x000fe20000410000 */
[----:B------:R-:W-:Y:S01]  /*31580*/  F2FP.SATFINITE.E4M3.F32.PACK_AB_MERGE_C R13, R13, R30, RZ ;  /* 0x0000001e0d0d723e */ /* 0x000fe200048070ff */
[----:B------:R-:W-:Y:S01]  /*31590*/  FFMA.FTZ R31, R12, R28, -R31 ;  /* 0x0000001c0c1f7223 */ /* 0x000fe2000001081f */
[----:B------:R-:W-:Y:S01]  /*315a0*/  F2FP.SATFINITE.E4M3.F32.PACK_AB_MERGE_C R15, R56, R43, R55 ;  /* 0x0000002b380f723e */ /* 0x000fe20004807037 */
[----:B------:R-:W-:-:S05]  /*315b0*/  FFMA.FTZ R12, R12, R36, R7 ;  /* 0x000000240c0c7223 */ /* 0x000fca0000010007 */
[----:B------:R-:W-:Y:S01]  /*315c0*/  F2FP.SATFINITE.E4M3.F32.PACK_AB_MERGE_C R12, R12, R31, R13 ;  /* 0x0000001f0c0c723e */ /* 0x000fe2000480700d */
[----:B------:R-:W-:-:S07]  /*315d0*/  IMAD.MOV.U32 R13, RZ, RZ, R39 ;  /* 0x000000ffff0d7224 */ /* 0x000fce00078e0027 */
.L_x_1799:
[----:B------:R-:W-:Y:S05]  /*315e0*/  BSYNC B2 ;  /* 0x0000000000027941 */ /* 0x000fea0003800000 */
.L_x_1798:
[----:B------:R-:W-:Y:S02]  /*315f0*/  R2UR UR4, R20 ;  /* 0x00000000140472ca */ /* 0x000fe400000e0000 */
[----:B------:R-:W-:-:S13]  /*31600*/  R2UR UR5, R21 ;  /* 0x00000000150572ca */ /* 0x000fda00000e0000 */
[----:B-----5:R0:W-:Y:S01]  /*31610*/  ST.E.128 desc[UR4][R26.64+0xa0], R12 ;  /* 0x0000a00c1a007985 */ /* 0x0201e2000c101d04 */
[----:B------:R-:W-:Y:S05]  /*31620*/  BRA `(.L_x_1777) ;  /* 0x0000008c00e87947 */ /* 0x000fea0003800000 */
.L_x_1744:
[C---:B------:R-:W-:Y:S01]  /*31630*/  R2UR UR10, R20.reuse ;  /* 0x00000000140a72ca */ /* 0x040fe200000e0000 */
[----:B------:R0:W5:Y:S01]  /*31640*/  LDL.64 R102, [R3+0x10] ;  /* 0x0000100003667983 */ /* 0x0001620000100a00 */
[C---:B------:R-:W-:Y:S02]  /*31650*/  R2UR UR11, R21.reuse ;  /* 0x00000000150b72ca */ /* 0x040fe400000e0000 */
[C---:B------:R-:W-:Y:S02]  /*31660*/  R2UR UR8, R20.reuse ;  /* 0x00000000140872ca */ /* 0x040fe400000e0000 */
[C---:B------:R-:W-:Y:S02]  /*31670*/  R2UR UR9, R21.reuse ;  /* 0x00000000150972ca */ /* 0x040fe400000e0000 */
[----:B------:R-:W-:Y:S02]  /*31680*/  R2UR UR4, R20 ;  /* 0x00000000140472ca */ /* 0x000fe400000e0000 */
[----:B------:R-:W-:-:S02]  /*31690*/  R2UR UR5, R21 ;  /* 0x00000000150572ca */ /* 0x000fc400000e0000 */
[C---:B------:R-:W-:Y:S02]  /*316a0*/  R2UR UR6, R20.reuse ;  /* 0x00000000140672ca */ /* 0x040fe400000e0000 */
[----:B------:R-:W-:Y:S01]  /*316b0*/  R2UR UR7, R21 ;  /* 0x00000000150772ca */ /* 0x000fe200000e0000 */
[----:B-----5:R-:W2:Y:S04]  /*316c0*/  LD.E R12, desc[UR10][R106.64+0xc] ;  /* 0x00000c0a6a0c7980 */ /* 0x020ea8000c101900 */
[----:B------:R-:W3:Y:S04]  /*316d0*/  LD.E R7, desc[UR8][R106.64+0x14] ;  /* 0x000014086a077980 */ /* 0x000ee8000c101900 */
[----:B------:R-:W4:Y:S04]  /*316e0*/  LD.E.64 R90, desc[UR4][R106.64+0xa0] ;  /* 0x0000a0046a5a7980 */ /* 0x000f28000c101b00 */
[----:B------:R-:W4:Y:S01]  /*316f0*/  LD.E.64 R98, desc[UR6][R106.64+0xc0] ;  /* 0x0000c0066a627980 */ /* 0x000f22000c101b00 */
[----:B------:R-:W-:-:S02]  /*31700*/  R2UR UR12, R20 ;  /* 0x00000000140c72ca */ /* 0x000fc400000e0000 */
[----:B------:R-:W-:Y:S01]  /*31710*/  R2UR UR13, R21 ;  /* 0x00000000150d72ca */ /* 0x000fe200000e0000 */
[----:B------:R0:W5:Y:S01]  /*31720*/  LD.E.64 R88, desc[UR4][R106.64+0x98] ;  /* 0x000098046a587980 */ /* 0x000162000c101b00 */
[----:B------:R-:W-:Y:S03]  /*31730*/  BSSY B2, `(.L_x_1800) ;  /* 0x0000052000027945 */ /* 0x000fe60003800000 */
[----:B------:R0:W5:Y:S01]  /*31740*/  LD.E.64 R100, desc[UR10][R106.64+0xc8] ;  /* 0x0000c80a6a647980 */ /* 0x000162000c101b00 */
        /* <DEDUP_REMOVED lines=28> */
[----:B------:R-:W-:Y:S02]  /*31910*/  VIADD R12, R7, 0x80 ;  /* 0x00000080070c7836 */ /* 0x000fe40000000000 */
[-C--:B------:R-:W-:Y:S01]  /*31920*/  IMAD R55, R90, R33.reuse, R13 ;  /* 0x000000215a377224 */ /* 0x080fe200078e020d */
[----:B------:R0:W5:Y:S01]  /*31930*/  LD.E.U8 R7, desc[UR12][R106.64+0x19] ;  /* 0x0000190c6a077980 */ /* 0x000162000c101100 */
[----:B------:R-:W-:Y:S02]  /*31940*/  IMAD R93, R98, R33, R15 ;  /* 0x00000021625d7224 */ /* 0x000fe400078e020f */
[----:B------:R-:W-:-:S02]  /*31950*/  IMAD.WIDE.U32 R108, R90, R53, RZ ;  /* 0x000000355a6c7225 */ /* 0x000fc400078e00ff */
[----:B------:R0:W5:Y:S02]  /*31960*/  LD.E.64 R90, desc[UR6][R106.64+0xa8] ;  /* 0x0000a8066a5a7980 */ /* 0x000164000c101b00 */
[----:B------:R-:W-:Y:S02]  /*31970*/  IMAD.WIDE.U32 R110, R98, R53, RZ ;  /* 0x00000035626e7225 */ /* 0x000fe400078e00ff */
[----:B------:R0:W5:Y:S01]  /*31980*/  LD.E.64 R98, desc[UR8][R106.64+0xb8] ;  /* 0x0000b8086a627980 */ /* 0x000162000c101b00 */
[----:B------:R-:W-:Y:S02]  /*31990*/  ISETP.GE.AND P3, PT, R12, R14, PT ;  /* 0x0000000e0c00720c */ /* 0x000fe40003f66270 */
[----:B------:R-:W-:Y:S02]  /*319a0*/  CS2R R32, SRZ ;  /* 0x0000000000207805 */ /* 0x000fe4000001ff00 */
[----:B------:R-:W-:Y:S02]  /*319b0*/  CS2R R12, SRZ ;  /* 0x00000000000c7805 */ /* 0x000fe4000001ff00 */
[----:B------:R-:W-:Y:S01]  /*319c0*/  CS2R R14, SRZ ;  /* 0x00000000000e7805 */ /* 0x000fe2000001ff00 */
[----:B------:R-:W-:-:S02]  /*319d0*/  IMAD.IADD R55, R109, 0x1, R55 ;  /* 0x000000016d377824 */ /* 0x000fc400078e0237 */
[----:B------:R-:W-:Y:S01]  /*319e0*/  IMAD.IADD R93, R111, 0x1, R93 ;  /* 0x000000016f5d7824 */ /* 0x000fe200078e025d */
[----:B0-----:R-:W-:Y:S06]  /*319f0*/  @P1 BRA `(.L_x_1801) ;  /* 0x0000000000941947 */ /* 0x001fec0003800000 */
[----:B-----5:R-:W-:Y:S02]  /*31a00*/  LOP3.LUT R56, R7, 0x1, RZ, 0xc0, !PT ;  /* 0x0000000107387812 */ /* 0x020fe400078ec0ff */
[----:B------:R-:W-:Y:S02]  /*31a10*/  CS2R R80, SRZ ;  /* 0x0000000000507805 */ /* 0x000fe4000001ff00 */
[----:B------:R-:W-:Y:S02]  /*31a20*/  IADD3 R106, P5, R90, R108, RZ ;  /* 0x0000006c5a6a7210 */ /* 0x000fe40007fbe0ff */
[----:B------:R-:W-:Y:S02]  /*31a30*/  CS2R R82, SRZ ;  /* 0x0000000000527805 */ /* 0x000fe4000001ff00 */
[----:B------:R-:W-:Y:S02]  /*31a40*/  ISETP.NE.U32.AND P4, PT, R56, 0x1, PT ;  /* 0x000000013800780c */ /* 0x000fe40003f85070 */
[----:B------:R-:W-:-:S02]  /*31a50*/  CS2R R72, SRZ ;  /* 0x0000000000487805 */ /* 0x000fc4000001ff00 */
[----:B------:R-:W-:Y:S01]  /*31a60*/  CS2R R74, SRZ ;  /* 0x00000000004a7805 */ /* 0x000fe2000001ff00 */
[----:B------:R-:W-:Y:S01]  /*31a70*/  IMAD.X R107, R91, 0x1, R55, P5 ;  /* 0x000000015b6b7824 */ /* 0x000fe200028e0637 */
[----:B------:R-:W-:Y:S02]  /*31a80*/  R2P PR, R7, 0x6 ;  /* 0x0000000607007804 */ /* 0x000fe40000000000 */
[----:B------:R-:W-:Y:S02]  /*31a90*/  CS2R R56, SRZ ;  /* 0x0000000000387805 */ /* 0x000fe4000001ff00 */
[----:B------:R-:W-:Y:S02]  /*31aa0*/  IADD3 R112, P5, R100, R110, RZ ;  /* 0x0000006e64707210 */ /* 0x000fe40007fbe0ff */
[----:B------:R-:W-:Y:S02]  /*31ab0*/  CS2R R58, SRZ ;  /* 0x00000000003a7805 */ /* 0x000fe4000001ff00 */
[----:B------:R-:W-:-:S02]  /*31ac0*/  CS2R R76, SRZ ;  /* 0x00000000004c7805 */ /* 0x000fc4000001ff00 */
[----:B------:R-:W-:Y:S02]  /*31ad0*/  CS2R R78, SRZ ;  /* 0x00000000004e7805 */ /* 0x000fe4000001ff00 */
[----:B------:R-:W-:Y:S02]  /*31ae0*/  CS2R R68, SRZ ;  /* 0x0000000000447805 */ /* 0x000fe4000001ff00 */
[----:B------:R-:W-:Y:S02]  /*31af0*/  CS2R R70, SRZ ;  /* 0x0000000000467805 */ /* 0x000fe4000001ff00 */
[----:B------:R-:W-:Y:S02]  /*31b00*/  CS2R R60, SRZ ;  /* 0x00000000003c7805 */ /* 0x000fe4000001ff00 */
[----:B------:R-:W-:Y:S02]  /*31b10*/  @!P4 R2UR UR4, R20 ;  /* 0x000000001404c2ca */ /* 0x000fe400000e0000 */
[----:B------:R-:W-:-:S02]  /*31b20*/  CS2R R62, SRZ ;  /* 0x00000000003e7805 */ /* 0x000fc4000001ff00 */
[----:B------:R-:W-:Y:S01]  /*31b30*/  @!P4 R2UR UR5, R21 ;  /* 0x000000001505c2ca */ /* 0x000fe200000e0000 */
[----:B------:R-:W-:Y:S01]  /*31b40*/  IMAD.X R113, R101, 0x1, R93, P5 ;  /* 0x0000000165717824 */ /* 0x000fe200028e065d */
[C---:B------:R-:W-:Y:S02]  /*31b50*/  @P1 R2UR UR8, R20.reuse ;  /* 0x00000000140812ca */ /* 0x040fe400000e0000 */
[C---:B------:R-:W-:Y:S02]  /*31b60*/  @P1 R2UR UR9, R21.reuse ;  /* 0x00000000150912ca */ /* 0x040fe400000e0000 */
[C---:B------:R-:W-:Y:S02]  /*31b70*/  @P2 R2UR UR12, R20.reuse ;  /* 0x00000000140c22ca */ /* 0x040fe400000e0000 */
[----:B------:R-:W-:Y:S02]  /*31b80*/  @P2 R2UR UR13, R21 ;  /* 0x00000000150d22ca */ /* 0x000fe400000e0000 */
[----:B------:R-:W-:-:S02]  /*31b90*/  @!P4 R2UR UR6, R20 ;  /* 0x000000001406c2ca */ /* 0x000fc400000e0000 */
[C---:B------:R-:W-:Y:S01]  /*31ba0*/  @!P4 R2UR UR7, R21.reuse ;  /* 0x000000001507c2ca */ /* 0x040fe200000e0000 */
[----:B------:R0:W5:Y:S01]  /*31bb0*/  @!P4 LD.E.128 R80, desc[UR4][R106.64] ;  /* 0x000000046a50c980 */ /* 0x000162000c101d00 */
[C---:B------:R-:W-:Y:S02]  /*31bc0*/  @P1 R2UR UR10, R20.reuse ;  /* 0x00000000140a12ca */ /* 0x040fe400000e0000 */
[C---:B------:R-:W-:Y:S01]  /*31bd0*/  @P1 R2UR UR11, R21.reuse ;  /* 0x00000000150b12ca */ /* 0x040fe200000e0000 */
[----:B------:R0:W5:Y:S01]  /*31be0*/  @P1 LD.E.128 R72, desc[UR8][R106.64+0x20] ;  /* 0x000020086a481980 */ /* 0x000162000c101d00 */
[----:B------:R-:W-:Y:S02]  /*31bf0*/  @P2 R2UR UR14, R20 ;  /* 0x00000000140e22ca */ /* 0x000fe400000e0000 */
[----:B------:R-:W-:Y:S01]  /*31c00*/  @P2 R2UR UR15, R21 ;  /* 0x00000000150f22ca */ /* 0x000fe200000e0000 */
[----:B------:R0:W5:Y:S04]  /*31c10*/  @P2 LD.E.128 R56, desc[UR12][R106.64+0x40] ;  /* 0x0000400c6a382980 */ /* 0x000168000c101d00 */
[----:B------:R0:W5:Y:S04]  /*31c20*/  @!P4 LD.E.128 R76, desc[UR6][R112.64] ;  /* 0x00000006704cc980 */ /* 0x000168000c101d00 */
[----:B------:R0:W5:Y:S04]  /*31c30*/  @P1 LD.E.128 R68, desc[UR10][R112.64+0x20] ;  /* 0x0000200a70441980 */ /* 0x000168000c101d00 */
[----:B------:R0:W5:Y:S02]  /*31c40*/  @P2 LD.E.128 R60, desc[UR14][R112.64+0x40] ;  /* 0x0000400e703c2980 */ /* 0x000164000c101d00 */
.L_x_1801:
[----:B------:R-:W-:Y:S05]  /*31c50*/  BSYNC B2 ;  /* 0x0000000000027941 */ /* 0x000fea0003800000 */
.L_x_1800:
[----:B------:R-:W-:Y:S04]  /*31c60*/  BSSY B2, `(.L_x_1802) ;  /* 0x0000027000027945 */ /* 0x000fe80003800000 */
[----:B------:R-:W-:Y:S05]  /*31c70*/  @P3 BRA `(.L_x_1803) ;  /* 0x0000000000943947 */ /* 0x000fea0003800000 */
[----:B-----5:R-:W-:Y:S02]  /*31c80*/  IADD3 R108, P4, P5, R90, R88, R108 ;  /* 0x000000585a6c7210 */ /* 0x020fe40007d9e06c */
[----:B------:R-:W-:Y:S02]  /*31c90*/  CS2R R32, SRZ ;  /* 0x0000000000207805 */ /* 0x000fe4000001ff00 */
[C---:B------:R-:W-:Y:S02]  /*31ca0*/  LOP3.LUT R12, R7.reuse, 0x1, RZ, 0xc0, !PT ;  /* 0x00000001070c7812 */ /* 0x040fe400078ec0ff */
[----:B------:R-:W-:Y:S02]  /*31cb0*/  CS2R R34, SRZ ;  /* 0x0000000000227805 */ /* 0x000fe4000001ff00 */
[----:B------:R-:W-:Y:S02]  /*31cc0*/  R2P PR, R7, 0x6 ;  /* 0x0000000607007804 */ /* 0x000fe40000000000 */
[----:B------:R-:W-:-:S02]  /*31cd0*/  CS2R R28, SRZ ;  /* 0x00000000001c7805 */ /* 0x000fc4000001ff00 */
[----:B------:R-:W-:Y:S02]  /*31ce0*/  ISETP.NE.U32.AND P3, PT, R12, 0x1, PT ;  /* 0x000000010c00780c */ /* 0x000fe40003f65070 */
[----:B------:R-:W-:Y:S02]  /*31cf0*/  CS2R R30, SRZ ;  /* 0x00000000001e7805 */ /* 0x000fe4000001ff00 */
[----:B------:R-:W-:Y:S02]  /*31d00*/  IADD3.X R109, R91, R89, R55, P4, P5 ;  /* 0x000000595b6d7210 */ /* 0x000fe400027ea437 */
[----:B------:R-:W-:Y:S02]  /*31d10*/  CS2R R12, SRZ ;  /* 0x00000000000c7805 */ /* 0x000fe4000001ff00 */
[----:B------:R-:W-:Y:S02]  /*31d20*/  IADD3 R110, P4, P5, R100, R98, R110 ;  /* 0x00000062646e7210 */ /* 0x000fe40007d9e06e */
[----:B------:R-:W-:-:S02]  /*31d30*/  CS2R R14, SRZ ;  /* 0x00000000000e7805 */ /* 0x000fc4000001ff00 */
[----:B------:R-:W-:Y:S02]  /*31d40*/  CS2R R64, SRZ ;  /* 0x0000000000407805 */ /* 0x000fe4000001ff00 */
[----:B------:R-:W-:Y:S02]  /*31d50*/  CS2R R66, SRZ ;  /* 0x0000000000427805 */ /* 0x000fe4000001ff00 */
[----:B------:R-:W-:Y:S02]  /*31d60*/  CS2R R40, SRZ ;  /* 0x0000000000287805 */ /* 0x000fe4000001ff00 */
[----:B------:R-:W-:Y:S02]  /*31d70*/  CS2R R42, SRZ ;  /* 0x00000000002a7805 */ /* 0x000fe4000001ff00 */
[----:B------:R-:W-:Y:S02]  /*31d80*/  CS2R R36, SRZ ;  /* 0x0000000000247805 */ /* 0x000fe4000001ff00 */
[----:B------:R-:W-:-:S02]  /*31d90*/  @P1 R2UR UR8, R20 ;  /* 0x00000000140812ca */ /* 0x000fc400000e0000 */
[----:B------:R-:W-:Y:S02]  /*31da0*/  CS2R R38, SRZ ;  /* 0x0000000000267805 */ /* 0x000fe4000001ff00 */
[C---:B------:R-:W-:Y:S02]  /*31db0*/  @!P3 R2UR UR4, R20.reuse ;  /* 0x000000001404b2ca */ /* 0x040fe400000e0000 */
[C---:B------:R-:W-:Y:S02]  /*31dc0*/  @!P3 R2UR UR5, R21.reuse ;  /* 0x000000001505b2ca */ /* 0x040fe400000e0000 */
[C---:B------:R-:W-:Y:S02]  /*31dd0*/  @P1 R2UR UR9, R21.reuse ;  /* 0x00000000150912ca */ /* 0x040fe400000e0000 */
[----:B------:R-:W-:Y:S02]  /*31de0*/  @P2 R2UR UR12, R20 ;  /* 0x00000000140c22ca */ /* 0x000fe400000e0000 */
[----:B------:R-:W-:-:S02]  /*31df0*/  @P2 R2UR UR13, R21 ;  /* 0x00000000150d22ca */ /* 0x000fc400000e0000 */
[C---:B------:R-:W-:Y:S02]  /*31e00*/  @!P3 R2UR UR6, R20.reuse ;  /* 0x000000001406b2ca */ /* 0x040fe400000e0000 */
[C---:B------:R-:W-:Y:S02]  /*31e10*/  @!P3 R2UR UR7, R21.reuse ;  /* 0x000000001507b2ca */ /* 0x040fe400000e0000 */
[C---:B------:R-:W-:Y:S01]  /*31e20*/  @P1 R2UR UR10, R20.reuse ;  /* 0x00000000140a12ca */ /* 0x040fe200000e0000 */
[----:B------:R1:W5:Y:S01]  /*31e30*/  @!P3 LD.E.128 R32, desc[UR4][R108.64] ;  /* 0x000000046c20b980 */ /* 0x000362000c101d00 */
[C---:B------:R-:W-:Y:S02]  /*31e40*/  @P1 R2UR UR11, R21.reuse ;  /* 0x00000000150b12ca */ /* 0x040fe400000e0000 */
[----:B------:R-:W-:Y:S01]  /*31e50*/  @P2 R2UR UR14, R20 ;  /* 0x00000000140e22ca */ /* 0x000fe200000e0000 */
[----:B------:R1:W5:Y:S01]  /*31e60*/  @P1 LD.E.128 R28, desc[UR8][R108.64+0x20] ;  /* 0x000020086c1c1980 */ /* 0x000362000c101d00 */
[----:B------:R-:W-:-:S02]  /*31e70*/  @P2 R2UR UR15, R21 ;  /* 0x00000000150f22ca */ /* 0x000fc400000e0000 */
[----:B------:R-:W-:Y:S01]  /*31e80*/  IADD3.X R111, R101, R99, R93, P4, P5 ;  /* 0x00000063656f7210 */ /* 0x000fe200027ea45d */
[----:B------:R1:W5:Y:S04]  /*31e90*/  @P2 LD.E.128 R12, desc[UR12][R108.64+0x40] ;  /* 0x0000400c6c0c2980 */ /* 0x000368000c101d00 */
[----:B------:R1:W5:Y:S04]  /*31ea0*/  @!P3 LD.E.128 R64, desc[UR6][R110.64] ;  /* 0x000000066e40b980 */ /* 0x000368000c101d00 */
[----:B------:R1:W5:Y:S04]  /*31eb0*/  @P1 LD.E.128 R40, desc[UR10][R110.64+0x20] ;  /* 0x0000200a6e281980 */ /* 0x000368000c101d00 */
[----:B------:R1:W5:Y:S02]  /*31ec0*/  @P2 LD.E.128 R36, desc[UR14][R110.64+0x40] ;  /* 0x0000400e6e242980 */ /* 0x000364000c101d00 */
.L_x_1803:
[----:B------:R-:W-:Y:S05]  /*31ed0*/  BSYNC B2 ;  /* 0x0000000000027941 */ /* 0x000fea0003800000 */
.L_x_1802:
[----:B------:R-:W-:Y:S01]  /*31ee0*/  R2UR UR4, R20 ;  /* 0x00000000140472ca */ /* 0x000fe200000e0000 */
[----:B-----5:R2:W5:Y:S01]  /*31ef0*/  LDL R7, [R0] ;  /* 0x0000000000077983 */ /* 0x0205620000100800 */
[----:B------:R-:W-:-:S03]  /*31f00*/  R2UR UR5, R21 ;  /* 0x00000000150572ca */ /* 0x000fc600000e0000 */
[----:B------:R2:W5:Y:S10]  /*31f10*/  LDL R55, [R0+0x4] ;  /* 0x0000040000377983 */ /* 0x0005740000100800 */
[----:B------:R-:W3:Y:S01]  /*31f20*/  LD.E R88, desc[UR4][R102.64+0x1c] ;  /* 0x00001c0466587980 */ /* 0x000ee2000c101900 */
[----:B------:R-:W-:Y:S01]  /*31f30*/  BSSY B2, `(.L_x_1804) ;  /* 0x0000005000027945 */ /* 0x000fe20003800000 */
[----:B---3--:R-:W-:-:S04]  /*31f40*/  LOP3.LUT R88, R88, 0x1, RZ, 0xfc, !PT ;  /* 0x0000000158587812 */ /* 0x008fc800078efcff */
[----:B------:R-:W-:-:S13]  /*31f50*/  ISETP.NE.AND P1, PT, R88, 0x3, PT ;  /* 0x000000035800780c */ /* 0x000fda0003f25270 */
[----:B--2---:R-:W-:Y:S05]  /*31f60*/  @!P1 BRA `(.L_x_1805) ;  /* 0x0000000000049947 */ /* 0x004fea0003800000 */
[----:B------:R-:W-:Y:S01]  /*31f70*/  BPT.TRAP 0x1 ;  /* 0x000000040000795c */ /* 0x000fe20000300000 */
.L_x_1805:
[----:B------:R-:W-:Y:S05]  /*31f80*/  BSYNC B2 ;  /* 0x0000000000027941 */ /* 0x000fea0003800000 */
.L_x_1804:
[----:B------:R-:W-:Y:S02]  /*31f90*/  R2UR UR4, R20 ;  /* 0x00000000140472ca */ /* 0x000fe400000e0000 */
[----:B------:R-:W-:-:S13]  /*31fa0*/  R2UR UR5, R21 ;  /* 0x00000000150572ca */ /* 0x000fda00000e0000 */
[----:B------:R-:W2:Y:S01]  /*31fb0*/  LD.E.64 R102, desc[UR4][R102.64+0x8] ;  /* 0x0000080466667980 */ /* 0x000ea2000c101b00 */
[----:B-----5:R-:W-:Y:S01]  /*31fc0*/  SHF.L.U32 R90, R55, 0x1f, RZ ;  /* 0x0000001f375a7819 */ /* 0x020fe200000006ff */
[----:B------:R-:W-:Y:S01]  /*31fd0*/  BSSY B2, `(.L_x_1806) ;  /* 0x0000005000027945 */ /* 0x000fe20003800000 */
[----:B--2---:R-:W-:-:S05]  /*31fe0*/  MOV R88, R102 ;  /* 0x0000006600587202 */ /* 0x004fca0000000f00 */
[----:B------:R-:W-:-:S04]  /*31ff0*/  IMAD R7, R7, 0x8, R88 ;  /* 0x0000000807077824 */ /* 0x000fc800078e0258 */
[----:B------:R-:W2:Y:S02]  /*32000*/  SYNCS.PHASECHK.TRANS64.TRYWAIT P1, [R7+URZ], R90 ;  /* 0x0000005a070075a7 */ /* 0x000ea4000802017f */
[----:B--2---:R-:W-:Y:S05]  /*32010*/  @!P1 BRA `(.L_x_1807) ;  /* 0x0000008400e09947 */ /* 0x004fea0003800000 */
.L_x_1858:
[----:B------:R-:W-:Y:S05]  /*32020*/  BSYNC B2 ;  /* 0x0000000000027941 */ /* 0x000fea0003800000 */
.L_x_1806:
[----:B------:R-:W3:Y:S01]  /*32030*/  LDL.64 R98, [R3+0x50] ;  /* 0x0000500003627983 */ /* 0x000ee20000100a00 */
[C---:B------:R-:W-:Y:S02]  /*32040*/  R2UR UR6, R20.reuse ;  /* 0x00000000140672ca */ /* 0x040fe400000e0000 */
[C---:B------:R-:W-:Y:S01]  /*32050*/  R2UR UR7, R21.reuse ;  /* 0x00000000150772ca */ /* 0x040fe200000e0000 */
[----:B------:R-:W2:Y:S01]  /*32060*/  LDL.64 R88, [R3+0x8] ;  /* 0x0000080003587983 */ /* 0x000ea20000100a00 */
[C---:B------:R-:W-:Y:S02]  /*32070*/  R2UR UR4, R20.reuse ;  /* 0x00000000140472ca */ /* 0x040fe400000e0000 */
[----:B------:R-:W-:Y:S01]  /*32080*/  R2UR UR5, R21 ;  /* 0x00000000150572ca */ /* 0x000fe200000e0000 */
[----:B------:R-:W4:Y:S04]  /*32090*/  LDL R55, [R0] ;  /* 0x0000000000377983 */ /* 0x000f280000100800 */
[----:B------:R-:W2:Y:S04]  /*320a0*/  LDL.64 R102, [R3+0x58] ;  /* 0x0000580003667983 */ /* 0x000ea80000100a00 */
[----:B------:R-:W5:Y:S04]  /*320b0*/  LDL.64 R100, [R3+0x38] ;  /* 0x0000380003647983 */ /* 0x000f680000100a00 */
[----:B---3--:R-:W3:Y:S04]  /*320c0*/  LD.E R84, desc[UR6][R98.64+0xc] ;  /* 0x00000c0662547980 */ /* 0x008ee8000c101900 */
[----:B-1----:R-:W3:Y:S01]  /*320d0*/  LD.E R110, desc[UR4][R98.64+0x8] ;  /* 0x00000804626e7980 */ /* 0x002ee2000c101900 */
[----:B------:R-:W-:-:S02]  /*320e0*/  R2UR UR8, R20 ;  /* 0x00000000140872ca */ /* 0x000fc400000e0000 */
[----:B------:R-:W-:Y:S01]  /*320f0*/  R2UR UR9, R21 ;  /* 0x00000000150972ca */ /* 0x000fe200000e0000 */
[----:B----4-:R-:W-:Y:S01]  /*32100*/  IMAD R55, R55, 0x7800, RZ ;  /* 0x0000780037377824 */ /* 0x010fe200078e02ff */
[----:B------:R-:W5:Y:S01]  /*32110*/  LD.E R108, desc[UR6][R98.64+0x4] ;  /* 0x00000406626c7980 */ /* 0x000f62000c101900 */
[----:B------:R-:W-:Y:S03]  /*32120*/  BSSY B2, `(.L_x_1808) ;  /* 0x00003bb000027945 */ /* 0x000fe60003800000 */
[----:B--2---:R-:W5:Y:S07]  /*32130*/  LD.E.64 R102, desc[UR4][R102.64] ;  /* 0x0000000466667980 */ /* 0x004f6e000c101b00 */
[----:B------:R1:W5:Y:S01]  /*32140*/  LD.E R7, desc[UR8][R88.64+0x64] ;  /* 0x0000640858077980 */ /* 0x000362000c101900 */
[----:B------:R-:W-:Y:S01]  /*32150*/  SHF.R.S32.HI R93, RZ, 0x1f, R55 ;  /* 0x0000001fff5d7819 */ /* 0x000fe20000011437 */
[----:B---3--:R-:W-:Y:S01]  /*32160*/  IMAD R84, R53, -0xa0, R84 ;  /* 0xffffff6035547824 */ /* 0x008fe200078e0254 */
[----:B------:R-:W-:-:S04]  /*32170*/  LEA.HI R109, R110, R110, RZ, 0x1 ;  /* 0x0000006e6e6d7211 */ /* 0x000fc800078f08ff */
[----:B------:R-:W-:Y:S02]  /*32180*/  VIMNMX R84, R84, 0xa0, PT ;  /* 0x000000a054547848 */ /* 0x000fe40003fe0100 */
[----:B0-----:R-:W-:-:S04]  /*32190*/  SHF.R.S32.HI R113, RZ, 0x1, R109 ;  /* 0x00000001ff717819 */ /* 0x001fc8000001146d */
[----:B------:R-:W-:Y:S02]  /*321a0*/  ISETP.GE.AND P1, PT, R113, R84, PT ;  /* 0x000000547100720c */ /* 0x000fe40003f26270 */
[----:B------:R-:W-:Y:S01]  /*321b0*/  LOP3.LUT R87, R109, 0xffffffe, RZ, 0xc0, !PT ;  /* 0x0ffffffe6d577812 */ /* 0x000fe200078ec0ff */
[----:B------:R-:W-:Y:S01]  /*321c0*/  IMAD R84, R95, R113, RZ ;  /* 0x000000715f547224 */ /* 0x000fe200078e02ff */
[----:B-1----:R-:W-:-:S03]  /*321d0*/  SHF.R.S32.HI R89, RZ, 0x1f, R113 ;  /* 0x0000001fff597819 */ /* 0x002fc60000011471 */
[----:B------:R-:W-:Y:S02]  /*321e0*/  IMAD.IADD R87, R110, 0x1, -R87 ;  /* 0x000000016e577824 */ /* 0x000fe400078e0a57 */
[----:B------:R-:W-:Y:S02]  /*321f0*/  IMAD R89, R94, R89, R84 ;  /* 0x000000595e597224 */ /* 0x000fe400078e0254 */
[----:B------:R-:W-:Y:S02]  /*32200*/  IMAD.SHL.U32 R97, R87, 0x10, RZ ;  /* 0x0000001057617824 */ /* 0x000fe400078e00ff */
[----:B------:R-:W-:Y:S01]  /*32210*/  IMAD.MOV.U32 R84, RZ, RZ, R86 ;  /* 0x000000ffff547224 */ /* 0x000fe200078e0056 */
[----:B------:R-:W-:Y:S06]  /*32220*/  @P1 BRA `(.L_x_1809) ;  /* 0x0000003800a81947 */ /* 0x000fec0003800000 */
[----:B------:R-:W-:Y:S02]  /*32230*/  R2UR UR4, R20 ;  /* 0x00000000140472ca */ /* 0x000fe400000e0000 */
[----:B------:R-:W-:-:S13]  /*32240*/  R2UR UR5, R21 ;  /* 0x00000000150572ca */ /* 0x000fda00000e0000 */
[----:B-----5:R-:W2:Y:S01]  /*32250*/  LD.E.U8 R86, desc[UR4][R100.64] ;  /* 0x0000000464567980 */ /* 0x020ea2000c101100 */
[----:B------:R-:W-:Y:S01]  /*32260*/  IMAD.WIDE.U32 R106, R94, R113, R84 ;  /* 0x000000715e6a7225 */ /* 0x000fe200078e0054 */
[----:B------:R-:W-:Y:S03]  /*32270*/  BSSY B3, `(.L_x_1810) ;  /* 0x0000132000037945 */ /* 0x000fe60003800000 */
[----:B------:R-:W-:Y:S01]  /*32280*/  IMAD.IADD R111, R107, 0x1, R89 ;  /* 0x000000016b6f7824 */ /* 0x000fe200078e0259 */
[----:B--2---:R-:W-:-:S04]  /*32290*/  LOP3.LUT R86, R86, 0x1, RZ, 0xc0, !PT ;  /* 0x0000000156567812 */ /* 0x004fc800078ec0ff */
[----:B------:R-:W-:-:S13]  /*322a0*/  ISETP.NE.U32.AND P1, PT, R86, 0x1, PT ;  /* 0x000000015600780c */ /* 0x000fda0003f25070 */
[----:B------:R-:W-:Y:S05]  /*322b0*/  @P1 BRA `(.L_x_1811) ;  /* 0x0000001000b41947 */ /* 0x000fea0003800000 */
[----:B------:R-:W-:Y:S01]  /*322c0*/  LEA.HI R84, R108, R108, RZ, 0x1 ;  /* 0x0000006c6c547211 */ /* 0x000fe200078f08ff */
[----:B------:R-:W-:Y:S01]  /*322d0*/  IMAD.IADD R85, R7, 0x1, -R108 ;  /* 0x0000000107557824 */ /* 0x000fe200078e0a6c */
[----:B------:R-:W-:Y:S02]  /*322e0*/  SHF.R.S32.HI R89, RZ, 0x1f, R110 ;  /* 0x0000001fff597819 */ /* 0x000fe4000001146e */
[----:B------:R-:W-:Y:S02]  /*322f0*/  SHF.R.S32.HI R112, RZ, 0x1, R84 ;  /* 0x00000001ff707819 */ /* 0x000fe40000011454 */
[----:B------:R-:W-:Y:S02]  /*32300*/  LEA.HI R91, R89, R110, RZ, 0x4 ;  /* 0x0000006e595b7211 */ /* 0x000fe400078f20ff */
[----:B------:R-:W-:Y:S02]  /*32310*/  ISETP.GE.AND P1, PT, R97, R112, PT ;  /* 0x000000706100720c */ /* 0x000fe40003f26270 */
[----:B------:R-:W-:Y:S01]  /*32320*/  LEA.HI R89, R89, R110, RZ, 0x2 ;  /* 0x0000006e59597211 */ /* 0x000fe200078f10ff */
[----:B------:R-:W-:Y:S01]  /*32330*/  IMAD.SHL.U32 R91, R91, 0x20, RZ ;  /* 0x000000205b5b7824 */ /* 0x000fe200078e00ff */
[----:B------:R-:W-:-:S02]  /*32340*/  SEL R84, R112, RZ, P1 ;  /* 0x000000ff70547207 */ /* 0x000fc40000800000 */
[----:B------:R-:W-:Y:S01]  /*32350*/  SEL R86, R108, R85, !P1 ;  /* 0x000000556c567207 */ /* 0x000fe20004800000 */
[----:B------:R-:W-:Y:S01]  /*32360*/  IMAD.SHL.U32 R89, R89, 0x20, RZ ;  /* 0x0000002059597824 */ /* 0x000fe200078e00ff */
[----:B------:R-:W-:Y:S01]  /*32370*/  LOP3.LUT R91, R91, 0xfffffe00, RZ, 0xc0, !PT ;  /* 0xfffffe005b5b7812 */ /* 0x000fe200078ec0ff */
[----:B------:R-:W-:Y:S01]  /*32380*/  IMAD.IADD R84, R97, 0x1, R84 ;  /* 0x0000000161547824 */ /* 0x000fe200078e0254 */
[----:B------:R-:W-:Y:S02]  /*32390*/  SHF.R.S32.HI R87, RZ, 0x1f, R86 ;  /* 0x0000001fff577819 */ /* 0x000fe40000011456 */
[----:B------:R-:W-:Y:S02]  /*323a0*/  LOP3.LUT R89, R89, 0x180, RZ, 0xc0, !PT ;  /* 0x0000018059597812 */ /* 0x000fe400078ec0ff */
[----:B------:R-:W-:Y:S02]  /*323b0*/  SHF.R.S32.HI R85, RZ, 0x1f, R84 ;  /* 0x0000001fff557819 */ /* 0x000fe40000011454 */
[----:B------:R-:W-:-:S02]  /*323c0*/  LEA.HI R88, R87, R86, RZ, 0x5 ;  /* 0x0000005657587211 */ /* 0x000fc400078f28ff */
[-C--:B------:R-:W-:Y:S02]  /*323d0*/  LEA.HI R86, R85, R84.reuse, RZ, 0x4 ;  /* 0x0000005455567211 */ /* 0x080fe400078f20ff */
[----:B------:R-:W-:Y:S02]  /*323e0*/  LEA.HI R87, R113, R113, RZ, 0x1 ;  /* 0x0000007171577211 */ /* 0x000fe400078f08ff */
[----:B------:R-:W-:Y:S02]  /*323f0*/  SHF.R.S32.HI R117, RZ, 0x4, R86 ;  /* 0x00000004ff757819 */ /* 0x000fe40000011456 */
[----:B------:R-:W-:Y:S02]  /*32400*/  LOP3.LUT R90, R87, 0x3fffffe, RZ, 0xc0, !PT ;  /* 0x03fffffe575a7812 */ /* 0x000fe400078ec0ff */
[----:B------:R-:W-:Y:S02]  /*32410*/  LEA.HI.SX32 R88, R88, R117, 0x1b ;  /* 0x0000007558587211 */ /* 0x000fe400078fdaff */
[----:B------:R-:W-:Y:S01]  /*32420*/  LEA.HI R84, R85, R84, RZ, 0x6 ;  /* 0x0000005455547211 */ /* 0x000fe200078f30ff */
[----:B------:R-:W-:Y:S01]  /*32430*/  IMAD.IADD R90, R113, 0x1, -R90 ;  /* 0x00000001715a7824 */ /* 0x000fe200078e0a5a */
[----:B------:R-:W-:-:S02]  /*32440*/  SHF.R.S32.HI R115, RZ, 0x1f, R88 ;  /* 0x0000001fff737819 */ /* 0x000fc40000011458 */
[----:B------:R-:W-:Y:S01]  /*32450*/  SHF.R.U32.HI R87, RZ, 0x3, R89 ;  /* 0x00000003ff577819 */ /* 0x000fe20000011659 */
[----:B------:R-:W-:Y:S01]  /*32460*/  IMAD R90, R90, 0x40, R91 ;  /* 0x000000405a5a7824 */ /* 0x000fe200078e025b */
[----:B------:R-:W-:Y:S01]  /*32470*/  LEA.HI R91, R115, R88, RZ, 0x2 ;  /* 0x00000058735b7211 */ /* 0x000fe200078f10ff */
[----:B------:R-:W-:Y:S01]  /*32480*/  IMAD.SHL.U32 R115, R88, 0x10, RZ ;  /* 0x0000001058737824 */ /* 0x000fe200078e00ff */
[----:B------:R-:W-:Y:S02]  /*32490*/  SHF.R.S32.HI R85, RZ, 0x6, R84 ;  /* 0x00000006ff557819 */ /* 0x000fe40000011454 */
[----:B------:R-:W-:Y:S02]  /*324a0*/  LOP3.LUT R86, R89, 0x30, R86, 0xf8, !PT ;  /* 0x0000003059567812 */ /* 0x000fe400078ef856 */
[----:B------:R-:W-:Y:S01]  /*324b0*/  SHF.R.S32.HI R91, RZ, 0x2, R91 ;  /* 0x00000002ff5b7819 */ /* 0x000fe2000001145b */
[----:B------:R-:W-:Y:S01]  /*324c0*/  IMAD R85, R85, 0x2800, R90 ;  /* 0x0000280055557824 */ /* 0x000fe200078e025a */
[----:B------:R-:W-:-:S02]  /*324d0*/  LOP3.LUT R84, R89, 0x30, R115, 0xf8, !PT ;  /* 0x0000003059547812 */ /* 0x000fc400078ef873 */
[-C--:B------:R-:W-:Y:S01]  /*324e0*/  LOP3.LUT R86, R86, R87.reuse, RZ, 0x3c, !PT ;  /* 0x0000005756567212 */ /* 0x080fe200078e3cff */
[----:B------:R-:W-:Y:S01]  /*324f0*/  IMAD R91, R91, 0x2800, R90 ;  /* 0x000028005b5b7824 */ /* 0x000fe200078e025a */
[----:B------:R-:W-:Y:S02]  /*32500*/  LOP3.LUT R84, R84, R87, RZ, 0x3c, !PT ;  /* 0x0000005754547212 */ /* 0x000fe400078e3cff */
[C---:B------:R-:W-:Y:S01]  /*32510*/  R2UR UR4, R20.reuse ;  /* 0x00000000140472ca */ /* 0x040fe200000e0000 */
[----:B------:R-:W-:Y:S01]  /*32520*/  IMAD.IADD R85, R85, 0x1, R86 ;  /* 0x0000000155557824 */ /* 0x000fe200078e0256 */
[----:B------:R-:W-:Y:S01]  /*32530*/  R2UR UR5, R21 ;  /* 0x00000000150572ca */ /* 0x000fe200000e0000 */
[----:B------:R-:W-:Y:S01]  /*32540*/  IMAD.IADD R91, R91, 0x1, R84 ;  /* 0x000000015b5b7824 */ /* 0x000fe200078e0254 */
[----:B------:R-:W-:Y:S02]  /*32550*/  R2UR UR6, R20 ;  /* 0x00000000140672ca */ /* 0x000fe400000e0000 */
[----:B------:R-:W-:-:S02]  /*32560*/  IADD3 R84, P1, P2, R102, R85, R55 ;  /* 0x0000005566547210 */ /* 0x000fc40007a3e037 */
[----:B------:R-:W-:Y:S02]  /*32570*/  R2UR UR7, R21 ;  /* 0x00000000150772ca */ /* 0x000fe400000e0000 */
[----:B------:R-:W-:Y:S02]  /*32580*/  IADD3.X R85, R103, RZ, R93, P1, P2 ;  /* 0x000000ff67557210 */ /* 0x000fe40000fe445d */
[----:B------:R-:W-:Y:S02]  /*32590*/  ISETP.GE.AND P2, PT, R97, R112, PT ;  /* 0x000000706100720c */ /* 0x000fe40003f46270 */
[----:B------:R-:W-:Y:S01]  /*325a0*/  IADD3 R88, P3, P4, R102, R91, R55 ;  /* 0x0000005b66587210 */ /* 0x000fe20007c7e037 */
[----:B------:R-:W-:Y:S01]  /*325b0*/  IMAD.SHL.U32 R117, R117, 0x10, RZ ;  /* 0x0000001075757824 */ /* 0x000fe200078e00ff */
[----:B------:R-:W5:Y:S02]  /*325c0*/  LD.E.128 R84, desc[UR4][R84.64] ;  /* 0x0000000454547980 */ /* 0x000f64000c101d00 */
[----:B------:R-:W-:Y:S01]  /*325d0*/  IADD3.X R89, R103, RZ, R93, P3, P4 ;  /* 0x000000ff67597210 */ /* 0x000fe20001fe845d */
[----:B------:R-:W-:Y:S01]  /*325e0*/  BSSY B4, `(.L_x_1812) ;  /* 0x00000ef000047945 */ /* 0x000fe20003800000 */
[----:B------:R-:W-:-:S04]  /*325f0*/  ISETP.GE.AND P1, PT, R115, R7, PT ;  /* 0x000000077300720c */ /* 0x000fc80003f26270 */
[----:B------:R-:W5:Y:S01]  /*32600*/  LD.E.128 R88, desc[UR6][R88.64] ;  /* 0x0000000658587980 */ /* 0x000f62000c101d00 */
[----:B------:R-:W-:Y:S01]  /*32610*/  SHF.R.S32.HI R112, RZ, 0x1f, R117 ;  /* 0x0000001fff707819 */ /* 0x000fe20000011475 */
[----:B------:R-:W-:Y:S07]  /*32620*/  @P2 BRA `(.L_x_1813) ;  /* 0x0000000c00a82947 */ /* 0x000fee0003800000 */
[----:B------:R-:W-:Y:S01]  /*32630*/  SHF.R.U32.HI R116, RZ, 0x8, R80 ;  /* 0x00000008ff747819 */ /* 0x000fe20000011650 */
[----:B-----5:R-:W-:Y:S01]  /*32640*/  IMAD.MOV.U32 R114, RZ, RZ, R85 ;  /* 0x000000ffff727224 */ /* 0x020fe200078e0055 */
[----:B------:R-:W-:Y:S02]  /*32650*/  LOP3.LUT R85, R80, 0xff, RZ, 0xc0, !PT ;  /* 0x000000ff50557812 */ /* 0x000fe400078ec0ff */
[----:B------:R-:W-:Y:S02]  /*32660*/  LOP3.LUT R116, R116, 0xff, RZ, 0xc0, !PT ;  /* 0x000000ff74747812 */ /* 0x000fe400078ec0ff */
[----:B------:R-:W-:Y:S02]  /*32670*/  SHF.R.U32.HI R119, RZ, 0x8, R81 ;  /* 0x00000008ff777819 */ /* 0x000fe40000011651 */
[----:B------:R-:W-:Y:S02]  /*32680*/  SHF.R.U32.HI R125, RZ, 0x8, R76 ;  /* 0x00000008ff7d7819 */ /* 0x000fe4000001164c */
[----:B------:R-:W-:-:S02]  /*32690*/  PRMT R85, R116, 0x7604, R85 ;  /* 0x0000760474557816 */ /* 0x000fc40000000055 */
[----:B------:R-:W-:Y:S02]  /*326a0*/  SHF.R.U32.HI R123, RZ, 0x8, R83 ;  /* 0x00000008ff7b7819 */ /* 0x000fe40000011653 */
[----:B------:R-:W-:Y:S02]  /*326b0*/  LOP3.LUT R116, R81, 0xff, RZ, 0xc0, !PT ;  /* 0x000000ff51747812 */ /* 0x000fe400078ec0ff */
[----:B------:R-:W-:Y:S02]  /*326c0*/  SHF.R.U32.HI R120, RZ, 0x8, R82 ;  /* 0x00000008ff787819 */ /* 0x000fe40000011652 */
[----:B------:R-:W-:Y:S02]  /*326d0*/  LOP3.LUT R119, R119, 0xff, RZ, 0xc0, !PT ;  /* 0x000000ff77777812 */ /* 0x000fe400078ec0ff */
[----:B------:R-:W-:Y:S02]  /*326e0*/  LOP3.LUT R124, R76, 0xff, RZ, 0xc0, !PT ;  /* 0x000000ff4c7c7812 */ /* 0x000fe400078ec0ff */
[----:B------:R-:W-:-:S02]  /*326f0*/  LOP3.LUT R125, R125, 0xff, RZ, 0xc0, !PT ;  /* 0x000000ff7d7d7812 */ /* 0x000fc400078ec0ff */
[----:B------:R-:W-:Y:S02]  /*32700*/  LOP3.LUT R122, R83, 0xff, RZ, 0xc0, !PT ;  /* 0x000000ff537a7812 */ /* 0x000fe400078ec0ff */
[----:B------:R-:W-:Y:S02]  /*32710*/  LOP3.LUT R123, R123, 0xff, RZ, 0xc0, !PT ;  /* 0x000000ff7b7b7812 */ /* 0x000fe400078ec0ff */
[----:B------:R-:W-:Y:S02]  /*32720*/  LOP3.LUT R118, R82, 0xff, RZ, 0xc0, !PT ;  /* 0x000000ff52767812 */ /* 0x000fe400078ec0ff */
[----:B------:R-:W-:Y:S02]  /*32730*/  LOP3.LUT R121, R120, 0xff, RZ, 0xc0, !PT ;  /* 0x000000ff78797812 */ /* 0x000fe400078ec0ff */
[----:B------:R-:W-:Y:S02]  /*32740*/  PRMT R116, R119, 0x7604, R116 ;  /* 0x0000760477747816 */ /* 0x000fe40000000074 */
[----:B------:R-:W-:-:S02]  /*32750*/  SHF.R.U32.HI R119, RZ, 0x8, R77 ;  /* 0x00000008ff777819 */ /* 0x000fc4000001164d */
[----:B------:R-:W-:Y:S02]  /*32760*/  PRMT R127, R125, 0x7604, R124 ;  /* 0x000076047d7f7816 */ /* 0x000fe4000000007c */
[----:B------:R-:W-:Y:S02]  /*32770*/  PRMT R122, R123, 0x7604, R122 ;  /* 0x000076047b7a7816 */ /* 0x000fe4000000007a */
[----:B------:R-:W-:Y:S02]  /*32780*/  SHF.R.U32.HI R125, RZ, 0x8, R79 ;  /* 0x00000008ff7d7819 */ /* 0x000fe4000001164f */
[----:B------:R-:W-:Y:S02]  /*32790*/  PRMT R121, R121, 0x7604, R118 ;  /* 0x0000760479797816 */ /* 0x000fe40000000076 */
        /* <DEDUP_REMOVED lines=8> */
[----:B------:R-:W-:Y:S02]  /*32820*/  SHF.R.U32.HI R119, RZ, 0x10, R81 ;  /* 0x00000010ff777819 */ /* 0x000fe40000011651 */
[----:B------:R-:W-:Y:S02]  /*32830*/  PRMT R124, R125, 0x7604, R124 ;  /* 0x000076047d7c7816 */ /* 0x000fe4000000007c */
[----:B------:R-:W-:Y:S01]  /*32840*/  PRMT R129, R123, 0x7604, R120 ;  /* 0x000076047b817816 */ /* 0x000fe20000000078 */
[----:B------:R-:W-:Y:S01]  /*32850*/  IMAD.U32 R119, R119, 0x10000, RZ ;  /* 0x0001000077777824 */ /* 0x000fe200078e00ff */
[----:B------:R-:W-:Y:S02]  /*32860*/  SHF.R.U32.HI R125, RZ, 0x10, R77 ;  /* 0x00000010ff7d7819 */ /* 0x000fe4000001164d */
[----:B------:R-:W-:Y:S02]  /*32870*/  SHF.R.U32.HI R123, RZ, 0x10, R83 ;  /* 0x00000010ff7b7819 */ /* 0x000fe40000011653 */
[----:B------:R-:W-:Y:S01]  /*32880*/  LOP3.LUT R119, R116, 0xff0000, R119, 0xf8, !PT ;  /* 0x00ff000074777812 */ /* 0x000fe200078ef877 */
[----:B------:R-:W-:Y:S01]  /*32890*/  IMAD.U32 R125, R125, 0x10000, RZ ;  /* 0x000100007d7d7824 */ /* 0x000fe200078e00ff */
[----:B------:R-:W-:Y:S01]  /*328a0*/  SHF.R.U32.HI R131, RZ, 0x10, R79 ;  /* 0x00000010ff837819 */ /* 0x000fe2000001164f */
[----:B------:R-:W-:Y:S01]  /*328b0*/  IMAD.U32 R123, R123, 0x10000, RZ ;  /* 0x000100007b7b7824 */ /* 0x000fe200078e00ff */
[----:B------:R-:W-:-:S02]  /*328c0*/  LOP3.LUT R116, R119, 0xff000000, R81, 0xf8, !PT ;  /* 0xff00000077747812 */ /* 0x000fc400078ef851 */
[----:B------:R-:W-:Y:S01]  /*328d0*/  LOP3.LUT R125, R118, 0xff0000, R125, 0xf8, !PT ;  /* 0x00ff0000767d7812 */ /* 0x000fe200078ef87d */
[----:B------:R-:W-:Y:S01]  /*328e0*/  IMAD.U32 R131, R131, 0x10000, RZ ;  /* 0x0001000083837824 */ /* 0x000fe200078e00ff */
[----:B------:R-:W-:Y:S02]  /*328f0*/  LOP3.LUT R123, R122, 0xff0000, R123, 0xf8, !PT ;  /* 0x00ff00007a7b7812 */ /* 0x000fe400078ef87b */
[----:B------:R-:W-:Y:S02]  /*32900*/  LOP3.LUT R120, R125, 0xff000000, R77, 0xf8, !PT ;  /* 0xff0000007d787812 */ /* 0x000fe400078ef84d */
[----:B------:R-:W-:Y:S02]  /*32910*/  LOP3.LUT R125, R123, 0xff000000, R83, 0xf8, !PT ;  /* 0xff0000007b7d7812 */ /* 0x000fe400078ef853 */
[----:B------:R-:W-:Y:S02]  /*32920*/  LOP3.LUT R85, R85, 0xff0000, R80, 0xf8, !PT ;  /* 0x00ff000055557812 */ /* 0x000fe400078ef850 */
[----:B------:R-:W-:-:S02]  /*32930*/  LOP3.LUT R121, R121, 0xff0000, R82, 0xf8, !PT ;  /* 0x00ff000079797812 */ /* 0x000fc400078ef852 */
[----:B------:R-:W-:Y:S02]  /*32940*/  F2FP.F16.E4M3.UNPACK_B R83, R89 ;  /* 0x00000059ff53723e */ /* 0x000fe400020006ff */
[----:B------:R-:W-:Y:S02]  /*32950*/  F2FP.F16.E4M3.UNPACK_B R118, R116 ;  /* 0x00000074ff76723e */ /* 0x000fe400020006ff */
[----:B------:R-:W-:Y:S02]  /*32960*/  F2FP.F16.E4M3.UNPACK_B R122, R120 ;  /* 0x00000078ff7a723e */ /* 0x000fe400020006ff */
[----:B------:R-:W-:Y:S01]  /*32970*/  LOP3.LUT R85, R85, 0xff000000, R80, 0xf8, !PT ;  /* 0xff00000055557812 */ /* 0x000fe200078ef850 */
[----:B------:R-:W-:Y:S01]  /*32980*/  HADD2.F32 R80, -RZ, R83.H0_H0 ;  /* 0x20000053ff507230 */ /* 0x000fe20000004100 */
[----:B------:R-:W-:Y:S01]  /*32990*/  LOP3.LUT R77, R121, 0xff000000, R82, 0xf8, !PT ;  /* 0xff000000794d7812 */ /* 0x000fe200078ef852 */
[----:B------:R-:W-:Y:S01]  /*329a0*/  HADD2.F32 R121, -RZ, R118.H0_H0 ;  /* 0x20000076ff797230 */ /* 0x000fe20000004100 */
[----:B------:R-:W-:Y:S01]  /*329b0*/  F2FP.F16.E4M3.UNPACK_B R81, R114 ;  /* 0x00000072ff51723e */ /* 0x000fe200020006ff */
[--C-:B------:R-:W-:Y:S01]  /*329c0*/  HADD2.F32 R123, -RZ, R122.reuse.H0_H0 ;  /* 0x2000007aff7b7230 */ /* 0x100fe20000004100 */
[----:B------:R-:W-:Y:S01]  /*329d0*/  LOP3.LUT R131, R124, 0xff0000, R131, 0xf8, !PT ;  /* 0x00ff00007c837812 */ /* 0x000fe200078ef883 */
[----:B------:R-:W-:Y:S01]  /*329e0*/  HADD2.F32 R122, -RZ, R122.H1_H1 ;  /* 0x3000007aff7a7230 */ /* 0x000fe20000004100 */
[----:B------:R-:W-:Y:S01]  /*329f0*/  LOP3.LUT R129, R129, 0xff0000, R78, 0xf8, !PT ;  /* 0x00ff000081817812 */ /* 0x000fe200078ef84e */
[----:B------:R-:W-:-:S02]  /*32a00*/  HADD2.F32 R82, -RZ, R81.H0_H0 ;  /* 0x20000051ff527230 */ /* 0x000fc40000004100 */
[C---:B------:R-:W-:Y:S01]  /*32a10*/  FMUL.FTZ R124, R80.reuse, R121 ;  /* 0x00000079507c7220 */ /* 0x040fe20000410000 */
[----:B------:R-:W-:Y:S01]  /*32a20*/  LOP3.LUT R119, R127, 0xff0000, R76, 0xf8, !PT ;  /* 0x00ff00007f777812 */ /* 0x000fe200078ef84c */
[-C--:B------:R-:W-:Y:S01]  /*32a30*/  FMUL.FTZ R127, R80, R123.reuse ;  /* 0x0000007b507f7220 */ /* 0x080fe20000410000 */
[----:B------:R-:W-:Y:S01]  /*32a40*/  LOP3.LUT R80, R129, 0xff000000, R78, 0xf8, !PT ;  /* 0xff00000081507812 */ /* 0x000fe200078ef84e */
[C---:B------:R-:W-:Y:S01]  /*32a50*/  FFMA.FTZ R78, R82.reuse, R123, R124 ;  /* 0x0000007b524e7223 */ /* 0x040fe2000001007c */
[----:B------:R-:W-:Y:S01]  /*32a60*/  F2FP.F16.E4M3.UNPACK_B R89, R89.H1 ;  /* 0x00000059ff59723e */ /* 0x000fe200030006ff */
[----:B------:R-:W-:Y:S01]  /*32a70*/  HADD2.F32 R118, -RZ, R118.H1_H1 ;  /* 0x30000076ff767230 */ /* 0x000fe20000004100 */
[----:B------:R-:W-:Y:S01]  /*32a80*/  F2FP.F16.E4M3.UNPACK_B R124, R120.H1 ;  /* 0x00000078ff7c723e */ /* 0x000fe200030006ff */
[----:B------:R-:W-:Y:S01]  /*32a90*/  HADD2.F32 R81, -RZ, R81.H1_H1 ;  /* 0x30000051ff517230 */ /* 0x000fe20000004100 */
[----:B------:R-:W-:Y:S02]  /*32aa0*/  F2FP.F16.E4M3.UNPACK_B R116, R116.H1 ;  /* 0x00000074ff74723e */ /* 0x000fe400030006ff */
[----:B------:R-:W-:Y:S01]  /*32ab0*/  LOP3.LUT R119, R119, 0xff000000, R76, 0xf8, !PT ;  /* 0xff00000077777812 */ /* 0x000fe200078ef84c */
[----:B------:R-:W-:Y:S01]  /*32ac0*/  FFMA.FTZ R76, R82, R121, -R127 ;  /* 0x00000079524c7223 */ /* 0x000fe2000001087f */
[----:B------:R-:W-:Y:S01]  /*32ad0*/  F2FP.F16.E4M3.UNPACK_B R114, R114.H1 ;  /* 0x00000072ff72723e */ /* 0x000fe200030006ff */
[----:B------:R-:W-:Y:S01]  /*32ae0*/  HADD2.F32 R82, -RZ, R89.H0_H0 ;  /* 0x20000059ff527230 */ /* 0x000fe20000004100 */
[----:B------:R-:W-:Y:S01]  /*32af0*/  LOP3.LUT R131, R131, 0xff000000, R79, 0xf8, !PT ;  /* 0xff00000083837812 */ /* 0x000fe200078ef84f */
[----:B------:R-:W-:-:S02]  /*32b00*/  HADD2.F32 R121, -RZ, R124.H0_H0 ;  /* 0x2000007cff797230 */ /* 0x000fc40000004100 */
[----:B------:R-:W-:Y:S02]  /*32b10*/  HADD2.F32 R79, -RZ, R83.H1_H1 ;  /* 0x30000053ff4f7230 */ /* 0x000fe40000004100 */
[----:B------:R-:W-:Y:S02]  /*32b20*/  HADD2.F32 R120, -RZ, R116.H0_H0 ;  /* 0x20000074ff787230 */ /* 0x000fe40000004100 */
[C---:B------:R-:W-:Y:S01]  /*32b30*/  FMUL.FTZ R128, R82.reuse, R121 ;  /* 0x0000007952807220 */ /* 0x040fe20000410000 */
[----:B------:R-:W-:Y:S02]  /*32b40*/  HADD2.F32 R83, -RZ, R114.H0_H0 ;  /* 0x20000072ff537230 */ /* 0x000fe40000004100 */
[C---:B------:R-:W-:Y:S01]  /*32b50*/  FMUL.FTZ R126, R79.reuse, R122 ;  /* 0x0000007a4f7e7220 */ /* 0x040fe20000410000 */
[----:B------:R-:W-:Y:S01]  /*32b60*/  FMUL.FTZ R123, R79, R118 ;  /* 0x000000764f7b7220 */ /* 0x000fe20000410000 */
[----:B------:R-:W-:Y:S01]  /*32b70*/  FMUL.FTZ R130, R82, R120 ;  /* 0x0000007852827220 */ /* 0x000fe20000410000 */
[----:B------:R-:W-:-:S02]  /*32b80*/  HADD2.F32 R89, -RZ, R89.H1_H1 ;  /* 0x30000059ff597230 */ /* 0x000fc40000004100 */
[----:B------:R-:W-:Y:S01]  /*32b90*/  FFMA.FTZ R82, R83, R120, -R128 ;  /* 0x0000007853527223 */ /* 0x000fe20000010880 */
[----:B------:R-:W-:Y:S01]  /*32ba0*/  FFMA.FTZ R79, R81, R118, -R126 ;  /* 0x00000076514f7223 */ /* 0x000fe2000001087e */
[----:B------:R-:W-:Y:S01]  /*32bb0*/  FFMA.FTZ R83, R83, R121, R130 ;  /* 0x0000007953537223 */ /* 0x000fe20000010082 */
[----:B------:R-:W-:Y:S01]  /*32bc0*/  FFMA.FTZ R81, R81, R122, R123 ;  /* 0x0000007a51517223 */ /* 0x000fe2000001007b */
[----:B------:R-:W-:Y:S01]  /*32bd0*/  F2FP.F16.E4M3.UNPACK_B R121, R91 ;  /* 0x0000005bff79723e */ /* 0x000fe200020006ff */
[----:B------:R-:W-:Y:S01]  /*32be0*/  HADD2.F32 R122, -RZ, R116.H1_H1 ;  /* 0x30000074ff7a7230 */ /* 0x000fe20000004100 */
[----:B------:R-:W-:Y:S01]  /*32bf0*/  F2FP.F16.E4M3.UNPACK_B R126, R131 ;  /* 0x00000083ff7e723e */ /* 0x000fe200020006ff */
[----:B------:R-:W-:Y:S01]  /*32c00*/  HADD2.F32 R124, -RZ, R124.H1_H1 ;  /* 0x3000007cff7c7230 */ /* 0x000fe20000004100 */
[----:B------:R-:W-:Y:S01]  /*32c10*/  F2FP.F16.E4M3.UNPACK_B R123, R125 ;  /* 0x0000007dff7b723e */ /* 0x000fe200020006ff */
[----:B------:R-:W-:Y:S01]  /*32c20*/  HADD2.F32 R116, -RZ, R121.H0_H0 ;  /* 0x20000079ff747230 */ /* 0x000fe20000004100 */
[----:B------:R-:W-:Y:S01]  /*32c30*/  F2FP.F16.E4M3.UNPACK_B R120, R87 ;  /* 0x00000057ff78723e */ /* 0x000fe200020006ff */
[----:B------:R-:W-:-:S02]  /*32c40*/  HADD2.F32 R129, -RZ, R126.H0_H0 ;  /* 0x2000007eff817230 */ /* 0x000fc40000004100 */
[C---:B------:R-:W-:Y:S01]  /*32c50*/  FMUL.FTZ R133, R89.reuse, R124 ;  /* 0x0000007c59857220 */ /* 0x040fe20000410000 */
[--C-:B------:R-:W-:Y:S02]  /*32c60*/  HADD2.F32 R127, -RZ, R123.reuse.H0_H0 ;  /* 0x2000007bff7f7230 */ /* 0x100fe40000004100 */
[----:B------:R-:W-:Y:S01]  /*32c70*/  FMUL.FTZ R135, R89, R122 ;  /* 0x0000007a59877220 */ /* 0x000fe20000410000 */
[----:B------:R-:W-:Y:S02]  /*32c80*/  HADD2.F32 R118, -RZ, R120.H0_H0 ;  /* 0x20000078ff767230 */ /* 0x000fe40000004100 */
[C---:B------:R-:W-:Y:S01]  /*32c90*/  FMUL.FTZ R137, R116.reuse, R129 ;  /* 0x0000008174897220 */ /* 0x040fe20000410000 */
[----:B------:R-:W-:Y:S02]  /*32ca0*/  HADD2.F32 R114, -RZ, R114.H1_H1 ;  /* 0x30000072ff727230 */ /* 0x000fe40000004100 */
[----:B------:R-:W-:Y:S01]  /*32cb0*/  FMUL.FTZ R128, R116, R127 ;  /* 0x0000007f74807220 */ /* 0x000fe20000410000 */
[----:B------:R-:W-:Y:S01]  /*32cc0*/  F2FP.F16.E4M3.UNPACK_B R125, R125.H1 ;  /* 0x0000007dff7d723e */ /* 0x000fe200030006ff */
[----:B------:R-:W-:Y:S01]  /*32cd0*/  FFMA.FTZ R116, R118, R127, -R137 ;  /* 0x0000007f76747223 */ /* 0x000fe20000010889 */
[----:B------:R-:W-:-:S02]  /*32ce0*/  HADD2.F32 R127, -RZ, R123.H1_H1 ;  /* 0x3000007bff7f7230 */ /* 0x000fc40000004100 */
[----:B------:R-:W-:Y:S01]  /*32cf0*/  FFMA.FTZ R118, R118, R129, R128 ;  /* 0x0000008176767223 */ /* 0x000fe20000010080 */
[----:B------:R-:W-:Y:S01]  /*32d00*/  F2FP.F16.E4M3.UNPACK_B R123, R91.H1 ;  /* 0x0000005bff7b723e */ /* 0x000fe200030006ff */
[C---:B------:R-:W-:Y:S01]  /*32d10*/  FFMA.FTZ R89, R114.reuse, R122, -R133 ;  /* 0x0000007a72597223 */ /* 0x040fe20000010885 */
[----:B------:R-:W-:Y:S01]  /*32d20*/  F2FP.F16.E4M3.UNPACK_B R129, R131.H1 ;  /* 0x00000083ff81723e */ /* 0x000fe200030006ff */
[----:B------:R-:W-:Y:S01]  /*32d30*/  FFMA.FTZ R114, R114, R124, R135 ;  /* 0x0000007c72727223 */ /* 0x000fe20000010087 */
[----:B------:R-:W-:Y:S01]  /*32d40*/  HADD2.F32 R124, -RZ, R121.H1_H1 ;  /* 0x30000079ff7c7230 */ /* 0x000fe20000004100 */
[----:B------:R-:W-:Y:S01]  /*32d50*/  F2FP.F16.E4M3.UNPACK_B R122, R87.H1 ;  /* 0x00000057ff7a723e */ /* 0x000fe200030006ff */
[----:B------:R-:W-:Y:S01]  /*32d60*/  HADD2.F32 R91, -RZ, R126.H1_H1 ;  /* 0x3000007eff5b7230 */ /* 0x000fe20000004100 */
[----:B------:R-:W-:Y:S01]  /*32d70*/  F2FP.SATFINITE.E4M3.F32.PACK_AB_MERGE_C R82, R89, R82, RZ ;  /* 0x000000525952723e */ /* 0x000fe200048070ff */
[----:B------:R-:W-:Y:S01]  /*32d80*/  HADD2.F32 R87, -RZ, R123.H0_H0 ;  /* 0x2000007bff577230 */ /* 0x000fe20000004100 */
[----:B------:R-:W-:Y:S01]  /*32d90*/  F2FP.SATFINITE.E4M3.F32.PACK_AB_MERGE_C R83, R114, R83, RZ ;  /* 0x000000537253723e */ /* 0x000fe200048070ff */
[----:B------:R-:W-:-:S02]  /*32da0*/  HADD2.F32 R128, -RZ, R129.H0_H0 ;  /* 0x20000081ff807230 */ /* 0x000fc40000004100 */
[C---:B------:R-:W-:Y:S01]  /*32db0*/  FMUL.FTZ R131, R124.reuse, R91 ;  /* 0x0000005b7c837220 */ /* 0x040fe20000410000 */
[--C-:B------:R-:W-:Y:S02]  /*32dc0*/  HADD2.F32 R126, -RZ, R125.reuse.H0_H0 ;  /* 0x2000007dff7e7230 */ /* 0x100fe40000004100 */
[-C--:B------:R-:W-:Y:S01]  /*32dd0*/  FMUL.FTZ R124, R124, R127.reuse ;  /* 0x0000007f7c7c7220 */ /* 0x080fe20000410000 */
[----:B------:R-:W-:Y:S02]  /*32de0*/  HADD2.F32 R120, -RZ, R120.H1_H1 ;  /* 0x30000078ff787230 */ /* 0x000fe40000004100 */
[C---:B------:R-:W-:Y:S01]  /*32df0*/  FMUL.FTZ R130, R87.reuse, R128 ;  /* 0x0000008057827220 */ /* 0x040fe20000410000 */
[--C-:B------:R-:W-:Y:S02]  /*32e00*/  HADD2.F32 R121, -RZ, R122.reuse.H0_H0 ;  /* 0x2000007aff797230 */ /* 0x100fe40000004100 */
[----:B------:R-:W-:Y:S01]  /*32e10*/  FMUL.FTZ R133, R87, R126 ;  /* 0x0000007e57857220 */ /* 0x000fe20000410000 */
[----:B------:R-:W-:Y:S01]  /*32e20*/  F2FP.SATFINITE.E4M3.F32.PACK_AB_MERGE_C R89, R81, R78, R83 ;  /* 0x0000004e5159723e */ /* 0x000fe20004807053 */
[C---:B------:R-:W-:Y:S01]  /*32e30*/  FFMA.FTZ R87, R120.reuse, R127, -R131 ;  /* 0x0000007f78577223 */ /* 0x040fe20000010883 */
[----:B------:R-:W-:Y:S01]  /*32e40*/  FFMA.FTZ R91, R120, R91, R124 ;  /* 0x0000005b785b7223 */ /* 0x000fe2000001007c */
[C---:B------:R-:W-:Y:S01]  /*32e50*/  FFMA.FTZ R120, R121.reuse, R126, -R130 ;  /* 0x0000007e79787223 */ /* 0x040fe20000010882 */
[----:B------:R-:W-:Y:S01]  /*32e60*/  FFMA.FTZ R121, R121, R128, R133 ;  /* 0x0000008079797223 */ /* 0x000fe20000010085 */
[----:B------:R-:W-:Y:S01]  /*32e70*/  HADD2.F32 R130, -RZ, R125.H1_H1 ;  /* 0x3000007dff827230 */ /* 0x000fe20000004100 */
[----:B------:R-:W-:Y:S01]  /*32e80*/  F2FP.F16.E4M3.UNPACK_B R125, R88.H1 ;  /* 0x00000058ff7d723e */ /* 0x000fe200030006ff */
[----:B------:R-:W-:Y:S01]  /*32e90*/  HADD2.F32 R124, -RZ, R122.H1_H1 ;  /* 0x3000007aff7c7230 */ /* 0x000fe20000004100 */
[----:B------:R-:W-:Y:S01]  /*32ea0*/  F2FP.F16.E4M3.UNPACK_B R131, R119.H1 ;  /* 0x00000077ff83723e */ /* 0x000fe200030006ff */
[----:B------:R-:W-:Y:S01]  /*32eb0*/  HADD2.F32 R127, -RZ, R123.H1_H1 ;  /* 0x3000007bff7f7230 */ /* 0x000fe20000004100 */
[----:B------:R-:W-:Y:S01]  /*32ec0*/  F2FP.F16.E4M3.UNPACK_B R128, R85.H1 ;  /* 0x00000055ff80723e */ /* 0x000fe200030006ff */
[----:B------:R-:W-:Y:S01]  /*32ed0*/  HADD2.F32 R133, -RZ, R129.H1_H1 ;  /* 0x30000081ff857230 */ /* 0x000fe20000004100 */
[----:B------:R-:W-:Y:S01]  /*32ee0*/  F2FP.F16.E4M3.UNPACK_B R122, R84.H1 ;  /* 0x00000054ff7a723e */ /* 0x000fe200030006ff */
[----:B------:R-:W-:-:S02]  /*32ef0*/  HADD2.F32 R126, -RZ, R125.H0_H0 ;  /* 0x2000007dff7e7230 */ /* 0x000fc40000004100 */
[C---:B------:R-:W-:Y:S01]  /*32f00*/  FMUL.FTZ R136, R127.reuse, R130 ;  /* 0x000000827f887220 */ /* 0x040fe20000410000 */
[----:B------:R-:W-:Y:S02]  /*32f10*/  HADD2.F32 R132, -RZ, R131.H0_H0 ;  /* 0x20000083ff847230 */ /* 0x000fe40000004100 */
[----:B------:R-:W-:Y:S01]  /*32f20*/  FMUL.FTZ R135, R127, R133 ;  /* 0x000000857f877220 */ /* 0x000fe20000410000 */
[----:B------:R-:W-:Y:S01]  /*32f30*/  HADD2.F32 R129, -RZ, R128.H0_H0 ;  /* 0x20000080ff817230 */ /* 0x000fe20000004100 */
[----:B------:R-:W-:Y:S01]  /*32f40*/  F2FP.F16.E4M3.UNPACK_B R88, R88 ;  /* 0x00000058ff58723e */ /* 0x000fe200020006ff */
        /* <DEDUP_REMOVED lines=8> */
[----:B------:R-:W-:Y:S01]  /*32fd0*/  F2FP.F16.E4M3.UNPACK_B R126, R119 ;  /* 0x00000077ff7e723e */ /* 0x000fe200020006ff */
[C---:B------:R-:W-:Y:S01]  /*32fe0*/  FFMA.FTZ R139, R124.reuse, R130, -R135 ;  /* 0x000000827c8b7223 */ /* 0x040fe20000010887 */
[----:B------:R-:W-:Y:S01]  /*32ff0*/  F2FP.F16.E4M3.UNPACK_B R123, R85 ;  /* 0x00000055ff7b723e */ /* 0x000fe200020006ff */
[----:B------:R-:W-:Y:S01]  /*33000*/  FFMA.FTZ R138, R124, R133, R136 ;  /* 0x000000857c8a7223 */ /* 0x000fe20000010088 */
[----:B------:R-:W-:Y:S01]  /*33010*/  HADD2.F32 R122, -RZ, R122.H1_H1 ;  /* 0x3000007aff7a7230 */ /* 0x000fe20000004100 */
[----:B------:R-:W-:Y:S01]  /*33020*/  F2FP.F16.E4M3.UNPACK_B R84, R84 ;  /* 0x00000054ff54723e */ /* 0x000fe200020006ff */
[----:B------:R-:W-:-:S02]  /*33030*/  HADD2.F32 R119, -RZ, R88.H0_H0 ;  /* 0x20000058ff777230 */ /* 0x000fc40000004100 */
[CC--:B------:R-:W-:Y:S01]  /*33040*/  FMUL.FTZ R85, R125.reuse, R131.reuse ;  /* 0x000000837d557220 */ /* 0x0c0fe20000410000 */
[----:B------:R-:W-:Y:S01]  /*33050*/  FMUL.FTZ R136, R125, R128 ;  /* 0x000000807d887220 */ /* 0x000fe20000410000 */
[----:B------:R-:W-:Y:S01]  /*33060*/  HADD2.F32 R130, -RZ, R126.H0_H0 ;  /* 0x2000007eff827230 */ /* 0x000fe20000004100 */
[----:B------:R-:W-:Y:S01]  /*33070*/  F2FP.SATFINITE.E4M3.F32.PACK_AB_MERGE_C R120, R139, R120, RZ ;  /* 0x000000788b78723e */ /* 0x000fe200048070ff */
[----:B------:R-:W-:Y:S02]  /*33080*/  HADD2.F32 R124, -RZ, R123.H0_H0 ;  /* 0x2000007bff7c7230 */ /* 0x000fe40000004100 */
[C---:B------:R-:W-:Y:S01]  /*33090*/  FFMA.FTZ R133, R122.reuse, R128, -R85 ;  /* 0x000000807a857223 */ /* 0x040fe20000010855 */
[----:B------:R-:W-:Y:S01]  /*330a0*/  FFMA.FTZ R135, R122, R131, R136 ;  /* 0x000000837a877223 */ /* 0x000fe20000010088 */
[----:B------:R-:W-:Y:S02]  /*330b0*/  HADD2.F32 R85, -RZ, R84.H0_H0 ;  /* 0x20000054ff557230 */ /* 0x000fe40000004100 */
[C---:B------:R-:W-:Y:S01]  /*330c0*/  FMUL.FTZ R122, R119.reuse, R130 ;  /* 0x00000082777a7220 */ /* 0x040fe20000410000 */
[----:B------:R-:W-:Y:S01]  /*330d0*/  FMUL.FTZ R119, R119, R124 ;  /* 0x0000007c77777220 */ /* 0x000fe20000410000 */
[----:B------:R-:W-:Y:S01]  /*330e0*/  HADD2.F32 R88, -RZ, R88.H1_H1 ;  /* 0x30000058ff587230 */ /* 0x000fe20000004100 */
[----:B------:R-:W-:Y:S01]  /*330f0*/  F2FP.SATFINITE.E4M3.F32.PACK_AB_MERGE_C R132, R135, R132, RZ ;  /* 0x000000848784723e */ /* 0x000fe200048070ff */
[----:B------:R-:W-:-:S02]  /*33100*/  HADD2.F32 R125, -RZ, R126.H1_H1 ;  /* 0x3000007eff7d7230 */ /* 0x000fc40000004100 */
[C---:B------:R-:W-:Y:S01]  /*33110*/  FFMA.FTZ R126, R85.reuse, R124, -R122 ;  /* 0x0000007c557e7223 */ /* 0x040fe2000001087a */
[----:B------:R-:W-:Y:S01]  /*33120*/  FFMA.FTZ R130, R85, R130, R119 ;  /* 0x0000008255827223 */ /* 0x000fe20000010077 */
[----:B------:R-:W-:Y:S01]  /*33130*/  HADD2.F32 R123, -RZ, R123.H1_H1 ;  /* 0x3000007bff7b7230 */ /* 0x000fe20000004100 */
[----:B------:R-:W-:Y:S01]  /*33140*/  F2FP.F16.E4M3.UNPACK_B R119, R90.H1 ;  /* 0x0000005aff77723e */ /* 0x000fe200030006ff */
[----:B------:R-:W-:Y:S02]  /*33150*/  HADD2.F32 R84, -RZ, R84.H1_H1 ;  /* 0x30000054ff547230 */ /* 0x000fe40000004100 */
[C---:B------:R-:W-:Y:S01]  /*33160*/  FMUL.FTZ R85, R88.reuse, R125 ;  /* 0x0000007d58557220 */ /* 0x040fe20000410000 */
[----:B------:R-:W-:Y:S01]  /*33170*/  F2FP.F16.E4M3.UNPACK_B R124, R80.H1 ;  /* 0x00000050ff7c723e */ /* 0x000fe200030006ff */
[----:B------:R-:W-:Y:S01]  /*33180*/  FMUL.FTZ R131, R88, R123 ;  /* 0x0000007b58837220 */ /* 0x000fe20000410000 */
[----:B------:R-:W-:Y:S01]  /*33190*/  F2FP.F16.E4M3.UNPACK_B R122, R77.H1 ;  /* 0x0000004dff7a723e */ /* 0x000fe200030006ff */
[----:B------:R-:W-:Y:S01]  /*331a0*/  FFMA.FTZ R129, R84, R123, -R85 ;  /* 0x0000007b54817223 */ /* 0x000fe20000010855 */
[----:B------:R-:W-:Y:S01]  /*331b0*/  F2FP.F16.E4M3.UNPACK_B R85, R86.H1 ;  /* 0x00000056ff55723e */ /* 0x000fe200030006ff */
        /* <DEDUP_REMOVED lines=11> */
[----:B------:R-:W-:Y:S01]  /*33270*/  F2FP.F16.E4M3.UNPACK_B R86, R86 ;  /* 0x00000056ff56723e */ /* 0x000fe200020006ff */
[----:B------:R-:W-:-:S02]  /*33280*/  HADD2.F32 R122, -RZ, R122.H1_H1 ;  /* 0x3000007aff7a7230 */ /* 0x000fc40000004100 */
[C---:B------:R-:W-:Y:S01]  /*33290*/  FMUL.FTZ R88, R119.reuse, R124 ;  /* 0x0000007c77587220 */ /* 0x040fe20000410000 */
[----:B------:R-:W-:Y:S02]  /*332a0*/  HADD2.F32 R85, -RZ, R85.H1_H1 ;  /* 0x30000055ff557230 */ /* 0x000fe40000004100 */
[C---:B------:R-:W-:Y:S01]  /*332b0*/  FFMA.FTZ R137, R84.reuse, R127, R137 ;  /* 0x0000007f54897223 */ /* 0x040fe20000010089 */
[----:B------:R-:W-:Y:S01]  /*332c0*/  FFMA.FTZ R128, R84, R123, -R125 ;  /* 0x0000007b54807223 */ /* 0x000fe2000001087d */
[-C--:B------:R-:W-:Y:S01]  /*332d0*/  FMUL.FTZ R119, R119, R122.reuse ;  /* 0x0000007a77777220 */ /* 0x080fe20000410000 */
[--C-:B------:R-:W-:Y:S02]  /*332e0*/  HADD2.F32 R84, -RZ, R77.reuse.H0_H0 ;  /* 0x2000004dff547230 */ /* 0x100fe40000004100 */
[C---:B------:R-:W-:Y:S01]  /*332f0*/  FFMA.FTZ R127, R85.reuse, R122, -R88 ;  /* 0x0000007a557f7223 */ /* 0x040fe20000010858 */
[----:B------:R-:W-:Y:S01]  /*33300*/  F2FP.F16.E4M3.UNPACK_B R88, R80 ;  /* 0x00000050ff58723e */ /* 0x000fe200020006ff */
[----:B------:R-:W-:Y:S01]  /*33310*/  FFMA.FTZ R124, R85, R124, R119 ;  /* 0x0000007c557c7223 */ /* 0x000fe20000010077 */
[--C-:B------:R-:W-:Y:S01]  /*33320*/  HADD2.F32 R80, -RZ, R90.reuse.H0_H0 ;  /* 0x2000005aff507230 */ /* 0x100fe20000004100 */
[----:B------:R-:W-:Y:S01]  /*33330*/  F2FP.SATFINITE.E4M3.F32.PACK_AB_MERGE_C R130, R131, R130, R132 ;  /* 0x000000828382723e */ /* 0x000fe20004807084 */
[----:B------:R-:W-:Y:S01]  /*33340*/  HADD2.F32 R90, -RZ, R90.H1_H1 ;  /* 0x3000005aff5a7230 */ /* 0x000fe20000004100 */
[----:B------:R-:W-:Y:S01]  /*33350*/  F2FP.SATFINITE.E4M3.F32.PACK_AB_MERGE_C R127, R127, R128, RZ ;  /* 0x000000807f7f723e */ /* 0x000fe200048070ff */
[--C-:B------:R-:W-:Y:S01]  /*33360*/  HADD2.F32 R119, -RZ, R88.reuse.H0_H0 ;  /* 0x20000058ff777230 */ /* 0x100fe20000004100 */
[----:B------:R-:W-:Y:S01]  /*33370*/  F2FP.SATFINITE.E4M3.F32.PACK_AB_MERGE_C R121, R138, R121, RZ ;  /* 0x000000798a79723e */ /* 0x000fe200048070ff */
[----:B------:R-:W-:Y:S01]  /*33380*/  HADD2.F32 R123, -RZ, R88.H1_H1 ;  /* 0x30000058ff7b7230 */ /* 0x000fe20000004100 */
[----:B------:R-:W-:Y:S01]  /*33390*/  F2FP.SATFINITE.E4M3.F32.PACK_AB_MERGE_C R133, R133, R134, RZ ;  /* 0x000000868585723e */ /* 0x000fe200048070ff */
[----:B------:R-:W-:-:S02]  /*333a0*/  HADD2.F32 R85, -RZ, R77.H1_H1 ;  /* 0x3000004dff557230 */ /* 0x000fc40000004100 */
[----:B------:R-:W-:Y:S01]  /*333b0*/  FMUL.FTZ R88, R80, R119 ;  /* 0x0000007750587220 */ /* 0x000fe20000410000 */
[--C-:B------:R-:W-:Y:S02]  /*333c0*/  HADD2.F32 R77, -RZ, R86.reuse.H0_H0 ;  /* 0x20000056ff4d7230 */ /* 0x100fe40000004100 */
[----:B------:R-:W-:Y:S01]  /*333d0*/  FMUL.FTZ R125, R90, R123 ;  /* 0x0000007b5a7d7220 */ /* 0x000fe20000410000 */
[----:B------:R-:W-:Y:S02]  /*333e0*/  HADD2.F32 R86, -RZ, R86.H1_H1 ;  /* 0x30000056ff567230 */ /* 0x000fe40000004100 */
[-C--:B------:R-:W-:Y:S01]  /*333f0*/  FMUL.FTZ R80, R80, R84.reuse ;  /* 0x0000005450507220 */ /* 0x080fe20000410000 */
[----:B------:R-:W-:Y:S01]  /*33400*/  FMUL.FTZ R90, R90, R85 ;  /* 0x000000555a5a7220 */ /* 0x000fe20000410000 */
[C---:B------:R-:W-:Y:S01]  /*33410*/  FFMA.FTZ R88, R77.reuse, R84, -R88 ;  /* 0x000000544d587223 */ /* 0x040fe20000010858 */
[----:B------:R-:W-:Y:S01]  /*33420*/  F2FP.SATFINITE.E4M3.F32.PACK_AB_MERGE_C R124, R124, R137, RZ ;  /* 0x000000897c7c723e */ /* 0x000fe200048070ff */
[C---:B------:R-:W-:Y:S01]  /*33430*/  FFMA.FTZ R125, R86.reuse, R85, -R125 ;  /* 0x00000055567d7223 */ /* 0x040fe2000001087d */
[----:B------:R-:W-:Y:S01]  /*33440*/  FFMA.FTZ R80, R77, R119, R80 ;  /* 0x000000774d507223 */ /* 0x000fe20000010050 */
[----:B------:R-:W-:Y:S01]  /*33450*/  FFMA.FTZ R123, R86, R123, R90 ;  /* 0x0000007b567b7223 */ /* 0x000fe2000001005a */
[----:B------:R-:W-:-:S02]  /*33460*/  F2FP.SATFINITE.E4M3.F32.PACK_AB_MERGE_C R85, R79, R76, R82 ;  /* 0x0000004c4f55723e */ /* 0x000fc40004807052 */
[----:B------:R-:W-:Y:S01]  /*33470*/  F2FP.SATFINITE.E4M3.F32.PACK_AB_MERGE_C R86, R125, R88, R127 ;  /* 0x000000587d56723e */ /* 0x000fe2000480707f */
[----:B------:R-:W-:Y:S01]  /*33480*/  IMAD.MOV.U32 R88, RZ, RZ, R130 ;  /* 0x000000ffff587224 */ /* 0x000fe200078e0082 */
[----:B------:R-:W-:Y:S02]  /*33490*/  F2FP.SATFINITE.E4M3.F32.PACK_AB_MERGE_C R87, R87, R116, R120 ;  /* 0x000000745757723e */ /* 0x000fe40004807078 */
[----:B------:R-:W-:Y:S02]  /*334a0*/  F2FP.SATFINITE.E4M3.F32.PACK_AB_MERGE_C R91, R91, R118, R121 ;  /* 0x000000765b5b723e */ /* 0x000fe40004807079 */
[----:B------:R-:W-:Y:S02]  /*334b0*/  F2FP.SATFINITE.E4M3.F32.PACK_AB_MERGE_C R84, R129, R126, R133 ;  /* 0x0000007e8154723e */ /* 0x000fe40004807085 */
[----:B------:R-:W-:-:S07]  /*334c0*/  F2FP.SATFINITE.E4M3.F32.PACK_AB_MERGE_C R90, R123, R80, R124 ;  /* 0x000000507b5a723e */ /* 0x000fce000480707c */
.L_x_1813:
[----:B------:R-:W-:Y:S05]  /*334d0*/  BSYNC B4 ;  /* 0x0000000000047941 */ /* 0x000fea0003800000 */
.L_x_1812:
[C---:B------:R-:W-:Y:S02]  /*334e0*/  R2UR UR4, R20.reuse ;  /* 0x00000000140472ca */ /* 0x040fe400000e0000 */
[C---:B------:R-:W-:Y:S02]  /*334f0*/  R2UR UR5, R21.reuse ;  /* 0x00000000150572ca */ /* 0x040fe400000e0000 */
[----:B------:R-:W-:Y:S02]  /*33500*/  @!P1 R2UR UR6, R20 ;  /* 0x00000000140692ca */ /* 0x000fe400000e0000 */
[----:B------:R-:W-:Y:S02]  /*33510*/  @!P1 R2UR UR7, R21 ;  /* 0x00000000150792ca */ /* 0x000fe400000e0000 */
[----:B------:R-:W-:Y:S02]  /*33520*/  IADD3 R76, P2, P3, R26, R106, R117 ;  /* 0x0000006a1a4c7210 */ /* 0x000fe40007b5e075 */
[----:B------:R-:W-:-:S02]  /*33530*/  @!P1 SHF.R.S32.HI R79, RZ, 0x1f, R115 ;  /* 0x0000001fff4f9819 */ /* 0x000fc40000011473 */
[----:B------:R-:W-:Y:S02]  /*33540*/  @!P1 IADD3 R78, P4, P5, R26, R106, R115 ;  /* 0x0000006a1a4e9210 */ /* 0x000fe40007d9e073 */
[CC--:B------:R-:W-:Y:S02]  /*33550*/  IADD3.X R77, R27.reuse, R111.reuse, R112, P2, P3 ;  /* 0x0000006f1b4d7210 */ /* 0x0c0fe400017e6470 */
[----:B------:R-:W-:-:S03]  /*33560*/  @!P1 IADD3.X R79, R27, R111, R79, P4, P5 ;  /* 0x0000006f1b4f9210 */ /* 0x000fc600027ea44f */
[----:B-----5:R0:W-:Y:S04]  /*33570*/  ST.E.128 desc[UR4][R76.64], R84 ;  /* 0x000000544c007985 */ /* 0x0201e8000c101d04 */
[----:B------:R0:W-:Y:S02]  /*33580*/  @!P1 ST.E.128 desc[UR6][R78.64], R88 ;  /* 0x000000584e009985 */ /* 0x0001e4000c101d06 */
.L_x_1811:
[----:B------:R-:W-:Y:S05]  /*33590*/  BSYNC B3 ;  /* 0x0000000000037941 */ /* 0x000fea0003800000 */
.L_x_1810:
[----:B------:R-:W-:Y:S02]  /*335a0*/  R2UR UR4, R20 ;  /* 0x00000000140472ca */ /* 0x000fe400000e0000 */
[----:B------:R-:W-:-:S13]  /*335b0*/  R2UR UR5, R21 ;  /* 0x00000000150572ca */ /* 0x000fda00000e0000 */
[----:B0-----:R-:W2:Y:S01]  /*335c0*/  LD.E.U8 R76, desc[UR4][R100.64] ;  /* 0x00000004644c7980 */ /* 0x001ea2000c101100 */
[----:B------:R-:W-:Y:S01]  /*335d0*/  BSSY B3, `(.L_x_1814) ;  /* 0x000013a000037945 */ /* 0x000fe20003800000 */
[----:B--2---:R-:W-:-:S13]  /*335e0*/  LOP3.LUT P1, RZ, R76, 0x2, RZ, 0xc0, !PT ;  /* 0x000000024cff7812 */ /* 0x004fda000782c0ff */
[----:B------:R-:W-:Y:S05]  /*335f0*/  @!P1 BRA `(.L_x_1815) ;  /* 0x0000001000dc9947 */ /* 0x000fea0003800000 */
[----:B------:R-:W-:Y:S02]  /*33600*/  R2UR UR4, R20 ;  /* 0x00000000140472ca */ /* 0x000fe400000e0000 */
[----:B------:R-:W-:-:S13]  /*33610*/  R2UR UR5, R21 ;  /* 0x00000000150572ca */ /* 0x000fda00000e0000 */
[----:B------:R-:W2:Y:S01]  /*33620*/  LD.E R76, desc[UR4][R98.64+0x4] ;  /* 0x00000404624c7980 */ /* 0x000ea2000c101900 */
[----:B------:R-:W-:Y:S01]  /*33630*/  VIADD R84, R97, 0x20 ;  /* 0x0000002061547836 */ /* 0x000fe20000000000 */
[----:B------:R-:W-:Y:S01]  /*33640*/  SHF.R.S32.HI R81, RZ, 0x1f, R110 ;  /* 0x0000001fff517819 */ /* 0x000fe2000001146e */
[----:B------:R-:W-:Y:S01]  /*33650*/  IMAD.IADD R79, R7, 0x1, -R108 ;  /* 0x00000001074f7824 */ /* 0x000fe200078e0a6c */
[----:B------:R-:W-:Y:S02]  /*33660*/  LEA.HI R80, R113, R113, RZ, 0x1 ;  /* 0x0000007171507211 */ /* 0x000fe400078f08ff */
[CC--:B------:R-:W-:Y:S02]  /*33670*/  LEA.HI R82, R81.reuse, R110.reuse, RZ, 0x4 ;  /* 0x0000006e51527211 */ /* 0x0c0fe400078f20ff */
[----:B------:R-:W-:Y:S02]  /*33680*/  LEA.HI R81, R81, R110, RZ, 0x2 ;  /* 0x0000006e51517211 */ /* 0x000fe400078f10ff */
[----:B------:R-:W-:Y:S01]  /*33690*/  LOP3.LUT R80, R80, 0x3fffffe, RZ, 0xc0, !PT ;  /* 0x03fffffe50507812 */ /* 0x000fe200078ec0ff */
[----:B------:R-:W-:Y:S01]  /*336a0*/  IMAD.SHL.U32 R83, R82, 0x20, RZ ;  /* 0x0000002052537824 */ /* 0x000fe200078e00ff */
[----:B------:R-:W-:Y:S01]  /*336b0*/  R2UR UR6, R20 ;  /* 0x00000000140672ca */ /* 0x000fe200000e0000 */
[----:B------:R-:W-:Y:S01]  /*336c0*/  IMAD.SHL.U32 R81, R81, 0x20, RZ ;  /* 0x0000002051517824 */ /* 0x000fe200078e00ff */
[----:B------:R-:W-:Y:S01]  /*336d0*/  R2UR UR7, R21 ;  /* 0x00000000150772ca */ /* 0x000fe200000e0000 */
[----:B------:R-:W-:Y:S01]  /*336e0*/  IMAD.IADD R82, R113, 0x1, -R80 ;  /* 0x0000000171527824 */ /* 0x000fe200078e0a50 */
[----:B------:R-:W-:-:S02]  /*336f0*/  LOP3.LUT R83, R83, 0xfffffe00, RZ, 0xc0, !PT ;  /* 0xfffffe0053537812 */ /* 0x000fc400078ec0ff */
[----:B------:R-:W-:-:S03]  /*33700*/  LOP3.LUT R81, R81, 0x180, RZ, 0xc0, !PT ;  /* 0x0000018051517812 */ /* 0x000fc600078ec0ff */
[----:B------:R-:W-:Y:S01]  /*33710*/  IMAD R83, R82, 0x40, R83 ;  /* 0x0000004052537824 */ /* 0x000fe200078e0253 */
[----:B------:R-:W-:Y:S01]  /*33720*/  SHF.R.U32.HI R82, RZ, 0x3, R81 ;  /* 0x00000003ff527819 */ /* 0x000fe20000011651 */
[----:B------:R-:W-:Y:S01]  /*33730*/  BSSY B4, `(.L_x_1816) ;  /* 0x0000118000047945 */ /* 0x000fe20003800000 */
[----:B--2---:R-:W-:-:S04]  /*33740*/  LEA.HI R76, R76, R76, RZ, 0x1 ;  /* 0x0000004c4c4c7211 */ /* 0x004fc800078f08ff */
[----:B------:R-:W-:-:S04]  /*33750*/  SHF.R.S32.HI R87, RZ, 0x1, R76 ;  /* 0x00000001ff577819 */ /* 0x000fc8000001144c */
[----:B------:R-:W-:-:S04]  /*33760*/  ISETP.GE.AND P1, PT, R84, R87, PT ;  /* 0x000000575400720c */ /* 0x000fc80003f26270 */
[----:B------:R-:W-:Y:S02]  /*33770*/  SEL R77, R87, RZ, P1 ;  /* 0x000000ff574d7207 */ /* 0x000fe40000800000 */
[----:B------:R-:W-:-:S03]  /*33780*/  SEL R78, R108, R79, !P1 ;  /* 0x0000004f6c4e7207 */ /* 0x000fc60004800000 */
[----:B------:R-:W-:Y:S01]  /*33790*/  IMAD.IADD R77, R84, 0x1, R77 ;  /* 0x00000001544d7824 */ /* 0x000fe200078e024d */
[----:B------:R-:W-:-:S04]  /*337a0*/  SHF.R.S32.HI R79, RZ, 0x1f, R78 ;  /* 0x0000001fff4f7819 */ /* 0x000fc8000001144e */
[----:B------:R-:W-:Y:S02]  /*337b0*/  SHF.R.S32.HI R76, RZ, 0x1f, R77 ;  /* 0x0000001fff4c7819 */ /* 0x000fe4000001144d */
[----:B------:R-:W-:Y:S02]  /*337c0*/  LEA.HI R79, R79, R78, RZ, 0x5 ;  /* 0x0000004e4f4f7211 */ /* 0x000fe400078f28ff */
[CC--:B------:R-:W-:Y:S02]  /*337d0*/  LEA.HI R78, R76.reuse, R77.reuse, RZ, 0x4 ;  /* 0x0000004d4c4e7211 */ /* 0x0c0fe400078f20ff */
[----:B------:R-:W-:Y:S02]  /*337e0*/  LEA.HI R76, R76, R77, RZ, 0x6 ;  /* 0x0000004d4c4c7211 */ /* 0x000fe400078f30ff */
[----:B------:R-:W-:Y:S02]  /*337f0*/  SHF.R.S32.HI R86, RZ, 0x4, R78 ;  /* 0x00000004ff567819 */ /* 0x000fe4000001144e */
[----:B------:R-:W-:-:S02]  /*33800*/  SHF.R.S32.HI R76, RZ, 0x6, R76 ;  /* 0x00000006ff4c7819 */ /* 0x000fc4000001144c */
[----:B------:R-:W-:Y:S02]  /*33810*/  LEA.HI.SX32 R79, R79, R86, 0x1b ;  /* 0x000000564f4f7211 */ /* 0x000fe400078fdaff */
[----:B------:R-:W-:Y:S01]  /*33820*/  LOP3.LUT R78, R81, 0x30, R78, 0xf8, !PT ;  /* 0x00000030514e7812 */ /* 0x000fe200078ef84e */
[----:B------:R-:W-:Y:S01]  /*33830*/  IMAD R76, R76, 0x2800, R83 ;  /* 0x000028004c4c7824 */ /* 0x000fe200078e0253 */
[----:B------:R-:W-:Y:S01]  /*33840*/  SHF.R.S32.HI R80, RZ, 0x1f, R79 ;  /* 0x0000001fff507819 */ /* 0x000fe2000001144f */
[----:B------:R-:W-:Y:S01]  /*33850*/  IMAD.SHL.U32 R85, R79, 0x10, RZ ;  /* 0x000000104f557824 */ /* 0x000fe200078e00ff */
[----:B------:R-:W-:Y:S02]  /*33860*/  LOP3.LUT R77, R78, R82, RZ, 0x3c, !PT ;  /* 0x000000524e4d7212 */ /* 0x000fe400078e3cff */
[----:B------:R-:W-:Y:S02]  /*33870*/  LEA.HI R80, R80, R79, RZ, 0x2 ;  /* 0x0000004f50507211 */ /* 0x000fe400078f10ff */
[----:B------:R-:W-:Y:S01]  /*33880*/  LOP3.LUT R79, R81, 0x30, R85, 0xf8, !PT ;  /* 0x00000030514f7812 */ /* 0x000fe200078ef855 */
[----:B------:R-:W-:Y:S01]  /*33890*/  IMAD.IADD R76, R76, 0x1, R77 ;  /* 0x000000014c4c7824 */ /* 0x000fe200078e024d */
[----:B------:R-:W-:-:S02]  /*338a0*/  SHF.R.S32.HI R80, RZ, 0x2, R80 ;  /* 0x00000002ff507819 */ /* 0x000fc40000011450 */
[----:B------:R-:W-:Y:S02]  /*338b0*/  LOP3.LUT R79, R79, R82, RZ, 0x3c, !PT ;  /* 0x000000524f4f7212 */ /* 0x000fe400078e3cff */
[----:B------:R-:W-:Y:S01]  /*338c0*/  IADD3 R76, P1, P2, R102, R76, R55 ;  /* 0x0000004c664c7210 */ /* 0x000fe20007a3e037 */
[----:B------:R-:W-:-:S03]  /*338d0*/  IMAD R80, R80, 0x2800, R83 ;  /* 0x0000280050507824 */ /* 0x000fc600078e0253 */
[----:B------:R-:W-:Y:S01]  /*338e0*/  IADD3.X R77, R103, RZ, R93, P1, P2 ;  /* 0x000000ff674d7210 */ /* 0x000fe20000fe445d */
[----:B------:R-:W-:Y:S01]  /*338f0*/  IMAD.IADD R80, R80, 0x1, R79 ;  /* 0x0000000150507824 */ /* 0x000fe200078e024f */
[----:B------:R-:W-:-:S04]  /*33900*/  ISETP.GE.AND P2, PT, R84, R87, PT ;  /* 0x000000575400720c */ /* 0x000fc80003f46270 */
[----:B------:R-:W-:Y:S01]  /*33910*/  IADD3 R80, P3, P4, R102, R80, R55 ;  /* 0x0000005066507210 */ /* 0x000fe20007c7e037 */
[----:B------:R-:W5:Y:S03]  /*33920*/  LD.E.128 R76, desc[UR4][R76.64] ;  /* 0x000000044c4c7980 */ /* 0x000f66000c101d00 */
[----:B------:R-:W-:Y:S01]  /*33930*/  IADD3.X R81, R103, RZ, R93, P3, P4 ;  /* 0x000000ff67517210 */ /* 0x000fe20001fe845d */
[----:B------:R-:W-:Y:S01]  /*33940*/  IMAD.SHL.U32 R87, R86, 0x10, RZ ;  /* 0x0000001056577824 */ /* 0x000fe200078e00ff */
[----:B------:R-:W-:-:S04]  /*33950*/  ISETP.GE.AND P1, PT, R85, R7, PT ;  /* 0x000000075500720c */ /* 0x000fc80003f26270 */
[----:B------:R-:W5:Y:S01]  /*33960*/  LD.E.128 R80, desc[UR6][R80.64] ;  /* 0x0000000650507980 */ /* 0x000f62000c101d00 */
[----:B------:R-:W-:Y:S01]  /*33970*/  SHF.R.S32.HI R84, RZ, 0x1f, R87 ;  /* 0x0000001fff547819 */ /* 0x000fe20000011457 */
[----:B------:R-:W-:Y:S07]  /*33980*/  @P2 BRA `(.L_x_1817) ;  /* 0x0000000c00c82947 */ /* 0x000fee0003800000 */
[----:B------:R-:W-:Y:S02]  /*33990*/  SHF.R.U32.HI R88, RZ, 0x8, R73 ;  /* 0x00000008ff587819 */ /* 0x000fe40000011649 */
[----:B------:R-:W-:Y:S02]  /*339a0*/  LOP3.LUT R91, R73, 0xff, RZ, 0xc0, !PT ;  /* 0x000000ff495b7812 */ /* 0x000fe400078ec0ff */
[----:B------:R-:W-:Y:S02]  /*339b0*/  LOP3.LUT R88, R88, 0xff, RZ, 0xc0, !PT ;  /* 0x000000ff58587812 */ /* 0x000fe400078ec0ff */
[----:B------:R-:W-:Y:S02]  /*339c0*/  SHF.R.U32.HI R86, RZ, 0x8, R72 ;  /* 0x00000008ff567819 */ /* 0x000fe40000011648 */
[----:B------:R-:W-:Y:S02]  /*339d0*/  SHF.R.U32.HI R90, RZ, 0x8, R74 ;  /* 0x00000008ff5a7819 */ /* 0x000fe4000001164a */
[----:B------:R-:W-:-:S02]  /*339e0*/  PRMT R91, R88, 0x7604, R91 ;  /* 0x00007604585b7816 */ /* 0x000fc4000000005b */
[----:B------:R-:W-:Y:S02]  /*339f0*/  SHF.R.U32.HI R88, RZ, 0x8, R69 ;  /* 0x00000008ff587819 */ /* 0x000fe40000011645 */
[----:B------:R-:W-:Y:S02]  /*33a00*/  LOP3.LUT R89, R72, 0xff, RZ, 0xc0, !PT ;  /* 0x000000ff48597812 */ /* 0x000fe400078ec0ff */
[----:B------:R-:W-:Y:S02]  /*33a10*/  LOP3.LUT R86, R86, 0xff, RZ, 0xc0, !PT ;  /* 0x000000ff56567812 */ /* 0x000fe400078ec0ff */
[----:B------:R-:W-:Y:S02]  /*33a20*/  LOP3.LUT R115, R74, 0xff, RZ, 0xc0, !PT ;  /* 0x000000ff4a737812 */ /* 0x000fe400078ec0ff */
[----:B------:R-:W-:Y:S02]  /*33a30*/  LOP3.LUT R90, R90, 0xff, RZ, 0xc0, !PT ;  /* 0x000000ff5a5a7812 */ /* 0x000fe400078ec0ff */
[----:B------:R-:W-:-:S02]  /*33a40*/  LOP3.LUT R121, R69, 0xff, RZ, 0xc0, !PT ;  /* 0x000000ff45797812 */ /* 0x000fc400078ec0ff */
[----:B------:R-:W-:Y:S02]  /*33a50*/  LOP3.LUT R88, R88, 0xff, RZ, 0xc0, !PT ;  /* 0x000000ff58587812 */ /* 0x000fe400078ec0ff */
        /* <DEDUP_REMOVED lines=16> */
[----:B------:R-:W-:-:S02]  /*33b60*/  PRMT R123, R90, 0x7604, R123 ;  /* 0x000076045a7b7816 */ /* 0x000fc4000000007b */
[----:B------:R-:W-:Y:S02]  /*33b70*/  SHF.R.U32.HI R86, RZ, 0x10, R72 ;  /* 0x00000010ff567819 */ /* 0x000fe40000011648 */
[----:B------:R-:W-:Y:S02]  /*33b80*/  SHF.R.U32.HI R112, RZ, 0x8, R71 ;  /* 0x00000008ff707819 */ /* 0x000fe40000011647 */
        /* <DEDUP_REMOVED lines=8> */
[----:B------:R-:W-:Y:S02]  /*33c10*/  PRMT R89, R86, 0x7054, R89 ;  /* 0x0000705456597816 */ /* 0x000fe40000000059 */
[----:B------:R-:W-:-:S02]  /*33c20*/  PRMT R127, R112, 0x7604, R125 ;  /* 0x00007604707f7816 */ /* 0x000fc4000000007d */
[----:B------:R-:W-:Y:S02]  /*33c30*/  PRMT R115, R90, 0x7054, R115 ;  /* 0x000070545a737816 */ /* 0x000fe40000000073 */
[----:B------:R-:W-:Y:S02]  /*33c40*/  SHF.R.U32.HI R86, RZ, 0x10, R68 ;  /* 0x00000010ff567819 */ /* 0x000fe40000011644 */
[----:B------:R-:W-:Y:S02]  /*33c50*/  SHF.R.U32.HI R112, RZ, 0x10, R75 ;  /* 0x00000010ff707819 */ /* 0x000fe4000001164b */
[----:B------:R-:W-:Y:S02]  /*33c60*/  SHF.R.U32.HI R90, RZ, 0x10, R70 ;  /* 0x00000010ff5a7819 */ /* 0x000fe40000011646 */
[----:B------:R-:W-:Y:S02]  /*33c70*/  PRMT R121, R88, 0x7054, R121 ;  /* 0x0000705458797816 */ /* 0x000fe40000000079 */
[----:B------:R-:W-:-:S02]  /*33c80*/  LOP3.LUT R86, R86, 0xff, RZ, 0xc0, !PT ;  /* 0x000000ff56567812 */ /* 0x000fc400078ec0ff */
[----:B------:R-:W-:Y:S02]  /*33c90*/  LOP3.LUT R112, R112, 0xff, RZ, 0xc0, !PT ;  /* 0x000000ff70707812 */ /* 0x000fe400078ec0ff */
[----:B------:R-:W-:Y:S02]  /*33ca0*/  LOP3.LUT R90, R90, 0xff, RZ, 0xc0, !PT ;  /* 0x000000ff5a5a7812 */ /* 0x000fe400078ec0ff */
[----:B------:R-:W-:Y:S02]  /*33cb0*/  LOP3.LUT R91, R91, 0xff000000, R73, 0xf8, !PT ;  /* 0xff0000005b5b7812 */ /* 0x000fe400078ef849 */
[----:B------:R-:W-:Y:S02]  /*33cc0*/  LOP3.LUT R121, R121, 0xff000000, R69, 0xf8, !PT ;  /* 0xff00000079797812 */ /* 0x000fe400078ef845 */
[----:B------:R-:W-:Y:S02]  /*33cd0*/  PRMT R119, R86, 0x7054, R119 ;  /* 0x0000705456777816 */ /* 0x000fe40000000077 */
[----:B------:R-:W-:-:S02]  /*33ce0*/  PRMT R117, R112, 0x7054, R117 ;  /* 0x0000705470757816 */ /* 0x000fc40000000075 */
[----:B------:R-:W-:Y:S02]  /*33cf0*/  PRMT R125, R90, 0x7054, R123 ;  /* 0x000070545a7d7816 */ /* 0x000fe4000000007b */
[----:B-----5:R-:W-:Y:S02]  /*33d00*/  F2FP.F16.E4M3.UNPACK_B R86, R81 ;  /* 0x00000051ff56723e */ /* 0x020fe400020006ff */
[----:B------:R-:W-:Y:S02]  /*33d10*/  F2FP.F16.E4M3.UNPACK_B R88, R91 ;  /* 0x0000005bff58723e */ /* 0x000fe400020006ff */
[----:B------:R-:W-:Y:S02]  /*33d20*/  SHF.R.U32.HI R112, RZ, 0x10, R71 ;  /* 0x00000010ff707819 */ /* 0x000fe40000011647 */
[----:B------:R-:W-:Y:S02]  /*33d30*/  F2FP.F16.E4M3.UNPACK_B R90, R121 ;  /* 0x00000079ff5a723e */ /* 0x000fe400020006ff */
[----:B------:R-:W-:Y:S01]  /*33d40*/  LOP3.LUT R89, R89, 0xff000000, R72, 0xf8, !PT ;  /* 0xff00000059597812 */ /* 0x000fe200078ef848 */
[----:B------:R-:W-:Y:S01]  /*33d50*/  HADD2.F32 R72, -RZ, R86.H0_H0 ;  /* 0x20000056ff487230 */ /* 0x000fe20000004100 */
[----:B------:R-:W-:Y:S01]  /*33d60*/  F2FP.F16.E4M3.UNPACK_B R73, R77 ;  /* 0x0000004dff49723e */ /* 0x000fe200020006ff */
[----:B------:R-:W-:Y:S01]  /*33d70*/  HADD2.F32 R123, -RZ, R90.H0_H0 ;  /* 0x2000005aff7b7230 */ /* 0x000fe20000004100 */
[----:B------:R-:W-:Y:S01]  /*33d80*/  LOP3.LUT R69, R115, 0xff000000, R74, 0xf8, !PT ;  /* 0xff00000073457812 */ /* 0x000fe200078ef84a */
[----:B------:R-:W-:Y:S01]  /*33d90*/  HADD2.F32 R115, -RZ, R88.H0_H0 ;  /* 0x20000058ff737230 */ /* 0x000fe20000004100 */
[----:B------:R-:W-:Y:S01]  /*33da0*/  LOP3.LUT R112, R112, 0xff, RZ, 0xc0, !PT ;  /* 0x000000ff70707812 */ /* 0x000fe200078ec0ff */
[----:B------:R-:W-:Y:S01]  /*33db0*/  HADD2.F32 R74, -RZ, R73.H0_H0 ;  /* 0x20000049ff4a7230 */ /* 0x000fe20000004100 */
[----:B------:R-:W-:Y:S01]  /*33dc0*/  LOP3.LUT R117, R117, 0xff000000, R75, 0xf8, !PT ;  /* 0xff00000075757812 */ /* 0x000fe200078ef84b */
[----:B------:R-:W-:Y:S01]  /*33dd0*/  FMUL.FTZ R75, R72, R123 ;  /* 0x0000007b484b7220 */ /* 0x000fe20000410000 */
[----:B------:R-:W-:Y:S01]  /*33de0*/  PRMT R127, R112, 0x7054, R127 ;  /* 0x00007054707f7816 */ /* 0x000fe2000000007f */
[----:B------:R-:W-:Y:S01]  /*33df0*/  FMUL.FTZ R112, R72, R115 ;  /* 0x0000007348707220 */ /* 0x000fe20000410000 */
[----:B------:R-:W-:Y:S01]  /*33e00*/  F2FP.F16.E4M3.UNPACK_B R81, R81.H1 ;  /* 0x00000051ff51723e */ /* 0x000fe200030006ff */
[----:B------:R-:W-:Y:S01]  /*33e10*/  HADD2.F32 R86, -RZ, R86.H1_H1 ;  /* 0x30000056ff567230 */ /* 0x000fe20000004100 */
[----:B------:R-:W-:Y:S01]  /*33e20*/  F2FP.F16.E4M3.UNPACK_B R121, R121.H1 ;  /* 0x00000079ff79723e */ /* 0x000fe200030006ff */
[----:B------:R-:W-:Y:S01]  /*33e30*/  HADD2.F32 R88, -RZ, R88.H1_H1 ;  /* 0x30000058ff587230 */ /* 0x000fe20000004100 */
[----:B------:R-:W-:Y:S01]  /*33e40*/  F2FP.F16.E4M3.UNPACK_B R91, R91.H1 ;  /* 0x0000005bff5b723e */ /* 0x000fe200030006ff */
[----:B------:R-:W-:Y:S01]  /*33e50*/  HADD2.F32 R90, -RZ, R90.H1_H1 ;  /* 0x3000005aff5a7230 */ /* 0x000fe20000004100 */
[----:B------:R-:W-:Y:S01]  /*33e60*/  LOP3.LUT R72, R125, 0xff000000, R70, 0xf8, !PT ;  /* 0xff0000007d487812 */ /* 0x000fe200078ef846 */
[C---:B------:R-:W-:Y:S01]  /*33e70*/  FFMA.FTZ R70, R74.reuse, R123, R112 ;  /* 0x0000007b4a467223 */ /* 0x040fe20000010070 */
[----:B------:R-:W-:Y:S01]  /*33e80*/  LOP3.LUT R120, R119, 0xff000000, R68, 0xf8, !PT ;  /* 0xff00000077787812 */ /* 0x000fe200078ef844 */
[----:B------:R-:W-:Y:S01]  /*33e90*/  FFMA.FTZ R68, R74, R115, -R75 ;  /* 0x000000734a447223 */ /* 0x000fe2000001084b */
[----:B------:R-:W-:Y:S01]  /*33ea0*/  LOP3.LUT R127, R127, 0xff000000, R71, 0xf8, !PT ;  /* 0xff0000007f7f7812 */ /* 0x000fe200078ef847 */
[----:B------:R-:W-:Y:S01]  /*33eb0*/  HADD2.F32 R71, -RZ, R81.H0_H0 ;  /* 0x20000051ff477230 */ /* 0x000fe20000004100 */
[----:B------:R-:W-:Y:S01]  /*33ec0*/  F2FP.F16.E4M3.UNPACK_B R77, R77.H1 ;  /* 0x0000004dff4d723e */ /* 0x000fe200030006ff */
[----:B------:R-:W-:-:S02]  /*33ed0*/  HADD2.F32 R112, -RZ, R121.H0_H0 ;  /* 0x20000079ff707230 */ /* 0x000fc40000004100 */
[C---:B------:R-:W-:Y:S01]  /*33ee0*/  FMUL.FTZ R114, R86.reuse, R90 ;  /* 0x0000005a56727220 */ /* 0x040fe20000410000 */
[----:B------:R-:W-:Y:S02]  /*33ef0*/  HADD2.F32 R74, -RZ, R91.H0_H0 ;  /* 0x2000005bff4a7230 */ /* 0x000fe40000004100 */
[----:B------:R-:W-:Y:S01]  /*33f00*/  FMUL.FTZ R115, R86, R88 ;  /* 0x0000005856737220 */ /* 0x000fe20000410000 */
[----:B------:R-:W-:Y:S02]  /*33f10*/  HADD2.F32 R75, -RZ, R77.H0_H0 ;  /* 0x2000004dff4b7230 */ /* 0x000fe40000004100 */
[C---:B------:R-:W-:Y:S01]  /*33f20*/  FMUL.FTZ R86, R71.reuse, R112 ;  /* 0x0000007047567220 */ /* 0x040fe20000410000 */
[----:B------:R-:W-:Y:S02]  /*33f30*/  HADD2.F32 R73, -RZ, R73.H1_H1 ;  /* 0x30000049ff497230 */ /* 0x000fe40000004100 */
[-C--:B------:R-:W-:Y:S01]  /*33f40*/  FMUL.FTZ R119, R71, R74.reuse ;  /* 0x0000004a47777220 */ /* 0x080fe20000410000 */
[----:B------:R-:W-:Y:S01]  /*33f50*/  F2FP.F16.E4M3.UNPACK_B R116, R127 ;  /* 0x0000007fff74723e */ /* 0x000fe200020006ff */
[----:B------:R-:W-:Y:S01]  /*33f60*/  FFMA.FTZ R74, R75, R74, -R86 ;  /* 0x0000004a4b4a7223 */ /* 0x000fe20000010856 */
[----:B------:R-:W-:-:S02]  /*33f70*/  HADD2.F32 R86, -RZ, R77.H1_H1 ;  /* 0x3000004dff567230 */ /* 0x000fc40000004100 */
[----:B------:R-:W-:Y:S01]  /*33f80*/  FFMA.FTZ R75, R75, R112, R119 ;  /* 0x000000704b4b7223 */ /* 0x000fe20000010077 */
[----:B------:R-:W-:Y:S01]  /*33f90*/  F2FP.F16.E4M3.UNPACK_B R112, R83 ;  /* 0x00000053ff70723e */ /* 0x000fe200020006ff */
[C---:B------:R-:W-:Y:S01]  /*33fa0*/  FFMA.FTZ R71, R73.reuse, R88, -R114 ;  /* 0x0000005849477223 */ /* 0x040fe20000010872 */
[----:B------:R-:W-:Y:S01]  /*33fb0*/  FFMA.FTZ R73, R73, R90, R115 ;  /* 0x0000005a49497223 */ /* 0x000fe20000010073 */
[----:B------:R-:W-:Y:S01]  /*33fc0*/  HADD2.F32 R81, -RZ, R81.H1_H1 ;  /* 0x30000051ff517230 */ /* 0x000fe20000004100 */
[----:B------:R-:W-:Y:S01]  /*33fd0*/  F2FP.F16.E4M3.UNPACK_B R114, R117 ;  /* 0x00000075ff72723e */ /* 0x000fe200020006ff */
[----:B------:R-:W-:Y:S01]  /*33fe0*/  HADD2.F32 R91, -RZ, R91.H1_H1 ;  /* 0x3000005bff5b7230 */ /* 0x000fe20000004100 */
[----:B------:R-:W-:Y:S01]  /*33ff0*/  F2FP.F16.E4M3.UNPACK_B R90, R79 ;  /* 0x0000004fff5a723e */ /* 0x000fe200020006ff */
[----:B------:R-:W-:Y:S01]  /*34000*/  HADD2.F32 R121, -RZ, R121.H1_H1 ;  /* 0x30000079ff797230 */ /* 0x000fe20000004100 */
[----:B------:R-:W-:Y:S01]  /*34010*/  F2FP.F16.E4M3.UNPACK_B R127, R127.H1 ;  /* 0x0000007fff7f723e */ /* 0x000fe200030006ff */
[----:B------:R-:W-:-:S02]  /*34020*/  HADD2.F32 R77, -RZ, R112.H0_H0 ;  /* 0x20000070ff4d7230 */ /* 0x000fc40000004100 */
[C---:B------:R-:W-:Y:S01]  /*34030*/  FMUL.FTZ R122, R81.reuse, R91 ;  /* 0x0000005b517a7220 */ /* 0x040fe20000410000 */
[----:B------:R-:W-:Y:S02]  /*34040*/  HADD2.F32 R118, -RZ, R116.H0_H0 ;  /* 0x20000074ff767230 */ /* 0x000fe40000004100 */
[----:B------:R-:W-:Y:S01]  /*34050*/  FMUL.FTZ R119, R81, R121 ;  /* 0x0000007951777220 */ /* 0x000fe20000410000 */
[----:B------:R-:W-:Y:S01]  /*34060*/  HADD2.F32 R115, -RZ, R114.H0_H0 ;  /* 0x20000072ff737230 */ /* 0x000fe20000004100 */
[----:B------:R-:W-:Y:S01]  /*34070*/  F2FP.F16.E4M3.UNPACK_B R117, R117.H1 ;  /* 0x00000075ff75723e */ /* 0x000fe200030006ff */
[----:B------:R-:W-:Y:S02]  /*34080*/  HADD2.F32 R88, -RZ, R90.H0_H0 ;  /* 0x2000005aff587230 */ /* 0x000fe40000004100 */
[C---:B------:R-:W-:Y:S01]  /*34090*/  FMUL.FTZ R81, R77.reuse, R118 ;  /* 0x000000764d517220 */ /* 0x040fe20000410000 */
[----:B------:R-:W-:Y:S01]  /*340a0*/  FMUL.FTZ R123, R77, R115 ;  /* 0x000000734d7b7220 */ /* 0x000fe20000410000 */
[----:B------:R-:W-:-:S02]  /*340b0*/  FFMA.FTZ R77, R86, R91, -R119 ;  /* 0x0000005b564d7223 */ /* 0x000fc40000010877 */
[C---:B------:R-:W-:Y:S01]  /*340c0*/  FFMA.FTZ R81, R88.reuse, R115, -R81 ;  /* 0x0000007358517223 */ /* 0x040fe20000010851 */
[----:B------:R-:W-:Y:S01]  /*340d0*/  HADD2.F32 R115, -RZ, R114.H1_H1 ;  /* 0x30000072ff737230 */ /* 0x000fe20000004100 */
[----:B------:R-:W-:Y:S01]  /*340e0*/  F2FP.F16.E4M3.UNPACK_B R114, R83.H1 ;  /* 0x00000053ff72723e */ /* 0x000fe200030006ff */
[----:B------:R-:W-:Y:S01]  /*340f0*/  FFMA.FTZ R88, R88, R118, R123 ;  /* 0x0000007658587223 */ /* 0x000fe2000001007b */
[----:B------:R-:W-:Y:S01]  /*34100*/  F2FP.F16.E4M3.UNPACK_B R83, R79.H1 ;  /* 0x0000004fff53723e */ /* 0x000fe200030006ff */
[----:B------:R-:W-:Y:S02]  /*34110*/  HADD2.F32 R91, -RZ, R90.H1_H1 ;  /* 0x3000005aff5b7230 */ /* 0x000fe40000004100 */
[----:B------:R-:W-:Y:S01]  /*34120*/  FFMA.FTZ R86, R86, R121, R122 ;  /* 0x0000007956567223 */ /* 0x000fe2000001007a */
[----:B------:R-:W-:Y:S01]  /*34130*/  HADD2.F32 R118, -RZ, R116.H1_H1 ;  /* 0x30000074ff767230 */ /* 0x000fe20000004100 */
[----:B------:R-:W-:Y:S01]  /*34140*/  F2FP.SATFINITE.E4M3.F32.PACK_AB_MERGE_C R74, R77, R74, RZ ;  /* 0x0000004a4d4a723e */ /* 0x000fe200048070ff */
[----:B------:R-:W-:-:S02]  /*34150*/  HADD2.F32 R79, -RZ, R114.H0_H0 ;  /* 0x20000072ff4f7230 */ /* 0x000fc40000004100 */
[----:B------:R-:W-:Y:S01]  /*34160*/  HADD2.F32 R119, -RZ, R127.H0_H0 ;  /* 0x2000007fff777230 */ /* 0x000fe20000004100 */
[----:B------:R-:W-:Y:S01]  /*34170*/  F2FP.SATFINITE.E4M3.F32.PACK_AB_MERGE_C R75, R86, R75, RZ ;  /* 0x0000004b564b723e */ /* 0x000fe200048070ff */
[----:B------:R-:W-:Y:S01]  /*34180*/  HADD2.F32 R90, -RZ, R112.H1_H1 ;  /* 0x30000070ff5a7230 */ /* 0x000fe20000004100 */
[----:B------:R-:W-:Y:S01]  /*34190*/  F2FP.SATFINITE.E4M3.F32.PACK_AB_MERGE_C R77, R71, R68, R74 ;  /* 0x00000044474d723e */ /* 0x000fe2000480704a */
[----:B------:R-:W-:Y:S02]  /*341a0*/  HADD2.F32 R116, -RZ, R117.H0_H0 ;  /* 0x20000075ff747230 */ /* 0x000fe40000004100 */
[C---:B------:R-:W-:Y:S01]  /*341b0*/  FMUL.FTZ R123, R79.reuse, R119 ;  /* 0x000000774f7b7220 */ /* 0x040fe20000410000 */
[----:B------:R-:W-:Y:S02]  /*341c0*/  HADD2.F32 R112, -RZ, R83.H0_H0 ;  /* 0x20000053ff707230 */ /* 0x000fe40000004100 */
[C---:B------:R-:W-:Y:S01]  /*341d0*/  FMUL.FTZ R121, R90.reuse, R115 ;  /* 0x000000735a797220 */ /* 0x040fe20000410000 */
[----:B------:R-:W-:Y:S01]  /*341e0*/  FMUL.FTZ R122, R90, R118 ;  /* 0x000000765a7a7220 */ /* 0x000fe20000410000 */
[----:B------:R-:W-:Y:S01]  /*341f0*/  FMUL.FTZ R124, R79, R116 ;  /* 0x000000744f7c7220 */ /* 0x000fe20000410000 */
[----:B------:R-:W-:-:S02]  /*34200*/  HADD2.F32 R127, -RZ, R127.H1_H1 ;  /* 0x3000007fff7f7230 */ /* 0x000fc40000004100 */
[C---:B------:R-:W-:Y:S01]  /*34210*/  FFMA.FTZ R126, R112.reuse, R116, -R123 ;  /* 0x00000074707e7223 */ /* 0x040fe2000001087b */
[C---:B------:R-:W-:Y:S01]  /*34220*/  FFMA.FTZ R79, R91.reuse, R118, R121 ;  /* 0x000000765b4f7223 */ /* 0x040fe20000010079 */
[----:B------:R-:W-:Y:S01]  /*34230*/  FFMA.FTZ R128, R112, R119, R124 ;  /* 0x0000007770807223 */ /* 0x000fe2000001007c */
[----:B------:R-:W-:Y:S01]  /*34240*/  HADD2.F32 R116, -RZ, R114.H1_H1 ;  /* 0x30000072ff747230 */ /* 0x000fe20000004100 */
[----:B------:R-:W-:Y:S01]  /*34250*/  F2FP.F16.E4M3.UNPACK_B R114, R80.H1 ;  /* 0x00000050ff72723e */ /* 0x000fe200030006ff */
[----:B------:R-:W-:Y:S01]  /*34260*/  HADD2.F32 R119, -RZ, R117.H1_H1 ;  /* 0x30000075ff777230 */ /* 0x000fe20000004100 */
[----:B------:R-:W-:Y:S01]  /*34270*/  F2FP.F16.E4M3.UNPACK_B R121, R120.H1 ;  /* 0x00000078ff79723e */ /* 0x000fe200030006ff */
[----:B------:R-:W-:Y:S01]  /*34280*/  FFMA.FTZ R90, R91, R115, -R122 ;  /* 0x000000735b5a7223 */ /* 0x000fe2000001087a */
[----:B------:R-:W-:Y:S01]  /*34290*/  F2FP.F16.E4M3.UNPACK_B R117, R89.H1 ;  /* 0x00000059ff75723e */ /* 0x000fe200030006ff */
[----:B------:R-:W-:Y:S01]  /*342a0*/  HADD2.F32 R112, -RZ, R83.H1_H1 ;  /* 0x30000053ff707230 */ /* 0x000fe20000004100 */
[----:B------:R-:W-:Y:S01]  /*342b0*/  F2FP.F16.E4M3.UNPACK_B R83, R76.H1 ;  /* 0x0000004cff53723e */ /* 0x000fe200030006ff */
[----:B------:R-:W-:-:S02]  /*342c0*/  HADD2.F32 R115, -RZ, R114.H0_H0 ;  /* 0x20000072ff737230 */ /* 0x000fc40000004100 */
[C---:B------:R-:W-:Y:S01]  /*342d0*/  FMUL.FTZ R123, R116.reuse, R127 ;  /* 0x0000007f747b7220 */ /* 0x040fe20000410000 */
[----:B------:R-:W-:Y:S02]  /*342e0*/  HADD2.F32 R122, -RZ, R121.H0_H0 ;  /* 0x20000079ff7a7230 */ /* 0x000fe40000004100 */
[-C--:B------:R-:W-:Y:S01]  /*342f0*/  FMUL.FTZ R124, R116, R119.reuse ;  /* 0x00000077747c7220 */ /* 0x080fe20000410000 */
[----:B------:R-:W-:Y:S02]  /*34300*/  HADD2.F32 R118, -RZ, R117.H0_H0 ;  /* 0x20000075ff767230 */ /* 0x000fe40000004100 */
[----:B------:R-:W-:Y:S01]  /*34310*/  FFMA.FTZ R129, R112, R119, -R123 ;  /* 0x0000007770817223 */ /* 0x000fe2000001087b */
[----:B------:R-:W-:Y:S02]  /*34320*/  HADD2.F32 R91, -RZ, R83.H0_H0 ;  /* 0x20000053ff5b7230 */ /* 0x000fe40000004100 */
[----:B------:R-:W-:Y:S01]  /*34330*/  FMUL.FTZ R116, R115, R122 ;  /* 0x0000007a73747220 */ /* 0x000fe20000410000 */
[----:B------:R-:W-:-:S02]  /*34340*/  HADD2.F32 R114, -RZ, R114.H1_H1 ;  /* 0x30000072ff727230 */ /* 0x000fc40000004100 */
[-C--:B------:R-:W-:Y:S01]  /*34350*/  FMUL.FTZ R115, R115, R118.reuse ;  /* 0x0000007673737220 */ /* 0x080fe20000410000 */
[----:B------:R-:W-:Y:S02]  /*34360*/  HADD2.F32 R121, -RZ, R121.H1_H1 ;  /* 0x30000079ff797230 */ /* 0x000fe40000004100 */
[C---:B------:R-:W-:Y:S01]  /*34370*/  FFMA.FTZ R123, R91.reuse, R118, -R116 ;  /* 0x000000765b7b7223 */ /* 0x040fe20000010874 */
[----:B------:R-:W-:Y:S02]  /*34380*/  HADD2.F32 R117, -RZ, R117.H1_H1 ;  /* 0x30000075ff757230 */ /* 0x000fe40000004100 */
[----:B------:R-:W-:Y:S01]  /*34390*/  FFMA.FTZ R122, R91, R122, R115 ;  /* 0x0000007a5b7a7223 */ /* 0x000fe20000010073 */
[----:B------:R-:W-:Y:S01]  /*343a0*/  F2FP.F16.E4M3.UNPACK_B R91, R80 ;  /* 0x00000050ff5b723e */ /* 0x000fe200020006ff */
[----:B------:R-:W-:Y:S01]  /*343b0*/  FFMA.FTZ R131, R112, R127, R124 ;  /* 0x0000007f70837223 */ /* 0x000fe2000001007c */
[----:B------:R-:W-:Y:S01]  /*343c0*/  F2FP.F16.E4M3.UNPACK_B R120, R120 ;  /* 0x00000078ff78723e */ /* 0x000fe200020006ff */
[----:B------:R-:W-:Y:S01]  /*343d0*/  HADD2.F32 R83, -RZ, R83.H1_H1 ;  /* 0x30000053ff537230 */ /* 0x000fe20000004100 */
[----:B------:R-:W-:Y:S01]  /*343e0*/  F2FP.F16.E4M3.UNPACK_B R76, R76 ;  /* 0x0000004cff4c723e */ /* 0x000fe200020006ff */
[----:B------:R-:W-:Y:S01]  /*343f0*/  FMUL.FTZ R80, R114, R121 ;  /* 0x0000007972507220 */ /* 0x000fe20000410000 */
[----:B------:R-:W-:Y:S01]  /*34400*/  F2FP.F16.E4M3.UNPACK_B R112, R89 ;  /* 0x00000059ff70723e */ /* 0x000fe200020006ff */
[----:B------:R-:W-:-:S02]  /*34410*/  HADD2.F32 R89, -RZ, R91.H0_H0 ;  /* 0x2000005bff597230 */ /* 0x000fc40000004100 */
[-C--:B------:R-:W-:Y:S01]  /*34420*/  FMUL.FTZ R116, R114, R117.reuse ;  /* 0x0000007572747220 */ /* 0x080fe20000410000 */
[----:B------:R-:W-:Y:S02]  /*34430*/  HADD2.F32 R115, -RZ, R120.H0_H0 ;  /* 0x20000078ff737230 */ /* 0x000fe40000004100 */
[C---:B------:R-:W-:Y:S01]  /*34440*/  FFMA.FTZ R124, R83.reuse, R117, -R80 ;  /* 0x00000075537c7223 */ /* 0x040fe20000010850 */
[----:B------:R-:W-:Y:S02]  /*34450*/  HADD2.F32 R114, -RZ, R112.H0_H0 ;  /* 0x20000070ff727230 */ /* 0x000fe40000004100 */
[----:B------:R-:W-:Y:S01]  /*34460*/  FFMA.FTZ R121, R83, R121, R116 ;  /* 0x0000007953797223 */ /* 0x000fe20000010074 */
[----:B------:R-:W-:Y:S02]  /*34470*/  HADD2.F32 R80, -RZ, R76.H0_H0 ;  /* 0x2000004cff507230 */ /* 0x000fe40000004100 */
[----:B------:R-:W-:Y:S01]  /*34480*/  FMUL.FTZ R83, R89, R115 ;  /* 0x0000007359537220 */ /* 0x000fe20000410000 */
[----:B------:R-:W-:-:S02]  /*34490*/  HADD2.F32 R91, -RZ, R91.H1_H1 ;  /* 0x3000005bff5b7230 */ /* 0x000fc40000004100 */
[-C--:B------:R-:W-:Y:S01]  /*344a0*/  FMUL.FTZ R118, R89, R114.reuse ;  /* 0x0000007259767220 */ /* 0x080fe20000410000 */
[----:B------:R-:W-:Y:S02]  /*344b0*/  HADD2.F32 R120, -RZ, R120.H1_H1 ;  /* 0x30000078ff787230 */ /* 0x000fe40000004100 */
[C---:B------:R-:W-:Y:S01]  /*344c0*/  FFMA.FTZ R116, R80.reuse, R114, -R83 ;  /* 0x0000007250747223 */ /* 0x040fe20000010853 */
[----:B------:R-:W-:Y:S01]  /*344d0*/  HADD2.F32 R112, -RZ, R112.H1_H1 ;  /* 0x30000070ff707230 */ /* 0x000fe20000004100 */
[----:B------:R-:W-:Y:S01]  /*344e0*/  F2FP.F16.E4M3.UNPACK_B R83, R82.H1 ;  /* 0x00000052ff53723e */ /* 0x000fe200030006ff */
[----:B------:R-:W-:Y:S02]  /*344f0*/  HADD2.F32 R76, -RZ, R76.H1_H1 ;  /* 0x3000004cff4c7230 */ /* 0x000fe40000004100 */
[C---:B------:R-:W-:Y:S01]  /*34500*/  FMUL.FTZ R89, R91.reuse, R120 ;  /* 0x000000785b597220 */ /* 0x040fe20000410000 */
[----:B------:R-:W-:Y:S01]  /*34510*/  F2FP.F16.E4M3.UNPACK_B R114, R72.H1 ;  /* 0x00000048ff72723e */ /* 0x000fe200030006ff */
[-C--:B------:R-:W-:Y:S01]  /*34520*/  FMUL.FTZ R119, R91, R112.reuse ;  /* 0x000000705b777220 */ /* 0x080fe20000410000 */
[----:B------:R-:W-:Y:S01]  /*34530*/  F2FP.F16.E4M3.UNPACK_B R91, R69.H1 ;  /* 0x00000045ff5b723e */ /* 0x000fe200030006ff */
[----:B------:R-:W-:Y:S01]  /*34540*/  FFMA.FTZ R118, R80, R115, R118 ;  /* 0x0000007350767223 */ /* 0x000fe20000010076 */
[----:B------:R-:W-:Y:S01]  /*34550*/  FFMA.FTZ R117, R76, R112, -R89 ;  /* 0x000000704c757223 */ /* 0x000fe20000010859 */
[----:B------:R-:W-:Y:S01]  /*34560*/  F2FP.F16.E4M3.UNPACK_B R80, R78.H1 ;  /* 0x0000004eff50723e */ /* 0x000fe200030006ff */
[----:B------:R-:W-:-:S02]  /*34570*/  HADD2.F32 R89, -RZ, R83.H0_H0 ;  /* 0x20000053ff597230 */ /* 0x000fc40000004100 */
[----:B------:R-:W-:Y:S01]  /*34580*/  FFMA.FTZ R119, R76, R120, R119 ;  /* 0x000000784c777223 */ /* 0x000fe20000010077 */
[--C-:B------:R-:W-:Y:S01]  /*34590*/  HADD2.F32 R115, -RZ, R114.reuse.H0_H0 ;  /* 0x20000072ff737230 */ /* 0x100fe20000004100 */
[----:B------:R-:W-:Y:S01]  /*345a0*/  F2FP.F16.E4M3.UNPACK_B R82, R82 ;  /* 0x00000052ff52723e */ /* 0x000fe200020006ff */
[----:B------:R-:W-:Y:S01]  /*345b0*/  HADD2.F32 R83, -RZ, R83.H1_H1 ;  /* 0x30000053ff537230 */ /* 0x000fe20000004100 */
[----:B------:R-:W-:Y:S01]  /*345c0*/  F2FP.F16.E4M3.UNPACK_B R69, R69 ;  /* 0x00000045ff45723e */ /* 0x000fe200020006ff */
[--C-:B------:R-:W-:Y:S02]  /*345d0*/  HADD2.F32 R112, -RZ, R91.reuse.H0_H0 ;  /* 0x2000005bff707230 */ /* 0x100fe40000004100 */
[----:B------:R-:W-:Y:S01]  /*345e0*/  FMUL.FTZ R125, R89, R115 ;  /* 0x00000073597d7220 */ /* 0x000fe20000410000 */
[----:B------:R-:W-:Y:S01]  /*345f0*/  HADD2.F32 R114, -RZ, R114.H1_H1 ;  /* 0x30000072ff727230 */ /* 0x000fe20000004100 */
[----:B------:R-:W-:Y:S01]  /*34600*/  F2FP.F16.E4M3.UNPACK_B R78, R78 ;  /* 0x0000004eff4e723e */ /* 0x000fe200020006ff */
[----:B------:R-:W-:-:S02]  /*34610*/  HADD2.F32 R91, -RZ, R91.H1_H1 ;  /* 0x3000005bff5b7230 */ /* 0x000fc40000004100 */
        /* <DEDUP_REMOVED lines=10> */
[----:B------:R-:W-:Y:S01]  /*346c0*/  F2FP.F16.E4M3.UNPACK_B R80, R72 ;  /* 0x00000048ff50723e */ /* 0x000fe200020006ff */
[--C-:B------:R-:W-:Y:S01]  /*346d0*/  HADD2.F32 R72, -RZ, R82.reuse.H0_H0 ;  /* 0x20000052ff487230 */ /* 0x100fe20000004100 */
[----:B------:R-:W-:Y:S01]  /*346e0*/  F2FP.SATFINITE.E4M3.F32.PACK_AB_MERGE_C R121, R121, R122, RZ ;  /* 0x0000007a7979723e */ /* 0x000fe200048070ff */
[----:B------:R-:W-:Y:S01]  /*346f0*/  HADD2.F32 R82, -RZ, R82.H1_H1 ;  /* 0x30000052ff527230 */ /* 0x000fe20000004100 */
[----:B------:R-:W-:Y:S01]  /*34700*/  F2FP.SATFINITE.E4M3.F32.PACK_AB_MERGE_C R128, R131, R128, RZ ;  /* 0x000000808380723e */ /* 0x000fe200048070ff */
[--C-:B------:R-:W-:Y:S01]  /*34710*/  HADD2.F32 R89, -RZ, R80.reuse.H0_H0 ;  /* 0x20000050ff597230 */ /* 0x100fe20000004100 */
[----:B------:R-:W-:Y:S01]  /*34720*/  F2FP.SATFINITE.E4M3.F32.PACK_AB_MERGE_C R120, R120, R125, RZ ;  /* 0x0000007d7878723e */ /* 0x000fe200048070ff */
[----:B------:R-:W-:Y:S01]  /*34730*/  HADD2.F32 R76, -RZ, R69.H0_H0 ;  /* 0x20000045ff4c7230 */ /* 0x000fe20000004100 */
[----:B------:R-:W-:Y:S01]  /*34740*/  F2FP.SATFINITE.E4M3.F32.PACK_AB_MERGE_C R118, R119, R118, R121 ;  /* 0x000000767776723e */ /* 0x000fe20004807079 */
[----:B------:R-:W-:-:S02]  /*34750*/  HADD2.F32 R91, -RZ, R80.H1_H1 ;  /* 0x30000050ff5b7230 */ /* 0x000fc40000004100 */
[C---:B------:R-:W-:Y:S01]  /*34760*/  FMUL.FTZ R80, R72.reuse, R89 ;  /* 0x0000005948507220 */ /* 0x040fe20000410000 */
[----:B------:R-:W-:Y:S02]  /*34770*/  HADD2.F32 R83, -RZ, R69.H1_H1 ;  /* 0x30000045ff537230 */ /* 0x000fe40000004100 */
[-C--:B------:R-:W-:Y:S01]  /*34780*/  FMUL.FTZ R72, R72, R76.reuse ;  /* 0x0000004c48487220 */ /* 0x080fe20000410000 */
        /* <DEDUP_REMOVED lines=9> */
[----:B------:R-:W-:-:S02]  /*34820*/  F2FP.SATFINITE.E4M3.F32.PACK_AB_MERGE_C R69, R90, R81, R126 ;  /* 0x000000515a45723e */ /* 0x000fc4000480707e */
[----:B------:R-:W-:Y:S02]  /*34830*/  F2FP.SATFINITE.E4M3.F32.PACK_AB_MERGE_C R112, R127, R112, RZ ;  /* 0x000000707f70723e */ /* 0x000fe400048070ff */
[----:B------:R-:W-:Y:S01]  /*34840*/  F2FP.SATFINITE.E4M3.F32.PACK_AB_MERGE_C R83, R79, R88, R128 ;  /* 0x000000584f53723e */ /* 0x000fe20004807080 */
[----:B------:R-:W-:Y:S01]  /*34850*/  IMAD.MOV.U32 R79, RZ, RZ, R69 ;  /* 0x000000ffff4f7224 */ /* 0x000fe200078e0045 */
[----:B------:R-:W-:Y:S01]  /*34860*/  F2FP.SATFINITE.E4M3.F32.PACK_AB_MERGE_C R78, R115, R80, R120 ;  /* 0x00000050734e723e */ /* 0x000fe20004807078 */
[----:B------:R-:W-:Y:S01]  /*34870*/  IMAD.MOV.U32 R80, RZ, RZ, R118 ;  /* 0x000000ffff507224 */ /* 0x000fe200078e0076 */
[----:B------:R-:W-:Y:S02]  /*34880*/  F2FP.SATFINITE.E4M3.F32.PACK_AB_MERGE_C R81, R73, R70, R75 ;  /* 0x000000464951723e */ /* 0x000fe4000480704b */
[----:B------:R-:W-:Y:S02]  /*34890*/  F2FP.SATFINITE.E4M3.F32.PACK_AB_MERGE_C R76, R117, R116, R123 ;  /* 0x00000074754c723e */ /* 0x000fe4000480707b */
[----:B------:R-:W-:-:S07]  /*348a0*/  F2FP.SATFINITE.E4M3.F32.PACK_AB_MERGE_C R82, R91, R72, R112 ;  /* 0x000000485b52723e */ /* 0x000fce0004807070 */
.L_x_1817:
[----:B------:R-:W-:Y:S05]  /*348b0*/  BSYNC B4 ;  /* 0x0000000000047941 */ /* 0x000fea0003800000 */
.L_x_1816:
        /* <DEDUP_REMOVED lines=11> */
.L_x_1815:
[----:B------:R-:W-:Y:S05]  /*34970*/  BSYNC B3 ;  /* 0x0000000000037941 */ /* 0x000fea0003800000 */
.L_x_1814:
[----:B------:R-:W-:Y:S02]  /*34980*/  R2UR UR4, R20 ;  /* 0x00000000140472ca */ /* 0x000fe400000e0000 */
[----:B------:R-:W-:-:S13]  /*34990*/  R2UR UR5, R21 ;  /* 0x00000000150572ca */ /* 0x000fda00000e0000 */
[----:B0-----:R-:W2:Y:S02]  /*349a0*/  LD.E.U8 R68, desc[UR4][R100.64] ;  /* 0x0000000464447980 */ /* 0x001ea4000c101100 */
        /* <DEDUP_REMOVED lines=18> */
[----:B------:R-:W-:Y:S02]  /*34ad0*/  LOP3.LUT R73, R73, 0xfffffe00, RZ, 0xc0, !PT ;  /* 0xfffffe0049497812 */ /* 0x000fe400078ec0ff */
[----:B------:R-:W-:-:S03]  /*34ae0*/  SHF.R.U32.HI R75, RZ, 0x3, R74 ;  /* 0x00000003ff4b7819 */ /* 0x000fc6000001164a */
[----:B------:R-:W-:Y:S01]  /*34af0*/  IMAD R73, R78, 0x40, R73 ;  /* 0x000000404e497824 */ /* 0x000fe200078e0249 */
        /* <DEDUP_REMOVED lines=20> */
[----:B------:R-:W-:-:S03]  /*34c40*/  LEA.HI R71, R71, R72, RZ, 0x2 ;  /* 0x0000004847477211 */ /* 0x000fc600078f10ff */
[----:B------:R-:W-:Y:S01]  /*34c50*/  IMAD.IADD R68, R68, 0x1, R69 ;  /* 0x0000000144447824 */ /* 0x000fe200078e0245 */
[----:B------:R-:W-:Y:S02]  /*34c60*/  SHF.R.S32.HI R72, RZ, 0x2, R71 ;  /* 0x00000002ff487819 */ /* 0x000fe40000011447 */
[----:B------:R-:W-:Y:S02]  /*34c70*/  LOP3.LUT R71, R74, 0x30, R77, 0xf8, !PT ;  /* 0x000000304a477812 */ /* 0x000fe400078ef84d */
[----:B------:R-:W-:Y:S01]  /*34c80*/  IADD3 R68, P1, P2, R102, R68, R55 ;  /* 0x0000004466447210 */ /* 0x000fe20007a3e037 */
[----:B------:R-:W-:Y:S01]  /*34c90*/  IMAD R72, R72, 0x2800, R73 ;  /* 0x0000280048487824 */ /* 0x000fe200078e0249 */
[----:B------:R-:W-:Y:S02]  /*34ca0*/  LOP3.LUT R71, R71, R75, RZ, 0x3c, !PT ;  /* 0x0000004b47477212 */ /* 0x000fe400078e3cff */
[----:B------:R-:W-:Y:S02]  /*34cb0*/  ISETP.GE.AND P6, PT, R76, R81, PT ;  /* 0x000000514c00720c */ /* 0x000fe40003fc6270 */
[----:B------:R-:W-:Y:S01]  /*34cc0*/  IADD3.X R69, R103, RZ, R93, P1, P2 ;  /* 0x000000ff67457210 */ /* 0x000fe20000fe445d */
[----:B------:R-:W-:Y:S01]  /*34cd0*/  IMAD.IADD R72, R72, 0x1, R71 ;  /* 0x0000000148487824 */ /* 0x000fe200078e0247 */
[----:B------:R-:W-:-:S04]  /*34ce0*/  ISETP.GE.AND P1, PT, R77, R7, PT ;  /* 0x000000074d00720c */ /* 0x000fc80003f26270 */
[----:B------:R-:W-:Y:S01]  /*34cf0*/  IADD3 R72, P3, P4, R102, R72, R55 ;  /* 0x0000004866487210 */ /* 0x000fe20007c7e037 */
[----:B------:R-:W-:Y:S01]  /*34d00*/  IMAD.SHL.U32 R79, R79, 0x10, RZ ;  /* 0x000000104f4f7824 */ /* 0x000fe200078e00ff */
[----:B------:R-:W5:Y:S02]  /*34d10*/  LD.E.128 R68, desc[UR4][R68.64] ;  /* 0x0000000444447980 */ /* 0x000f64000c101d00 */
[----:B------:R-:W-:Y:S02]  /*34d20*/  IADD3.X R73, R103, RZ, R93, P3, P4 ;  /* 0x000000ff67497210 */ /* 0x000fe40001fe845d */
[----:B------:R-:W-:-:S04]  /*34d30*/  IADD3 R76, P2, P3, R26, R106, R79 ;  /* 0x0000006a1a4c7210 */ /* 0x000fc80007b5e04f */
[----:B------:R-:W5:Y:S01]  /*34d40*/  LD.E.128 R72, desc[UR6][R72.64] ;  /* 0x0000000648487980 */ /* 0x000f62000c101d00 */
[----:B------:R-:W-:Y:S01]  /*34d50*/  @!P1 IADD3 R106, P4, P5, R26, R106, R77 ;  /* 0x0000006a1a6a9210 */ /* 0x000fe20007d9e04d */
[----:B------:R-:W-:-:S12]  /*34d60*/  @P6 BRA `(.L_x_1819) ;  /* 0x0000000c00ac6947 */ /* 0x000fd80003800000 */
[----:B------:R-:W-:Y:S01]  /*34d70*/  SHF.R.U32.HI R81, RZ, 0x8, R56 ;  /* 0x00000008ff517819 */ /* 0x000fe20000011638 */
[----:B-----5:R-:W-:Y:S01]  /*34d80*/  IMAD.MOV.U32 R80, RZ, RZ, R71 ;  /* 0x000000ffff507224 */ /* 0x020fe200078e0047 */
[----:B------:R-:W-:Y:S02]  /*34d90*/  LOP3.LUT R78, R56, 0xff, RZ, 0xc0, !PT ;  /* 0x000000ff384e7812 */ /* 0x000fe400078ec0ff */
[----:B------:R-:W-:Y:S01]  /*34da0*/  LOP3.LUT R71, R81, 0xff, RZ, 0xc0, !PT ;  /* 0x000000ff51477812 */ /* 0x000fe200078ec0ff */
[----:B------:R-:W-:Y:S01]  /*34db0*/  IMAD.MOV.U32 R81, RZ, RZ, R75 ;  /* 0x000000ffff517224 */ /* 0x000fe200078e004b */
[----:B------:R-:W-:Y:S02]  /*34dc0*/  SHF.R.U32.HI R85, RZ, 0x8, R59 ;  /* 0x00000008ff557819 */ /* 0x000fe4000001163b */
[----:B------:R-:W-:Y:S02]  /*34dd0*/  PRMT R71, R71, 0x7604, R78 ;  /* 0x0000760447477816 */ /* 0x000fe4000000004e */
[----:B------:R-:W-:-:S02]  /*34de0*/  SHF.R.U32.HI R83, RZ, 0x8, R58 ;  /* 0x00000008ff537819 */ /* 0x000fc4000001163a */
[----:B------:R-:W-:Y:S02]  /*34df0*/  SHF.R.U32.HI R78, RZ, 0x8, R57 ;  /* 0x00000008ff4e7819 */ /* 0x000fe40000011639 */
[----:B------:R-:W-:Y:S02]  /*34e00*/  LOP3.LUT R84, R59, 0xff, RZ, 0xc0, !PT ;  /* 0x000000ff3b547812 */ /* 0x000fe400078ec0ff */
[----:B------:R-:W-:Y:S02]  /*34e10*/  LOP3.LUT R85, R85, 0xff, RZ, 0xc0, !PT ;  /* 0x000000ff55557812 */ /* 0x000fe400078ec0ff */
[----:B------:R-:W-:Y:S02]  /*34e20*/  SHF.R.U32.HI R91, RZ, 0x8, R63 ;  /* 0x00000008ff5b7819 */ /* 0x000fe4000001163f */
[----:B------:R-:W-:Y:S02]  /*34e30*/  LOP3.LUT R82, R58, 0xff, RZ, 0xc0, !PT ;  /* 0x000000ff3a527812 */ /* 0x000fe400078ec0ff */
[----:B------:R-:W-:-:S02]  /*34e40*/  SHF.R.U32.HI R87, RZ, 0x8, R60 ;  /* 0x00000008ff577819 */ /* 0x000fc4000001163c */
[----:B------:R-:W-:Y:S02]  /*34e50*/  LOP3.LUT R83, R83, 0xff, RZ, 0xc0, !PT ;  /* 0x000000ff53537812 */ /* 0x000fe400078ec0ff */
[----:B------:R-:W-:Y:S02]  /*34e60*/  LOP3.LUT R75, R57, 0xff, RZ, 0xc0, !PT ;  /* 0x000000ff394b7812 */ /* 0x000fe400078ec0ff */
[----:B------:R-:W-:Y:S02]  /*34e70*/  LOP3.LUT R78, R78, 0xff, RZ, 0xc0, !PT ;  /* 0x000000ff4e4e7812 */ /* 0x000fe400078ec0ff */
[----:B------:R-:W-:Y:S02]  /*34e80*/  PRMT R84, R85, 0x7604, R84 ;  /* 0x0000760455547816 */ /* 0x000fe40000000054 */
[----:B------:R-:W-:Y:S02]  /*34e90*/  SHF.R.U32.HI R85, RZ, 0x8, R61 ;  /* 0x00000008ff557819 */ /* 0x000fe4000001163d */
[----:B------:R-:W-:-:S02]  /*34ea0*/  LOP3.LUT R88, R63, 0xff, RZ, 0xc0, !PT ;  /* 0x000000ff3f587812 */ /* 0x000fc400078ec0ff */
[----:B------:R-:W-:Y:S02]  /*34eb0*/  LOP3.LUT R91, R91, 0xff, RZ, 0xc0, !PT ;  /* 0x000000ff5b5b7812 */ /* 0x000fe400078ec0ff */
[----:B------:R-:W-:Y:S02]  /*34ec0*/  LOP3.LUT R86, R60, 0xff, RZ, 0xc0, !PT ;  /* 0x000000ff3c567812 */ /* 0x000fe400078ec0ff */
[----:B------:R-:W-:Y:S02]  /*34ed0*/  LOP3.LUT R87, R87, 0xff, RZ, 0xc0, !PT ;  /* 0x000000ff57577812 */ /* 0x000fe400078ec0ff */
[----:B------:R-:W-:Y:S02]  /*34ee0*/  PRMT R83, R83, 0x7604, R82 ;  /* 0x0000760453537816 */ /* 0x000fe40000000052 */
[----:B------:R-:W-:Y:S02]  /*34ef0*/  PRMT R75, R78, 0x7604, R75 ;  /* 0x000076044e4b7816 */ /* 0x000fe4000000004b */
[----:B------:R-:W-:-:S02]  /*34f00*/  SHF.R.U32.HI R82, RZ, 0x8, R62 ;  /* 0x00000008ff527819 */ /* 0x000fc4000001163e */
[----:B------:R-:W-:Y:S02]  /*34f10*/  LOP3.LUT R78, R61, 0xff, RZ, 0xc0, !PT ;  /* 0x000000ff3d4e7812 */ /* 0x000fe400078ec0ff */
[----:B------:R-:W-:Y:S02]  /*34f20*/  LOP3.LUT R85, R85, 0xff, RZ, 0xc0, !PT ;  /* 0x000000ff55557812 */ /* 0x000fe400078ec0ff */
[----:B------:R-:W-:Y:S02]  /*34f30*/  PRMT R88, R91, 0x7604, R88 ;  /* 0x000076045b587816 */ /* 0x000fe40000000058 */
[----:B------:R-:W-:Y:S02]  /*34f40*/  PRMT R89, R87, 0x7604, R86 ;  /* 0x0000760457597816 */ /* 0x000fe40000000056 */
[----:B------:R-:W-:Y:S02]  /*34f50*/  SHF.R.U32.HI R91, RZ, 0x10, R61 ;  /* 0x00000010ff5b7819 */ /* 0x000fe4000001163d */
[----:B------:R-:W-:-:S02]  /*34f60*/  LOP3.LUT R87, R82, 0xff, RZ, 0xc0, !PT ;  /* 0x000000ff52577812 */ /* 0x000fc400078ec0ff */
[----:B------:R-:W-:Y:S01]  /*34f70*/  PRMT R82, R85, 0x7604, R78 ;  /* 0x0000760455527816 */ /* 0x000fe2000000004e */
[----:B------:R-:W-:Y:S01]  /*34f80*/  IMAD.U32 R91, R91, 0x10000, RZ ;  /* 0x000100005b5b7824 */ /* 0x000fe200078e00ff */
[----:B------:R-:W-:Y:S02]  /*34f90*/  SHF.R.U32.HI R78, RZ, 0x10, R57 ;  /* 0x00000010ff4e7819 */ /* 0x000fe40000011639 */
[----:B------:R-:W-:Y:S02]  /*34fa0*/  SHF.R.U32.HI R85, RZ, 0x10, R59 ;  /* 0x00000010ff557819 */ /* 0x000fe4000001163b */
[----:B------:R-:W-:Y:S01]  /*34fb0*/  LOP3.LUT R86, R62, 0xff, RZ, 0xc0, !PT ;  /* 0x000000ff3e567812 */ /* 0x000fe200078ec0ff */
[----:B------:R-:W-:Y:S01]  /*34fc0*/  IMAD.U32 R78, R78, 0x10000, RZ ;  /* 0x000100004e4e7824 */ /* 0x000fe200078e00ff */
[----:B------:R-:W-:Y:S01]  /*34fd0*/  LOP3.LUT R91, R82, 0xff0000, R91, 0xf8, !PT ;  /* 0x00ff0000525b7812 */ /* 0x000fe200078ef85b */
[----:B------:R-:W-:Y:S01]  /*34fe0*/  IMAD.U32 R85, R85, 0x10000, RZ ;  /* 0x0001000055557824 */ /* 0x000fe200078e00ff */
[----:B------:R-:W-:-:S02]  /*34ff0*/  LOP3.LUT R71, R71, 0xff0000, R56, 0xf8, !PT ;  /* 0x00ff000047477812 */ /* 0x000fc400078ef838 */
[----:B------:R-:W-:Y:S02]  /*35000*/  LOP3.LUT R75, R75, 0xff0000, R78, 0xf8, !PT ;  /* 0x00ff00004b4b7812 */ /* 0x000fe400078ef84e */
[----:B------:R-:W-:Y:S02]  /*35010*/  LOP3.LUT R83, R83, 0xff0000, R58, 0xf8, !PT ;  /* 0x00ff000053537812 */ /* 0x000fe400078ef83a */
[----:B------:R-:W-:Y:S02]  /*35020*/  PRMT R113, R87, 0x7604, R86 ;  /* 0x0000760457717816 */ /* 0x000fe40000000056 */
[----:B------:R-:W-:Y:S02]  /*35030*/  LOP3.LUT R91, R91, 0xff000000, R61, 0xf8, !PT ;  /* 0xff0000005b5b7812 */ /* 0x000fe400078ef83d */
[----:B------:R-:W-:Y:S02]  /*35040*/  LOP3.LUT R87, R84, 0xff0000, R85, 0xf8, !PT ;  /* 0x00ff000054577812 */ /* 0x000fe400078ef855 */
[----:B------:R-:W-:-:S02]  /*35050*/  LOP3.LUT R85, R71, 0xff000000, R56, 0xf8, !PT ;  /* 0xff00000047557812 */ /* 0x000fc400078ef838 */
[----:B------:R-:W-:Y:S02]  /*35060*/  LOP3.LUT R75, R75, 0xff000000, R57, 0xf8, !PT ;  /* 0xff0000004b4b7812 */ /* 0x000fe400078ef839 */
[----:B------:R-:W-:Y:S02]  /*35070*/  LOP3.LUT R56, R83, 0xff000000, R58, 0xf8, !PT ;  /* 0xff00000053387812 */ /* 0x000fe400078ef83a */
[----:B------:R-:W-:Y:S02]  /*35080*/  F2FP.F16.E4M3.UNPACK_B R71, R73 ;  /* 0x00000049ff47723e */ /* 0x000fe400020006ff */
[----:B------:R-:W-:Y:S02]  /*35090*/  F2FP.F16.E4M3.UNPACK_B R83, R91 ;  /* 0x0000005bff53723e */ /* 0x000fe400020006ff */
[----:B------:R-:W-:Y:S01]  /*350a0*/  F2FP.F16.E4M3.UNPACK_B R78, R75 ;  /* 0x0000004bff4e723e */ /* 0x000fe200020006ff */
[----:B------:R-:W-:Y:S01]  /*350b0*/  HADD2.F32 R57, -RZ, R71.H0_H0 ;  /* 0x20000047ff397230 */ /* 0x000fe20000004100 */
[----:B------:R-:W-:Y:S01]  /*350c0*/  F2FP.F16.E4M3.UNPACK_B R61, R69 ;  /* 0x00000045ff3d723e */ /* 0x000fe200020006ff */
[----:B------:R-:W-:Y:S01]  /*350d0*/  HADD2.F32 R84, -RZ, R83.H0_H0 ;  /* 0x20000053ff547230 */ /* 0x000fe20000004100 */
[----:B------:R-:W-:Y:S01]  /*350e0*/  SHF.R.U32.HI R115, RZ, 0x10, R63 ;  /* 0x00000010ff737819 */ /* 0x000fe2000001163f */
[----:B------:R-:W-:Y:S01]  /*350f0*/  HADD2.F32 R82, -RZ, R78.H0_H0 ;  /* 0x2000004eff527230 */ /* 0x000fe20000004100 */
[----:B------:R-:W-:Y:S01]  /*35100*/  LOP3.LUT R87, R87, 0xff000000, R59, 0xf8, !PT ;  /* 0xff00000057577812 */ /* 0x000fe200078ef83b */
[----:B------:R-:W-:Y:S01]  /*35110*/  HADD2.F32 R58, -RZ, R61.H0_H0 ;  /* 0x2000003dff3a7230 */ /* 0x000fe20000004100 */
[----:B------:R-:W-:Y:S01]  /*35120*/  LOP3.LUT R59, R113, 0xff0000, R62, 0xf8, !PT ;  /* 0x00ff0000713b7812 */ /* 0x000fe200078ef83e */
[----:B------:R-:W-:-:S02]  /*35130*/  IMAD.U32 R115, R115, 0x10000, RZ ;  /* 0x0001000073737824 */ /* 0x000fc400078e00ff */
[----:B------:R-:W-:Y:S01]  /*35140*/  FMUL.FTZ R113, R57, R84 ;  /* 0x0000005439717220 */ /* 0x000fe20000410000 */
[--C-:B------:R-:W-:Y:S01]  /*35150*/  LOP3.LUT R89, R89, 0xff0000, R60.reuse, 0xf8, !PT ;  /* 0x00ff000059597812 */ /* 0x100fe200078ef83c */
[-C--:B------:R-:W-:Y:S01]  /*35160*/  FMUL.FTZ R117, R57, R82.reuse ;  /* 0x0000005239757220 */ /* 0x080fe20000410000 */
[----:B------:R-:W-:Y:S01]  /*35170*/  F2FP.F16.E4M3.UNPACK_B R73, R73.H1 ;  /* 0x00000049ff49723e */ /* 0x000fe200030006ff */
[----:B------:R-:W-:Y:S01]  /*35180*/  FFMA.FTZ R57, R58, R82, -R113 ;  /* 0x000000523a397223 */ /* 0x000fe20000010871 */
[----:B------:R-:W-:Y:S01]  /*35190*/  F2FP.F16.E4M3.UNPACK_B R91, R91.H1 ;  /* 0x0000005bff5b723e */ /* 0x000fe200030006ff */
[----:B------:R-:W-:Y:S01]  /*351a0*/  HADD2.F32 R82, -RZ, R83.H1_H1 ;  /* 0x30000053ff527230 */ /* 0x000fe20000004100 */
[----:B------:R-:W-:Y:S01]  /*351b0*/  F2FP.F16.E4M3.UNPACK_B R75, R75.H1 ;  /* 0x0000004bff4b723e */ /* 0x000fe200030006ff */
[----:B------:R-:W-:Y:S01]  /*351c0*/  HADD2.F32 R71, -RZ, R71.H1_H1 ;  /* 0x30000047ff477230 */ /* 0x000fe20000004100 */
[----:B------:R-:W-:Y:S01]  /*351d0*/  LOP3.LUT R115, R88, 0xff0000, R115, 0xf8, !PT ;  /* 0x00ff000058737812 */ /* 0x000fe200078ef873 */
[----:B------:R-:W-:Y:S01]  /*351e0*/  HADD2.F32 R83, -RZ, R91.H0_H0 ;  /* 0x2000005bff537230 */ /* 0x000fe20000004100 */
[----:B------:R-:W-:Y:S01]  /*351f0*/  LOP3.LUT R89, R89, 0xff000000, R60, 0xf8, !PT ;  /* 0xff00000059597812 */ /* 0x000fe200078ef83c */
[----:B------:R-:W-:Y:S01]  /*35200*/  HADD2.F32 R60, -RZ, R73.H0_H0 ;  /* 0x20000049ff3c7230 */ /* 0x000fe20000004100 */
[----:B------:R-:W-:Y:S01]  /*35210*/  F2FP.F16.E4M3.UNPACK_B R69, R69.H1 ;  /* 0x00000045ff45723e */ /* 0x000fe200030006ff */
[----:B------:R-:W-:Y:S01]  /*35220*/  HADD2.F32 R78, -RZ, R78.H1_H1 ;  /* 0x3000004eff4e7230 */ /* 0x000fe20000004100 */
[----:B------:R-:W-:Y:S01]  /*35230*/  LOP3.LUT R59, R59, 0xff000000, R62, 0xf8, !PT ;  /* 0xff0000003b3b7812 */ /* 0x000fe200078ef83e */
[----:B------:R-:W-:Y:S01]  /*35240*/  HADD2.F32 R62, -RZ, R75.H0_H0 ;  /* 0x2000004bff3e7230 */ /* 0x000fe20000004100 */
[----:B------:R-:W-:Y:S01]  /*35250*/  LOP3.LUT R115, R115, 0xff000000, R63, 0xf8, !PT ;  /* 0xff00000073737812 */ /* 0x000fe200078ef83f */
[----:B------:R-:W-:Y:S01]  /*35260*/  FFMA.FTZ R58, R58, R84, R117 ;  /* 0x000000543a3a7223 */ /* 0x000fe20000010075 */
[----:B------:R-:W-:-:S02]  /*35270*/  HADD2.F32 R61, -RZ, R61.H1_H1 ;  /* 0x3000003dff3d7230 */ /* 0x000fc40000004100 */
[C---:B------:R-:W-:Y:S01]  /*35280*/  FMUL.FTZ R84, R71.reuse, R82 ;  /* 0x0000005247547220 */ /* 0x040fe20000410000 */
[--C-:B------:R-:W-:Y:S02]  /*35290*/  HADD2.F32 R63, -RZ, R69.reuse.H0_H0 ;  /* 0x20000045ff3f7230 */ /* 0x100fe40000004100 */
[CC--:B------:R-:W-:Y:S01]  /*352a0*/  FMUL.FTZ R86, R60.reuse, R83.reuse ;  /* 0x000000533c567220 */ /* 0x0c0fe20000410000 */
[----:B------:R-:W-:Y:S01]  /*352b0*/  FMUL.FTZ R71, R71, R78 ;  /* 0x0000004e47477220 */ /* 0x000fe20000410000 */
[----:B------:R-:W-:Y:S01]  /*352c0*/  FMUL.FTZ R88, R60, R62 ;  /* 0x0000003e3c587220 */ /* 0x000fe20000410000 */
[----:B------:R-:W-:Y:S01]  /*352d0*/  FFMA.FTZ R60, R61, R78, -R84 ;  /* 0x0000004e3d3c7223 */ /* 0x000fe20000010854 */
[----:B------:R-:W-:Y:S01]  /*352e0*/  FFMA.FTZ R62, R63, R62, -R86 ;  /* 0x0000003e3f3e7223 */ /* 0x000fe20000010856 */
[----:B------:R-:W-:Y:S01]  /*352f0*/  FFMA.FTZ R61, R61, R82, R71 ;  /* 0x000000523d3d7223 */ /* 0x000fe20000010047 */
[----:B------:R-:W-:Y:S01]  /*35300*/  FFMA.FTZ R63, R63, R83, R88 ;  /* 0x000000533f3f7223 */ /* 0x000fe20000010058 */
[----:B------:R-:W-:Y:S01]  /*35310*/  HADD2.F32 R78, -RZ, R69.H1_H1 ;  /* 0x30000045ff4e7230 */ /* 0x000fe20000004100 */
[----:B------:R-:W-:Y:S01]  /*35320*/  F2FP.F16.E4M3.UNPACK_B R82, R81 ;  /* 0x00000051ff52723e */ /* 0x000fe200020006ff */
[----:B------:R-:W-:Y:S01]  /*35330*/  HADD2.F32 R69, -RZ, R73.H1_H1 ;  /* 0x30000049ff457230 */ /* 0x000fe20000004100 */
[----:B------:R-:W-:Y:S01]  /*35340*/  F2FP.F16.E4M3.UNPACK_B R88, R115 ;  /* 0x00000073ff58723e */ /* 0x000fe200020006ff */
[----:B------:R-:W-:Y:S01]  /*35350*/  HADD2.F32 R91, -RZ, R91.H1_H1 ;  /* 0x3000005bff5b7230 */ /* 0x000fe20000004100 */
[----:B------:R-:W-:Y:S01]  /*35360*/  F2FP.F16.E4M3.UNPACK_B R84, R87 ;  /* 0x00000057ff54723e */ /* 0x000fe200020006ff */
[----:B------:R-:W-:Y:S01]  /*35370*/  HADD2.F32 R83, -RZ, R75.H1_H1 ;  /* 0x3000004bff537230 */ /* 0x000fe20000004100 */
[----:B------:R-:W-:Y:S01]  /*35380*/  F2FP.F16.E4M3.UNPACK_B R75, R80 ;  /* 0x00000050ff4b723e */ /* 0x000fe200020006ff */
        /* <DEDUP_REMOVED lines=10> */
[----:B------:R-:W-:Y:S01]  /*35430*/  F2FP.F16.E4M3.UNPACK_B R82, R81.H1 ;  /* 0x00000051ff52723e */ /* 0x000fe200030006ff */
[C---:B------:R-:W-:Y:S01]  /*35440*/  FFMA.FTZ R71, R73.reuse, R86, -R112 ;  /* 0x0000005649477223 */ /* 0x040fe20000010870 */
[----:B------:R-:W-:Y:S01]  /*35450*/  F2FP.F16.E4M3.UNPACK_B R115, R115.H1 ;  /* 0x00000073ff73723e */ /* 0x000fe200030006ff */
[----:B------:R-:W-:Y:S01]  /*35460*/  FFMA.FTZ R78, R78, R91, R110 ;  /* 0x0000005b4e4e7223 */ /* 0x000fe2000001006e */
        /* <DEDUP_REMOVED lines=10> */
[----:B------:R-:W-:Y:S02]  /*35510*/  HADD2.F32 R88, -RZ, R87.H0_H0 ;  /* 0x20000057ff587230 */ /* 0x000fe40000004100 */
[----:B------:R-:W-:Y:S01]  /*35520*/  FMUL.FTZ R83, R83, R86 ;  /* 0x0000005653537220 */ /* 0x000fe20000410000 */
        /* <DEDUP_REMOVED lines=8> */
[C---:B------:R-:W-:Y:S01]  /*355b0*/  FFMA.FTZ R112, R75.reuse, R86, -R110 ;  /* 0x000000564b707223 */ /* 0x040fe2000001086e */
[----:B------:R-:W-:Y:S01]  /*355c0*/  FFMA.FTZ R114, R75, R90, R83 ;  /* 0x0000005a4b727223 */ /* 0x000fe20000010053 */
[----:B------:R-:W-:Y:S01]  /*355d0*/  HADD2.F32 R84, -RZ, R82.H1_H1 ;  /* 0x30000052ff547230 */ /* 0x000fe20000004100 */
[----:B------:R-:W-:Y:S01]  /*355e0*/  F2FP.F16.E4M3.UNPACK_B R82, R72.H1 ;  /* 0x00000048ff52723e */ /* 0x000fe200030006ff */
[----:B------:R-:W-:Y:S01]  /*355f0*/  HADD2.F32 R81, -RZ, R80.H1_H1 ;  /* 0x30000050ff517230 */ /* 0x000fe20000004100 */
[----:B------:R-:W-:Y:S02]  /*35600*/  F2FP.F16.E4M3.UNPACK_B R90, R89.H1 ;  /* 0x00000059ff5a723e */ /* 0x000fe400030006ff */
[----:B------:R-:W-:Y:S01]  /*35610*/  F2FP.F16.E4M3.UNPACK_B R86, R85.H1 ;  /* 0x00000055ff56723e */ /* 0x000fe200030006ff */
        /* <DEDUP_REMOVED lines=15> */
[----:B------:R-:W-:Y:S01]  /*35710*/  HADD2.F32 R75, -RZ, R75.H1_H1 ;  /* 0x3000004bff4b7230 */ /* 0x000fe20000004100 */
[----:B------:R-:W-:Y:S01]  /*35720*/  F2FP.F16.E4M3.UNPACK_B R89, R89 ;  /* 0x00000059ff59723e */ /* 0x000fe200020006ff */
[C---:B------:R-:W-:Y:S01]  /*35730*/  FFMA.FTZ R119, R81.reuse, R88, -R110 ;  /* 0x0000005851777223 */ /* 0x040fe2000001086e */
[----:B------:R-:W-:Y:S01]  /*35740*/  F2FP.F16.E4M3.UNPACK_B R85, R85 ;  /* 0x00000055ff55723e */ /* 0x000fe200020006ff */
[----:B------:R-:W-:Y:S01]  /*35750*/  FFMA.FTZ R121, R81, R115, R120 ;  /* 0x0000007351797223 */ /* 0x000fe20000010078 */
[----:B------:R-:W-:Y:S01]  /*35760*/  F2FP.F16.E4M3.UNPACK_B R68, R68 ;  /* 0x00000044ff44723e */ /* 0x000fe200020006ff */
[----:B------:R-:W-:Y:S01]  /*35770*/  FMUL.FTZ R72, R82, R90 ;  /* 0x0000005a52487220 */ /* 0x000fe20000410000 */
        /* <DEDUP_REMOVED lines=11> */
[----:B------:R-:W-:Y:S01]  /*35830*/  FFMA.FTZ R84, R72, R82, -R75 ;  /* 0x0000005248547223 */ /* 0x000fe2000001084b */
[----:B------:R-:W-:Y:S01]  /*35840*/  HADD2.F32 R85, -RZ, R85.H1_H1 ;  /* 0x30000055ff557230 */ /* 0x000fe20000004100 */
[----:B------:R-:W-:Y:S01]  /*35850*/  F2FP.F16.E4M3.UNPACK_B R75, R74.H1 ;  /* 0x0000004aff4b723e */ /* 0x000fe200030006ff */
[----:B------:R-:W-:Y:S02]  /*35860*/  HADD2.F32 R68, -RZ, R68.H1_H1 ;  /* 0x30000044ff447230 */ /* 0x000fe40000004100 */
[----:B------:R-:W-:Y:S01]  /*35870*/  FMUL.FTZ R81, R80, R89 ;  /* 0x0000005950517220 */ /* 0x000fe20000410000 */
[----:B------:R-:W-:Y:S01]  /*35880*/  F2FP.F16.E4M3.UNPACK_B R82, R59.H1 ;  /* 0x0000003bff52723e */ /* 0x000fe200030006ff */
[----:B------:R-:W-:Y:S01]  /*35890*/  FFMA.FTZ R86, R72, R83, R86 ;  /* 0x0000005348567223 */ /* 0x000fe20000010056 */
[-C--:B------:R-:W-:Y:S01]  /*358a0*/  FMUL.FTZ R83, R80, R85.reuse ;  /* 0x0000005550537220 */ /* 0x080fe20000410000 */
[----:B------:R-:W-:Y:S01]  /*358b0*/  FFMA.FTZ R87, R68, R85, -R81 ;  /* 0x0000005544577223 */ /* 0x000fe20000010851 */
[----:B------:R-:W-:Y:S01]  /*358c0*/  F2FP.F16.E4M3.UNPACK_B R72, R70.H1 ;  /* 0x00000046ff48723e */ /* 0x000fe200030006ff */
[----:B------:R-:W-:Y:S01]  /*358d0*/  HADD2.F32 R80, -RZ, R75.H0_H0 ;  /* 0x2000004bff507230 */ /* 0x000fe20000004100 */
[----:B------:R-:W-:Y:S01]  /*358e0*/  F2FP.F16.E4M3.UNPACK_B R81, R56.H1 ;  /* 0x00000038ff51723e */ /* 0x000fe200030006ff */
[----:B------:R-:W-:-:S02]  /*358f0*/  HADD2.F32 R85, -RZ, R82.H0_H0 ;  /* 0x20000052ff557230 */ /* 0x000fc40000004100 */
[----:B------:R-:W-:Y:S01]  /*35900*/  FFMA.FTZ R89, R68, R89, R83 ;  /* 0x0000005944597223 */ /* 0x000fe20000010053 */
[----:B------:R-:W-:Y:S01]  /*35910*/  HADD2.F32 R68, -RZ, R72.H0_H0 ;  /* 0x20000048ff447230 */ /* 0x000fe20000004100 */
[----:B------:R-:W-:Y:S01]  /*35920*/  F2FP.F16.E4M3.UNPACK_B R74, R74 ;  /* 0x0000004aff4a723e */ /* 0x000fe200020006ff */
[----:B------:R-:W-:Y:S02]  /*35930*/  HADD2.F32 R83, -RZ, R81.H0_H0 ;  /* 0x20000051ff537230 */ /* 0x000fe40000004100 */
[C---:B------:R-:W-:Y:S01]  /*35940*/  FMUL.FTZ R115, R80.reuse, R85 ;  /* 0x0000005550737220 */ /* 0x040fe20000410000 */
[----:B------:R-:W-:Y:S01]  /*35950*/  HADD2.F32 R75, -RZ, R75.H1_H1 ;  /* 0x3000004bff4b7230 */ /* 0x000fe20000004100 */
[----:B------:R-:W-:Y:S01]  /*35960*/  F2FP.F16.E4M3.UNPACK_B R56, R56 ;  /* 0x00000038ff38723e */ /* 0x000fe200020006ff */
[----:B------:R-:W-:Y:S02]  /*35970*/  HADD2.F32 R82, -RZ, R82.H1_H1 ;  /* 0x30000052ff527230 */ /* 0x000fe40000004100 */
[----:B------:R-:W-:Y:S01]  /*35980*/  FMUL.FTZ R117, R80, R83 ;  /* 0x0000005350757220 */ /* 0x000fe20000410000 */
[----:B------:R-:W-:-:S02]  /*35990*/  HADD2.F32 R81, -RZ, R81.H1_H1 ;  /* 0x30000051ff517230 */ /* 0x000fc40000004100 */
[C---:B------:R-:W-:Y:S01]  /*359a0*/  FFMA.FTZ R115, R68.reuse, R83, -R115 ;  /* 0x0000005344737223 */ /* 0x040fe20000010873 */
[----:B------:R-:W-:Y:S02]  /*359b0*/  HADD2.F32 R72, -RZ, R72.H1_H1 ;  /* 0x30000048ff487230 */ /* 0x000fe40000004100 */
[C---:B------:R-:W-:Y:S01]  /*359c0*/  FMUL.FTZ R83, R75.reuse, R82 ;  /* 0x000000524b537220 */ /* 0x040fe20000410000 */
[----:B------:R-:W-:Y:S01]  /*359d0*/  FFMA.FTZ R117, R68, R85, R117 ;  /* 0x0000005544757223 */ /* 0x000fe20000010075 */
[-C--:B------:R-:W-:Y:S01]  /*359e0*/  FMUL.FTZ R75, R75, R81.reuse ;  /* 0x000000514b4b7220 */ /* 0x080fe20000410000 */
[----:B------:R-:W-:Y:S01]  /*359f0*/  F2FP.F16.E4M3.UNPACK_B R70, R70 ;  /* 0x00000046ff46723e */ /* 0x000fe200020006ff */
[C---:B------:R-:W-:Y:S01]  /*35a00*/  FFMA.FTZ R110, R72.reuse, R81, -R83 ;  /* 0x00000051486e7223 */ /* 0x040fe20000010853 */
[----:B------:R-:W-:Y:S02]  /*35a10*/  HADD2.F32 R68, -RZ, R56.H0_H0 ;  /* 0x20000038ff447230 */ /* 0x000fe40000004100 */
[----:B------:R-:W-:Y:S01]  /*35a20*/  FFMA.FTZ R82, R72, R82, R75 ;  /* 0x0000005248527223 */ /* 0x000fe2000001004b */
[----:B------:R-:W-:Y:S01]  /*35a30*/  F2FP.F16.E4M3.UNPACK_B R72, R59 ;  /* 0x0000003bff48723e */ /* 0x000fe200020006ff */
[--C-:B------:R-:W-:Y:S01]  /*35a40*/  HADD2.F32 R59, -RZ, R74.reuse.H0_H0 ;  /* 0x2000004aff3b7230 */ /* 0x100fe20000004100 */
[----:B------:R-:W-:Y:S01]  /*35a50*/  F2FP.SATFINITE.E4M3.F32.PACK_AB_MERGE_C R118, R121, R118, RZ ;  /* 0x000000767976723e */ /* 0x000fe200048070ff */
[----:B------:R-:W-:Y:S01]  /*35a60*/  HADD2.F32 R74, -RZ, R74.H1_H1 ;  /* 0x3000004aff4a7230 */ /* 0x000fe20000004100 */
[----:B------:R-:W-:Y:S01]  /*35a70*/  F2FP.SATFINITE.E4M3.F32.PACK_AB_MERGE_C R61, R61, R58, R63 ;  /* 0x0000003a3d3d723e */ /* 0x000fe2000480703f */
[--C-:B------:R-:W-:Y:S01]  /*35a80*/  HADD2.F32 R80, -RZ, R72.reuse.H0_H0 ;  /* 0x20000048ff507230 */ /* 0x100fe20000004100 */
[----:B------:R-:W-:Y:S01]  /*35a90*/  F2FP.SATFINITE.E4M3.F32.PACK_AB_MERGE_C R116, R119, R116, RZ ;  /* 0x000000747774723e */ /* 0x000fe200048070ff */
[----:B------:R-:W-:Y:S01]  /*35aa0*/  HADD2.F32 R81, -RZ, R72.H1_H1 ;  /* 0x30000048ff517230 */ /* 0x000fe20000004100 */
[----:B------:R-:W-:Y:S01]  /*35ab0*/  F2FP.SATFINITE.E4M3.F32.PACK_AB_MERGE_C R88, R88, R113, RZ ;  /* 0x000000715858723e */ /* 0x000fe200048070ff */
[----:B------:R-:W-:-:S02]  /*35ac0*/  HADD2.F32 R75, -RZ, R56.H1_H1 ;  /* 0x30000038ff4b7230 */ /* 0x000fc40000004100 */
[C---:B------:R-:W-:Y:S01]  /*35ad0*/  FMUL.FTZ R83, R59.reuse, R80 ;  /* 0x000000503b537220 */ /* 0x040fe20000410000 */
[--C-:B------:R-:W-:Y:S02]  /*35ae0*/  HADD2.F32 R56, -RZ, R70.reuse.H0_H0 ;  /* 0x20000046ff387230 */ /* 0x100fe40000004100 */
[-C--:B------:R-:W-:Y:S01]  /*35af0*/  FMUL.FTZ R59, R59, R68.reuse ;  /* 0x000000443b3b7220 */ /* 0x080fe20000410000 */
[----:B------:R-:W-:Y:S02]  /*35b00*/  HADD2.F32 R70, -RZ, R70.H1_H1 ;  /* 0x30000046ff467230 */ /* 0x000fe40000004100 */
[C---:B------:R-:W-:Y:S01]  /*35b10*/  FMUL.FTZ R85, R74.reuse, R81 ;  /* 0x000000514a557220 */ /* 0x040fe20000410000 */
        /* <DEDUP_REMOVED lines=8> */
[----:B------:R-:W-:Y:S01]  /*35ba0*/  F2FP.SATFINITE.E4M3.F32.PACK_AB_MERGE_C R75, R114, R73, R118 ;  /* 0x00000049724b723e */ /* 0x000fe20004807076 */
[----:B------:R-:W-:Y:S01]  /*35bb0*/  IMAD.MOV.U32 R73, RZ, RZ, R61 ;  /* 0x000000ffff497224 */ /* 0x000fe200078e003d */
[----:B------:R-:W-:Y:S02]  /*35bc0*/  F2FP.SATFINITE.E4M3.F32.PACK_AB_MERGE_C R69, R60, R57, R62 ;  /* 0x000000393c45723e */ /* 0x000fe4000480703e */
[----:B------:R-:W-:Y:S02]  /*35bd0*/  F2FP.SATFINITE.E4M3.F32.PACK_AB_MERGE_C R71, R112, R71, R116 ;  /* 0x000000477047723e */ /* 0x000fe40004807074 */
[----:B------:R-:W-:-:S02]  /*35be0*/  F2FP.SATFINITE.E4M3.F32.PACK_AB_MERGE_C R68, R87, R84, R88 ;  /* 0x000000545744723e */ /* 0x000fc40004807058 */
[----:B------:R-:W-:Y:S02]  /*35bf0*/  F2FP.SATFINITE.E4M3.F32.PACK_AB_MERGE_C R72, R89, R86, R90 ;  /* 0x000000565948723e */ /* 0x000fe4000480705a */
[----:B------:R-:W-:Y:S02]  /*35c00*/  F2FP.SATFINITE.E4M3.F32.PACK_AB_MERGE_C R70, R56, R83, R110 ;  /* 0x000000533846723e */ /* 0x000fe4000480706e */
[----:B------:R-:W-:-:S07]  /*35c10*/  F2FP.SATFINITE.E4M3.F32.PACK_AB_MERGE_C R74, R74, R59, R82 ;  /* 0x0000003b4a4a723e */ /* 0x000fce0004807052 */
.L_x_1819:
[----:B------:R-:W-:Y:S05]  /*35c20*/  BSYNC B3 ;  /* 0x0000000000037941 */ /* 0x000fea0003800000 */
.L_x_1818:
[C---:B------:R-:W-:Y:S02]  /*35c30*/  R2UR UR4, R20.reuse ;  /* 0x00000000140472ca */ /* 0x040fe400000e0000 */
[C---:B------:R-:W-:Y:S02]  /*35c40*/  R2UR UR5, R21.reuse ;  /* 0x00000000150572ca */ /* 0x040fe400000e0000 */
[----:B------:R-:W-:Y:S02]  /*35c50*/  @!P1 R2UR UR6, R20 ;  /* 0x00000000140692ca */ /* 0x000fe400000e0000 */
[----:B------:R-:W-:Y:S02]  /*35c60*/  @!P1 R2UR UR7, R21 ;  /* 0x00000000150792ca */ /* 0x000fe400000e0000 */
[----:B------:R-:W-:Y:S02]  /*35c70*/  SHF.R.S32.HI R79, RZ, 0x1f, R79 ;  /* 0x0000001fff4f7819 */ /* 0x000fe4000001144f */
[----:B------:R-:W-:-:S02]  /*35c80*/  @!P1 SHF.R.S32.HI R56, RZ, 0x1f, R77 ;  /* 0x0000001fff389819 */ /* 0x000fc4000001144d */
[CC--:B------:R-:W-:Y:S02]  /*35c90*/  IADD3.X R77, R27.reuse, R111.reuse, R79, P2, P3 ;  /* 0x0000006f1b4d7210 */ /* 0x0c0fe400017e644f */
[----:B------:R-:W-:-:S03]  /*35ca0*/  @!P1 IADD3.X R107, R27, R111, R56, P4, P5 ;  /* 0x0000006f1b6b9210 */ /* 0x000fc600027ea438 */
[----:B-----5:R0:W-:Y:S04]  /*35cb0*/  ST.E.128 desc[UR4][R76.64], R68 ;  /* 0x000000444c007985 */ /* 0x0201e8000c101d04 */
[----:B------:R0:W-:Y:S02]  /*35cc0*/  @!P1 ST.E.128 desc[UR6][R106.64], R72 ;  /* 0x000000486a009985 */ /* 0x0001e4000c101d06 */
.L_x_1809:
[----:B------:R-:W-:Y:S05]  /*35cd0*/  BSYNC B2 ;  /* 0x0000000000027941 */ /* 0x000fea0003800000 */
.L_x_1808:
[----:B------:R-:W-:Y:S02]  /*35ce0*/  R2UR UR4, R20 ;  /* 0x00000000140472ca */ /* 0x000fe400000e0000 */
[----:B------:R-:W-:-:S13]  /*35cf0*/  R2UR UR5, R21 ;  /* 0x00000000150572ca */ /* 0x000fda00000e0000 */
[----:B------:R-:W2:Y:S01]  /*35d00*/  LD.E R56, desc[UR4][R98.64+0xc] ;  /* 0x00000c0462387980 */ /* 0x000ea2000c101900 */
[----:B------:R-:W-:Y:S01]  /*35d10*/  LEA.HI.SX32 R109, R109, 0x80, 0x1f ;  /* 0x000000806d6d7811 */ /* 0x000fe200078ffaff */
[----:B------:R-:W-:Y:S01]  /*35d20*/  IMAD R60, R105, R53, RZ ;  /* 0x00000035693c7224 */ /* 0x000fe200078e02ff */
[----:B------:R-:W-:-:S05]  /*35d30*/  SHF.R.S32.HI R59, RZ, 0x1f, R53 ;  /* 0x0000001fff3b7819 */ /* 0x000fca0000011435 */
[----:B------:R-:W-:Y:S01]  /*35d40*/  IMAD R105, R104, R59, R60 ;  /* 0x0000003b68697224 */ /* 0x000fe200078e023c */
[----:B------:R-:W-:Y:S01]  /*35d50*/  SHF.R.S32.HI R59, RZ, 0x1f, R109 ;  /* 0x0000001fff3b7819 */ /* 0x000fe2000001146d */
[----:B--2---:R-:W-:-:S05]  /*35d60*/  IMAD R56, R53, -0xa0, R56 ;  /* 0xffffff6035387824 */ /* 0x004fca00078e0238 */
[----:B------:R-:W-:Y:S01]  /*35d70*/  VIMNMX R58, R56, 0xa0, PT ;  /* 0x000000a0383a7848 */ /* 0x000fe20003fe0100 */
[----:B------:R-:W-:-:S03]  /*35d80*/  IMAD.WIDE.U32 R56, R104, R53, RZ ;  /* 0x0000003568387225 */ /* 0x000fc600078e00ff */
[----:B------:R-:W-:Y:S01]  /*35d90*/  ISETP.GE.AND P1, PT, R109, R58, PT ;  /* 0x0000003a6d00720c */ /* 0x000fe20003f26270 */
[----:B------:R-:W-:Y:S02]  /*35da0*/  IMAD R58, R95, R109, RZ ;  /* 0x0000006d5f3a7224 */ /* 0x000fe400078e02ff */
[----:B------:R-:W-:Y:S02]  /*35db0*/  IMAD.IADD R57, R57, 0x1, R105 ;  /* 0x0000000139397824 */ /* 0x000fe400078e0269 */
[C---:B------:R-:W-:Y:S02]  /*35dc0*/  IMAD R59, R94.reuse, R59, R58 ;  /* 0x0000003b5e3b7224 */ /* 0x040fe400078e023a */
[----:B------:R-:W-:-:S06]  /*35dd0*/  IMAD.WIDE.U32 R94, R94, R109, R56 ;  /* 0x0000006d5e5e7225 */ /* 0x000fcc00078e0038 */
[----:B------:R-:W-:Y:S05]  /*35de0*/  @P1 BRA `(.L_x_1777) ;  /* 0x0000004400f81947 */ /* 0x000fea0003800000 */
[----:B------:R-:W-:Y:S02]  /*35df0*/  R2UR UR4, R20 ;  /* 0x00000000140472ca */ /* 0x000fe400000e0000 */
[----:B------:R-:W-:-:S13]  /*35e00*/  R2UR UR5, R21 ;  /* 0x00000000150572ca */ /* 0x000fda00000e0000 */
[----:B-----5:R-:W2:Y:S01]  /*35e10*/  LD.E.U8 R56, desc[UR4][R100.64] ;  /* 0x0000000464387980 */ /* 0x020ea2000c101100 */
[----:B------:R-:W-:Y:S01]  /*35e20*/  BSSY B2, `(.L_x_1820) ;  /* 0x000013b000027945 */ /* 0x000fe20003800000 */
[----:B0-----:R-:W-:Y:S01]  /*35e30*/  IMAD.IADD R69, R95, 0x1, R59 ;  /* 0x000000015f457824 */ /* 0x001fe200078e023b */
[----:B--2---:R-:W-:-:S04]  /*35e40*/  LOP3.LUT R56, R56, 0x1, RZ, 0xc0, !PT ;  /* 0x0000000138387812 */ /* 0x004fc800078ec0ff */
[----:B------:R-:W-:-:S13]  /*35e50*/  ISETP.NE.U32.AND P1, PT, R56, 0x1, PT ;  /* 0x000000013800780c */ /* 0x000fda0003f25070 */
[----:B------:R-:W-:Y:S05]  /*35e60*/  @P1 BRA `(.L_x_1821) ;  /* 0x0000001000d81947 */ /* 0x000fea0003800000 */
[----:B------:R-:W-:Y:S02]  /*35e70*/  R2UR UR4, R20 ;  /* 0x00000000140472ca */ /* 0x000fe400000e0000 */
[----:B------:R-:W-:-:S13]  /*35e80*/  R2UR UR5, R21 ;  /* 0x00000000150572ca */ /* 0x000fda00000e0000 */
[----:B------:R-:W2:Y:S01]  /*35e90*/  LD.E R56, desc[UR4][R98.64+0x4] ;  /* 0x0000040462387980 */ /* 0x000ea2000c101900 */
[----:B------:R-:W-:Y:S01]  /*35ea0*/  IMAD.IADD R59, R7, 0x1, -R108 ;  /* 0x00000001073b7824 */ /* 0x000fe200078e0a6c */
[----:B------:R-:W-:Y:S02]  /*35eb0*/  SHF.R.S32.HI R62, RZ, 0x1f, R109 ;  /* 0x0000001fff3e7819 */ /* 0x000fe4000001146d */
[-C--:B------:R-:W-:Y:S02]  /*35ec0*/  LEA.HI R61, R109, R109.reuse, RZ, 0x1 ;  /* 0x0000006d6d3d7211 */ /* 0x080fe400078f08ff */
[----:B------:R-:W-:Y:S02]  /*35ed0*/  LEA.HI R63, R62, R109, RZ, 0x3 ;  /* 0x0000006d3e3f7211 */ /* 0x000fe400078f18ff */
[C---:B------:R-:W-:Y:S01]  /*35ee0*/  LOP3.LUT R62, R61.reuse, 0x3fffffe, RZ, 0xc0, !PT ;  /* 0x03fffffe3d3e7812 */ /* 0x040fe200078ec0ff */
[----:B------:R-:W-:Y:S01]  /*35ef0*/  IMAD.SHL.U32 R61, R61, 0x40, RZ ;  /* 0x000000403d3d7824 */ /* 0x000fe200078e00ff */
[----:B------:R-:W-:Y:S01]  /*35f00*/  R2UR UR6, R20 ;  /* 0x00000000140672ca */ /* 0x000fe200000e0000 */
[----:B------:R-:W-:Y:S01]  /*35f10*/  IMAD.SHL.U32 R63, R63, 0x40, RZ ;  /* 0x000000403f3f7824 */ /* 0x000fe200078e00ff */
[----:B------:R-:W-:Y:S01]  /*35f20*/  R2UR UR7, R21 ;  /* 0x00000000150772ca */ /* 0x000fe200000e0000 */
[----:B------:R-:W-:Y:S01]  /*35f30*/  IMAD.IADD R62, R109, 0x1, -R62 ;  /* 0x000000016d3e7824 */ /* 0x000fe200078e0a3e */
[----:B------:R-:W-:-:S02]  /*35f40*/  LOP3.LUT R61, R61, 0x180, RZ, 0xc0, !PT ;  /* 0x000001803d3d7812 */ /* 0x000fc400078ec0ff */
[----:B------:R-:W-:-:S05]  /*35f50*/  LOP3.LUT R63, R63, 0xfffffe00, RZ, 0xc0, !PT ;  /* 0xfffffe003f3f7812 */ /* 0x000fca00078ec0ff */
        /* <DEDUP_REMOVED lines=14> */
[----:B------:R-:W-:-:S02]  /*36040*/  SHF.R.U32.HI R59, RZ, 0x3, R61 ;  /* 0x00000003ff3b7819 */ /* 0x000fc4000001163d */
[----:B------:R-:W-:Y:S02]  /*36050*/  LEA.HI.SX32 R60, R60, R73, 0x1b ;  /* 0x000000493c3c7211 */ /* 0x000fe400078fdaff */
[----:B------:R-:W-:Y:S02]  /*36060*/  SHF.R.S32.HI R57, RZ, 0x6, R56 ;  /* 0x00000006ff397819 */ /* 0x000fe40000011438 */
[----:B------:R-:W-:Y:S02]  /*36070*/  SHF.R.S32.HI R71, RZ, 0x1f, R60 ;  /* 0x0000001fff477819 */ /* 0x000fe4000001143c */
[----:B------:R-:W-:Y:S01]  /*36080*/  LOP3.LUT R58, R61, 0x30, R58, 0xf8, !PT ;  /* 0x000000303d3a7812 */ /* 0x000fe200078ef83a */
[----:B------:R-:W-:Y:S01]  /*36090*/  IMAD R57, R57, 0x2800, R62 ;  /* 0x0000280039397824 */ /* 0x000fe200078e023e */
[----:B------:R-:W-:Y:S01]  /*360a0*/  LEA.HI R63, R71, R60, RZ, 0x2 ;  /* 0x0000003c473f7211 */ /* 0x000fe200078f10ff */
[----:B------:R-:W-:Y:S01]  /*360b0*/  IMAD.SHL.U32 R71, R60, 0x10, RZ ;  /* 0x000000103c477824 */ /* 0x000fe200078e00ff */
[----:B------:R-:W-:-:S02]  /*360c0*/  LOP3.LUT R58, R58, R59, RZ, 0x3c, !PT ;  /* 0x0000003b3a3a7212 */ /* 0x000fc400078e3cff */
[----:B------:R-:W-:Y:S02]  /*360d0*/  SHF.R.S32.HI R63, RZ, 0x2, R63 ;  /* 0x00000002ff3f7819 */ /* 0x000fe4000001143f */
[----:B------:R-:W-:Y:S01]  /*360e0*/  LOP3.LUT R56, R61, 0x30, R71, 0xf8, !PT ;  /* 0x000000303d387812 */ /* 0x000fe200078ef847 */
[----:B------:R-:W-:Y:S02]  /*360f0*/  IMAD.IADD R57, R57, 0x1, R58 ;  /* 0x0000000139397824 */ /* 0x000fe400078e023a */
[----:B------:R-:W-:Y:S01]  /*36100*/  IMAD R63, R63, 0x2800, R62 ;  /* 0x000028003f3f7824 */ /* 0x000fe200078e023e */
[----:B------:R-:W-:-:S05]  /*36110*/  LOP3.LUT R56, R56, R59, RZ, 0x3c, !PT ;  /* 0x0000003b38387212 */ /* 0x000fca00078e3cff */
[----:B------:R-:W-:Y:S01]  /*36120*/  IMAD.IADD R63, R63, 0x1, R56 ;  /* 0x000000013f3f7824 */ /* 0x000fe200078e0238 */
[----:B------:R-:W-:-:S04]  /*36130*/  IADD3 R56, P1, P2, R102, R57, R55 ;  /* 0x0000003966387210 */ /* 0x000fc80007a3e037 */
[----:B------:R-:W-:Y:S02]  /*36140*/  IADD3.X R57, R103, RZ, R93, P1, P2 ;  /* 0x000000ff67397210 */ /* 0x000fe40000fe445d */
[----:B------:R-:W-:Y:S02]  /*36150*/  ISETP.GE.AND P2, PT, R97, R68, PT ;  /* 0x000000446100720c */ /* 0x000fe40003f46270 */
[----:B------:R-:W-:Y:S01]  /*36160*/  IADD3 R60, P3, P4, R102, R63, R55 ;  /* 0x0000003f663c7210 */ /* 0x000fe20007c7e037 */
[----:B------:R-:W-:Y:S01]  /*36170*/  IMAD.SHL.U32 R73, R73, 0x10, RZ ;  /* 0x0000001049497824 */ /* 0x000fe200078e00ff */
[----:B------:R-:W5:Y:S02]  /*36180*/  LD.E.128 R56, desc[UR4][R56.64] ;  /* 0x0000000438387980 */ /* 0x000f64000c101d00 */
[----:B------:R-:W-:Y:S02]  /*36190*/  IADD3.X R61, R103, RZ, R93, P3, P4 ;  /* 0x000000ff673d7210 */ /* 0x000fe40001fe845d */
[----:B------:R-:W-:-:S04]  /*361a0*/  ISETP.GE.AND P1, PT, R71, R7, PT ;  /* 0x000000074700720c */ /* 0x000fc80003f26270 */
[----:B------:R-:W5:Y:S01]  /*361b0*/  LD.E.128 R60, desc[UR6][R60.64] ;  /* 0x000000063c3c7980 */ /* 0x000f62000c101d00 */
[----:B------:R-:W-:Y:S01]  /*361c0*/  SHF.R.S32.HI R68, RZ, 0x1f, R73 ;  /* 0x0000001fff447819 */ /* 0x000fe20000011449 */
[----:B------:R-:W-:Y:S07]  /*361d0*/  @P2 BRA `(.L_x_1823) ;  /* 0x0000000c00cc2947 */ /* 0x000fee0003800000 */
[----:B-----5:R-:W-:Y:S01]  /*361e0*/  IMAD.MOV.U32 R72, RZ, RZ, R63 ;  /* 0x000000ffff487224 */ /* 0x020fe200078e003f */
[----:B------:R-:W-:Y:S01]  /*361f0*/  SHF.R.U32.HI R63, RZ, 0x8, R33 ;  /* 0x00000008ff3f7819 */ /* 0x000fe20000011621 */
[----:B------:R-:W-:Y:S01]  /*36200*/  IMAD.MOV.U32 R70, RZ, RZ, R59 ;  /* 0x000000ffff467224 */ /* 0x000fe200078e003b */
[----:B------:R-:W-:Y:S02]  /*36210*/  SHF.R.U32.HI R75, RZ, 0x8, R34 ;  /* 0x00000008ff4b7819 */ /* 0x000fe40000011622 */
[----:B------:R-:W-:Y:S02]  /*36220*/  LOP3.LUT R76, R33, 0xff, RZ, 0xc0, !PT ;  /* 0x000000ff214c7812 */ /* 0x000fe400078ec0ff */
[----:B------:R-:W-:Y:S02]  /*36230*/  LOP3.LUT R63, R63, 0xff, RZ, 0xc0, !PT ;  /* 0x000000ff3f3f7812 */ /* 0x000fe400078ec0ff */
[----:B------:R-:W-:Y:S02]  /*36240*/  SHF.R.U32.HI R59, RZ, 0x8, R32 ;  /* 0x00000008ff3b7819 */ /* 0x000fe40000011620 */
[----:B------:R-:W-:-:S02]  /*36250*/  LOP3.LUT R78, R34, 0xff, RZ, 0xc0, !PT ;  /* 0x000000ff224e7812 */ /* 0x000fc400078ec0ff */
[----:B------:R-:W-:Y:S02]  /*36260*/  SHF.R.U32.HI R77, RZ, 0x8, R35 ;  /* 0x00000008ff4d7819 */ /* 0x000fe40000011623 */
[----:B------:R-:W-:Y:S02]  /*36270*/  LOP3.LUT R75, R75, 0xff, RZ, 0xc0, !PT ;  /* 0x000000ff4b4b7812 */ /* 0x000fe400078ec0ff */
[----:B------:R-:W-:Y:S02]  /*36280*/  PRMT R76, R63, 0x7604, R76 ;  /* 0x000076043f4c7816 */ /* 0x000fe4000000004c */
[----:B------:R-:W-:Y:S02]  /*36290*/  SHF.R.U32.HI R63, RZ, 0x8, R65 ;  /* 0x00000008ff3f7819 */ /* 0x000fe40000011641 */
[----:B------:R-:W-:Y:S02]  /*362a0*/  LOP3.LUT R74, R32, 0xff, RZ, 0xc0, !PT ;  /* 0x000000ff204a7812 */ /* 0x000fe400078ec0ff */
[----:B------:R-:W-:-:S02]  /*362b0*/  LOP3.LUT R59, R59, 0xff, RZ, 0xc0, !PT ;  /* 0x000000ff3b3b7812 */ /* 0x000fc400078ec0ff */
[----:B------:R-:W-:Y:S02]  /*362c0*/  LOP3.LUT R80, R35, 0xff, RZ, 0xc0, !PT ;  /* 0x000000ff23507812 */ /* 0x000fe400078ec0ff */
[----:B------:R-:W-:Y:S02]  /*362d0*/  LOP3.LUT R77, R77, 0xff, RZ, 0xc0, !PT ;  /* 0x000000ff4d4d7812 */ /* 0x000fe400078ec0ff */
[----:B------:R-:W-:Y:S02]  /*362e0*/  PRMT R78, R75, 0x7604, R78 ;  /* 0x000076044b4e7816 */ /* 0x000fe4000000004e */
[----:B------:R-:W-:Y:S02]  /*362f0*/  SHF.R.U32.HI R75, RZ, 0x8, R66 ;  /* 0x00000008ff4b7819 */ /* 0x000fe40000011642 */
[----:B------:R-:W-:Y:S02]  /*36300*/  LOP3.LUT R84, R65, 0xff, RZ, 0xc0, !PT ;  /* 0x000000ff41547812 */ /* 0x000fe400078ec0ff */
[----:B------:R-:W-:-:S02]  /*36310*/  LOP3.LUT R63, R63, 0xff, RZ, 0xc0, !PT ;  /* 0x000000ff3f3f7812 */ /* 0x000fc400078ec0ff */
[----:B------:R-:W-:Y:S02]  /*36320*/  PRMT R74, R59, 0x7604, R74 ;  /* 0x000076043b4a7816 */ /* 0x000fe4000000004a */
[----:B------:R-:W-:Y:S02]  /*36330*/  PRMT R80, R77, 0x7604, R80 ;  /* 0x000076044d507816 */ /* 0x000fe40000000050 */
[----:B------:R-:W-:Y:S02]  /*36340*/  SHF.R.U32.HI R59, RZ, 0x8, R64 ;  /* 0x00000008ff3b7819 */ /* 0x000fe40000011640 */
[----:B------:R-:W-:Y:S02]  /*36350*/  LOP3.LUT R86, R66, 0xff, RZ, 0xc0, !PT ;  /* 0x000000ff42567812 */ /* 0x000fe400078ec0ff */
[----:B------:R-:W-:Y:S02]  /*36360*/  SHF.R.U32.HI R77, RZ, 0x8, R67 ;  /* 0x00000008ff4d7819 */ /* 0x000fe40000011643 */
[----:B------:R-:W-:-:S02]  /*36370*/  LOP3.LUT R75, R75, 0xff, RZ, 0xc0, !PT ;  /* 0x000000ff4b4b7812 */ /* 0x000fc400078ec0ff */
[----:B------:R-:W-:Y:S02]  /*36380*/  PRMT R81, R63, 0x7604, R84 ;  /* 0x000076043f517816 */ /* 0x000fe40000000054 */
[----:B------:R-:W-:Y:S02]  /*36390*/  SHF.R.U32.HI R63, RZ, 0x10, R33 ;  /* 0x00000010ff3f7819 */ /* 0x000fe40000011621 */
[----:B------:R-:W-:Y:S02]  /*363a0*/  LOP3.LUT R82, R64, 0xff, RZ, 0xc0, !PT ;  /* 0x000000ff40527812 */ /* 0x000fe400078ec0ff */
[----:B------:R-:W-:Y:S02]  /*363b0*/  LOP3.LUT R59, R59, 0xff, RZ, 0xc0, !PT ;  /* 0x000000ff3b3b7812 */ /* 0x000fe400078ec0ff */
[----:B------:R-:W-:Y:S02]  /*363c0*/  LOP3.LUT R88, R67, 0xff, RZ, 0xc0, !PT ;  /* 0x000000ff43587812 */ /* 0x000fe400078ec0ff */
[----:B------:R-:W-:-:S02]  /*363d0*/  LOP3.LUT R77, R77, 0xff, RZ, 0xc0, !PT ;  /* 0x000000ff4d4d7812 */ /* 0x000fc400078ec0ff */
[----:B------:R-:W-:Y:S02]  /*363e0*/  PRMT R83, R75, 0x7604, R86 ;  /* 0x000076044b537816 */ /* 0x000fe40000000056 */
[----:B------:R-:W-:Y:S02]  /*363f0*/  SHF.R.U32.HI R75, RZ, 0x10, R34 ;  /* 0x00000010ff4b7819 */ /* 0x000fe40000011622 */
[----:B------:R-:W-:Y:S02]  /*36400*/  LOP3.LUT R63, R63, 0xff, RZ, 0xc0, !PT ;  /* 0x000000ff3f3f7812 */ /* 0x000fe400078ec0ff */
[----:B------:R-:W-:Y:S02]  /*36410*/  PRMT R79, R59, 0x7604, R82 ;  /* 0x000076043b4f7816 */ /* 0x000fe40000000052 */
[----:B------:R-:W-:Y:S02]  /*36420*/  PRMT R85, R77, 0x7604, R88 ;  /* 0x000076044d557816 */ /* 0x000fe40000000058 */
[----:B------:R-:W-:-:S02]  /*36430*/  SHF.R.U32.HI R59, RZ, 0x10, R32 ;  /* 0x00000010ff3b7819 */ /* 0x000fc40000011620 */
[----:B------:R-:W-:Y:S02]  /*36440*/  SHF.R.U32.HI R77, RZ, 0x10, R35 ;  /* 0x00000010ff4d7819 */ /* 0x000fe40000011623 */
[----:B------:R-:W-:Y:S02]  /*36450*/  LOP3.LUT R75, R75, 0xff, RZ, 0xc0, !PT ;  /* 0x000000ff4b4b7812 */ /* 0x000fe400078ec0ff */
[----:B------:R-:W-:Y:S02]  /*36460*/  PRMT R63, R63, 0x7054, R76 ;  /* 0x000070543f3f7816 */ /* 0x000fe4000000004c */
[----:B------:R-:W-:Y:S02]  /*36470*/  SHF.R.U32.HI R76, RZ, 0x10, R65 ;  /* 0x00000010ff4c7819 */ /* 0x000fe40000011641 */
        /* <DEDUP_REMOVED lines=11> */
[----:B------:R-:W-:Y:S02]  /*36530*/  LOP3.LUT R74, R74, 0xff, RZ, 0xc0, !PT ;  /* 0x000000ff4a4a7812 */ /* 0x000fe400078ec0ff */
[----:B------:R-:W-:Y:S02]  /*36540*/  LOP3.LUT R80, R80, 0xff, RZ, 0xc0, !PT ;  /* 0x000000ff50507812 */ /* 0x000fe400078ec0ff */
[----:B------:R-:W-:-:S02]  /*36550*/  PRMT R83, R78, 0x7054, R83 ;  /* 0x000070544e537816 */ /* 0x000fc40000000053 */
[----:B------:R-:W-:Y:S02]  /*36560*/  LOP3.LUT R78, R81, 0xff000000, R65, 0xf8, !PT ;  /* 0xff000000514e7812 */ /* 0x000fe400078ef841 */
[----:B------:R-:W-:Y:S02]  /*36570*/  PRMT R79, R74, 0x7054, R79 ;  /* 0x000070544a4f7816 */ /* 0x000fe4000000004f */
[----:B------:R-:W-:Y:S02]  /*36580*/  PRMT R85, R80, 0x7054, R85 ;  /* 0x0000705450557816 */ /* 0x000fe40000000055 */
[----:B------:R-:W-:Y:S02]  /*36590*/  LOP3.LUT R74, R63, 0xff000000, R33, 0xf8, !PT ;  /* 0xff0000003f4a7812 */ /* 0x000fe400078ef821 */
[----:B------:R-:W-:Y:S02]  /*365a0*/  F2FP.F16.E4M3.UNPACK_B R63, R61 ;  /* 0x0000003dff3f723e */ /* 0x000fe400020006ff */
[----:B------:R-:W-:-:S02]  /*365b0*/  F2FP.F16.E4M3.UNPACK_B R80, R78 ;  /* 0x0000004eff50723e */ /* 0x000fc400020006ff */
[----:B------:R-:W-:Y:S01]  /*365c0*/  LOP3.LUT R76, R59, 0xff000000, R32, 0xf8, !PT ;  /* 0xff0000003b4c7812 */ /* 0x000fe200078ef820 */
[----:B------:R-:W-:Y:S01]  /*365d0*/  HADD2.F32 R32, -RZ, R63.H0_H0 ;  /* 0x2000003fff207230 */ /* 0x000fe20000004100 */
[----:B------:R-:W-:Y:S01]  /*365e0*/  F2FP.F16.E4M3.UNPACK_B R65, R74 ;  /* 0x0000004aff41723e */ /* 0x000fe200020006ff */
[--C-:B------:R-:W-:Y:S01]  /*365f0*/  HADD2.F32 R82, -RZ, R80.reuse.H0_H0 ;  /* 0x20000050ff527230 */ /* 0x100fe20000004100 */
[----:B------:R-:W-:Y:S01]  /*36600*/  F2FP.F16.E4M3.UNPACK_B R59, R57 ;  /* 0x00000039ff3b723e */ /* 0x000fe200020006ff */
[----:B------:R-:W-:Y:S01]  /*36610*/  HADD2.F32 R80, -RZ, R80.H1_H1 ;  /* 0x30000050ff507230 */ /* 0x000fe20000004100 */
[----:B------:R-:W-:Y:S01]  /*36620*/  LOP3.LUT R34, R75, 0xff000000, R34, 0xf8, !PT ;  /* 0xff0000004b227812 */ /* 0x000fe200078ef822 */
[----:B------:R-:W-:Y:S01]  /*36630*/  HADD2.F32 R75, -RZ, R65.H0_H0 ;  /* 0x20000041ff4b7230 */ /* 0x000fe20000004100 */
[----:B------:R-:W-:Y:S01]  /*36640*/  LOP3.LUT R81, R79, 0xff000000, R64, 0xf8, !PT ;  /* 0xff0000004f517812 */ /* 0x000fe200078ef840 */
[----:B------:R-:W-:Y:S02]  /*36650*/  HADD2.F32 R33, -RZ, R59.H0_H0 ;  /* 0x2000003bff217230 */ /* 0x000fe40000004100 */
[C---:B------:R-:W-:Y:S01]  /*36660*/  FMUL.FTZ R64, R32.reuse, R82 ;  /* 0x0000005220407220 */ /* 0x040fe20000410000 */
[----:B------:R-:W-:Y:S01]  /*36670*/  LOP3.LUT R77, R77, 0xff000000, R35, 0xf8, !PT ;  /* 0xff0000004d4d7812 */ /* 0x000fe200078ef823 */
[-C--:B------:R-:W-:Y:S01]  /*36680*/  FMUL.FTZ R79, R32, R75.reuse ;  /* 0x0000004b204f7220 */ /* 0x080fe20000410000 */
[----:B------:R-:W-:Y:S01]  /*36690*/  LOP3.LUT R35, R83, 0xff000000, R66, 0xf8, !PT ;  /* 0xff00000053237812 */ /* 0x000fe200078ef842 */
[C---:B------:R-:W-:Y:S01]  /*366a0*/  FFMA.FTZ R32, R33.reuse, R75, -R64 ;  /* 0x0000004b21207223 */ /* 0x040fe20000010840 */
[----:B------:R-:W-:Y:S01]  /*366b0*/  HADD2.F32 R66, -RZ, R65.H1_H1 ;  /* 0x30000041ff427230 */ /* 0x000fe20000004100 */
[----:B------:R-:W-:Y:S01]  /*366c0*/  F2FP.F16.E4M3.UNPACK_B R65, R61.H1 ;  /* 0x0000003dff41723e */ /* 0x000fe200030006ff */
[----:B------:R-:W-:Y:S01]  /*366d0*/  HADD2.F32 R64, -RZ, R63.H1_H1 ;  /* 0x3000003fff407230 */ /* 0x000fe20000004100 */
[----:B------:R-:W-:Y:S01]  /*366e0*/  F2FP.F16.E4M3.UNPACK_B R75, R78.H1 ;  /* 0x0000004eff4b723e */ /* 0x000fe200030006ff */
[----:B------:R-:W-:Y:S01]  /*366f0*/  FFMA.FTZ R33, R33, R82, R79 ;  /* 0x0000005221217223 */ /* 0x000fe2000001004f */
[----:B------:R-:W-:Y:S01]  /*36700*/  F2FP.F16.E4M3.UNPACK_B R74, R74.H1 ;  /* 0x0000004aff4a723e */ /* 0x000fe200030006ff */
[----:B------:R-:W-:Y:S01]  /*36710*/  HADD2.F32 R59, -RZ, R59.H1_H1 ;  /* 0x3000003bff3b7230 */ /* 0x000fe20000004100 */
[----:B------:R-:W-:Y:S01]  /*36720*/  F2FP.F16.E4M3.UNPACK_B R63, R57.H1 ;  /* 0x00000039ff3f723e */ /* 0x000fe200030006ff */
[----:B------:R-:W-:Y:S01]  /*36730*/  HADD2.F32 R57, -RZ, R65.H0_H0 ;  /* 0x20000041ff397230 */ /* 0x000fe20000004100 */
[----:B------:R-:W-:Y:S01]  /*36740*/  LOP3.LUT R85, R85, 0xff000000, R67, 0xf8, !PT ;  /* 0xff00000055557812 */ /* 0x000fe200078ef843 */
[----:B------:R-:W-:-:S02]  /*36750*/  HADD2.F32 R82, -RZ, R75.H0_H0 ;  /* 0x2000004bff527230 */ /* 0x000fc40000004100 */
[C---:B------:R-:W-:Y:S01]  /*36760*/  FMUL.FTZ R84, R64.reuse, R80 ;  /* 0x0000005040547220 */ /* 0x040fe20000410000 */
[--C-:B------:R-:W-:Y:S02]  /*36770*/  HADD2.F32 R78, -RZ, R74.reuse.H0_H0 ;  /* 0x2000004aff4e7230 */ /* 0x100fe40000004100 */
[----:B------:R-:W-:Y:S01]  /*36780*/  FMUL.FTZ R67, R64, R66 ;  /* 0x0000004240437220 */ /* 0x000fe20000410000 */
[----:B------:R-:W-:Y:S02]  /*36790*/  HADD2.F32 R61, -RZ, R63.H0_H0 ;  /* 0x2000003fff3d7230 */ /* 0x000fe40000004100 */
[C---:B------:R-:W-:Y:S01]  /*367a0*/  FMUL.FTZ R86, R57.reuse, R82 ;  /* 0x0000005239567220 */ /* 0x040fe20000410000 */
[----:B------:R-:W-:Y:S01]  /*367b0*/  F2FP.F16.E4M3.UNPACK_B R83, R85 ;  /* 0x00000055ff53723e */ /* 0x000fe200020006ff */
[----:B------:R-:W-:Y:S01]  /*367c0*/  FMUL.FTZ R79, R57, R78 ;  /* 0x0000004e394f7220 */ /* 0x000fe20000410000 */
[C---:B------:R-:W-:Y:S01]  /*367d0*/  FFMA.FTZ R57, R59.reuse, R66, -R84 ;  /* 0x000000423b397223 */ /* 0x040fe20000010854 */
[----:B------:R-:W-:Y:S01]  /*367e0*/  FFMA.FTZ R64, R59, R80, R67 ;  /* 0x000000503b407223 */ /* 0x000fe20000010043 */
[----:B------:R-:W-:Y:S01]  /*367f0*/  FFMA.FTZ R59, R61, R78, -R86 ;  /* 0x0000004e3d3b7223 */ /* 0x000fe20000010856 */
[----:B------:R-:W-:-:S02]  /*36800*/  HADD2.F32 R78, -RZ, R74.H1_H1 ;  /* 0x3000004aff4e7230 */ /* 0x000fc40000004100 */
[----:B------:R-:W-:Y:S01]  /*36810*/  FFMA.FTZ R61, R61, R82, R79 ;  /* 0x000000523d3d7223 */ /* 0x000fe2000001004f */
[----:B------:R-:W-:Y:S01]  /*36820*/  F2FP.F16.E4M3.UNPACK_B R74, R72 ;  /* 0x00000048ff4a723e */ /* 0x000fe200020006ff */
[----:B------:R-:W-:Y:S01]  /*36830*/  HADD2.F32 R67, -RZ, R65.H1_H1 ;  /* 0x30000041ff437230 */ /* 0x000fe20000004100 */
[----:B------:R-:W-:Y:S01]  /*36840*/  F2FP.F16.E4M3.UNPACK_B R79, R77 ;  /* 0x0000004dff4f723e */ /* 0x000fe200020006ff */
[----:B------:R-:W-:Y:S01]  /*36850*/  HADD2.F32 R82, -RZ, R75.H1_H1 ;  /* 0x3000004bff527230 */ /* 0x000fe20000004100 */
[----:B------:R-:W-:Y:S01]  /*36860*/  F2FP.F16.E4M3.UNPACK_B R65, R70 ;  /* 0x00000046ff41723e */ /* 0x000fe200020006ff */
[----:B------:R-:W-:Y:S01]  /*36870*/  HADD2.F32 R75, -RZ, R74.H0_H0 ;  /* 0x2000004aff4b7230 */ /* 0x000fe20000004100 */
[----:B------:R-:W-:Y:S01]  /*36880*/  F2FP.F16.E4M3.UNPACK_B R72, R72.H1 ;  /* 0x00000048ff48723e */ /* 0x000fe200030006ff */
[----:B------:R-:W-:Y:S02]  /*36890*/  HADD2.F32 R84, -RZ, R83.H0_H0 ;  /* 0x20000053ff547230 */ /* 0x000fe40000004100 */
[----:B------:R-:W-:Y:S01]  /*368a0*/  FMUL.FTZ R86, R67, R82 ;  /* 0x0000005243567220 */ /* 0x000fe20000410000 */
[----:B------:R-:W-:Y:S01]  /*368b0*/  HADD2.F32 R80, -RZ, R79.H0_H0 ;  /* 0x2000004fff507230 */ /* 0x000fe20000004100 */
[----:B------:R-:W-:Y:S01]  /*368c0*/  F2FP.F16.E4M3.UNPACK_B R85, R85.H1 ;  /* 0x00000055ff55723e */ /* 0x000fe200030006ff */
[----:B------:R-:W-:-:S02]  /*368d0*/  HADD2.F32 R66, -RZ, R65.H0_H0 ;  /* 0x20000041ff427230 */ /* 0x000fc40000004100 */
[C---:B------:R-:W-:Y:S01]  /*368e0*/  FMUL.FTZ R87, R75.reuse, R84 ;  /* 0x000000544b577220 */ /* 0x040fe20000410000 */
[----:B------:R-:W-:Y:S02]  /*368f0*/  HADD2.F32 R63, -RZ, R63.H1_H1 ;  /* 0x3000003fff3f7230 */ /* 0x000fe40000004100 */
[----:B------:R-:W-:Y:S01]  /*36900*/  FMUL.FTZ R75, R75, R80 ;  /* 0x000000504b4b7220 */ /* 0x000fe20000410000 */
[----:B------:R-:W-:Y:S01]  /*36910*/  FMUL.FTZ R67, R67, R78 ;  /* 0x0000004e43437220 */ /* 0x000fe20000410000 */
[----:B------:R-:W-:Y:S01]  /*36920*/  F2FP.F16.E4M3.UNPACK_B R77, R77.H1 ;  /* 0x0000004dff4d723e */ /* 0x000fe200030006ff */
[C---:B------:R-:W-:Y:S01]  /*36930*/  FFMA.FTZ R88, R66.reuse, R80, -R87 ;  /* 0x0000005042587223 */ /* 0x040fe20000010857 */
[----:B------:R-:W-:Y:S01]  /*36940*/  FFMA.FTZ R84, R66, R84, R75 ;  /* 0x0000005442547223 */ /* 0x000fe2000001004b */
[----:B------:R-:W-:Y:S01]  /*36950*/  FFMA.FTZ R82, R63, R82, R67 ;  /* 0x000000523f527223 */ /* 0x000fe20000010043 */
[----:B------:R-:W-:Y:S01]  /*36960*/  F2FP.F16.E4M3.UNPACK_B R70, R70.H1 ;  /* 0x00000046ff46723e */ /* 0x000fe200030006ff */
[----:B------:R-:W-:-:S02]  /*36970*/  HADD2.F32 R66, -RZ, R72.H0_H0 ;  /* 0x20000048ff427230 */ /* 0x000fc40000004100 */
[----:B------:R-:W-:Y:S01]  /*36980*/  FFMA.FTZ R86, R63, R78, -R86 ;  /* 0x0000004e3f567223 */ /* 0x000fe20000010856 */
[----:B------:R-:W-:Y:S01]  /*36990*/  HADD2.F32 R75, -RZ, R85.H0_H0 ;  /* 0x20000055ff4b7230 */ /* 0x000fe20000004100 */
[----:B------:R-:W-:Y:S01]  /*369a0*/  F2FP.SATFINITE.E4M3.F32.PACK_AB_MERGE_C R61, R82, R61, RZ ;  /* 0x0000003d523d723e */ /* 0x000fe200048070ff */
[----:B------:R-:W-:Y:S02]  /*369b0*/  HADD2.F32 R74, -RZ, R74.H1_H1 ;  /* 0x3000004aff4a7230 */ /* 0x000fe40000004100 */
[----:B------:R-:W-:Y:S02]  /*369c0*/  HADD2.F32 R83, -RZ, R83.H1_H1 ;  /* 0x30000053ff537230 */ /* 0x000fe40000004100 */
[----:B------:R-:W-:Y:S01]  /*369d0*/  FMUL.FTZ R80, R66, R75 ;  /* 0x0000004b42507220 */ /* 0x000fe20000410000 */
[----:B------:R-:W-:Y:S01]  /*369e0*/  HADD2.F32 R67, -RZ, R77.H0_H0 ;  /* 0x2000004dff437230 */ /* 0x000fe20000004100 */
[----:B------:R-:W-:Y:S01]  /*369f0*/  F2FP.SATFINITE.E4M3.F32.PACK_AB_MERGE_C R59, R86, R59, RZ ;  /* 0x0000003b563b723e */ /* 0x000fe200048070ff */
[----:B------:R-:W-:-:S02]  /*36a00*/  HADD2.F32 R79, -RZ, R79.H1_H1 ;  /* 0x3000004fff4f7230 */ /* 0x000fc40000004100 */
[----:B------:R-:W-:Y:S01]  /*36a10*/  FMUL.FTZ R78, R74, R83 ;  /* 0x000000534a4e7220 */ /* 0x000fe20000410000 */
[----:B------:R-:W-:Y:S02]  /*36a20*/  HADD2.F32 R63, -RZ, R70.H0_H0 ;  /* 0x20000046ff3f7230 */ /* 0x000fe40000004100 */
[----:B------:R-:W-:Y:S01]  /*36a30*/  FMUL.FTZ R66, R66, R67 ;  /* 0x0000004342427220 */ /* 0x000fe20000410000 */
[----:B------:R-:W-:Y:S02]  /*36a40*/  HADD2.F32 R65, -RZ, R65.H1_H1 ;  /* 0x30000041ff417230 */ /* 0x000fe40000004100 */
[----:B------:R-:W-:Y:S01]  /*36a50*/  FMUL.FTZ R74, R74, R79 ;  /* 0x0000004f4a4a7220 */ /* 0x000fe20000410000 */
[----:B------:R-:W-:Y:S02]  /*36a60*/  HADD2.F32 R72, -RZ, R72.H1_H1 ;  /* 0x30000048ff487230 */ /* 0x000fe40000004100 */
[----:B------:R-:W-:Y:S01]  /*36a70*/  FFMA.FTZ R104, R63, R75, R66 ;  /* 0x0000004b3f687223 */ /* 0x000fe20000010042 */
[----:B------:R-:W-:Y:S01]  /*36a80*/  F2FP.F16.E4M3.UNPACK_B R66, R60.H1 ;  /* 0x0000003cff42723e */ /* 0x000fe200030006ff */
[----:B------:R-:W-:Y:S01]  /*36a90*/  FFMA.FTZ R91, R65, R83, R74 ;  /* 0x00000053415b7223 */ /* 0x000fe2000001004a */
[----:B------:R-:W-:Y:S01]  /*36aa0*/  F2FP.F16.E4M3.UNPACK_B R75, R81.H1 ;  /* 0x00000051ff4b723e */ /* 0x000fe200030006ff */
[----:B------:R-:W-:Y:S01]  /*36ab0*/  FFMA.FTZ R90, R63, R67, -R80 ;  /* 0x000000433f5a7223 */ /* 0x000fe20000010850 */
[----:B------:R-:W-:Y:S01]  /*36ac0*/  F2FP.F16.E4M3.UNPACK_B R74, R76.H1 ;  /* 0x0000004cff4a723e */ /* 0x000fe200030006ff */
[----:B------:R-:W-:-:S02]  /*36ad0*/  HADD2.F32 R77, -RZ, R77.H1_H1 ;  /* 0x3000004dff4d7230 */ /* 0x000fc40000004100 */
[----:B------:R-:W-:Y:S01]  /*36ae0*/  FFMA.FTZ R89, R65, R79, -R78 ;  /* 0x0000004f41597223 */ /* 0x000fe2000001084e */
[----:B------:R-:W-:Y:S01]  /*36af0*/  HADD2.F32 R85, -RZ, R85.H1_H1 ;  /* 0x30000055ff557230 */ /* 0x000fe20000004100 */
[----:B------:R-:W-:Y:S01]  /*36b00*/  F2FP.F16.E4M3.UNPACK_B R63, R56.H1 ;  /* 0x00000038ff3f723e */ /* 0x000fe200030006ff */
[----:B------:R-:W-:Y:S02]  /*36b10*/  HADD2.F32 R67, -RZ, R66.H0_H0 ;  /* 0x20000042ff437230 */ /* 0x000fe40000004100 */
[C---:B------:R-:W-:Y:S01]  /*36b20*/  FMUL.FTZ R106, R72.reuse, R77 ;  /* 0x0000004d486a7220 */ /* 0x040fe20000410000 */
[----:B------:R-:W-:Y:S02]  /*36b30*/  HADD2.F32 R80, -RZ, R75.H0_H0 ;  /* 0x2000004bff507230 */ /* 0x000fe40000004100 */
[----:B------:R-:W-:Y:S01]  /*36b40*/  FMUL.FTZ R79, R72, R85 ;  /* 0x00000055484f7220 */ /* 0x000fe20000410000 */
[----:B------:R-:W-:Y:S01]  /*36b50*/  HADD2.F32 R78, -RZ, R74.H0_H0 ;  /* 0x2000004aff4e7230 */ /* 0x000fe20000004100 */
[----:B------:R-:W-:Y:S01]  /*36b60*/  F2FP.F16.E4M3.UNPACK_B R81, R81 ;  /* 0x00000051ff51723e */ /* 0x000fe200020006ff */
[----:B------:R-:W-:-:S02]  /*36b70*/  HADD2.F32 R65, -RZ, R63.H0_H0 ;  /* 0x2000003fff417230 */ /* 0x000fc40000004100 */
[C---:B------:R-:W-:Y:S01]  /*36b80*/  FMUL.FTZ R72, R67.reuse, R80 ;  /* 0x0000005043487220 */ /* 0x040fe20000410000 */
[----:B------:R-:W-:Y:S02]  /*36b90*/  HADD2.F32 R70, -RZ, R70.H1_H1 ;  /* 0x30000046ff467230 */ /* 0x000fe40000004100 */
[-C--:B------:R-:W-:Y:S01]  /*36ba0*/  FMUL.FTZ R67, R67, R78.reuse ;  /* 0x0000004e43437220 */ /* 0x080fe20000410000 */
[----:B------:R-:W-:Y:S02]  /*36bb0*/  HADD2.F32 R74, -RZ, R74.H1_H1 ;  /* 0x3000004aff4a7230 */ /* 0x000fe40000004100 */
[C---:B------:R-:W-:Y:S01]  /*36bc0*/  FFMA.FTZ R78, R65.reuse, R78, -R72 ;  /* 0x0000004e414e7223 */ /* 0x040fe20000010848 */
[----:B------:R-:W-:Y:S02]  /*36bd0*/  HADD2.F32 R63, -RZ, R63.H1_H1 ;  /* 0x3000003fff3f7230 */ /* 0x000fe40000004100 */
[----:B------:R-:W-:Y:S01]  /*36be0*/  FFMA.FTZ R80, R65, R80, R67 ;  /* 0x0000005041507223 */ /* 0x000fe20000010043 */
[----:B------:R-:W-:Y:S01]  /*36bf0*/  HADD2.F32 R67, -RZ, R66.H1_H1 ;  /* 0x30000042ff437230 */ /* 0x000fe20000004100 */
[----:B------:R-:W-:Y:S01]  /*36c00*/  F2FP.F16.E4M3.UNPACK_B R65, R60 ;  /* 0x0000003cff41723e */ /* 0x000fe200020006ff */
[----:B------:R-:W-:-:S02]  /*36c10*/  HADD2.F32 R60, -RZ, R75.H1_H1 ;  /* 0x3000004bff3c7230 */ /* 0x000fc40000004100 */
[C---:B------:R-:W-:Y:S01]  /*36c20*/  FFMA.FTZ R105, R70.reuse, R77, -R79 ;  /* 0x0000004d46697223 */ /* 0x040fe2000001084f */
[----:B------:R-:W-:Y:S01]  /*36c30*/  FFMA.FTZ R107, R70, R85, R106 ;  /* 0x00000055466b7223 */ /* 0x000fe2000001006a */
[----:B------:R-:W-:Y:S01]  /*36c40*/  F2FP.F16.E4M3.UNPACK_B R56, R56 ;  /* 0x00000038ff38723e */ /* 0x000fe200020006ff */
[C---:B------:R-:W-:Y:S01]  /*36c50*/  FMUL.FTZ R77, R67.reuse, R74 ;  /* 0x0000004a434d7220 */ /* 0x040fe20000410000 */
[----:B------:R-:W-:Y:S01]  /*36c60*/  F2FP.F16.E4M3.UNPACK_B R76, R76 ;  /* 0x0000004cff4c723e */ /* 0x000fe200020006ff */
[----:B------:R-:W-:Y:S02]  /*36c70*/  HADD2.F32 R66, -RZ, R65.H0_H0 ;  /* 0x20000041ff427230 */ /* 0x000fe40000004100 */
[-C--:B------:R-:W-:Y:S01]  /*36c80*/  FMUL.FTZ R70, R67, R60.reuse ;  /* 0x0000003c43467220 */ /* 0x080fe20000410000 */
[----:B------:R-:W-:Y:S02]  /*36c90*/  HADD2.F32 R75, -RZ, R81.H0_H0 ;  /* 0x20000051ff4b7230 */ /* 0x000fe40000004100 */
[----:B------:R-:W-:Y:S01]  /*36ca0*/  FFMA.FTZ R85, R63, R60, R77 ;  /* 0x0000003c3f557223 */ /* 0x000fe2000001004d */
[----:B------:R-:W-:-:S02]  /*36cb0*/  HADD2.F32 R67, -RZ, R76.H0_H0 ;  /* 0x2000004cff437230 */ /* 0x000fc40000004100 */
[----:B------:R-:W-:Y:S01]  /*36cc0*/  FFMA.FTZ R83, R63, R74, -R70 ;  /* 0x0000004a3f537223 */ /* 0x000fe20000010846 */
[----:B------:R-:W-:Y:S02]  /*36cd0*/  HADD2.F32 R60, -RZ, R56.H0_H0 ;  /* 0x20000038ff3c7230 */ /* 0x000fe40000004100 */
[C---:B------:R-:W-:Y:S01]  /*36ce0*/  FMUL.FTZ R63, R66.reuse, R75 ;  /* 0x0000004b423f7220 */ /* 0x040fe20000410000 */
[----:B------:R-:W-:Y:S02]  /*36cf0*/  HADD2.F32 R65, -RZ, R65.H1_H1 ;  /* 0x30000041ff417230 */ /* 0x000fe40000004100 */
[-C--:B------:R-:W-:Y:S01]  /*36d00*/  FMUL.FTZ R66, R66, R67.reuse ;  /* 0x0000004342427220 */ /* 0x080fe20000410000 */
[----:B------:R-:W-:Y:S02]  /*36d10*/  HADD2.F32 R81, -RZ, R81.H1_H1 ;  /* 0x30000051ff517230 */ /* 0x000fe40000004100 */
[C---:B------:R-:W-:Y:S01]  /*36d20*/  FFMA.FTZ R74, R60.reuse, R67, -R63 ;  /* 0x000000433c4a7223 */ /* 0x040fe2000001083f */
[----:B------:R-:W-:Y:S01]  /*36d30*/  HADD2.F32 R76, -RZ, R76.H1_H1 ;  /* 0x3000004cff4c7230 */ /* 0x000fe20000004100 */
[----:B------:R-:W-:Y:S01]  /*36d40*/  F2FP.F16.E4M3.UNPACK_B R63, R62.H1 ;  /* 0x0000003eff3f723e */ /* 0x000fe200030006ff */
[----:B------:R-:W-:Y:S01]  /*36d50*/  HADD2.F32 R56, -RZ, R56.H1_H1 ;  /* 0x30000038ff387230 */ /* 0x000fe20000004100 */
[----:B------:R-:W-:Y:S01]  /*36d60*/  F2FP.F16.E4M3.UNPACK_B R70, R35.H1 ;  /* 0x00000023ff46723e */ /* 0x000fe200030006ff */
[----:B------:R-:W-:Y:S01]  /*36d70*/  FFMA.FTZ R75, R60, R75, R66 ;  /* 0x0000004b3c4b7223 */ /* 0x000fe20000010042 */
[C---:B------:R-:W-:Y:S01]  /*36d80*/  FMUL.FTZ R67, R65.reuse, R81 ;  /* 0x0000005141437220 */ /* 0x040fe20000410000 */
[----:B------:R-:W-:Y:S01]  /*36d90*/  FMUL.FTZ R79, R65, R76 ;  /* 0x0000004c414f7220 */ /* 0x000fe20000410000 */
[----:B------:R-:W-:Y:S01]  /*36da0*/  F2FP.F16.E4M3.UNPACK_B R60, R58.H1 ;  /* 0x0000003aff3c723e */ /* 0x000fe200030006ff */
[----:B------:R-:W-:Y:S01]  /*36db0*/  HADD2.F32 R65, -RZ, R63.H0_H0 ;  /* 0x2000003fff417230 */ /* 0x000fe20000004100 */
[----:B------:R-:W-:Y:S01]  /*36dc0*/  F2FP.F16.E4M3.UNPACK_B R66, R34.H1 ;  /* 0x00000022ff42723e */ /* 0x000fe200030006ff */
[----:B------:R-:W-:-:S02]  /*36dd0*/  HADD2.F32 R72, -RZ, R70.H0_H0 ;  /* 0x20000046ff487230 */ /* 0x000fc40000004100 */
[C---:B------:R-:W-:Y:S01]  /*36de0*/  FFMA.FTZ R77, R56.reuse, R76, -R67 ;  /* 0x0000004c384d7223 */ /* 0x040fe20000010843 */
        /* <DEDUP_REMOVED lines=14> */
[----:B------:R-:W-:Y:S01]  /*36ed0*/  FMUL.FTZ R63, R63, R66 ;  /* 0x000000423f3f7220 */ /* 0x000fe20000410000 */
        /* <DEDUP_REMOVED lines=8> */
[----:B------:R-:W-:Y:S01]  /*36f60*/  F2FP.SATFINITE.E4M3.F32.PACK_AB_MERGE_C R72, R87, R72, RZ ;  /* 0x000000485748723e */ /* 0x000fe200048070ff */
[--C-:B------:R-:W-:Y:S01]  /*36f70*/  HADD2.F32 R65, -RZ, R60.reuse.H0_H0 ;  /* 0x2000003cff417230 */ /* 0x100fe20000004100 */
[----:B------:R-:W-:Y:S01]  /*36f80*/  F2FP.SATFINITE.E4M3.F32.PACK_AB_MERGE_C R75, R76, R75, R80 ;  /* 0x0000004b4c4b723e */ /* 0x000fe20004807050 */
        /* <DEDUP_REMOVED lines=11> */
[C---:B------:R-:W-:Y:S01]  /*37040*/  FFMA.FTZ R67, R58.reuse, R67, R62 ;  /* 0x000000433a437223 */ /* 0x040fe2000001003e */
[----:B------:R-:W-:Y:S01]  /*37050*/  FFMA.FTZ R34, R58, R63, -R35 ;  /* 0x0000003f3a227223 */ /* 0x000fe20000010823 */
[----:B------:R-:W-:-:S02]  /*37060*/  F2FP.SATFINITE.E4M3.F32.PACK_AB_MERGE_C R104, R107, R104, RZ ;  /* 0x000000686b68723e */ /* 0x000fc400048070ff */
[----:B------:R-:W-:Y:S02]  /*37070*/  F2FP.SATFINITE.E4M3.F32.PACK_AB_MERGE_C R78, R83, R78, RZ ;  /* 0x0000004e534e723e */ /* 0x000fe400048070ff */
[----:B------:R-:W-:Y:S02]  /*37080*/  F2FP.SATFINITE.E4M3.F32.PACK_AB_MERGE_C R66, R66, R81, RZ ;  /* 0x000000514242723e */ /* 0x000fe400048070ff */
[----:B------:R-:W-:Y:S02]  /*37090*/  F2FP.SATFINITE.E4M3.F32.PACK_AB_MERGE_C R57, R57, R32, R59 ;  /* 0x000000203939723e */ /* 0x000fe4000480703b */
[----:B------:R-:W-:Y:S01]  /*370a0*/  F2FP.SATFINITE.E4M3.F32.PACK_AB_MERGE_C R62, R67, R60, R72 ;  /* 0x0000003c433e723e */ /* 0x000fe20004807048 */
[----:B------:R-:W-:Y:S01]  /*370b0*/  IMAD.MOV.U32 R60, RZ, RZ, R75 ;  /* 0x000000ffff3c7224 */ /* 0x000fe200078e004b */
[----:B------:R-:W-:Y:S02]  /*370c0*/  F2FP.SATFINITE.E4M3.F32.PACK_AB_MERGE_C R59, R89, R88, R90 ;  /* 0x00000058593b723e */ /* 0x000fe4000480705a */
[----:B------:R-:W-:-:S02]  /*370d0*/  F2FP.SATFINITE.E4M3.F32.PACK_AB_MERGE_C R61, R64, R33, R61 ;  /* 0x00000021403d723e */ /* 0x000fc4000480703d */
[----:B------:R-:W-:Y:S02]  /*370e0*/  F2FP.SATFINITE.E4M3.F32.PACK_AB_MERGE_C R63, R91, R84, R104 ;  /* 0x000000545b3f723e */ /* 0x000fe40004807068 */
[----:B------:R-:W-:Y:S02]  /*370f0*/  F2FP.SATFINITE.E4M3.F32.PACK_AB_MERGE_C R56, R77, R74, R78 ;  /* 0x0000004a4d38723e */ /* 0x000fe4000480704e */
[----:B------:R-:W-:-:S07]  /*37100*/  F2FP.SATFINITE.E4M3.F32.PACK_AB_MERGE_C R58, R34, R79, R66 ;  /* 0x0000004f223a723e */ /* 0x000fce0004807042 */
.L_x_1823:
[----:B------:R-:W-:Y:S05]  /*37110*/  BSYNC B3 ;  /* 0x0000000000037941 */ /* 0x000fea0003800000 */
.L_x_1822:
        /* <DEDUP_REMOVED lines=11> */
.L_x_1821:
[----:B------:R-:W-:Y:S05]  /*371d0*/  BSYNC B2 ;  /* 0x0000000000027941 */ /* 0x000fea0003800000 */
.L_x_1820:
        /* <DEDUP_REMOVED lines=51> */
[----:B------:R-:W-:-:S03]  /*37510*/  IADD3.X R33, R103, RZ, R93, P1, P2 ;  /* 0x000000ff67217210 */ /* 0x000fc60000fe445d */
[----:B------:R-:W-:Y:S01]  /*37520*/  IMAD.IADD R56, R56, 0x1, R35 ;  /* 0x0000000138387824 */ /* 0x000fe200078e0223 */
[----:B------:R-:W-:Y:S01]  /*37530*/  ISETP.GE.AND P2, PT, R65, R60, PT ;  /* 0x0000003c4100720c */ /* 0x000fe20003f46270 */
[----:B------:R-:W-:Y:S01]  /*37540*/  IMAD.SHL.U32 R63, R63, 0x10, RZ ;  /* 0x000000103f3f7824 */ /* 0x000fe200078e00ff */
[----:B------:R-:W5:Y:S02]  /*37550*/  LD.E.128 R32, desc[UR4][R32.64] ;  /* 0x0000000420207980 */ /* 0x000f64000c101d00 */
[----:B------:R-:W-:-:S04]  /*37560*/  IADD3 R56, P3, P4, R102, R56, R55 ;  /* 0x0000003866387210 */ /* 0x000fc80007c7e037 */
[----:B------:R-:W-:Y:S02]  /*37570*/  IADD3.X R57, R103, RZ, R93, P3, P4 ;  /* 0x000000ff67397210 */ /* 0x000fe40001fe845d */
[----:B------:R-:W-:-:S04]  /*37580*/  ISETP.GE.AND P1, PT, R61, R7, PT ;  /* 0x000000073d00720c */ /* 0x000fc80003f26270 */
[----:B------:R-:W5:Y:S01]  /*37590*/  LD.E.128 R56, desc[UR6][R56.64] ;  /* 0x0000000638387980 */ /* 0x000f62000c101d00 */
[----:B------:R-:W-:Y:S01]  /*375a0*/  SHF.R.S32.HI R60, RZ, 0x1f, R63 ;  /* 0x0000001fff3c7819 */ /* 0x000fe2000001143f */
[----:B------:R-:W-:Y:S07]  /*375b0*/  @P2 BRA `(.L_x_1827) ;  /* 0x0000000c00ac2947 */ /* 0x000fee0003800000 */
[----:B------:R-:W-:Y:S01]  /*375c0*/  SHF.R.U32.HI R65, RZ, 0x8, R28 ;  /* 0x00000008ff417819 */ /* 0x000fe2000001161c */
[----:B-----5:R-:W-:Y:S01]  /*375d0*/  IMAD.MOV.U32 R62, RZ, RZ, R57 ;  /* 0x000000ffff3e7224 */ /* 0x020fe200078e0039 */
[----:B------:R-:W-:Y:S01]  /*375e0*/  SHF.R.U32.HI R67, RZ, 0x8, R30 ;  /* 0x00000008ff437819 */ /* 0x000fe2000001161e */
[----:B------:R-:W-:Y:S01]  /*375f0*/  IMAD.MOV.U32 R57, RZ, RZ, R35 ;  /* 0x000000ffff397224 */ /* 0x000fe200078e0023 */
        /* <DEDUP_REMOVED lines=20> */
[----:B------:R-:W-:Y:S02]  /*37740*/  LOP3.LUT R75, R66, 0xff, RZ, 0xc0, !PT ;  /* 0x000000ff424b7812 */ /* 0x000fe400078ec0ff */
[----:B------:R-:W-:-:S02]  /*37750*/  PRMT R35, R64, 0x7604, R35 ;  /* 0x0000760440237816 */ /* 0x000fc40000000023 */
[----:B------:R-:W-:Y:S02]  /*37760*/  LOP3.LUT R64, R41, 0xff, RZ, 0xc0, !PT ;  /* 0x000000ff29407812 */ /* 0x000fe400078ec0ff */
[----:B------:R-:W-:Y:S02]  /*37770*/  LOP3.LUT R71, R71, 0xff, RZ, 0xc0, !PT ;  /* 0x000000ff47477812 */ /* 0x000fe400078ec0ff */
[----:B------:R-:W-:Y:S02]  /*37780*/  PRMT R77, R75, 0x7604, R70 ;  /* 0x000076044b4d7816 */ /* 0x000fe40000000046 */
[----:B------:R-:W-:Y:S02]  /*37790*/  SHF.R.U32.HI R75, RZ, 0x10, R41 ;  /* 0x00000010ff4b7819 */ /* 0x000fe40000011629 */
[----:B------:R-:W-:Y:S02]  /*377a0*/  PRMT R66, R71, 0x7604, R64 ;  /* 0x0000760447427816 */ /* 0x000fe40000000040 */
[----:B------:R-:W-:Y:S01]  /*377b0*/  SHF.R.U32.HI R79, RZ, 0x8, R43 ;  /* 0x00000008ff4f7819 */ /* 0x000fe2000001162b */
[----:B------:R-:W-:Y:S01]  /*377c0*/  IMAD.U32 R75, R75, 0x10000, RZ ;  /* 0x000100004b4b7824 */ /* 0x000fe200078e00ff */
[----:B------:R-:W-:-:S02]  /*377d0*/  SHF.R.U32.HI R64, RZ, 0x10, R29 ;  /* 0x00000010ff407819 */ /* 0x000fc4000001161d */
[----:B------:R-:W-:Y:S02]  /*377e0*/  LOP3.LUT R72, R43, 0xff, RZ, 0xc0, !PT ;  /* 0x000000ff2b487812 */ /* 0x000fe400078ec0ff */
[----:B------:R-:W-:Y:S01]  /*377f0*/  LOP3.LUT R79, R79, 0xff, RZ, 0xc0, !PT ;  /* 0x000000ff4f4f7812 */ /* 0x000fe200078ec0ff */
[----:B------:R-:W-:Y:S01]  /*37800*/  IMAD.U32 R64, R64, 0x10000, RZ ;  /* 0x0001000040407824 */ /* 0x000fe200078e00ff */
[----:B------:R-:W-:Y:S02]  /*37810*/  LOP3.LUT R75, R66, 0xff0000, R75, 0xf8, !PT ;  /* 0x00ff0000424b7812 */ /* 0x000fe400078ef84b */
[----:B------:R-:W-:Y:S02]  /*37820*/  PRMT R72, R79, 0x7604, R72 ;  /* 0x000076044f487816 */ /* 0x000fe40000000048 */
[----:B------:R-:W-:Y:S02]  /*37830*/  SHF.R.U32.HI R79, RZ, 0x10, R43 ;  /* 0x00000010ff4f7819 */ /* 0x000fe4000001162b */
[----:B------:R-:W-:-:S02]  /*37840*/  LOP3.LUT R35, R35, 0xff0000, R64, 0xf8, !PT ;  /* 0x00ff000023237812 */ /* 0x000fc400078ef840 */
[----:B------:R-:W-:Y:S01]  /*37850*/  LOP3.LUT R75, R75, 0xff000000, R41, 0xf8, !PT ;  /* 0xff0000004b4b7812 */ /* 0x000fe200078ef829 */
[----:B------:R-:W-:Y:S01]  /*37860*/  IMAD.U32 R79, R79, 0x10000, RZ ;  /* 0x000100004f4f7824 */ /* 0x000fe200078e00ff */
[----:B------:R-:W-:Y:S02]  /*37870*/  SHF.R.U32.HI R71, RZ, 0x10, R31 ;  /* 0x00000010ff477819 */ /* 0x000fe4000001161f */
[----:B------:R-:W-:Y:S02]  /*37880*/  LOP3.LUT R64, R35, 0xff000000, R29, 0xf8, !PT ;  /* 0xff00000023407812 */ /* 0x000fe400078ef81d */
[----:B------:R-:W-:Y:S01]  /*37890*/  LOP3.LUT R65, R65, 0xff0000, R28, 0xf8, !PT ;  /* 0x00ff000041417812 */ /* 0x000fe200078ef81c */
[----:B------:R-:W-:Y:S01]  /*378a0*/  IMAD.U32 R71, R71, 0x10000, RZ ;  /* 0x0001000047477824 */ /* 0x000fe200078e00ff */
[----:B------:R-:W-:Y:S02]  /*378b0*/  F2FP.F16.E4M3.UNPACK_B R41, R62 ;  /* 0x0000003eff29723e */ /* 0x000fe400020006ff */
[----:B------:R-:W-:-:S02]  /*378c0*/  F2FP.F16.E4M3.UNPACK_B R70, R75 ;  /* 0x0000004bff46723e */ /* 0x000fc400020006ff */
[----:B------:R-:W-:Y:S02]  /*378d0*/  LOP3.LUT R67, R67, 0xff0000, R30, 0xf8, !PT ;  /* 0x00ff000043437812 */ /* 0x000fe400078ef81e */
[----:B------:R-:W-:Y:S02]  /*378e0*/  F2FP.F16.E4M3.UNPACK_B R66, R64 ;  /* 0x00000040ff42723e */ /* 0x000fe400020006ff */
[----:B------:R-:W-:Y:S01]  /*378f0*/  LOP3.LUT R79, R72, 0xff0000, R79, 0xf8, !PT ;  /* 0x00ff0000484f7812 */ /* 0x000fe200078ef84f */
[----:B------:R-:W-:Y:S01]  /*37900*/  HADD2.F32 R72, -RZ, R70.H0_H0 ;  /* 0x20000046ff487230 */ /* 0x000fe20000004100 */
[----:B------:R-:W-:Y:S01]  /*37910*/  LOP3.LUT R65, R65, 0xff000000, R28, 0xf8, !PT ;  /* 0xff00000041417812 */ /* 0x000fe200078ef81c */
[----:B------:R-:W-:Y:S01]  /*37920*/  HADD2.F32 R28, -RZ, R41.H0_H0 ;  /* 0x20000029ff1c7230 */ /* 0x000fe20000004100 */
[----:B------:R-:W-:Y:S02]  /*37930*/  F2FP.F16.E4M3.UNPACK_B R35, R33 ;  /* 0x00000021ff23723e */ /* 0x000fe400020006ff */
[----:B------:R-:W-:-:S02]  /*37940*/  LOP3.LUT R73, R73, 0xff0000, R40, 0xf8, !PT ;  /* 0x00ff000049497812 */ /* 0x000fc400078ef828 */
[----:B------:R-:W-:Y:S01]  /*37950*/  LOP3.LUT R71, R68, 0xff0000, R71, 0xf8, !PT ;  /* 0x00ff000044477812 */ /* 0x000fe200078ef847 */
[--C-:B------:R-:W-:Y:S01]  /*37960*/  HADD2.F32 R29, -RZ, R35.reuse.H0_H0 ;  /* 0x20000023ff1d7230 */ /* 0x100fe20000004100 */
[----:B------:R-:W-:Y:S01]  /*37970*/  LOP3.LUT R30, R67, 0xff000000, R30, 0xf8, !PT ;  /* 0xff000000431e7812 */ /* 0x000fe200078ef81e */
[--C-:B------:R-:W-:Y:S01]  /*37980*/  HADD2.F32 R67, -RZ, R66.reuse.H0_H0 ;  /* 0x20000042ff437230 */ /* 0x100fe20000004100 */
[----:B------:R-:W-:Y:S01]  /*37990*/  LOP3.LUT R68, R73, 0xff000000, R40, 0xf8, !PT ;  /* 0xff00000049447812 */ /* 0x000fe200078ef828 */
[C---:B------:R-:W-:Y:S01]  /*379a0*/  FMUL.FTZ R40, R28.reuse, R72 ;  /* 0x000000481c287220 */ /* 0x040fe20000410000 */
[----:B------:R-:W-:Y:S02]  /*379b0*/  LOP3.LUT R71, R71, 0xff000000, R31, 0xf8, !PT ;  /* 0xff00000047477812 */ /* 0x000fe400078ef81f */
[----:B------:R-:W-:Y:S01]  /*379c0*/  LOP3.LUT R31, R77, 0xff0000, R42, 0xf8, !PT ;  /* 0x00ff00004d1f7812 */ /* 0x000fe200078ef82a */
[-C--:B------:R-:W-:Y:S01]  /*379d0*/  FMUL.FTZ R73, R28, R67.reuse ;  /* 0x000000431c497220 */ /* 0x080fe20000410000 */
[----:B------:R-:W-:Y:S01]  /*379e0*/  F2FP.F16.E4M3.UNPACK_B R62, R62.H1 ;  /* 0x0000003eff3e723e */ /* 0x000fe200030006ff */
[----:B------:R-:W-:Y:S01]  /*379f0*/  FFMA.FTZ R28, R29, R67, -R40 ;  /* 0x000000431d1c7223 */ /* 0x000fe20000010828 */
[----:B------:R-:W-:Y:S01]  /*37a00*/  F2FP.F16.E4M3.UNPACK_B R64, R64.H1 ;  /* 0x00000040ff40723e */ /* 0x000fe200030006ff */
[----:B------:R-:W-:Y:S01]  /*37a10*/  HADD2.F32 R40, -RZ, R35.H1_H1 ;  /* 0x30000023ff287230 */ /* 0x000fe20000004100 */
[----:B------:R-:W-:Y:S01]  /*37a20*/  LOP3.LUT R79, R79, 0xff000000, R43, 0xf8, !PT ;  /* 0xff0000004f4f7812 */ /* 0x000fe200078ef82b */
[----:B------:R-:W-:Y:S01]  /*37a30*/  HADD2.F32 R43, -RZ, R66.H1_H1 ;  /* 0x30000042ff2b7230 */ /* 0x000fe20000004100 */
[----:B------:R-:W-:Y:S01]  /*37a40*/  F2FP.F16.E4M3.UNPACK_B R75, R75.H1 ;  /* 0x0000004bff4b723e */ /* 0x000fe200030006ff */
[----:B------:R-:W-:Y:S01]  /*37a50*/  HADD2.F32 R67, -RZ, R70.H1_H1 ;  /* 0x30000046ff437230 */ /* 0x000fe20000004100 */
[----:B------:R-:W-:Y:S01]  /*37a60*/  LOP3.LUT R31, R31, 0xff000000, R42, 0xf8, !PT ;  /* 0xff0000001f1f7812 */ /* 0x000fe200078ef82a */
[----:B------:R-:W-:Y:S01]  /*37a70*/  HADD2.F32 R42, -RZ, R41.H1_H1 ;  /* 0x30000029ff2a7230 */ /* 0x000fe20000004100 */
[----:B------:R-:W-:Y:S01]  /*37a80*/  F2FP.F16.E4M3.UNPACK_B R35, R33.H1 ;  /* 0x00000021ff23723e */ /* 0x000fe200030006ff */
[----:B------:R-:W-:-:S02]  /*37a90*/  HADD2.F32 R33, -RZ, R62.H0_H0 ;  /* 0x2000003eff217230 */ /* 0x000fc40000004100 */
[----:B------:R-:W-:Y:S01]  /*37aa0*/  FFMA.FTZ R29, R29, R72, R73 ;  /* 0x000000481d1d7223 */ /* 0x000fe20000010049 */
[----:B------:R-:W-:Y:S02]  /*37ab0*/  HADD2.F32 R66, -RZ, R64.H0_H0 ;  /* 0x20000040ff427230 */ /* 0x000fe40000004100 */
[C---:B------:R-:W-:Y:S01]  /*37ac0*/  FMUL.FTZ R73, R42.reuse, R67 ;  /* 0x000000432a497220 */ /* 0x040fe20000410000 */
[----:B------:R-:W-:Y:S02]  /*37ad0*/  HADD2.F32 R70, -RZ, R75.H0_H0 ;  /* 0x2000004bff467230 */ /* 0x000fe40000004100 */
[----:B------:R-:W-:Y:S01]  /*37ae0*/  FMUL.FTZ R42, R42, R43 ;  /* 0x0000002b2a2a7220 */ /* 0x000fe20000410000 */
[----:B------:R-:W-:Y:S02]  /*37af0*/  HADD2.F32 R41, -RZ, R35.H0_H0 ;  /* 0x20000023ff297230 */ /* 0x000fe40000004100 */
[----:B------:R-:W-:Y:S01]  /*37b00*/  FMUL.FTZ R77, R33, R66 ;  /* 0x00000042214d7220 */ /* 0x000fe20000410000 */
[----:B------:R-:W-:-:S02]  /*37b10*/  HADD2.F32 R62, -RZ, R62.H1_H1 ;  /* 0x3000003eff3e7230 */ /* 0x000fc40000004100 */
[-C--:B------:R-:W-:Y:S01]  /*37b20*/  FMUL.FTZ R72, R33, R70.reuse ;  /* 0x0000004621487220 */ /* 0x080fe20000410000 */
[C---:B------:R-:W-:Y:S01]  /*37b30*/  FFMA.FTZ R33, R40.reuse, R43, -R73 ;  /* 0x0000002b28217223 */ /* 0x040fe20000010849 */
[C---:B------:R-:W-:Y:S01]  /*37b40*/  FFMA.FTZ R78, R41.reuse, R70, R77 ;  /* 0x00000046294e7223 */ /* 0x040fe2000001004d */
[----:B------:R-:W-:Y:S01]  /*37b50*/  FFMA.FTZ R40, R40, R67, R42 ;  /* 0x0000004328287223 */ /* 0x000fe2000001002a */
[----:B------:R-:W-:Y:S01]  /*37b60*/  F2FP.F16.E4M3.UNPACK_B R43, R59 ;  /* 0x0000003bff2b723e */ /* 0x000fe200020006ff */
[----:B------:R-:W-:Y:S01]  /*37b70*/  FFMA.FTZ R76, R41, R66, -R72 ;  /* 0x00000042294c7223 */ /* 0x000fe20000010848 */
[----:B------:R-:W-:Y:S01]  /*37b80*/  F2FP.F16.E4M3.UNPACK_B R70, R79 ;  /* 0x0000004fff46723e */ /* 0x000fe200020006ff */
[----:B------:R-:W-:Y:S01]  /*37b90*/  HADD2.F32 R66, -RZ, R64.H1_H1 ;  /* 0x30000040ff427230 */ /* 0x000fe20000004100 */
[----:B------:R-:W-:Y:S01]  /*37ba0*/  F2FP.F16.E4M3.UNPACK_B R67, R71 ;  /* 0x00000047ff43723e */ /* 0x000fe200020006ff */
[----:B------:R-:W-:Y:S01]  /*37bb0*/  HADD2.F32 R64, -RZ, R43.H0_H0 ;  /* 0x2000002bff407230 */ /* 0x000fe20000004100 */
[----:B------:R-:W-:Y:S01]  /*37bc0*/  F2FP.F16.E4M3.UNPACK_B R41, R57 ;  /* 0x00000039ff29723e */ /* 0x000fe200020006ff */
[----:B------:R-:W-:Y:S01]  /*37bd0*/  HADD2.F32 R77, -RZ, R70.H0_H0 ;  /* 0x20000046ff4d7230 */ /* 0x000fe20000004100 */
[----:B------:R-:W-:Y:S01]  /*37be0*/  F2FP.F16.E4M3.UNPACK_B R59, R59.H1 ;  /* 0x0000003bff3b723e */ /* 0x000fe200030006ff */
[----:B------:R-:W-:Y:S01]  /*37bf0*/  HADD2.F32 R73, -RZ, R67.H0_H0 ;  /* 0x20000043ff497230 */ /* 0x000fe20000004100 */
[----:B------:R-:W-:Y:S01]  /*37c00*/  F2FP.F16.E4M3.UNPACK_B R71, R71.H1 ;  /* 0x00000047ff47723e */ /* 0x000fe200030006ff */
[----:B------:R-:W-:-:S02]  /*37c10*/  HADD2.F32 R75, -RZ, R75.H1_H1 ;  /* 0x3000004bff4b7230 */ /* 0x000fc40000004100 */
[C---:B------:R-:W-:Y:S01]  /*37c20*/  FMUL.FTZ R85, R64.reuse, R77 ;  /* 0x0000004d40557220 */ /* 0x040fe20000410000 */
[----:B------:R-:W-:Y:S02]  /*37c30*/  HADD2.F32 R42, -RZ, R41.H0_H0 ;  /* 0x20000029ff2a7230 */ /* 0x000fe40000004100 */
[----:B------:R-:W-:Y:S01]  /*37c40*/  FMUL.FTZ R64, R64, R73 ;  /* 0x0000004940407220 */ /* 0x000fe20000410000 */
[----:B------:R-:W-:Y:S02]  /*37c50*/  HADD2.F32 R35, -RZ, R35.H1_H1 ;  /* 0x30000023ff237230 */ /* 0x000fe40000004100 */
[C---:B------:R-:W-:Y:S01]  /*37c60*/  FMUL.FTZ R72, R62.reuse, R75 ;  /* 0x0000004b3e487220 */ /* 0x040fe20000410000 */
[----:B------:R-:W-:Y:S01]  /*37c70*/  FMUL.FTZ R62, R62, R66 ;  /* 0x000000423e3e7220 */ /* 0x000fe20000410000 */
[C---:B------:R-:W-:Y:S01]  /*37c80*/  FFMA.FTZ R85, R42.reuse, R73, -R85 ;  /* 0x000000492a557223 */ /* 0x040fe20000010855 */
[----:B------:R-:W-:Y:S01]  /*37c90*/  FFMA.FTZ R80, R42, R77, R64 ;  /* 0x0000004d2a507223 */ /* 0x000fe20000010040 */
[----:B------:R-:W-:Y:S01]  /*37ca0*/  F2FP.F16.E4M3.UNPACK_B R79, R79.H1 ;  /* 0x0000004fff4f723e */ /* 0x000fe200030006ff */
[----:B------:R-:W-:Y:S01]  /*37cb0*/  HADD2.F32 R42, -RZ, R59.H0_H0 ;  /* 0x2000003bff2a7230 */ /* 0x000fe20000004100 */
[----:B------:R-:W-:Y:S01]  /*37cc0*/  F2FP.F16.E4M3.UNPACK_B R57, R57.H1 ;  /* 0x00000039ff39723e */ /* 0x000fe200030006ff */
[----:B------:R-:W-:-:S02]  /*37cd0*/  HADD2.F32 R64, -RZ, R71.H0_H0 ;  /* 0x20000047ff407230 */ /* 0x000fc40000004100 */
[C---:B------:R-:W-:Y:S01]  /*37ce0*/  FFMA.FTZ R81, R35.reuse, R66, -R72 ;  /* 0x0000004223517223 */ /* 0x040fe20000010848 */
[----:B------:R-:W-:Y:S02]  /*37cf0*/  HADD2.F32 R43, -RZ, R43.H1_H1 ;  /* 0x3000002bff2b7230 */ /* 0x000fe40000004100 */
[----:B------:R-:W-:Y:S01]  /*37d00*/  FFMA.FTZ R83, R35, R75, R62 ;  /* 0x0000004b23537223 */ /* 0x000fe2000001003e */
[----:B------:R-:W-:Y:S02]  /*37d10*/  HADD2.F32 R70, -RZ, R70.H1_H1 ;  /* 0x30000046ff467230 */ /* 0x000fe40000004100 */
[----:B------:R-:W-:Y:S02]  /*37d20*/  HADD2.F32 R62, -RZ, R67.H1_H1 ;  /* 0x30000043ff3e7230 */ /* 0x000fe40000004100 */
[----:B------:R-:W-:Y:S01]  /*37d30*/  FMUL.FTZ R67, R42, R64 ;  /* 0x000000402a437220 */ /* 0x000fe20000410000 */
[----:B------:R-:W-:Y:S02]  /*37d40*/  HADD2.F32 R66, -RZ, R79.H0_H0 ;  /* 0x2000004fff427230 */ /* 0x000fe40000004100 */
[----:B------:R-:W-:Y:S01]  /*37d50*/  FMUL.FTZ R72, R43, R70 ;  /* 0x000000462b487220 */ /* 0x000fe20000410000 */
[----:B------:R-:W-:-:S02]  /*37d60*/  HADD2.F32 R35, -RZ, R57.H0_H0 ;  /* 0x20000039ff237230 */ /* 0x000fc40000004100 */
[----:B------:R-:W-:Y:S01]  /*37d70*/  FMUL.FTZ R43, R43, R62 ;  /* 0x0000003e2b2b7220 */ /* 0x000fe20000410000 */
[----:B------:R-:W-:Y:S02]  /*37d80*/  HADD2.F32 R41, -RZ, R41.H1_H1 ;  /* 0x30000029ff297230 */ /* 0x000fe40000004100 */
[----:B------:R-:W-:Y:S01]  /*37d90*/  FMUL.FTZ R74, R42, R66 ;  /* 0x000000422a4a7220 */ /* 0x000fe20000410000 */
[----:B------:R-:W-:Y:S01]  /*37da0*/  F2FP.F16.E4M3.UNPACK_B R42, R56.H1 ;  /* 0x00000038ff2a723e */ /* 0x000fe200030006ff */
[----:B------:R-:W-:Y:S01]  /*37db0*/  FFMA.FTZ R86, R35, R66, R67 ;  /* 0x0000004223567223 */ /* 0x000fe20000010043 */
[----:B------:R-:W-:Y:S01]  /*37dc0*/  F2FP.F16.E4M3.UNPACK_B R67, R68.H1 ;  /* 0x00000044ff43723e */ /* 0x000fe200030006ff */
[C---:B------:R-:W-:Y:S01]  /*37dd0*/  FFMA.FTZ R82, R41.reuse, R62, -R72 ;  /* 0x0000003e29527223 */ /* 0x040fe20000010848 */
[----:B------:R-:W-:Y:S01]  /*37de0*/  F2FP.F16.E4M3.UNPACK_B R62, R65.H1 ;  /* 0x00000041ff3e723e */ /* 0x000fe200030006ff */
[----:B------:R-:W-:Y:S01]  /*37df0*/  FFMA.FTZ R87, R41, R70, R43 ;  /* 0x0000004629577223 */ /* 0x000fe2000001002b */
[----:B------:R-:W-:Y:S01]  /*37e00*/  FFMA.FTZ R84, R35, R64, -R74 ;  /* 0x0000004023547223 */ /* 0x000fe2000001084a */
[----:B------:R-:W-:Y:S01]  /*37e10*/  HADD2.F32 R59, -RZ, R59.H1_H1 ;  /* 0x3000003bff3b7230 */ /* 0x000fe20000004100 */
[----:B------:R-:W-:Y:S01]  /*37e20*/  F2FP.F16.E4M3.UNPACK_B R35, R32.H1 ;  /* 0x00000020ff23723e */ /* 0x000fe200030006ff */
[----:B------:R-:W-:Y:S01]  /*37e30*/  HADD2.F32 R72, -RZ, R79.H1_H1 ;  /* 0x3000004fff487230 */ /* 0x000fe20000004100 */
[----:B------:R-:W-:Y:S01]  /*37e40*/  F2FP.F16.E4M3.UNPACK_B R56, R56 ;  /* 0x00000038ff38723e */ /* 0x000fe200020006ff */
[----:B------:R-:W-:Y:S01]  /*37e50*/  HADD2.F32 R43, -RZ, R42.H0_H0 ;  /* 0x2000002aff2b7230 */ /* 0x000fe20000004100 */
[----:B------:R-:W-:Y:S01]  /*37e60*/  F2FP.F16.E4M3.UNPACK_B R68, R68 ;  /* 0x00000044ff44723e */ /* 0x000fe200020006ff */
[----:B------:R-:W-:-:S02]  /*37e70*/  HADD2.F32 R70, -RZ, R67.H0_H0 ;  /* 0x20000043ff467230 */ /* 0x000fc40000004100 */
[----:B------:R-:W-:Y:S01]  /*37e80*/  FMUL.FTZ R88, R59, R72 ;  /* 0x000000483b587220 */ /* 0x000fe20000410000 */
[----:B------:R-:W-:Y:S01]  /*37e90*/  HADD2.F32 R66, -RZ, R71.H1_H1 ;  /* 0x30000047ff427230 */ /* 0x000fe20000004100 */
[----:B------:R-:W-:Y:S01]  /*37ea0*/  F2FP.F16.E4M3.UNPACK_B R65, R65 ;  /* 0x00000041ff41723e */ /* 0x000fe200020006ff */
[----:B------:R-:W-:Y:S02]  /*37eb0*/  HADD2.F32 R64, -RZ, R62.H0_H0 ;  /* 0x2000003eff407230 */ /* 0x000fe40000004100 */
[----:B------:R-:W-:Y:S01]  /*37ec0*/  FMUL.FTZ R74, R43, R70 ;  /* 0x000000462b4a7220 */ /* 0x000fe20000410000 */
[----:B------:R-:W-:Y:S02]  /*37ed0*/  HADD2.F32 R57, -RZ, R57.H1_H1 ;  /* 0x30000039ff397230 */ /* 0x000fe40000004100 */
[----:B------:R-:W-:Y:S01]  /*37ee0*/  FMUL.FTZ R59, R59, R66 ;  /* 0x000000423b3b7220 */ /* 0x000fe20000410000 */
[----:B------:R-:W-:Y:S02]  /*37ef0*/  HADD2.F32 R41, -RZ, R35.H0_H0 ;  /* 0x20000023ff297230 */ /* 0x000fe40000004100 */
[----:B------:R-:W-:Y:S01]  /*37f00*/  FMUL.FTZ R43, R43, R64 ;  /* 0x000000402b2b7220 */ /* 0x000fe20000410000 */
[----:B------:R-:W-:-:S02]  /*37f10*/  HADD2.F32 R42, -RZ, R42.H1_H1 ;  /* 0x3000002aff2a7230 */ /* 0x000fc40000004100 */
[C---:B------:R-:W-:Y:S01]  /*37f20*/  FFMA.FTZ R79, R57.reuse, R66, -R88 ;  /* 0x00000042394f7223 */ /* 0x040fe20000010858 */
[----:B------:R-:W-:Y:S02]  /*37f30*/  HADD2.F32 R62, -RZ, R62.H1_H1 ;  /* 0x3000003eff3e7230 */ /* 0x000fe40000004100 */
[----:B------:R-:W-:Y:S01]  /*37f40*/  FFMA.FTZ R89, R57, R72, R59 ;  /* 0x0000004839597223 */ /* 0x000fe2000001003b */
[----:B------:R-:W-:Y:S02]  /*37f50*/  HADD2.F32 R67, -RZ, R67.H1_H1 ;  /* 0x30000043ff437230 */ /* 0x000fe40000004100 */
[C---:B------:R-:W-:Y:S01]  /*37f60*/  FFMA.FTZ R74, R41.reuse, R64, -R74 ;  /* 0x00000040294a7223 */ /* 0x040fe2000001084a */
[----:B------:R-:W-:Y:S01]  /*37f70*/  FFMA.FTZ R70, R41, R70, R43 ;  /* 0x0000004629467223 */ /* 0x000fe2000001002b */
[----:B------:R-:W-:Y:S01]  /*37f80*/  HADD2.F32 R35, -RZ, R35.H1_H1 ;  /* 0x30000023ff237230 */ /* 0x000fe20000004100 */
[----:B------:R-:W-:Y:S01]  /*37f90*/  F2FP.F16.E4M3.UNPACK_B R32, R32 ;  /* 0x00000020ff20723e */ /* 0x000fe200020006ff */
[----:B------:R-:W-:-:S02]  /*37fa0*/  HADD2.F32 R41, -RZ, R56.H0_H0 ;  /* 0x20000038ff297230 */ /* 0x000fc40000004100 */
[C---:B------:R-:W-:Y:S01]  /*37fb0*/  FMUL.FTZ R66, R42.reuse, R67 ;  /* 0x000000432a427220 */ /* 0x040fe20000410000 */
[-C--:B------:R-:W-:Y:S01]  /*37fc0*/  FMUL.FTZ R72, R42, R62.reuse ;  /* 0x0000003e2a487220 */ /* 0x080fe20000410000 */
[----:B------:R-:W-:Y:S01]  /*37fd0*/  HADD2.F32 R64, -RZ, R68.H0_H0 ;  /* 0x20000044ff407230 */ /* 0x000fe20000004100 */
[----:B------:R-:W-:Y:S01]  /*37fe0*/  F2FP.F16.E4M3.UNPACK_B R59, R31.H1 ;  /* 0x0000001fff3b723e */ /* 0x000fe200030006ff */
[----:B------:R-:W-:Y:S02]  /*37ff0*/  HADD2.F32 R42, -RZ, R65.H0_H0 ;  /* 0x20000041ff2a7230 */ /* 0x000fe40000004100 */
[C---:B------:R-:W-:Y:S01]  /*38000*/  FFMA.FTZ R73, R35.reuse, R62, -R66 ;  /* 0x0000003e23497223 */ /* 0x040fe20000010842 */
[----:B------:R-:W-:Y:S01]  /*38010*/  FFMA.FTZ R75, R35, R67, R72 ;  /* 0x00000043234b7223 */ /* 0x000fe20000010048 */
[----:B------:R-:W-:Y:S02]  /*38020*/  HADD2.F32 R35, -RZ, R32.H0_H0 ;  /* 0x20000020ff237230 */ /* 0x000fe40000004100 */
[C---:B------:R-:W-:Y:S01]  /*38030*/  FMUL.FTZ R62, R41.reuse, R64 ;  /* 0x00000040293e7220 */ /* 0x040fe20000410000 */
[----:B------:R-:W-:Y:S01]  /*38040*/  FMUL.FTZ R41, R41, R42 ;  /* 0x0000002a29297220 */ /* 0x000fe20000410000 */
[----:B------:R-:W-:Y:S01]  /*38050*/  HADD2.F32 R56, -RZ, R56.H1_H1 ;  /* 0x30000038ff387230 */ /* 0x000fe20000004100 */
[----:B------:R-:W-:Y:S01]  /*38060*/  F2FP.F16.E4M3.UNPACK_B R43, R30.H1 ;  /* 0x0000001eff2b723e */ /* 0x000fe200030006ff */
[----:B------:R-:W-:-:S02]  /*38070*/  HADD2.F32 R57, -RZ, R68.H1_H1 ;  /* 0x30000044ff397230 */ /* 0x000fc40000004100 */
[C---:B------:R-:W-:Y:S01]  /*38080*/  FFMA.FTZ R66, R35.reuse, R42, -R62 ;  /* 0x0000002a23427223 */ /* 0x040fe2000001083e */
[----:B------:R-:W-:Y:S02]  /*38090*/  HADD2.F32 R65, -RZ, R65.H1_H1 ;  /* 0x30000041ff417230 */ /* 0x000fe40000004100 */
[----:B------:R-:W-:Y:S01]  /*380a0*/  FFMA.FTZ R64, R35, R64, R41 ;  /* 0x0000004023407223 */ /* 0x000fe20000010029 */
[----:B------:R-:W-:Y:S02]  /*380b0*/  HADD2.F32 R32, -RZ, R32.H1_H1 ;  /* 0x30000020ff207230 */ /* 0x000fe40000004100 */
[C---:B------:R-:W-:Y:S01]  /*380c0*/  FMUL.FTZ R35, R56.reuse, R57 ;  /* 0x0000003938237220 */ /* 0x040fe20000410000 */
[----:B------:R-:W-:Y:S01]  /*380d0*/  F2FP.F16.E4M3.UNPACK_B R41, R58.H1 ;  /* 0x0000003aff29723e */ /* 0x000fe200030006ff */
[-C--:B------:R-:W-:Y:S01]  /*380e0*/  FMUL.FTZ R71, R56, R65.reuse ;  /* 0x0000004138477220 */ /* 0x080fe20000410000 */
[----:B------:R-:W-:Y:S02]  /*380f0*/  HADD2.F32 R62, -RZ, R59.H1_H1 ;  /* 0x3000003bff3e7230 */ /* 0x000fe40000004100 */
[C---:B------:R-:W-:Y:S01]  /*38100*/  FFMA.FTZ R67, R32.reuse, R65, -R35 ;  /* 0x0000004120437223 */ /* 0x040fe20000010823 */
[----:B------:R-:W-:Y:S01]  /*38110*/  F2FP.F16.E4M3.UNPACK_B R35, R34.H1 ;  /* 0x00000022ff23723e */ /* 0x000fe200030006ff */
[----:B------:R-:W-:Y:S01]  /*38120*/  FFMA.FTZ R71, R32, R57, R71 ;  /* 0x0000003920477223 */ /* 0x000fe20000010047 */
[----:B------:R-:W-:Y:S01]  /*38130*/  HADD2.F32 R42, -RZ, R41.H0_H0 ;  /* 0x20000029ff2a7230 */ /* 0x000fe20000004100 */
[----:B------:R-:W-:Y:S01]  /*38140*/  F2FP.F16.E4M3.UNPACK_B R58, R58 ;  /* 0x0000003aff3a723e */ /* 0x000fe200020006ff */
[----:B------:R-:W-:Y:S01]  /*38150*/  HADD2.F32 R65, -RZ, R59.H0_H0 ;  /* 0x2000003bff417230 */ /* 0x000fe20000004100 */
[----:B------:R-:W-:Y:S01]  /*38160*/  F2FP.F16.E4M3.UNPACK_B R30, R30 ;  /* 0x0000001eff1e723e */ /* 0x000fe200020006ff */
[----:B------:R-:W-:Y:S01]  /*38170*/  HADD2.F32 R57, -RZ, R43.H0_H0 ;  /* 0x2000002bff397230 */ /* 0x000fe20000004100 */
[----:B------:R-:W-:Y:S01]  /*38180*/  F2FP.F16.E4M3.UNPACK_B R34, R34 ;  /* 0x00000022ff22723e */ /* 0x000fe200020006ff */
        /* <DEDUP_REMOVED lines=12> */
[----:B------:R-:W-:Y:S01]  /*38250*/  F2FP.F16.E4M3.UNPACK_B R41, R31 ;  /* 0x0000001fff29723e */ /* 0x000fe200020006ff */
[----:B------:R-:W-:Y:S01]  /*38260*/  FFMA.FTZ R56, R35, R56, -R42 ;  /* 0x0000003823387223 */ /* 0x000fe2000001082a */
[----:B------:R-:W-:Y:S01]  /*38270*/  HADD2.F32 R31, -RZ, R58.H0_H0 ;  /* 0x2000003aff1f7230 */ /* 0x000fe20000004100 */
[----:B------:R-:W-:Y:S01]  /*38280*/  F2FP.SATFINITE.E4M3.F32.PACK_AB_MERGE_C R64, R71, R64, R70 ;  /* 0x000000404740723e */ /* 0x000fe20004807046 */
[----:B------:R-:W-:Y:S01]  /*38290*/  HADD2.F32 R32, -RZ, R30.H0_H0 ;  /* 0x2000001eff207230 */ /* 0x000fe20000004100 */
[----:B------:R-:W-:Y:S01]  /*382a0*/  F2FP.SATFINITE.E4M3.F32.PACK_AB_MERGE_C R76, R81, R76, RZ ;  /* 0x0000004c514c723e */ /* 0x000fe200048070ff */
        /* <DEDUP_REMOVED lines=11> */
[-C--:B------:R-:W-:Y:S01]  /*38360*/  FMUL.FTZ R58, R58, R35.reuse ;  /* 0x000000233a3a7220 */ /* 0x080fe20000410000 */
        /* <DEDUP_REMOVED lines=16> */
.L_x_1827:
[----:B------:R-:W-:Y:S05]  /*38470*/  BSYNC B3 ;  /* 0x0000000000037941 */ /* 0x000fea0003800000 */
.L_x_1826:
        /* <DEDUP_REMOVED lines=11> */
.L_x_1825:
[----:B------:R-:W-:Y:S05]  /*38530*/  BSYNC B2 ;  /* 0x0000000000027941 */ /* 0x000fea0003800000 */
.L_x_1824:
[----:B------:R-:W-:Y:S02]  /*38540*/  R2UR UR4, R20 ;  /* 0x00000000140472ca */ /* 0x000fe400000e0000 */
[----:B------:R-:W-:-:S13]  /*38550*/  R2UR UR5, R21 ;  /* 0x00000000150572ca */ /* 0x000fda00000e0000 */
[----:B------:R-:W2:Y:S02]  /*38560*/  LD.E.U8 R100, desc[UR4][R100.64] ;  /* 0x0000000464647980 */ /* 0x000ea4000c101100 */
[----:B--2---:R-:W-:-:S13]  /*38570*/  LOP3.LUT P1, RZ, R100, 0x4, RZ, 0xc0, !PT ;  /* 0x0000000464ff7812 */ /* 0x004fda000782c0ff */
[----:B------:R-:W-:Y:S05]  /*38580*/  @!P1 BRA `(.L_x_1777) ;  /* 0x0000002000109947 */ /* 0x000fea0003800000 */
[----:B------:R-:W-:Y:S02]  /*38590*/  R2UR UR4, R20 ;  /* 0x00000000140472ca */ /* 0x000fe400000e0000 */
[----:B------:R-:W-:-:S13]  /*385a0*/  R2UR UR5, R21 ;  /* 0x00000000150572ca */ /* 0x000fda00000e0000 */
[----:B------:R-:W2:Y:S01]  /*385b0*/  LD.E R98, desc[UR4][R98.64+0x4] ;  /* 0x0000040462627980 */ /* 0x000ea2000c101900 */
[----:B------:R-:W-:Y:S01]  /*385c0*/  VIADD R97, R97, 0x40 ;  /* 0x0000004061617836 */ /* 0x000fe20000000000 */
[----:B0-----:R-:W-:Y:S02]  /*385d0*/  SHF.R.S32.HI R34, RZ, 0x1f, R109 ;  /* 0x0000001fff227819 */ /* 0x001fe4000001146d */
[-C--:B------:R-:W-:Y:S02]  /*385e0*/  LEA.HI R32, R109, R109.reuse, RZ, 0x1 ;  /* 0x0000006d6d207211 */ /* 0x080fe400078f08ff */
[----:B------:R-:W-:Y:S02]  /*385f0*/  LEA.HI R33, R34, R109, RZ, 0x3 ;  /* 0x0000006d22217211 */ /* 0x000fe400078f18ff */
[C---:B------:R-:W-:Y:S01]  /*38600*/  LOP3.LUT R34, R32.reuse, 0x3fffffe, RZ, 0xc0, !PT ;  /* 0x03fffffe20227812 */ /* 0x040fe200078ec0ff */
[----:B------:R-:W-:Y:S01]  /*38610*/  IMAD.SHL.U32 R32, R32, 0x40, RZ ;  /* 0x0000004020207824 */ /* 0x000fe200078e00ff */
[----:B------:R-:W-:Y:S01]  /*38620*/  R2UR UR6, R20 ;  /* 0x00000000140672ca */ /* 0x000fe200000e0000 */
[----:B------:R-:W-:Y:S01]  /*38630*/  IMAD.SHL.U32 R33, R33, 0x40, RZ ;  /* 0x0000004021217824 */ /* 0x000fe200078e00ff */
[----:B------:R-:W-:Y:S01]  /*38640*/  R2UR UR7, R21 ;  /* 0x00000000150772ca */ /* 0x000fe200000e0000 */
[----:B------:R-:W-:-:S03]  /*38650*/  IMAD.IADD R34, R109, 0x1, -R34 ;  /* 0x000000016d227824 */ /* 0x000fc600078e0a22 */
[----:B------:R-:W-:Y:S02]  /*38660*/  LOP3.LUT R35, R33, 0xfffffe00, RZ, 0xc0, !PT ;  /* 0xfffffe0021237812 */ /* 0x000fe400078ec0ff */
[----:B------:R-:W-:-:S03]  /*38670*/  LOP3.LUT R33, R32, 0x180, RZ, 0xc0, !PT ;  /* 0x0000018020217812 */ /* 0x000fc600078ec0ff */
[----:B------:R-:W-:Y:S01]  /*38680*/  IMAD R35, R34, 0x40, R35 ;  /* 0x0000004022237824 */ /* 0x000fe200078e0223 */
[----:B------:R-:W-:Y:S01]  /*38690*/  SHF.R.U32.HI R34, RZ, 0x3, R33 ;  /* 0x00000003ff227819 */ /* 0x000fe20000011621 */
[----:B------:R-:W-:Y:S01]  /*386a0*/  BSSY B2, `(.L_x_1828) ;  /* 0x000011a000027945 */ /* 0x000fe20003800000 */
[----:B--2---:R-:W-:-:S04]  /*386b0*/  LEA.HI R28, R98, R98, RZ, 0x1 ;  /* 0x00000062621c7211 */ /* 0x004fc800078f08ff */
[----:B------:R-:W-:-:S04]  /*386c0*/  SHF.R.S32.HI R40, RZ, 0x1, R28 ;  /* 0x00000001ff287819 */ /* 0x000fc8000001141c */
[----:B------:R-:W-:-:S04]  /*386d0*/  ISETP.GE.AND P1, PT, R97, R40, PT ;  /* 0x000000286100720c */ /* 0x000fc80003f26270 */
[----:B------:R-:W-:-:S05]  /*386e0*/  SEL R28, R40, RZ, P1 ;  /* 0x000000ff281c7207 */ /* 0x000fca0000800000 */
[----:B------:R-:W-:-:S04]  /*386f0*/  IMAD.IADD R28, R97, 0x1, R28 ;  /* 0x00000001611c7824 */ /* 0x000fc800078e021c */
[----:B------:R-:W-:Y:S01]  /*38700*/  @P1 IMAD.IADD R108, R7, 0x1, -R108 ;  /* 0x00000001076c1824 */ /* 0x000fe200078e0a6c */
[----:B------:R-:W-:-:S04]  /*38710*/  SHF.R.S32.HI R29, RZ, 0x1f, R28 ;  /* 0x0000001fff1d7819 */ /* 0x000fc8000001141c */
[----:B------:R-:W-:Y:S02]  /*38720*/  SHF.R.S32.HI R31, RZ, 0x1f, R108 ;  /* 0x0000001fff1f7819 */ /* 0x000fe4000001146c */
[----:B------:R-:W-:Y:S02]  /*38730*/  LEA.HI R30, R29, R28, RZ, 0x4 ;  /* 0x0000001c1d1e7211 */ /* 0x000fe400078f20ff */
[----:B------:R-:W-:Y:S02]  /*38740*/  LEA.HI R108, R31, R108, RZ, 0x5 ;  /* 0x0000006c1f6c7211 */ /* 0x000fe400078f28ff */
[----:B------:R-:W-:Y:S02]  /*38750*/  SHF.R.S32.HI R43, RZ, 0x4, R30 ;  /* 0x00000004ff2b7819 */ /* 0x000fe4000001141e */
[----:B------:R-:W-:Y:S02]  /*38760*/  LEA.HI R28, R29, R28, RZ, 0x6 ;  /* 0x0000001c1d1c7211 */ /* 0x000fe400078f30ff */
[----:B------:R-:W-:-:S02]  /*38770*/  LEA.HI.SX32 R108, R108, R43, 0x1b ;  /* 0x0000002b6c6c7211 */ /* 0x000fc400078fdaff */
[----:B------:R-:W-:Y:S02]  /*38780*/  SHF.R.S32.HI R28, RZ, 0x6, R28 ;  /* 0x00000006ff1c7819 */ /* 0x000fe4000001141c */
[----:B------:R-:W-:Y:S01]  /*38790*/  SHF.R.S32.HI R31, RZ, 0x1f, R108 ;  /* 0x0000001fff1f7819 */ /* 0x000fe2000001146c */
[----:B------:R-:W-:Y:S01]  /*387a0*/  IMAD.SHL.U32 R41, R108, 0x10, RZ ;  /* 0x000000106c297824 */ /* 0x000fe200078e00ff */
[----:B------:R-:W-:Y:S01]  /*387b0*/  LOP3.LUT R30, R33, 0x30, R30, 0xf8, !PT ;  /* 0x00000030211e7812 */ /* 0x000fe200078ef81e */
[----:B------:R-:W-:Y:S01]  /*387c0*/  IMAD R28, R28, 0x2800, R35 ;  /* 0x000028001c1c7824 */ /* 0x000fe200078e0223 */
[----:B------:R-:W-:Y:S02]  /*387d0*/  LEA.HI R31, R31, R108, RZ, 0x2 ;  /* 0x0000006c1f1f7211 */ /* 0x000fe400078f10ff */
[----:B------:R-:W-:Y:S02]  /*387e0*/  LOP3.LUT R29, R30, R34, RZ, 0x3c, !PT ;  /* 0x000000221e1d7212 */ /* 0x000fe400078e3cff */
[----:B------:R-:W-:-:S02]  /*387f0*/  SHF.R.S32.HI R32, RZ, 0x2, R31 ;  /* 0x00000002ff207819 */ /* 0x000fc4000001141f */
[----:B------:R-:W-:Y:S01]  /*38800*/  LOP3.LUT R31, R33, 0x30, R41, 0xf8, !PT ;  /* 0x00000030211f7812 */ /* 0x000fe200078ef829 */
[----:B------:R-:W-:Y:S02]  /*38810*/  IMAD.IADD R28, R28, 0x1, R29 ;  /* 0x000000011c1c7824 */ /* 0x000fe400078e021d */
[----:B------:R-:W-:Y:S01]  /*38820*/  IMAD R32, R32, 0x2800, R35 ;  /* 0x0000280020207824 */ /* 0x000fe200078e0223 */
[----:B------:R-:W-:Y:S02]  /*38830*/  LOP3.LUT R31, R31, R34, RZ, 0x3c, !PT ;  /* 0x000000221f1f7212 */ /* 0x000fe400078e3cff */
[----:B------:R-:W-:-:S03]  /*38840*/  IADD3 R28, P1, P2, R102, R28, R55 ;  /* 0x0000001c661c7210 */ /* 0x000fc60007a3e037 */
[----:B------:R-:W-:Y:S01]  /*38850*/  IMAD.IADD R32, R32, 0x1, R31 ;  /* 0x0000000120207824 */ /* 0x000fe200078e021f */
[----:B------:R-:W-:Y:S02]  /*38860*/  IADD3.X R29, R103, RZ, R93, P1, P2 ;  /* 0x000000ff671d7210 */ /* 0x000fe40000fe445d */
[----:B------:R-:W-:Y:S02]  /*38870*/  ISETP.GE.AND P1, PT, R97, R40, PT ;  /* 0x000000286100720c */ /* 0x000fe40003f26270 */
[----:B------:R-:W-:Y:S02]  /*38880*/  IADD3 R32, P3, P4, R102, R32, R55 ;  /* 0x0000002066207210 */ /* 0x000fe40007c7e037 */
[----:B------:R-:W5:Y:S02]  /*38890*/  LD.E.128 R28, desc[UR4][R28.64] ;  /* 0x000000041c1c7980 */ /* 0x000f64000c101d00 */
[----:B------:R-:W-:Y:S01]  /*388a0*/  IADD3.X R33, R103, RZ, R93, P3, P4 ;  /* 0x000000ff67217210 */ /* 0x000fe20001fe845d */
[----:B------:R-:W-:-:S05]  /*388b0*/  IMAD.SHL.U32 R43, R43, 0x10, RZ ;  /* 0x000000102b2b7824 */ /* 0x000fca00078e00ff */
[----:B------:R-:W5:Y:S01]  /*388c0*/  LD.E.128 R32, desc[UR6][R32.64] ;  /* 0x0000000620207980 */ /* 0x000f62000c101d00 */
[----:B------:R-:W-:Y:S05]  /*388d0*/  @P1 BRA `(.L_x_1829) ;  /* 0x0000000c00d81947 */ /* 0x000fea0003800000 */
[----:B-----5:R-:W-:Y:S01]  /*388e0*/  IMAD.MOV.U32 R40, RZ, RZ, R33 ;  /* 0x000000ffff287224 */ /* 0x020fe200078e0021 */
[----:B------:R-:W-:Y:S01]  /*388f0*/  LOP3.LUT R56, R12, 0xff, RZ, 0xc0, !PT ;  /* 0x000000ff0c387812 */ /* 0x000fe200078ec0ff */
[----:B------:R-:W-:Y:S01]  /*38900*/  IMAD.MOV.U32 R33, RZ, RZ, R31 ;  /* 0x000000ffff217224 */ /* 0x000fe200078e001f */
[----:B------:R-:W-:Y:S01]  /*38910*/  SHF.R.U32.HI R31, RZ, 0x8, R12 ;  /* 0x00000008ff1f7819 */ /* 0x000fe2000001160c */
[----:B------:R-:W-:Y:S01]  /*38920*/  IMAD.MOV.U32 R42, RZ, RZ, R35 ;  /* 0x000000ffff2a7224 */ /* 0x000fe200078e0023 */
[----:B------:R-:W-:Y:S02]  /*38930*/  SHF.R.U32.HI R55, RZ, 0x8, R14 ;  /* 0x00000008ff377819 */ /* 0x000fe4000001160e */
        /* <DEDUP_REMOVED lines=9> */
[----:B------:R-:W-:Y:S02]  /*389d0*/  PRMT R60, R55, 0x7604, R60 ;  /* 0x00007604373c7816 */ /* 0x000fe4000000003c */
[----:B------:R-:W-:Y:S02]  /*389e0*/  LOP3.LUT R64, R36, 0xff, RZ, 0xc0, !PT ;  /* 0x000000ff24407812 */ /* 0x000fe400078ec0ff */
[----:B------:R-:W-:Y:S02]  /*389f0*/  SHF.R.U32.HI R55, RZ, 0x8, R38 ;  /* 0x00000008ff377819 */ /* 0x000fe40000011626 */
[----:B------:R-:W-:Y:S02]  /*38a00*/  LOP3.LUT R31, R31, 0xff, RZ, 0xc0, !PT ;  /* 0x000000ff1f1f7812 */ /* 0x000fe400078ec0ff */
[----:B------:R-:W-:Y:S02]  /*38a10*/  PRMT R58, R35, 0x7604, R58 ;  /* 0x00007604233a7816 */ /* 0x000fe4000000003a */
[----:B------:R-:W-:-:S02]  /*38a20*/  LOP3.LUT R62, R15, 0xff, RZ, 0xc0, !PT ;  /* 0x000000ff0f3e7812 */ /* 0x000fc400078ec0ff */
[----:B------:R-:W-:Y:S02]  /*38a30*/  LOP3.LUT R57, R57, 0xff, RZ, 0xc0, !PT ;  /* 0x000000ff39397812 */ /* 0x000fe400078ec0ff */
[----:B------:R-:W-:Y:S02]  /*38a40*/  SHF.R.U32.HI R35, RZ, 0x8, R37 ;  /* 0x00000008ff237819 */ /* 0x000fe40000011625 */
        /* <DEDUP_REMOVED lines=11> */
[----:B------:R-:W-:Y:S02]  /*38b00*/  PRMT R61, R35, 0x7604, R66 ;  /* 0x00007604233d7816 */ /* 0x000fe40000000042 */
[----:B------:R-:W-:Y:S02]  /*38b10*/  LOP3.LUT R70, R39, 0xff, RZ, 0xc0, !PT ;  /* 0x000000ff27467812 */ /* 0x000fe400078ec0ff */
[----:B------:R-:W-:Y:S02]  /*38b20*/  LOP3.LUT R57, R57, 0xff, RZ, 0xc0, !PT ;  /* 0x000000ff39397812 */ /* 0x000fe400078ec0ff */
[----:B------:R-:W-:Y:S02]  /*38b30*/  SHF.R.U32.HI R35, RZ, 0x10, R13 ;  /* 0x00000010ff237819 */ /* 0x000fe4000001160d */
[----:B------:R-:W-:-:S02]  /*38b40*/  LOP3.LUT R55, R55, 0xff, RZ, 0xc0, !PT ;  /* 0x000000ff37377812 */ /* 0x000fc400078ec0ff */
[----:B------:R-:W-:Y:S02]  /*38b50*/  PRMT R31, R31, 0x7054, R56 ;  /* 0x000070541f1f7816 */ /* 0x000fe40000000038 */
[----:B------:R-:W-:Y:S02]  /*38b60*/  SHF.R.U32.HI R56, RZ, 0x10, R37 ;  /* 0x00000010ff387819 */ /* 0x000fe40000011625 */
[----:B------:R-:W-:Y:S02]  /*38b70*/  PRMT R67, R57, 0x7604, R70 ;  /* 0x0000760439437816 */ /* 0x000fe40000000046 */
[----:B------:R-:W-:Y:S02]  /*38b80*/  LOP3.LUT R35, R35, 0xff, RZ, 0xc0, !PT ;  /* 0x000000ff23237812 */ /* 0x000fe400078ec0ff */
[----:B------:R-:W-:Y:S02]  /*38b90*/  PRMT R57, R55, 0x7054, R60 ;  /* 0x0000705437397816 */ /* 0x000fe4000000003c */
[----:B------:R-:W-:-:S02]  /*38ba0*/  SHF.R.U32.HI R55, RZ, 0x10, R36 ;  /* 0x00000010ff377819 */ /* 0x000fc40000011624 */
[----:B------:R-:W-:Y:S02]  /*38bb0*/  LOP3.LUT R56, R56, 0xff, RZ, 0xc0, !PT ;  /* 0x000000ff38387812 */ /* 0x000fe400078ec0ff */
[----:B------:R-:W-:Y:S02]  /*38bc0*/  PRMT R35, R35, 0x7054, R58 ;  /* 0x0000705423237816 */ /* 0x000fe4000000003a */
[----:B------:R-:W-:Y:S02]  /*38bd0*/  SHF.R.U32.HI R58, RZ, 0x10, R38 ;  /* 0x00000010ff3a7819 */ /* 0x000fe40000011626 */
[----:B------:R-:W-:Y:S02]  /*38be0*/  LOP3.LUT R55, R55, 0xff, RZ, 0xc0, !PT ;  /* 0x000000ff37377812 */ /* 0x000fe400078ec0ff */
[----:B------:R-:W-:Y:S02]  /*38bf0*/  PRMT R63, R56, 0x7054, R61 ;  /* 0x00007054383f7816 */ /* 0x000fe4000000003d */
[----:B------:R-:W-:-:S02]  /*38c00*/  LOP3.LUT R58, R58, 0xff, RZ, 0xc0, !PT ;  /* 0x000000ff3a3a7812 */ /* 0x000fc400078ec0ff */
[----:B------:R-:W-:Y:S02]  /*38c10*/  SHF.R.U32.HI R60, RZ, 0x10, R39 ;  /* 0x00000010ff3c7819 */ /* 0x000fe40000011627 */
[----:B------:R-:W-:Y:S02]  /*38c20*/  PRMT R61, R55, 0x7054, R64 ;  /* 0x00007054373d7816 */ /* 0x000fe40000000040 */
[----:B------:R-:W-:Y:S02]  /*38c30*/  LOP3.LUT R63, R63, 0xff000000, R37, 0xf8, !PT ;  /* 0xff0000003f3f7812 */ /* 0x000fe400078ef825 */
[----:B------:R-:W-:Y:S02]  /*38c40*/  LOP3.LUT R55, R35, 0xff000000, R13, 0xf8, !PT ;  /* 0xff00000023377812 */ /* 0x000fe400078ef80d */
[----:B------:R-:W-:Y:S02]  /*38c50*/  SHF.R.U32.HI R59, RZ, 0x10, R15 ;  /* 0x00000010ff3b7819 */ /* 0x000fe4000001160f */
[----:B------:R-:W-:-:S02]  /*38c60*/  PRMT R65, R58, 0x7054, R65 ;  /* 0x000070543a417816 */ /* 0x000fc40000000041 */
[----:B------:R-:W-:Y:S02]  /*38c70*/  LOP3.LUT R60, R60, 0xff, RZ, 0xc0, !PT ;  /* 0x000000ff3c3c7812 */ /* 0x000fe400078ec0ff */
[----:B------:R-:W-:Y:S02]  /*38c80*/  F2FP.F16.E4M3.UNPACK_B R35, R40 ;  /* 0x00000028ff23723e */ /* 0x000fe400020006ff */
[----:B------:R-:W-:Y:S02]  /*38c90*/  F2FP.F16.E4M3.UNPACK_B R58, R63 ;  /* 0x0000003fff3a723e */ /* 0x000fe400020006ff */
[----:B------:R-:W-:Y:S02]  /*38ca0*/  F2FP.F16.E4M3.UNPACK_B R56, R55 ;  /* 0x00000037ff38723e */ /* 0x000fe400020006ff */
[----:B------:R-:W-:Y:S02]  /*38cb0*/  LOP3.LUT R59, R59, 0xff, RZ, 0xc0, !PT ;  /* 0x000000ff3b3b7812 */ /* 0x000fe400078ec0ff */
[----:B------:R-:W-:Y:S01]  /*38cc0*/  LOP3.LUT R37, R31, 0xff000000, R12, 0xf8, !PT ;  /* 0xff0000001f257812 */ /* 0x000fe200078ef80c */
[--C-:B------:R-:W-:Y:S01]  /*38cd0*/  HADD2.F32 R12, -RZ, R35.reuse.H0_H0 ;  /* 0x20000023ff0c7230 */ /* 0x100fe20000004100 */
[----:B------:R-:W-:Y:S01]  /*38ce0*/  PRMT R67, R60, 0x7054, R67 ;  /* 0x000070543c437816 */ /* 0x000fe20000000043 */
[----:B------:R-:W-:Y:S01]  /*38cf0*/  HADD2.F32 R60, -RZ, R58.H0_H0 ;  /* 0x2000003aff3c7230 */ /* 0x000fe20000004100 */
[----:B------:R-:W-:Y:S01]  /*38d00*/  F2FP.F16.E4M3.UNPACK_B R31, R29 ;  /* 0x0000001dff1f723e */ /* 0x000fe200020006ff */
[----:B------:R-:W-:Y:S01]  /*38d10*/  HADD2.F32 R35, -RZ, R35.H1_H1 ;  /* 0x30000023ff237230 */ /* 0x000fe20000004100 */
[----:B------:R-:W-:Y:S01]  /*38d20*/  LOP3.LUT R57, R57, 0xff000000, R14, 0xf8, !PT ;  /* 0xff00000039397812 */ /* 0x000fe200078ef80e */
[----:B------:R-:W-:Y:S01]  /*38d30*/  HADD2.F32 R14, -RZ, R56.H0_H0 ;  /* 0x20000038ff0e7230 */ /* 0x000fe20000004100 */
[----:B------:R-:W-:Y:S01]  /*38d40*/  PRMT R59, R59, 0x7054, R62 ;  /* 0x000070543b3b7816 */ /* 0x000fe2000000003e */
[----:B------:R-:W-:Y:S01]  /*38d50*/  HADD2.F32 R13, -RZ, R31.H0_H0 ;  /* 0x2000001fff0d7230 */ /* 0x000fe20000004100 */
[----:B------:R-:W-:Y:S01]  /*38d60*/  LOP3.LUT R61, R61, 0xff000000, R36, 0xf8, !PT ;  /* 0xff0000003d3d7812 */ /* 0x000fe200078ef824 */
[C---:B------:R-:W-:Y:S01]  /*38d70*/  FMUL.FTZ R36, R12.reuse, R60 ;  /* 0x0000003c0c247220 */ /* 0x040fe20000410000 */
[----:B------:R-:W-:Y:S01]  /*38d80*/  LOP3.LUT R59, R59, 0xff000000, R15, 0xf8, !PT ;  /* 0xff0000003b3b7812 */ /* 0x000fe200078ef80f */
[----:B------:R-:W-:Y:S01]  /*38d90*/  FMUL.FTZ R15, R12, R14 ;  /* 0x0000000e0c0f7220 */ /* 0x000fe20000410000 */
[----:B------:R-:W-:Y:S01]  /*38da0*/  F2FP.F16.E4M3.UNPACK_B R40, R40.H1 ;  /* 0x00000028ff28723e */ /* 0x000fe200030006ff */
[C---:B------:R-:W-:Y:S01]  /*38db0*/  FFMA.FTZ R12, R13.reuse, R14, -R36 ;  /* 0x0000000e0d0c7223 */ /* 0x040fe20000010824 */
[----:B------:R-:W-:Y:S01]  /*38dc0*/  F2FP.F16.E4M3.UNPACK_B R63, R63.H1 ;  /* 0x0000003fff3f723e */ /* 0x000fe200030006ff */
[----:B------:R-:W-:Y:S01]  /*38dd0*/  FFMA.FTZ R13, R13, R60, R15 ;  /* 0x0000003c0d0d7223 */ /* 0x000fe2000001000f */
[----:B------:R-:W-:Y:S01]  /*38de0*/  LOP3.LUT R65, R65, 0xff000000, R38, 0xf8, !PT ;  /* 0xff00000041417812 */ /* 0x000fe200078ef826 */
[----:B------:R-:W-:Y:S01]  /*38df0*/  HADD2.F32 R58, -RZ, R58.H1_H1 ;  /* 0x3000003aff3a7230 */ /* 0x000fe20000004100 */
[----:B------:R-:W-:Y:S01]  /*38e00*/  F2FP.F16.E4M3.UNPACK_B R55, R55.H1 ;  /* 0x00000037ff37723e */ /* 0x000fe200030006ff */
[----:B------:R-:W-:Y:S01]  /*38e10*/  HADD2.F32 R56, -RZ, R56.H1_H1 ;  /* 0x30000038ff387230 */ /* 0x000fe20000004100 */
[----:B------:R-:W-:Y:S01]  /*38e20*/  F2FP.F16.E4M3.UNPACK_B R29, R29.H1 ;  /* 0x0000001dff1d723e */ /* 0x000fe200030006ff */
[----:B------:R-:W-:Y:S01]  /*38e30*/  HADD2.F32 R15, -RZ, R40.H0_H0 ;  /* 0x20000028ff0f7230 */ /* 0x000fe20000004100 */
[----:B------:R-:W-:Y:S01]  /*38e40*/  LOP3.LUT R67, R67, 0xff000000, R39, 0xf8, !PT ;  /* 0xff00000043437812 */ /* 0x000fe200078ef827 */
[----:B------:R-:W-:-:S02]  /*38e50*/  HADD2.F32 R38, -RZ, R63.H0_H0 ;  /* 0x2000003fff267230 */ /* 0x000fc40000004100 */
[C---:B------:R-:W-:Y:S01]  /*38e60*/  FMUL.FTZ R60, R35.reuse, R58 ;  /* 0x0000003a233c7220 */ /* 0x040fe20000410000 */
[----:B------:R-:W-:Y:S02]  /*38e70*/  HADD2.F32 R31, -RZ, R31.H1_H1 ;  /* 0x3000001fff1f7230 */ /* 0x000fe40000004100 */
[----:B------:R-:W-:Y:S01]  /*38e80*/  FMUL.FTZ R35, R35, R56 ;  /* 0x0000003823237220 */ /* 0x000fe20000410000 */
[----:B------:R-:W-:Y:S02]  /*38e90*/  HADD2.F32 R36, -RZ, R55.H0_H0 ;  /* 0x20000037ff247230 */ /* 0x000fe40000004100 */
[----:B------:R-:W-:Y:S01]  /*38ea0*/  FMUL.FTZ R39, R15, R38 ;  /* 0x000000260f277220 */ /* 0x000fe20000410000 */
[----:B------:R-:W-:Y:S02]  /*38eb0*/  HADD2.F32 R14, -RZ, R29.H0_H0 ;  /* 0x2000001dff0e7230 */ /* 0x000fe40000004100 */
[C---:B------:R-:W-:Y:S01]  /*38ec0*/  FFMA.FTZ R71, R31.reuse, R56, -R60 ;  /* 0x000000381f477223 */ /* 0x040fe2000001083c */
[----:B------:R-:W-:Y:S01]  /*38ed0*/  FFMA.FTZ R58, R31, R58, R35 ;  /* 0x0000003a1f3a7223 */ /* 0x000fe20000010023 */
[----:B------:R-:W-:Y:S01]  /*38ee0*/  FMUL.FTZ R15, R15, R36 ;  /* 0x000000240f0f7220 */ /* 0x000fe20000410000 */
[----:B------:R-:W-:Y:S01]  /*38ef0*/  F2FP.F16.E4M3.UNPACK_B R31, R42 ;  /* 0x0000002aff1f723e */ /* 0x000fe200020006ff */
[C---:B------:R-:W-:Y:S01]  /*38f00*/  FFMA.FTZ R60, R14.reuse, R36, -R39 ;  /* 0x000000240e3c7223 */ /* 0x040fe20000010827 */
[----:B------:R-:W-:Y:S01]  /*38f10*/  F2FP.F16.E4M3.UNPACK_B R39, R67 ;  /* 0x00000043ff27723e */ /* 0x000fe200020006ff */
        /* <DEDUP_REMOVED lines=11> */
[----:B------:R-:W-:Y:S01]  /*38fd0*/  HADD2.F32 R29, -RZ, R29.H1_H1 ;  /* 0x3000001dff1d7230 */ /* 0x000fe20000004100 */
[----:B------:R-:W-:Y:S01]  /*38fe0*/  F2FP.F16.E4M3.UNPACK_B R67, R67.H1 ;  /* 0x00000043ff43723e */ /* 0x000fe200030006ff */
[----:B------:R-:W-:Y:S02]  /*38ff0*/  HADD2.F32 R38, -RZ, R36.H0_H0 ;  /* 0x20000024ff267230 */ /* 0x000fe40000004100 */
[----:B------:R-:W-:Y:S01]  /*39000*/  FMUL.FTZ R66, R35, R56 ;  /* 0x0000003823427220 */ /* 0x000fe20000410000 */
[----:B------:R-:W-:Y:S01]  /*39010*/  HADD2.F32 R15, -RZ, R14.H0_H0 ;  /* 0x2000000eff0f7230 */ /* 0x000fe20000004100 */
[----:B------:R-:W-:Y:S01]  /*39020*/  F2FP.F16.E4M3.UNPACK_B R59, R59.H1 ;  /* 0x0000003bff3b723e */ /* 0x000fe200030006ff */
[C---:B------:R-:W-:Y:S01]  /*39030*/  FFMA.FTZ R73, R29.reuse, R55, -R64 ;  /* 0x000000371d497223 */ /* 0x040fe20000010840 */
[----:B------:R-:W-:Y:S01]  /*39040*/  FFMA.FTZ R63, R29, R63, R40 ;  /* 0x0000003f1d3f7223 */ /* 0x000fe20000010028 */
[-C--:B------:R-:W-:Y:S01]  /*39050*/  FMUL.FTZ R35, R35, R38.reuse ;  /* 0x0000002623237220 */ /* 0x080fe20000410000 */
[----:B------:R-:W-:Y:S01]  /*39060*/  FFMA.FTZ R68, R15, R38, -R66 ;  /* 0x000000260f447223 */ /* 0x000fe20000010842 */
[----:B------:R-:W-:Y:S01]  /*39070*/  F2FP.F16.E4M3.UNPACK_B R33, R33.H1 ;  /* 0x00000021ff21723e */ /* 0x000fe200030006ff */
[----:B------:R-:W-:-:S02]  /*39080*/  HADD2.F32 R29, -RZ, R42.H0_H0 ;  /* 0x2000002aff1d7230 */ /* 0x000fc40000004100 */
[----:B------:R-:W-:Y:S01]  /*39090*/  FFMA.FTZ R70, R15, R56, R35 ;  /* 0x000000380f467223 */ /* 0x000fe20000010023 */
[----:B------:R-:W-:Y:S01]  /*390a0*/  HADD2.F32 R40, -RZ, R67.H0_H0 ;  /* 0x20000043ff287230 */ /* 0x000fe20000004100 */
[----:B------:R-:W-:Y:S01]  /*390b0*/  F2FP.SATFINITE.E4M3.F32.PACK_AB_MERGE_C R60, R73, R60, RZ ;  /* 0x0000003c493c723e */ /* 0x000fe200048070ff */
[----:B------:R-:W-:Y:S01]  /*390c0*/  HADD2.F32 R38, -RZ, R59.H0_H0 ;  /* 0x2000003bff267230 */ /* 0x000fe20000004100 */
[----:B------:R-:W-:Y:S01]  /*390d0*/  F2FP.SATFINITE.E4M3.F32.PACK_AB_MERGE_C R62, R63, R62, RZ ;  /* 0x0000003e3f3e723e */ /* 0x000fe200048070ff */
[----:B------:R-:W-:Y:S02]  /*390e0*/  HADD2.F32 R31, -RZ, R31.H1_H1 ;  /* 0x3000001fff1f7230 */ /* 0x000fe40000004100 */
[C---:B------:R-:W-:Y:S01]  /*390f0*/  FMUL.FTZ R64, R29.reuse, R40 ;  /* 0x000000281d407220 */ /* 0x040fe20000410000 */
[----:B------:R-:W-:Y:S02]  /*39100*/  HADD2.F32 R39, -RZ, R39.H1_H1 ;  /* 0x30000027ff277230 */ /* 0x000fe40000004100 */
[----:B------:R-:W-:Y:S01]  /*39110*/  FMUL.FTZ R29, R29, R38 ;  /* 0x000000261d1d7220 */ /* 0x000fe20000410000 */
[----:B------:R-:W-:-:S02]  /*39120*/  HADD2.F32 R15, -RZ, R33.H0_H0 ;  /* 0x20000021ff0f7230 */ /* 0x000fc40000004100 */
[----:B------:R-:W-:Y:S02]  /*39130*/  HADD2.F32 R14, -RZ, R14.H1_H1 ;  /* 0x3000000eff0e7230 */ /* 0x000fe40000004100 */
[----:B------:R-:W-:Y:S01]  /*39140*/  FMUL.FTZ R35, R31, R39 ;  /* 0x000000271f237220 */ /* 0x000fe20000410000 */
[----:B------:R-:W-:Y:S02]  /*39150*/  HADD2.F32 R36, -RZ, R36.H1_H1 ;  /* 0x30000024ff247230 */ /* 0x000fe40000004100 */
[C---:B------:R-:W-:Y:S01]  /*39160*/  FFMA.FTZ R72, R15.reuse, R38, -R64 ;  /* 0x000000260f487223 */ /* 0x040fe20000010840 */
[----:B------:R-:W-:Y:S01]  /*39170*/  FFMA.FTZ R74, R15, R40, R29 ;  /* 0x000000280f4a7223 */ /* 0x000fe2000001001d */
[----:B------:R-:W-:Y:S01]  /*39180*/  F2FP.F16.E4M3.UNPACK_B R29, R32.H1 ;  /* 0x00000020ff1d723e */ /* 0x000fe200030006ff */
[----:B------:R-:W-:Y:S02]  /*39190*/  HADD2.F32 R42, -RZ, R42.H1_H1 ;  /* 0x3000002aff2a7230 */ /* 0x000fe40000004100 */
[-C--:B------:R-:W-:Y:S01]  /*391a0*/  FMUL.FTZ R56, R31, R36.reuse ;  /* 0x000000241f387220 */ /* 0x080fe20000410000 */
[C---:B------:R-:W-:Y:S01]  /*391b0*/  FFMA.FTZ R75, R14.reuse, R36, -R35 ;  /* 0x000000240e4b7223 */ /* 0x040fe20000010823 */
[----:B------:R-:W-:Y:S01]  /*391c0*/  F2FP.F16.E4M3.UNPACK_B R38, R61.H1 ;  /* 0x0000003dff26723e */ /* 0x000fe200030006ff */
[----:B------:R-:W-:Y:S01]  /*391d0*/  HADD2.F32 R59, -RZ, R59.H1_H1 ;  /* 0x3000003bff3b7230 */ /* 0x000fe20000004100 */
[----:B------:R-:W-:Y:S01]  /*391e0*/  F2FP.F16.E4M3.UNPACK_B R35, R37.H1 ;  /* 0x00000025ff23723e */ /* 0x000fe200030006ff */
[----:B------:R-:W-:Y:S01]  /*391f0*/  FFMA.FTZ R77, R14, R39, R56 ;  /* 0x000000270e4d7223 */ /* 0x000fe20000010038 */
        /* <DEDUP_REMOVED lines=8> */
[----:B------:R-:W-:Y:S02]  /*39280*/  HADD2.F32 R33, -RZ, R33.H1_H1 ;  /* 0x30000021ff217230 */ /* 0x000fe40000004100 */
[C---:B------:R-:W-:Y:S01]  /*39290*/  FMUL.FTZ R42, R31.reuse, R40 ;  /* 0x000000281f2a7220 */ /* 0x040fe20000410000 */
[----:B------:R-:W-:Y:S02]  /*392a0*/  HADD2.F32 R15, -RZ, R14.H0_H0 ;  /* 0x2000000eff0f7230 */ /* 0x000fe40000004100 */
[----:B------:R-:W-:Y:S01]  /*392b0*/  FMUL.FTZ R31, R31, R36 ;  /* 0x000000241f1f7220 */ /* 0x000fe20000410000 */
[----:B------:R-:W-:Y:S01]  /*392c0*/  HADD2.F32 R29, -RZ, R29.H1_H1 ;  /* 0x3000001dff1d7230 */ /* 0x000fe20000004100 */
[----:B------:R-:W-:Y:S01]  /*392d0*/  F2FP.F16.E4M3.UNPACK_B R61, R61 ;  /* 0x0000003dff3d723e */ /* 0x000fe200020006ff */
[----:B------:R-:W-:Y:S01]  /*392e0*/  HADD2.F32 R35, -RZ, R35.H1_H1 ;  /* 0x30000023ff237230 */ /* 0x000fe20000004100 */
[----:B------:R-:W-:Y:S01]  /*392f0*/  F2FP.F16.E4M3.UNPACK_B R37, R37 ;  /* 0x00000025ff25723e */ /* 0x000fe200020006ff */
[----:B------:R-:W-:-:S02]  /*39300*/  HADD2.F32 R38, -RZ, R38.H1_H1 ;  /* 0x30000026ff267230 */ /* 0x000fc40000004100 */
[C---:B------:R-:W-:Y:S01]  /*39310*/  FFMA.FTZ R79, R33.reuse, R59, -R56 ;  /* 0x0000003b214f7223 */ /* 0x040fe20000010838 */
[----:B------:R-:W-:Y:S01]  /*39320*/  FFMA.FTZ R67, R33, R67, R64 ;  /* 0x0000004321437223 */ /* 0x000fe20000010040 */
[----:B------:R-:W-:Y:S02]  /*39330*/  HADD2.F32 R14, -RZ, R14.H1_H1 ;  /* 0x3000000eff0e7230 */ /* 0x000fe40000004100 */
[C---:B------:R-:W-:Y:S01]  /*39340*/  FFMA.FTZ R42, R15.reuse, R36, -R42 ;  /* 0x000000240f2a7223 */ /* 0x040fe2000001082a */
[----:B------:R-:W-:Y:S01]  /*39350*/  FFMA.FTZ R55, R15, R40, R31 ;  /* 0x000000280f377223 */ /* 0x000fe2000001001f */
[----:B------:R-:W-:Y:S01]  /*39360*/  F2FP.F16.E4M3.UNPACK_B R28, R28 ;  /* 0x0000001cff1c723e */ /* 0x000fe200020006ff */
[C---:B------:R-:W-:Y:S01]  /*39370*/  FMUL.FTZ R33, R29.reuse, R38 ;  /* 0x000000261d217220 */ /* 0x040fe20000410000 */
[----:B------:R-:W-:Y:S01]  /*39380*/  FMUL.FTZ R39, R29, R35 ;  /* 0x000000231d277220 */ /* 0x000fe20000410000 */
[----:B------:R-:W-:Y:S01]  /*39390*/  HADD2.F32 R15, -RZ, R32.H0_H0 ;  /* 0x20000020ff0f7230 */ /* 0x000fe20000004100 */
[----:B------:R-:W-:Y:S01]  /*393a0*/  F2FP.SATFINITE.E4M3.F32.PACK_AB_MERGE_C R72, R79, R72, RZ ;  /* 0x000000484f48723e */ /* 0x000fe200048070ff */
        /* <DEDUP_REMOVED lines=12> */
[----:B------:R-:W-:Y:S02]  /*39470*/  HADD2.F32 R28, -RZ, R28.H1_H1 ;  /* 0x3000001cff1c7230 */ /* 0x000fe40000004100 */
[C---:B------:R-:W-:Y:S01]  /*39480*/  FMUL.FTZ R29, R32.reuse, R61 ;  /* 0x0000003d201d7220 */ /* 0x040fe20000410000 */
[----:B------:R-:W-:Y:S01]  /*39490*/  F2FP.F16.E4M3.UNPACK_B R15, R34.H1 ;  /* 0x00000022ff0f723e */ /* 0x000fe200030006ff */
[----:B------:R-:W-:Y:S01]  /*394a0*/  FMUL.FTZ R39, R32, R37 ;  /* 0x0000002520277220 */ /* 0x000fe20000410000 */
[----:B------:R-:W-:Y:S01]  /*394b0*/  F2FP.F16.E4M3.UNPACK_B R33, R65.H1 ;  /* 0x00000041ff21723e */ /* 0x000fe200030006ff */
        /* <DEDUP_REMOVED lines=8> */
[----:B------:R-:W-:Y:S02]  /*39540*/  HADD2.F32 R28, -RZ, R15.H1_H1 ;  /* 0x3000000fff1c7230 */ /* 0x000fe40000004100 */
[C---:B------:R-:W-:Y:S01]  /*39550*/  FMUL.FTZ R64, R29.reuse, R36 ;  /* 0x000000241d407220 */ /* 0x040fe20000410000 */
[----:B------:R-:W-:Y:S02]  /*39560*/  HADD2.F32 R33, -RZ, R33.H1_H1 ;  /* 0x30000021ff217230 */ /* 0x000fe40000004100 */
[----:B------:R-:W-:Y:S01]  /*39570*/  FMUL.FTZ R66, R29, R32 ;  /* 0x000000201d427220 */ /* 0x000fe20000410000 */
[----:B------:R-:W-:Y:S01]  /*39580*/  HADD2.F32 R31, -RZ, R31.H1_H1 ;  /* 0x3000001fff1f7230 */ /* 0x000fe20000004100 */
[----:B------:R-:W-:Y:S01]  /*39590*/  F2FP.F16.E4M3.UNPACK_B R57, R57 ;  /* 0x00000039ff39723e */ /* 0x000fe200020006ff */
[----:B------:R-:W-:-:S02]  /*395a0*/  HADD2.F32 R15, -RZ, R14.H0_H0 ;  /* 0x2000000eff0f7230 */ /* 0x000fc40000004100 */
[C---:B------:R-:W-:Y:S01]  /*395b0*/  FMUL.FTZ R29, R28.reuse, R33 ;  /* 0x000000211c1d7220 */ /* 0x040fe20000410000 */
[----:B------:R-:W-:Y:S02]  /*395c0*/  HADD2.F32 R14, -RZ, R14.H1_H1 ;  /* 0x3000000eff0e7230 */ /* 0x000fe40000004100 */
[----:B------:R-:W-:Y:S01]  /*395d0*/  FMUL.FTZ R28, R28, R31 ;  /* 0x0000001f1c1c7220 */ /* 0x000fe20000410000 */
[----:B------:R-:W-:Y:S01]  /*395e0*/  F2FP.F16.E4M3.UNPACK_B R65, R65 ;  /* 0x00000041ff41723e */ /* 0x000fe200020006ff */
[C---:B------:R-:W-:Y:S01]  /*395f0*/  FFMA.FTZ R64, R15.reuse, R32, -R64 ;  /* 0x000000200f407223 */ /* 0x040fe20000010840 */
[----:B------:R-:W-:Y:S01]  /*39600*/  FFMA.FTZ R66, R15, R36, R66 ;  /* 0x000000240f427223 */ /* 0x000fe20000010042 */
[C---:B------:R-:W-:Y:S01]  /*39610*/  FFMA.FTZ R37, R14.reuse, R31, -R29 ;  /* 0x0000001f0e257223 */ /* 0x040fe2000001081d */
[----:B------:R-:W-:Y:S01]  /*39620*/  FFMA.FTZ R33, R14, R33, R28 ;  /* 0x000000210e217223 */ /* 0x000fe2000001001c */
[--C-:B------:R-:W-:Y:S01]  /*39630*/  HADD2.F32 R15, -RZ, R34.reuse.H0_H0 ;  /* 0x20000022ff0f7230 */ /* 0x100fe20000004100 */
[----:B------:R-:W-:Y:S01]  /*39640*/  F2FP.F16.E4M3.UNPACK_B R30, R30 ;  /* 0x0000001eff1e723e */ /* 0x000fe200020006ff */
[----:B------:R-:W-:Y:S01]  /*39650*/  HADD2.F32 R28, -RZ, R57.H0_H0 ;  /* 0x20000039ff1c7230 */ /* 0x000fe20000004100 */
[----:B------:R-:W-:Y:S01]  /*39660*/  F2FP.SATFINITE.E4M3.F32.PACK_AB_MERGE_C R67, R67, R74, RZ ;  /* 0x0000004a4343723e */ /* 0x000fe200048070ff */
[----:B------:R-:W-:Y:S01]  /*39670*/  HADD2.F32 R29, -RZ, R65.H0_H0 ;  /* 0x20000041ff1d7230 */ /* 0x000fe20000004100 */
[----:B------:R-:W-:Y:S01]  /*39680*/  F2FP.SATFINITE.E4M3.F32.PACK_AB_MERGE_C R55, R56, R55, RZ ;  /* 0x000000373837723e */ /* 0x000fe200048070ff */
[----:B------:R-:W-:-:S02]  /*39690*/  HADD2.F32 R34, -RZ, R34.H1_H1 ;  /* 0x30000022ff227230 */ /* 0x000fc40000004100 */
[C---:B------:R-:W-:Y:S01]  /*396a0*/  FMUL.FTZ R32, R15.reuse, R28 ;  /* 0x0000001c0f207220 */ /* 0x040fe20000410000 */
[----:B------:R-:W-:Y:S02]  /*396b0*/  HADD2.F32 R65, -RZ, R65.H1_H1 ;  /* 0x30000041ff417230 */ /* 0x000fe40000004100 */
        /* <DEDUP_REMOVED lines=16> */
[----:B------:R-:W-:Y:S01]  /*397c0*/  F2FP.SATFINITE.E4M3.F32.PACK_AB_MERGE_C R28, R40, R35, R42 ;  /* 0x00000023281c723e */ /* 0x000fe2000480702a */
[----:B------:R-:W-:Y:S01]  /*397d0*/  IMAD.MOV.U32 R35, RZ, RZ, R67 ;  /* 0x000000ffff237224 */ /* 0x000fe200078e0043 */
[----:B------:R-:W-:Y:S01]  /*397e0*/  F2FP.SATFINITE.E4M3.F32.PACK_AB_MERGE_C R30, R14, R31, R37 ;  /* 0x0000001f0e1e723e */ /* 0x000fe20004807025 */
[----:B------:R-:W-:Y:S01]  /*397f0*/  IMAD.MOV.U32 R31, RZ, RZ, R75 ;  /* 0x000000ffff1f7224 */ /* 0x000fe200078e004b */
[----:B------:R-:W-:Y:S01]  /*39800*/  F2FP.SATFINITE.E4M3.F32.PACK_AB_MERGE_C R34, R65, R32, R66 ;  /* 0x000000204122723e */ /* 0x000fe20004807042 */
[----:B------:R-:W-:Y:S01]  /*39810*/  IMAD.MOV.U32 R32, RZ, RZ, R38 ;  /* 0x000000ffff207224 */ /* 0x000fe200078e0026 */
[----:B------:R-:W-:-:S02]  /*39820*/  F2FP.SATFINITE.E4M3.F32.PACK_AB_MERGE_C R29, R71, R12, R60 ;  /* 0x0000000c471d723e */ /* 0x000fc4000480703c */
[----:B------:R-:W-:-:S07]  /*39830*/  F2FP.SATFINITE.E4M3.F32.PACK_AB_MERGE_C R33, R58, R13, R62 ;  /* 0x0000000d3a21723e */ /* 0x000fce000480703e */
.L_x_1829:
[----:B------:R-:W-:Y:S05]  /*39840*/  BSYNC B2 ;  /* 0x0000000000027941 */ /* 0x000fea0003800000 */
.L_x_1828:
[--C-:B------:R-:W-:Y:S02]  /*39850*/  SHF.R.S32.HI R13, RZ, 0x1f, R43.reuse ;  /* 0x0000001fff0d7819 */ /* 0x100fe4000001142b */
[----:B------:R-:W-:Y:S02]  /*39860*/  IADD3 R12, P1, P2, R26, R94, R43 ;  /* 0x0000005e1a0c7210 */ /* 0x000fe40007a3e02b */
[----:B------:R-:W-:Y:S02]  /*39870*/  R2UR UR4, R20 ;  /* 0x00000000140472ca */ /* 0x000fe400000e0000 */
[----:B------:R-:W-:Y:S02]  /*39880*/  R2UR UR5, R21 ;  /* 0x00000000150572ca */ /* 0x000fe400000e0000 */
[----:B------:R-:W-:Y:S02]  /*39890*/  IADD3.X R13, R27, R69, R13, P1, P2 ;  /* 0x000000451b0d7210 */ /* 0x000fe40000fe440d */
[----:B------:R-:W-:-:S09]  /*398a0*/  ISETP.GE.AND P1, PT, R41, R7, PT ;  /* 0x000000072900720c */ /* 0x000fd20003f26270 */
[----:B-----5:R0:W-:Y:S04]  /*398b0*/  ST.E.128 desc[UR4][R12.64], R28 ;  /* 0x0000001c0c007985 */ /* 0x0201e8000c101d04 */
[----:B------:R-:W-:Y:S05]  /*398c0*/  @P1 BRA `(.L_x_1777) ;  /* 0x0000000c00401947 */ /* 0x000fea0003800000 */
[----:B------:R-:W-:Y:S02]  /*398d0*/  R2UR UR4, R20 ;  /* 0x00000000140472ca */ /* 0x000fe400000e0000 */
[----:B------:R-:W-:Y:S02]  /*398e0*/  R2UR UR5, R21 ;  /* 0x00000000150572ca */ /* 0x000fe400000e0000 */
[--C-:B------:R-:W-:Y:S02]  /*398f0*/  IADD3 R94, P1, P2, R26, R94, R41.reuse ;  /* 0x0000005e1a5e7210 */ /* 0x100fe40007a3e029 */
[----:B------:R-:W-:-:S04]  /*39900*/  SHF.R.S32.HI R26, RZ, 0x1f, R41 ;  /* 0x0000001fff1a7819 */ /* 0x000fc80000011429 */
[----:B------:R-:W-:-:S05]  /*39910*/  IADD3.X R95, R27, R69, R26, P1, P2 ;  /* 0x000000451b5f7210 */ /* 0x000fca0000fe441a */
[----:B------:R1:W-:Y:S01]  /*39920*/  ST.E.128 desc[UR4][R94.64], R32 ;  /* 0x000000205e007985 */ /* 0x0003e2000c101d04 */
[----:B------:R-:W-:Y:S05]  /*39930*/  BRA `(.L_x_1777) ;  /* 0x0000000c00247947 */ /* 0x000fea0003800000 */
.L_x_1743:
[----:B------:R-:W2:Y:S01]  /*39940*/  LDL.64 R12, [R3+0x10] ;  /* 0x00001000030c7983 */ /* 0x000ea20000100a00 */
[----:B------:R-:W-:Y:S02]  /*39950*/  R2UR UR4, R20 ;  /* 0x00000000140472ca */ /* 0x000fe400000e0000 */
[----:B------:R-:W-:Y:S01]  /*39960*/  R2UR UR5, R21 ;  /* 0x00000000150572ca */ /* 0x000fe200000e0000 */
[----:B------:R0:W5:Y:S04]  /*39970*/  LDL R7, [R0] ;  /* 0x0000000000077983 */ /* 0x0001680000100800 */
[----:B------:R0:W5:Y:S08]  /*39980*/  LDL R14, [R0+0x4] ;  /* 0x00000400000e7983 */ /* 0x0001700000100800 */
[----:B--2---:R-:W2:Y:S01]  /*39990*/  LD.E R15, desc[UR4][R12.64+0x1c] ;  /* 0x00001c040c0f7980 */ /* 0x004ea2000c101900 */
[----:B------:R-:W-:Y:S01]  /*399a0*/  BSSY B2, `(.L_x_1830) ;  /* 0x0000005000027945 */ /* 0x000fe20003800000 */
[----:B--2---:R-:W-:-:S04]  /*399b0*/  LOP3.LUT R15, R15, 0x1, RZ, 0xfc, !PT ;  /* 0x000000010f0f7812 */ /* 0x004fc800078efcff */
[----:B------:R-:W-:-:S13]  /*399c0*/  ISETP.NE.AND P1, PT, R15, 0x3, PT ;  /* 0x000000030f00780c */ /* 0x000fda0003f25270 */
[----:B0-----:R-:W-:Y:S05]  /*399d0*/  @!P1 BRA `(.L_x_1831) ;  /* 0x0000000000049947 */ /* 0x001fea0003800000 */
[----:B------:R-:W-:Y:S01]  /*399e0*/  BPT.TRAP 0x1 ;  /* 0x000000040000795c */ /* 0x000fe20000300000 */
.L_x_1831:
[----:B------:R-:W-:Y:S05]  /*399f0*/  BSYNC B2 ;  /* 0x0000000000027941 */ /* 0x000fea0003800000 */
.L_x_1830:
[----:B------:R-:W-:Y:S02]  /*39a00*/  R2UR UR4, R20 ;  /* 0x00000000140472ca */ /* 0x000fe400000e0000 */
[----:B------:R-:W-:-:S13]  /*39a10*/  R2UR UR5, R21 ;  /* 0x00000000150572ca */ /* 0x000fda00000e0000 */
[----:B------:R-:W2:Y:S01]  /*39a20*/  LD.E.64 R12, desc[UR4][R12.64+0x8] ;  /* 0x000008040c0c7980 */ /* 0x000ea2000c101b00 */
[----:B-----5:R-:W-:Y:S01]  /*39a30*/  SHF.L.U32 R14, R14, 0x1f, RZ ;  /* 0x0000001f0e0e7819 */ /* 0x020fe200000006ff */
[----:B------:R-:W-:Y:S01]  /*39a40*/  BSSY B2, `(.L_x_1832) ;  /* 0x0000005000027945 */ /* 0x000fe20003800000 */
[----:B--2---:R-:W-:-:S05]  /*39a50*/  MOV R26, R12 ;  /* 0x0000000c001a7202 */ /* 0x004fca0000000f00 */
[----:B------:R-:W-:-:S04]  /*39a60*/  IMAD R7, R7, 0x8, R26 ;  /* 0x0000000807077824 */ /* 0x000fc800078e021a */
[----:B------:R-:W0:Y:S02]  /*39a70*/  SYNCS.PHASECHK.TRANS64.TRYWAIT P1, [R7+URZ], R14 ;  /* 0x0000000e070075a7 */ /* 0x000e24000802017f */
[----:B0-----:R-:W-:Y:S05]  /*39a80*/  @!P1 BRA `(.L_x_1833) ;  /* 0x0000000c00589947 */ /* 0x001fea0003800000 */
.L_x_1859:
[----:B------:R-:W-:Y:S05]  /*39a90*/  BSYNC B2 ;  /* 0x0000000000027941 */ /* 0x000fea0003800000 */
.L_x_1832:
[----:B------:R-:W2:Y:S04]  /*39aa0*/  LDL.64 R26, [R3] ;  /* 0x00000000031a7983 */ /* 0x000ea80000100a00 */
[----:B------:R-:W3:Y:S04]  /*39ab0*/  LDL.64 R32, [R3+0x30] ;  /* 0x0000300003207983 */ /* 0x000ee80000100a00 */
[----:B0-----:R-:W4:Y:S04]  /*39ac0*/  LDL.64 R14, [R3+0x20] ;  /* 0x00002000030e7983 */ /* 0x001f280000100a00 */
[----:B------:R-:W4:Y:S01]  /*39ad0*/  LDL.64 R12, [R3+0x18] ;  /* 0x00001800030c7983 */ /* 0x000f220000100a00 */
[----:B------:R-:W-:-:S02]  /*39ae0*/  R2UR UR4, R20 ;  /* 0x00000000140472ca */ /* 0x000fc400000e0000 */
[C---:B------:R-:W-:Y:S01]  /*39af0*/  R2UR UR5, R21.reuse ;  /* 0x00000000150572ca */ /* 0x040fe200000e0000 */
[----:B------:R-:W4:Y:S01]  /*39b00*/  LDL R38, [R0] ;  /* 0x0000000000267983 */ /* 0x000f220000100800 */
[C---:B------:R-:W-:Y:S02]  /*39b10*/  R2UR UR8, R20.reuse ;  /* 0x00000000140872ca */ /* 0x040fe400000e0000 */
[C---:B------:R-:W-:Y:S01]  /*39b20*/  R2UR UR9, R21.reuse ;  /* 0x00000000150972ca */ /* 0x040fe200000e0000 */
[----:B------:R-:W5:Y:S01]  /*39b30*/  LDL.64 R34, [R3+0x38] ;  /* 0x0000380003227983 */ /* 0x000f620000100a00 */
[C---:B------:R-:W-:Y:S02]  /*39b40*/  R2UR UR6, R20.reuse ;  /* 0x00000000140672ca */ /* 0x040fe400000e0000 */
[----:B------:R-:W-:Y:S02]  /*39b50*/  R2UR UR7, R21 ;  /* 0x00000000150772ca */ /* 0x000fe400000e0000 */
[----:B------:R-:W-:-:S02]  /*39b60*/  R2UR UR10, R20 ;  /* 0x00000000140a72ca */ /* 0x000fc400000e0000 */
[----:B------:R-:W-:Y:S01]  /*39b70*/  R2UR UR11, R21 ;  /* 0x00000000150b72ca */ /* 0x000fe200000e0000 */
[----:B--2---:R-:W2:Y:S04]  /*39b80*/  LD.E R40, desc[UR4][R26.64] ;  /* 0x000000041a287980 */ /* 0x004ea8000c101900 */
[----:B---3--:R-:W3:Y:S04]  /*39b90*/  LD.E R41, desc[UR8][R32.64] ;  /* 0x0000000820297980 */ /* 0x008ee8000c101900 */
[----:B----4-:R-:W4:Y:S04]  /*39ba0*/  LD.E.64 R28, desc[UR6][R14.64+0x10] ;  /* 0x000010060e1c7980 */ /* 0x010f28000c101b00 */
[----:B------:R-:W4:Y:S04]  /*39bb0*/  LD.E.64 R36, desc[UR10][R12.64+0x8] ;  /* 0x0000080a0c247980 */ /* 0x000f28000c101b00 */
[----:B------:R0:W4:Y:S01]  /*39bc0*/  LD.E R7, desc[UR4][R12.64] ;  /* 0x000000040c077980 */ /* 0x000122000c101900 */
[----:B------:R-:W-:Y:S01]  /*39bd0*/  IMAD R39, R38, 0x7800, RZ ;  /* 0x0000780026277824 */ /* 0x000fe200078e02ff */
[----:B------:R-:W-:Y:S01]  /*39be0*/  SHF.R.S32.HI R42, RZ, 0x1f, R53 ;  /* 0x0000001fff2a7819 */ /* 0x000fe20000011435 */
[----:B------:R-:W-:Y:S01]  /*39bf0*/  BSSY B2, `(.L_x_1834) ;  /* 0x0000054000027945 */ /* 0x000fe20003800000 */
[----:B------:R1:W5:Y:S04]  /*39c00*/  LD.E.64 R26, desc[UR4][R14.64+0x8] ;  /* 0x000008040e1a7980 */ /* 0x000368000c101b00 */
[----:B------:R1:W5:Y:S01]  /*39c10*/  LD.E.64 R30, desc[UR6][R14.64+0x18] ;  /* 0x000018060e1e7980 */ /* 0x000362000c101b00 */
[----:B0-----:R-:W-:Y:S01]  /*39c20*/  SHF.R.S32.HI R13, RZ, 0x1f, R39 ;  /* 0x0000001fff0d7819 */ /* 0x001fe20000011427 */
[----:B--2---:R-:W-:-:S05]  /*39c30*/  IMAD R40, R53, -0xa0, R40 ;  /* 0xffffff6035287824 */ /* 0x004fca00078e0228 */
[----:B------:R-:W-:-:S04]  /*39c40*/  VIMNMX R56, R40, 0xa0, PT ;  /* 0x000000a028387848 */ /* 0x000fc80003fe0100 */
[----:B---3--:R-:W-:Y:S01]  /*39c50*/  ISETP.GE.AND P1, PT, R41, R56, PT ;  /* 0x000000382900720c */ /* 0x008fe20003f26270 */
[-C--:B----4-:R-:W-:Y:S01]  /*39c60*/  IMAD R29, R29, R53.reuse, RZ ;  /* 0x000000351d1d7224 */ /* 0x090fe200078e02ff */
[----:B------:R-:W-:Y:S01]  /*39c70*/  IADD3 R38, P2, R39, R36, RZ ;  /* 0x0000002427267210 */ /* 0x000fe20007f5e0ff */
[----:B------:R-:W-:Y:S01]  /*39c80*/  IMAD.WIDE.U32 R40, R28, R53, RZ ;  /* 0x000000351c287225 */ /* 0x000fe200078e00ff */
[----:B------:R-:W-:-:S03]  /*39c90*/  IADD3 R36, P3, P4, R36, R7, R39 ;  /* 0x0000000724247210 */ /* 0x000fc60007c7e027 */
[----:B------:R-:W-:Y:S01]  /*39ca0*/  IMAD R29, R28, R42, R29 ;  /* 0x0000002a1c1d7224 */ /* 0x000fe200078e021d */
[----:B------:R-:W-:Y:S01]  /*39cb0*/  SHF.R.S32.HI R7, RZ, 0x1f, R7 ;  /* 0x0000001fff077819 */ /* 0x000fe20000011407 */
[----:B------:R-:W-:Y:S02]  /*39cc0*/  IMAD.X R39, R37, 0x1, R13, P2 ;  /* 0x0000000125277824 */ /* 0x000fe400010e060d */
[----:B------:R-:W-:Y:S01]  /*39cd0*/  IMAD.IADD R43, R41, 0x1, R29 ;  /* 0x00000001292b7824 */ /* 0x000fe200078e021d */
[----:B------:R-:W-:Y:S01]  /*39ce0*/  IADD3.X R37, R37, R7, R13, P3, P4 ;  /* 0x0000000725257210 */ /* 0x000fe20001fe840d */
[----:B-1----:R-:W-:Y:S06]  /*39cf0*/  @P1 BRA `(.L_x_1835) ;  /* 0x00000004000c1947 */ /* 0x002fec0003800000 */
[----:B------:R-:W-:Y:S02]  /*39d00*/  R2UR UR4, R20 ;  /* 0x00000000140472ca */ /* 0x000fe400000e0000 */
[----:B------:R-:W-:-:S13]  /*39d10*/  R2UR UR5, R21 ;  /* 0x00000000150572ca */ /* 0x000fda00000e0000 */
[----:B-----5:R-:W2:Y:S01]  /*39d20*/  LD.E.U8 R42, desc[UR4][R34.64] ;  /* 0x00000004222a7980 */ /* 0x020ea2000c101100 */
[----:B------:R-:W-:Y:S01]  /*39d30*/  IADD3 R28, P2, R30, R40, RZ ;  /* 0x000000281e1c7210 */ /* 0x000fe20007f5e0ff */
[----:B------:R-:W-:Y:S04]  /*39d40*/  BSSY B3, `(.L_x_1836) ;  /* 0x000000c000037945 */ /* 0x000fe80003800000 */
[----:B------:R-:W-:Y:S01]  /*39d50*/  IMAD.X R29, R31, 0x1, R43, P2 ;  /* 0x000000011f1d7824 */ /* 0x000fe200010e062b */
[----:B--2---:R-:W-:-:S04]  /*39d60*/  LOP3.LUT R7, R42, 0x1, RZ, 0xc0, !PT ;  /* 0x000000012a077812 */ /* 0x004fc800078ec0ff */
[----:B------:R-:W-:-:S13]  /*39d70*/  ISETP.NE.U32.AND P1, PT, R7, 0x1, PT ;  /* 0x000000010700780c */ /* 0x000fda0003f25070 */
[----:B------:R-:W-:Y:S05]  /*39d80*/  @P1 BRA `(.L_x_1837) ;  /* 0x00000000001c1947 */ /* 0x000fea0003800000 */
[----:B------:R-:W-:Y:S02]  /*39d90*/  R2UR UR4, R20 ;  /* 0x00000000140472ca */ /* 0x000fe400000e0000 */
[----:B------:R-:W-:-:S13]  /*39da0*/  R2UR UR5, R21 ;  /* 0x00000000150572ca */ /* 0x000fda00000e0000 */
[----:B------:R-:W2:Y:S01]  /*39db0*/  LD.E.128 R12, desc[UR4][R38.64] ;  /* 0x00000004260c7980 */ /* 0x000ea2000c101d00 */
[----:B------:R-:W-:Y:S02]  /*39dc0*/  R2UR UR6, R20 ;  /* 0x00000000140672ca */ /* 0x000fe400000e0000 */
[----:B------:R-:W-:Y:S01]  /*39dd0*/  R2UR UR7, R21 ;  /* 0x00000000150772ca */ /* 0x000fe200000e0000 */
[----:B--2---:R0:W-:-:S12]  /*39de0*/  ST.E.128 desc[UR4][R28.64], R12 ;  /* 0x0000000c1c007985 */ /* 0x0041d8000c101d04 */
[----:B------:R0:W5:Y:S02]  /*39df0*/  LD.E.U8 R42, desc[UR6][R34.64] ;  /* 0x00000006222a7980 */ /* 0x000164000c101100 */
.L_x_1837:
[----:B------:R-:W-:Y:S05]  /*39e00*/  BSYNC B3 ;  /* 0x0000000000037941 */ /* 0x000fea0003800000 */
.L_x_1836:
[----:B-----5:R-:W-:Y:S01]  /*39e10*/  LOP3.LUT P1, RZ, R42, 0x2, RZ, 0xc0, !PT ;  /* 0x000000022aff7812 */ /* 0x020fe2000782c0ff */
[----:B------:R-:W-:-:S12]  /*39e20*/  BSSY B3, `(.L_x_1838) ;  /* 0x0000009000037945 */ /* 0x000fd80003800000 */
[----:B------:R-:W-:Y:S05]  /*39e30*/  @!P1 BRA `(.L_x_1839) ;  /* 0x00000000001c9947 */ /* 0x000fea0003800000 */
[----:B------:R-:W-:Y:S02]  /*39e40*/  R2UR UR4, R20 ;  /* 0x00000000140472ca */ /* 0x000fe400000e0000 */
[----:B------:R-:W-:-:S13]  /*39e50*/  R2UR UR5, R21 ;  /* 0x00000000150572ca */ /* 0x000fda00000e0000 */
[----:B0-----:R-:W2:Y:S01]  /*39e60*/  LD.E.128 R12, desc[UR4][R36.64] ;  /* 0x00000004240c7980 */ /* 0x001ea2000c101d00 */
[----:B------:R-:W-:Y:S02]  /*39e70*/  R2UR UR6, R20 ;  /* 0x00000000140672ca */ /* 0x000fe400000e0000 */
[----:B------:R-:W-:Y:S01]  /*39e80*/  R2UR UR7, R21 ;  /* 0x00000000150772ca */ /* 0x000fe200000e0000 */
[----:B--2---:R1:W-:-:S12]  /*39e90*/  ST.E.128 desc[UR4][R28.64+0x20], R12 ;  /* 0x0000200c1c007985 */ /* 0x0043d8000c101d04 */
[----:B------:R1:W5:Y:S02]  /*39ea0*/  LD.E.U8 R42, desc[UR6][R34.64] ;  /* 0x00000006222a7980 */ /* 0x000364000c101100 */
.L_x_1839:
[----:B------:R-:W-:Y:S05]  /*39eb0*/  BSYNC B3 ;  /* 0x0000000000037941 */ /* 0x000fea0003800000 */
.L_x_1838:
[----:B-----5:R-:W-:Y:S01]  /*39ec0*/  LOP3.LUT P1, RZ, R42, 0x4, RZ, 0xc0, !PT ;  /* 0x000000042aff7812 */ /* 0x020fe2000782c0ff */
[----:B------:R-:W-:-:S12]  /*39ed0*/  BSSY B3, `(.L_x_1840) ;  /* 0x0000009000037945 */ /* 0x000fd80003800000 */
[----:B------:R-:W-:Y:S05]  /*39ee0*/  @!P1 BRA `(.L_x_1841) ;  /* 0x00000000001c9947 */ /* 0x000fea0003800000 */
[----:B------:R-:W-:Y:S02]  /*39ef0*/  R2UR UR4, R20 ;  /* 0x00000000140472ca */ /* 0x000fe400000e0000 */
[----:B------:R-:W-:-:S13]  /*39f00*/  R2UR UR5, R21 ;  /* 0x00000000150572ca */ /* 0x000fda00000e0000 */
[----:B01----:R-:W2:Y:S01]  /*39f10*/  LD.E.128 R12, desc[UR4][R38.64+0x2800] ;  /* 0x00280004260c7980 */ /* 0x003ea2000c101d00 */
[----:B------:R-:W-:Y:S02]  /*39f20*/  R2UR UR6, R20 ;  /* 0x00000000140672ca */ /* 0x000fe400000e0000 */
[----:B------:R-:W-:Y:S01]  /*39f30*/  R2UR UR7, R21 ;  /* 0x00000000150772ca */ /* 0x000fe200000e0000 */
[----:B--2---:R2:W-:-:S12]  /*39f40*/  ST.E.128 desc[UR4][R28.64+0x40], R12 ;  /* 0x0000400c1c007985 */ /* 0x0045d8000c101d04 */
[----:B------:R2:W5:Y:S02]  /*39f50*/  LD.E.U8 R42, desc[UR6][R34.64] ;  /* 0x00000006222a7980 */ /* 0x000564000c101100 */
.L_x_1841:
[----:B------:R-:W-:Y:S05]  /*39f60*/  BSYNC B3 ;  /* 0x0000000000037941 */ /* 0x000fea0003800000 */
.L_x_1840:
[----:B-----5:R-:W-:Y:S01]  /*39f70*/  LOP3.LUT P1, RZ, R42, 0x8, RZ, 0xc0, !PT ;  /* 0x000000082aff7812 */ /* 0x020fe2000782c0ff */
[----:B------:R-:W-:-:S12]  /*39f80*/  BSSY B3, `(.L_x_1842) ;  /* 0x0000009000037945 */ /* 0x000fd80003800000 */
[----:B------:R-:W-:Y:S05]  /*39f90*/  @!P1 BRA `(.L_x_1843) ;  /* 0x00000000001c9947 */ /* 0x000fea0003800000 */
[----:B------:R-:W-:Y:S02]  /*39fa0*/  R2UR UR4, R20 ;  /* 0x00000000140472ca */ /* 0x000fe400000e0000 */
[----:B------:R-:W-:-:S13]  /*39fb0*/  R2UR UR5, R21 ;  /* 0x00000000150572ca */ /* 0x000fda00000e0000 */
[----:B012---:R-:W2:Y:S01]  /*39fc0*/  LD.E.128 R12, desc[UR4][R36.64+0x2800] ;  /* 0x00280004240c7980 */ /* 0x007ea2000c101d00 */
[----:B------:R-:W-:Y:S02]  /*39fd0*/  R2UR UR6, R20 ;  /* 0x00000000140672ca */ /* 0x000fe400000e0000 */
[----:B------:R-:W-:Y:S01]  /*39fe0*/  R2UR UR7, R21 ;  /* 0x00000000150772ca */ /* 0x000fe200000e0000 */
[----:B--2---:R3:W-:-:S12]  /*39ff0*/  ST.E.128 desc[UR4][R28.64+0x60], R12 ;  /* 0x0000600c1c007985 */ /* 0x0047d8000c101d04 */
[----:B------:R3:W5:Y:S02]  /*3a000*/  LD.E.U8 R42, desc[UR6][R34.64] ;  /* 0x00000006222a7980 */ /* 0x000764000c101100 */
.L_x_1843:
[----:B------:R-:W-:Y:S05]  /*3a010*/  BSYNC B3 ;  /* 0x0000000000037941 */ /* 0x000fea0003800000 */
.L_x_1842:
[----:B-----5:R-:W-:Y:S01]  /*3a020*/  LOP3.LUT P1, RZ, R42, 0x10, RZ, 0xc0, !PT ;  /* 0x000000102aff7812 */ /* 0x020fe2000782c0ff */
[----:B------:R-:W-:-:S12]  /*3a030*/  BSSY B3, `(.L_x_1844) ;  /* 0x0000009000037945 */ /* 0x000fd80003800000 */
[----:B------:R-:W-:Y:S05]  /*3a040*/  @!P1 BRA `(.L_x_1845) ;  /* 0x00000000001c9947 */ /* 0x000fea0003800000 */
[----:B------:R-:W-:Y:S02]  /*3a050*/  R2UR UR4, R20 ;  /* 0x00000000140472ca */ /* 0x000fe400000e0000 */
[----:B------:R-:W-:-:S13]  /*3a060*/  R2UR UR5, R21 ;  /* 0x00000000150572ca */ /* 0x000fda00000e0000 */
[----:B0123--:R-:W2:Y:S01]  /*3a070*/  LD.E.128 R12, desc[UR4][R38.64+0x5000] ;  /* 0x00500004260c7980 */ /* 0x00fea2000c101d00 */
[----:B------:R-:W-:Y:S02]  /*3a080*/  R2UR UR6, R20 ;  /* 0x00000000140672ca */ /* 0x000fe400000e0000 */
[----:B------:R-:W-:Y:S01]  /*3a090*/  R2UR UR7, R21 ;  /* 0x00000000150772ca */ /* 0x000fe200000e0000 */
[----:B--2---:R4:W-:-:S12]  /*3a0a0*/  ST.E.128 desc[UR4][R28.64+0x80], R12 ;  /* 0x0000800c1c007985 */ /* 0x0049d8000c101d04 */
[----:B------:R4:W5:Y:S02]  /*3a0b0*/  LD.E.U8 R42, desc[UR6][R34.64] ;  /* 0x00000006222a7980 */ /* 0x000964000c101100 */
.L_x_1845:
[----:B------:R-:W-:Y:S05]  /*3a0c0*/  BSYNC B3 ;  /* 0x0000000000037941 */ /* 0x000fea0003800000 */
.L_x_1844:
[----:B-----5:R-:W-:-:S13]  /*3a0d0*/  LOP3.LUT P1, RZ, R42, 0x20, RZ, 0xc0, !PT ;  /* 0x000000202aff7812 */ /* 0x020fda000782c0ff */
[----:B------:R-:W-:Y:S05]  /*3a0e0*/  @!P1 BRA `(.L_x_1835) ;  /* 0x0000000000109947 */ /* 0x000fea0003800000 */
[----:B------:R-:W-:Y:S02]  /*3a0f0*/  R2UR UR4, R20 ;  /* 0x00000000140472ca */ /* 0x000fe400000e0000 */
[----:B------:R-:W-:-:S13]  /*3a100*/  R2UR UR5, R21 ;  /* 0x00000000150572ca */ /* 0x000fda00000e0000 */
[----:B01234-:R-:W2:Y:S04]  /*3a110*/  LD.E.128 R12, desc[UR4][R36.64+0x5000] ;  /* 0x00500004240c7980 */ /* 0x01fea8000c101d00 */
[----:B--2---:R0:W-:Y:S02]  /*3a120*/  ST.E.128 desc[UR4][R28.64+0xa0], R12 ;  /* 0x0000a00c1c007985 */ /* 0x0041e4000c101d04 */
.L_x_1835:
[----:B------:R-:W-:Y:S05]  /*3a130*/  BSYNC B2 ;  /* 0x0000000000027941 */ /* 0x000fea0003800000 */
.L_x_1834:
[----:B------:R-:W-:Y:S02]  /*3a140*/  R2UR UR4, R20 ;  /* 0x00000000140472ca */ /* 0x000fe400000e0000 */
[----:B------:R-:W-:-:S13]  /*3a150*/  R2UR UR5, R21 ;  /* 0x00000000150572ca */ /* 0x000fda00000e0000 */
[----:B------:R-:W2:Y:S02]  /*3a160*/  LD.E R32, desc[UR4][R32.64] ;  /* 0x0000000420207980 */ /* 0x000ea4000c101900 */
[----:B--2---:R-:W-:-:S05]  /*3a170*/  VIADD R7, R32, 0x80 ;  /* 0x0000008020077836 */ /* 0x004fca0000000000 */
[----:B------:R-:W-:-:S13]  /*3a180*/  ISETP.GE.AND P1, PT, R7, R56, PT ;  /* 0x000000380700720c */ /* 0x000fda0003f26270 */
[----:B------:R-:W-:Y:S05]  /*3a190*/  @P1 BRA `(.L_x_1777) ;  /* 0x00000004000c1947 */ /* 0x000fea0003800000 */
[----:B------:R-:W-:Y:S02]  /*3a1a0*/  R2UR UR4, R20 ;  /* 0x00000000140472ca */ /* 0x000fe400000e0000 */
[----:B------:R-:W-:-:S13]  /*3a1b0*/  R2UR UR5, R21 ;  /* 0x00000000150572ca */ /* 0x000fda00000e0000 */
[----:B01-345:R-:W2:Y:S01]  /*3a1c0*/  LD.E.U8 R28, desc[UR4][R34.64] ;  /* 0x00000004221c7980 */ /* 0x03bea2000c101100 */
[----:B------:R-:W-:Y:S01]  /*3a1d0*/  IADD3 R40, P2, P3, R30, R26, R40 ;  /* 0x0000001a1e287210 */ /* 0x000fe20007b5e028 */
[----:B------:R-:W-:Y:S03]  /*3a1e0*/  BSSY B2, `(.L_x_1846) ;  /* 0x000000c000027945 */ /* 0x000fe60003800000 */
[----:B------:R-:W-:Y:S02]  /*3a1f0*/  IADD3.X R41, R31, R27, R43, P2, P3 ;  /* 0x0000001b1f297210 */ /* 0x000fe400017e642b */
        /* <DEDUP_REMOVED lines=10> */
.L_x_1847:
[----:B------:R-:W-:Y:S05]  /*3a2a0*/  BSYNC B2 ;  /* 0x0000000000027941 */ /* 0x000fea0003800000 */
.L_x_1846:
        /* <DEDUP_REMOVED lines=10> */
.L_x_1849:
[----:B------:R-:W-:Y:S05]  /*3a350*/  BSYNC B2 ;  /* 0x0000000000027941 */ /* 0x000fea0003800000 */
.L_x_1848:
        /* <DEDUP_REMOVED lines=10> */
.L_x_1851:
[----:B------:R-:W-:Y:S05]  /*3a400*/  BSYNC B2 ;  /* 0x0000000000027941 */ /* 0x000fea0003800000 */
.L_x_1850:
        /* <DEDUP_REMOVED lines=10> */
.L_x_1853:
[----:B------:R-:W-:Y:S05]  /*3a4b0*/  BSYNC B2 ;  /* 0x0000000000027941 */ /* 0x000fea0003800000 */
.L_x_1852:
        /* <DEDUP_REMOVED lines=10> */
.L_x_1855:
[----:B------:R-:W-:Y:S05]  /*3a560*/  BSYNC B2 ;  /* 0x0000000000027941 */ /* 0x000fea0003800000 */
.L_x_1854:
[----:B-----5:R-:W-:-:S13]  /*3a570*/  LOP3.LUT P1, RZ, R28, 0x20, RZ, 0xc0, !PT ;  /* 0x000000201cff7812 */ /* 0x020fda000782c0ff */
[----:B------:R-:W-:Y:S05]  /*3a580*/  @!P1 BRA `(.L_x_1777) ;  /* 0x0000000000109947 */ /* 0x000fea0003800000 */
[----:B------:R-:W-:Y:S02]  /*3a590*/  R2UR UR4, R20 ;  /* 0x00000000140472ca */ /* 0x000fe400000e0000 */
[----:B------:R-:W-:-:S13]  /*3a5a0*/  R2UR UR5, R21 ;  /* 0x00000000150572ca */ /* 0x000fda00000e0000 */
[----:B------:R-:W5:Y:S04]  /*3a5b0*/  LD.E.128 R36, desc[UR4][R36.64+0x7000] ;  /* 0x0070000424247980 */ /* 0x000f68000c101d00 */
[----:B-----5:R0:W-:Y:S02]  /*3a5c0*/  ST.E.128 desc[UR4][R40.64+0xa0], R36 ;  /* 0x0000a02428007985 */ /* 0x0201e4000c101d04 */
.L_x_1777:
[----:B------:R-:W-:Y:S05]  /*3a5d0*/  BSYNC B0 ;  /* 0x0000000000007941 */ /* 0x000fea0003800000 */
.L_x_1742:
        /* <DEDUP_REMOVED lines=8> */
[----:B0-----:R-:W-:-:S02]  /*3a660*/  LOP3.LUT P1, RZ, R12, 0x7f, RZ, 0xc0, !PT ;  /* 0x0000007f0cff7812 */ /* 0x001fc4000782c0ff */
[----:B-----5:R-:W-:-:S05]  /*3a670*/  LEA.HI R7, R12, 0x8, RZ, 0x19 ;  /* 0x000000080c077811 */ /* 0x020fca00078fc8ff */
[----:B-1----:R0:W-:Y:S06]  /*3a680*/  BAR.SYNC.DEFER_BLOCKING R7, 0x80 ;  /* 0x000200070000751d */ /* 0x0021ec0000010000 */
[----:B------:R-:W-:Y:S05]  /*3a690*/  @P1 BRA `(.L_x_1856) ;  /* 0x0000000000241947 */ /* 0x000fea0003800000 */
[----:B------:R-:W2:Y:S01]  /*3a6a0*/  LDL.64 R12, [R3+0x10] ;  /* 0x00001000030c7983 */ /* 0x000ea20000100a00 */
[----:B------:R-:W-:Y:S02]  /*3a6b0*/  R2UR UR4, R20 ;  /* 0x00000000140472ca */ /* 0x000fe400000e0000 */
[----:B------:R-:W-:Y:S01]  /*3a6c0*/  R2UR UR5, R21 ;  /* 0x00000000150572ca */ /* 0x000fe200000e0000 */
[----:B------:R-:W3:-:S12]  /*3a6d0*/  LDL R0, [R0] ;  /* 0x0000000000007983 */ /* 0x000ed80000100800 */
[----:B--2---:R-:W0:Y:S02]  /*3a6e0*/  LD.E.64 R12, desc[UR4][R12.64+0x30] ;  /* 0x000030040c0c7980 */ /* 0x004e24000c101b00 */
[----:B0-----:R-:W-:-:S05]  /*3a6f0*/  MOV R7, R12 ;  /* 0x0000000c00077202 */ /* 0x001fca0000000f00 */
[----:B---3--:R-:W-:-:S05]  /*3a700*/  IMAD R7, R0, 0x8, R7 ;  /* 0x0000000800077824 */ /* 0x008fca00078e0207 */
[----:B------:R-:W-:-:S04]  /*3a710*/  PRMT R7, RZ, 0x654, R7 ;  /* 0x00000654ff077816 */ /* 0x000fc80000000007 */
[----:B------:R1:W-:Y:S03]  /*3a720*/  SYNCS.ARRIVE.TRANS64.RED.A1T0 RZ, [R7+URZ], RZ ;  /* 0x000000ff07ff79a7 */ /* 0x0003e6000810043f */
.L_x_1856:
[----:B------:R-:W-:-:S04]  /*3a730*/  IMAD.MOV.U32 R97, RZ, RZ, 0x0 ;  /* 0x00000000ff617424 */ /* 0x000fc800078e00ff */
[----:B01----:R-:W-:Y:S05]  /*3a740*/  RET.REL.NODEC R96 `(_ZN7cutlass13device_kernelIN5flash11enable_sm90INS1_16FlashAttnFwdSm90INS1_25CollectiveMainloopFwdSm90ILi2EN4cute5tupleIJNS5_1CILi1EEES8_S8_EEENS6_IJNS7_ILi128EEENS7_ILi160EEENS7_ILi192EEEEEELi192ENS_12float_e4m3_tEfNS_4arch4Sm90ELb0ELb1ELb0ELb1ELb0ELb1ELb0ELb1ELb1ELb0ELb0ELb0EEENS1_21CollectiveEpilogueFwdINS6_IJSA_SC_SB_EEES9_NS_10bfloat16_tESG_Li256ELb1ELb0ELb0ELb1EEENS1_36VarlenDynamicPersistentTileSchedulerILi128ELi160ELi256ELi128ELb0ELb0ELb1ELb1ELb0ELb1EEEEEEEEEvNT_6ParamsE) ;  /* 0xfffffc58602c7950 */ /* 0x003fea0003c3ffff */
.L_x_1752:
[----:B-1----:R1:W2:Y:S02]  /*3a750*/  SYNCS.PHASECHK.TRANS64.TRYWAIT P1, [R7+URZ], R12 ;  /* 0x0000000c070075a7 */ /* 0x0022a4000802017f */
[----:B--2---:R-:W-:Y:S05]  /*3a760*/  @!P1 NANOSLEEP.SYNCS 0x989680 ;  /* 0x009896800000995d */ /* 0x004fea0003900000 */
[----:B------:R-:W2:Y:S02]  /*3a770*/  @!P1 SYNCS.PHASECHK.TRANS64 P1, [R7+URZ], R12 ;  /* 0x0000000c070095a7 */ /* 0x000ea4000802007f */
[----:B--2---:R-:W-:Y:S05]  /*3a780*/  @!P1 BRA `(.L_x_1752) ;  /* 0xfffffffc00f09947 */ /* 0x004fea000383ffff */
[----:B------:R-:W-:Y:S05]  /*3a790*/  BRA `(.L_x_1857) ;  /* 0xffffff0000007947 */ /* 0x000fea000383ffff */
.L_x_1807:
[----:B--2---:R2:W3:Y:S02]  /*3a7a0*/  SYNCS.PHASECHK.TRANS64.TRYWAIT P1, [R7+URZ], R90 ;  /* 0x0000005a070075a7 */ /* 0x0044e4000802017f */
[----:B---3--:R-:W-:Y:S05]  /*3a7b0*/  @!P1 NANOSLEEP.SYNCS 0x989680 ;  /* 0x009896800000995d */ /* 0x008fea0003900000 */
[----:B------:R-:W3:Y:S02]  /*3a7c0*/  @!P1 SYNCS.PHASECHK.TRANS64 P1, [R7+URZ], R90 ;  /* 0x0000005a070095a7 */ /* 0x000ee4000802007f */
[----:B---3--:R-:W-:Y:S05]  /*3a7d0*/  @!P1 BRA `(.L_x_1807) ;  /* 0xfffffffc00f09947 */ /* 0x008fea000383ffff */
[----:B------:R-:W-:Y:S05]  /*3a7e0*/  BRA `(.L_x_1858) ;  /* 0xffffff78000c7947 */ /* 0x000fea000383ffff */
.L_x_1833:
[----:B0-----:R0:W1:Y:S02]  /*3a7f0*/  SYNCS.PHASECHK.TRANS64.TRYWAIT P1, [R7+URZ], R14 ;  /* 0x0000000e070075a7 */ /* 0x001064000802017f */
[----:B-1----:R-:W-:Y:S05]  /*3a800*/  @!P1 NANOSLEEP.SYNCS 0x989680 ;  /* 0x009896800000995d */ /* 0x002fea0003900000 */
[----:B------:R-:W1:Y:S02]  /*3a810*/  @!P1 SYNCS.PHASECHK.TRANS64 P1, [R7+URZ], R14 ;  /* 0x0000000e070095a7 */ /* 0x000e64000802007f */
[----:B-1----:R-:W-:Y:S05]  /*3a820*/  @!P1 BRA `(.L_x_1833) ;  /* 0xfffffffc00f09947 */ /* 0x002fea000383ffff */
[----:B------:R-:W-:Y:S05]  /*3a830*/  BRA `(.L_x_1859) ;  /* 0xfffffff000947947 */ /* 0x000fea000383ffff */
.L_x_1860:
        /* <DEDUP_REMOVED lines=12> */
.L_x_2703:


//--------------------- .text._ZN7cutlass13device_kernelIN5flash11enable_sm90INS1_16FlashAttnFwdSm90INS1_25CollectiveMainloopFwdSm90ILi2EN4cute5tupleIJNS5_1CILi1EEES8_S8_EEENS6_IJNS7_ILi128EEENS7_ILi160EEENS7_ILi192EEEEEELi192ENS_12float_e4m3_tEfNS_4arch4Sm90ELb1ELb0ELb0ELb0ELb0ELb0ELb0ELb1ELb1ELb0ELb0ELb0EEENS1_21CollectiveEpilogueFwdINS6_IJSA_SC_SB_EEES9_NS_10bfloat16_tESG_Li256ELb0ELb0ELb0ELb1EEENS1_30DynamicPersistentTileSchedulerILi256ELi128ELb0ELb0ELb1EEEEEEEEEvNT_6ParamsE --------------------------
	.section	.text._ZN7cutlass13device_kernelIN5flash11enable_sm90INS1_16FlashAttnFwdSm90INS1_25CollectiveMainloopFwdSm90ILi2EN4cute5tupleIJNS5_1CILi1EEES8_S8_EEENS6_IJNS7_ILi128EEENS7_ILi160EEENS7_ILi192EEEEEELi192ENS_12float_e4m3_tEfNS_4arch4Sm90ELb1ELb0ELb0ELb0ELb0ELb0ELb0ELb1ELb1ELb0ELb0ELb0EEENS1_21CollectiveEpilogueFwdINS6_IJSA_SC_SB_EEES9_NS_10bfloat16_tESG_Li256ELb0ELb0ELb0ELb1EEENS1_30DynamicPersistentTileSchedulerILi256ELi128ELb0ELb0ELb1EEEEEEEEEvNT_6ParamsE,"ax",@progbits
	.align	128
.text._ZN7cutlass13device_kernelIN5flash11enable_sm90INS1_16FlashAttnFwdSm90INS1_25CollectiveMainloopFwdSm90ILi2EN4cute5tupleIJNS5_1CILi1EEES8_S8_EEENS6_IJNS7_ILi128EEENS7_ILi160EEENS7_ILi192EEEEEELi192ENS_12float_e4m3_tEfNS_4arch4Sm90ELb1ELb0ELb0ELb0ELb0ELb0ELb0ELb1ELb1ELb0ELb0ELb0EEENS1_21CollectiveEpilogueFwdINS6_IJSA_SC_SB_EEES9_NS_10bfloat16_tESG_Li256ELb0ELb0ELb0ELb1EEENS1_30DynamicPersistentTileSchedulerILi256ELi128ELb0ELb0ELb1EEEEEEEEEvNT_6ParamsE:
        .type           _ZN7cutlass13device_kernelIN5flash11enable_sm90INS1_16FlashAttnFwdSm90INS1_25CollectiveMainloopFwdSm90ILi2EN4cute5tupleIJNS5_1CILi1EEES8_S8_EEENS6_IJNS7_ILi128EEENS7_ILi160EEENS7_ILi192EEEEEELi192ENS_12float_e4m3_tEfNS_4arch4Sm90ELb1ELb0ELb0ELb0ELb0ELb0ELb0ELb1ELb1ELb0ELb0ELb0EEENS1_21CollectiveEpilogueFwdINS6_IJSA_SC_SB_EEES9_NS_10bfloat16_tESG_Li256ELb0ELb0ELb0ELb1EEENS1_30DynamicPersistentTileSchedulerILi256ELi128ELb0ELb0ELb1EEEEEEEEEvNT_6ParamsE,@function
        .size           _ZN7cutlass13device_kernelIN5flash11enable_sm90INS1_16FlashAttnFwdSm90INS1_25CollectiveMainloopFwdSm90ILi2EN4cute5tupleIJNS5_1CILi1EEES8_S8_EEENS6_IJNS7_ILi128EEENS7_ILi160EEENS7_ILi192EEEEEELi192ENS_12float_e4m3_tEfNS_4arch4Sm90ELb1ELb0ELb0ELb0ELb0ELb0ELb0ELb1ELb1ELb0ELb0ELb0EEENS1_21CollectiveEpilogueFwdINS6_IJSA_SC_SB_EEES9_NS_10bfloat16_tESG_Li256ELb0ELb0ELb0ELb1EEENS1_30DynamicPersistentTileSchedulerILi256ELi128ELb0ELb0ELb1EEEEEEEEEvNT_6ParamsE,(.L_x_2705 - _ZN7cutlass13device_kernelIN5flash11enable_sm90INS1_16FlashAttnFwdSm90INS1_25CollectiveMainloopFwdSm90ILi2EN4cute5tupleIJNS5_1CILi1EEES8_S8_EEENS6_IJNS7_ILi128EEENS7_ILi160EEENS7_ILi192EEEEEELi192ENS_12float_e4m3_tEfNS_4arch4Sm90ELb1ELb0ELb0ELb0ELb0ELb0ELb0ELb1ELb1ELb0ELb0ELb0EEENS1_21CollectiveEpilogueFwdINS6_IJSA_SC_SB_EEES9_NS_10bfloat16_tESG_Li256ELb0ELb0ELb0ELb1EEENS1_30DynamicPersistentTileSchedulerILi256ELi128ELb0ELb0ELb1EEEEEEEEEvNT_6ParamsE)
        .other          _ZN7cutlass13device_kernelIN5flash11enable_sm90INS1_16FlashAttnFwdSm90INS1_25CollectiveMainloopFwdSm90ILi2EN4cute5tupleIJNS5_1CILi1EEES8_S8_EEENS6_IJNS7_ILi128EEENS7_ILi160EEENS7_ILi192EEEEEELi192ENS_12float_e4m3_tEfNS_4arch4Sm90ELb1ELb0ELb0ELb0ELb0ELb0ELb0ELb1ELb1ELb0ELb0ELb0EEENS1_21CollectiveEpilogueFwdINS6_IJSA_SC_SB_EEES9_NS_10bfloat16_tESG_Li256ELb0ELb0ELb0ELb1EEENS1_30DynamicPersistentTileSchedulerILi256ELi128ELb0ELb0ELb1EEEEEEEEEvNT_6ParamsE,@"STO_CUDA_ENTRY STV_DEFAULT"
_ZN7cutlass13device_kernelIN5flash11enable_sm90INS1_16FlashAttnFwdSm90INS1_25CollectiveMainloopFwdSm90ILi2EN4cute5tupleIJNS5_1CILi1EEES8_S8_EEENS6_IJNS7_ILi128EEENS7_ILi160EEENS7_ILi192EEEEEELi192ENS_12float_e4m3_tEfNS_4arch4Sm90ELb1ELb0ELb0ELb0ELb0ELb0ELb0ELb1ELb1ELb0ELb0ELb0EEENS1_21CollectiveEpilogueFwdINS6_IJSA_SC_SB_EEES9_NS_10bfloat16_tESG_Li256ELb0ELb0ELb0ELb1EEENS1_30DynamicPersistentTileSchedulerILi256ELi128ELb0ELb0ELb1EEEEEEEEEvNT_6ParamsE:
[----:B------:R-:W1:Y:S02]  /*0000*/  LDC R1, c[0x0][0x28] ;  /* 0x00000a00ff017b82 */ /* 0x000e640000000800 */
[----:B-1----:R-:W-:Y:S01]  /*0010*/  VIADD R1, R1, 0xffffffe0 ;  /* 0xffffffe001017836 */ /* 0x002fe20000000000 */
[----:B------:R-:W1:Y:S01]  /*0020*/  S2R R3, SR_TID.X ;  /* 0x0000000000037919 */ /* 0x000e620000002100 */
[----:B------:R-:W-:Y:S01]  /*0030*/  ELECT P0, URZ, PT ;  /* 0x00000000003f782f */ /* 0x000fe20003800000 */
[----:B------:R-:W-:Y:S01]  /*0040*/  BSSY B0, `(.L_x_1861) ;  /* 0x0000013000007945 */ /* 0x000fe20003800000 */
[----:B-1----:R-:W-:-:S05]  /*0050*/  SHF.R.U32.HI R0, RZ, 0x5, R3 ;  /* 0x00000005ff007819 */ /* 0x002fca0000011603 */
        /* <DEDUP_REMOVED lines=17> */
.L_x_1862:
[----:B------:R-:W-:Y:S05]  /*0170*/  BSYNC B0 ;  /* 0x0000000000007941 */ /* 0x000fea0003800000 */
.L_x_1861:
[----:B------:R-:W-:Y:S01]  /*0180*/  VOTEU.ANY UP0, P0 ;  /* 0x00000000003f7886 */ /* 0x000fe20000000100 */
[----:B------:R-:W1:Y:S01]  /*0190*/  SHFL.IDX PT, R2, R0, RZ, 0x1f ;  /* 0x00001fff00027589 */ /* 0x000e6200000e0000 */
[----:B------:R-:W-:Y:S01]  /*01a0*/  UMOV UR4, 0x1 ;  /* 0x0000000100047882 */ /* 0x000fe20000000000 */
[----:B------:R-:W-:Y:S01]  /*01b0*/  SHF.R.U32.HI R3, RZ, 0x7, R3 ;  /* 0x00000007ff037819 */ /* 0x000fe20000011603 */
[----:B------:R-:W-:Y:S01]  /*01c0*/  VOTEU.ANY UP1, P0 ;  /* 0x00000000003f7886 */ /* 0x000fe20000020100 */
[----:B------:R-:W2:Y:S01]  /*01d0*/  @UP0 S2UR UR7, SR_CgaCtaId ;  /* 0x00000000000709c3 */ /* 0x000ea20000008800 */
[----:B------:R-:W-:Y:S01]  /*01e0*/  @UP0 UMOV UR6, 0x400 ;  /* 0x0000040000060882 */ /* 0x000fe20000000000 */
[----:B------:R-:W-:-:S04]  /*01f0*/  @UP0 UIADD3 UR4, -UR4, 0x100000, URZ ;  /* 0x0010000004040890 */ /* 0x000fc8000fffe13f */
[----:B------:R-:W-:Y:S02]  /*0200*/  @UP0 USHF.L.U32 UR5, UR4, 0xb, URZ ;  /* 0x0000000b04050899 */ /* 0x000fe4000800063f */
[----:B------:R-:W-:Y:S01]  /*0210*/  @UP0 USHF.L.U32 UR4, UR4, 0x1, URZ ;  /* 0x0000000104040899 */ /* 0x000fe2000800063f */
[----:B-1----:R-:W-:Y:S02]  /*0220*/  ISETP.NE.AND P1, PT, R2, RZ, PT ;  /* 0x000000ff0200720c */ /* 0x002fe40003f25270 */
[----:B------:R1:W3:Y:S01]  /*0230*/  SHFL.IDX PT, R2, R3, RZ, 0x1f ;  /* 0x00001fff03027589 */ /* 0x0002e200000e0000 */
[----:B--2---:R-:W-:Y:S01]  /*0240*/  @UP0 ULEA UR6, UR7, UR6, 0x18 ;  /* 0x0000000607060291 */ /* 0x004fe2000f8ec03f */
[----:B------:R-:W-:Y:S02]  /*0250*/  VOTEU.ANY UP0, P0 ;  /* 0x00000000003f7886 */ /* 0x000fe40000000100 */
[----:B------:R-:W2:Y:S09]  /*0260*/  FENCE.VIEW.ASYNC.S ;  /* 0x00000000000073c6 */ /* 0x000eb20000000000 */
[----:B--2---:R1:W2:Y:S01]  /*0270*/  @UP0 SYNCS.EXCH.64 URZ, [UR6+0x33400], UR4 ;  /* 0x03340004063f05b2 */ /* 0x0042a20008000100 */
[----:B------:R1:W4:Y:S02]  /*0280*/  @UP1 SYNCS.EXCH.64 URZ, [UR6+0x33420], UR4 ;  /* 0x03342004063f15b2 */ /* 0x0003240008000100 */
[----:B-1----:R-:W-:Y:S05]  /*0290*/  @P1 BRA `(.L_x_1863) ;  /* 0x0000000000481947 */ /* 0x002fea0003800000 */
[----:B------:R-:W1:Y:S01]  /*02a0*/  S2UR UR5, SR_CgaCtaId ;  /* 0x00000000000579c3 */ /* 0x000e620000008800 */
        /* <DEDUP_REMOVED lines=17> */
.L_x_1863:
[----:B------:R-:W5:Y:S01]  /*03c0*/  SHFL.IDX PT, R3, R0, RZ, 0x1f ;  /* 0x00001fff00037589 */ /* 0x000f6200000e0000 */
[----:B------:R-:W-:Y:S01]  /*03d0*/  NOP ;  /* 0x0000000000007918 */ /* 0x000fe20000000000 */
[----:B-----5:R-:W-:-:S13]  /*03e0*/  ISETP.NE.AND P0, PT, R3, RZ, PT ;  /* 0x000000ff0300720c */ /* 0x020fda0003f05270 */
        /* <DEDUP_REMOVED lines=19> */
.L_x_1864:
[----:B------:R-:W5:Y:S01]  /*0520*/  SHFL.IDX PT, R3, R0, RZ, 0x1f ;  /* 0x00001fff00037589 */ /* 0x000f6200000e0000 */
[----:B------:R-:W-:Y:S01]  /*0530*/  NOP ;  /* 0x0000000000007918 */ /* 0x000fe20000000000 */
[----:B-----5:R-:W-:-:S13]  /*0540*/  ISETP.NE.AND P0, PT, R3, RZ, PT ;  /* 0x000000ff0300720c */ /* 0x020fda0003f05270 */
        /* <DEDUP_REMOVED lines=13> */
[----:B------:R1:W1:Y:S01]  /*0620*/  SYNCS.EXCH.64 URZ, [UR6+0x33488], UR4 ;  /* 0x03348804063f75b2 */ /* 0x0002620008000100 */
[----:B------:R-:W-:Y:S01]  /*0630*/  NOP ;  /* 0x0000000000007918 */ /* 0x000fe20000000000 */
.L_x_1865:
        /* <DEDUP_REMOVED lines=22> */
.L_x_1866:
        /* <DEDUP_REMOVED lines=22> */
.L_x_1867:
[----:B---3--:R-:W-:Y:S01]  /*0900*/  ISETP.NE.AND P0, PT, R2, RZ, PT ;  /* 0x000000ff0200720c */ /* 0x008fe20003f05270 */
[----:B------:R-:W-:Y:S01]  /*0910*/  IMAD.MOV.U32 R2, RZ, RZ, 0x1 ;  /* 0x00000001ff027424 */ /* 0x000fe200078e00ff */
[----:B------:R-:W-:Y:S01]  /*0920*/  NOP ;  /* 0x0000000000007918 */ /* 0x000fe20000000000 */
[----:B------:R-:W-:-:S03]  /*0930*/  ULDC.64 UR46, c[0x0][0x208] ;  /* 0x00008200002e7ab9 */ /* 0x000fc60000000a00 */
[----:B------:R-:W-:-:S05]  /*0940*/  SEL R2, R2, 0x2, !P0 ;  /* 0x0000000202027807 */ /* 0x000fca0004000000 */
[----:B------:R3:W-:Y:S01]  /*0950*/  STL [R1+0x10], R2 ;  /* 0x0000100201007387 */ /* 0x0007e20000100800 */
[----:B-12-4-:R-:W-:Y:S06]  /*0960*/  BAR.SYNC.DEFER_BLOCKING 0x0 ;  /* 0x0000000000007b1d */ /* 0x016fec0000010000 */
[----:B------:R-:W-:Y:S05]  /*0970*/  @!P0 BRA `(.L_x_1868) ;  /* 0x000000dc00b08947 */ /* 0x000fea0003800000 */
.L_x_1869:
[----:B------:R-:W-:-:S08]  /*0980*/  NOP ;  /* 0x0000000000007918 */ /* 0x000fd00000000000 */
[----:B------:R-:W1:Y:S02]  /*0990*/  USETMAXREG.TRY_ALLOC.CTAPOOL UP0, 0xf0 ;  /* 0x000000f0000079c8 */ /* 0x000e640008000600 */
[----:B-1----:R-:W-:-:S13]  /*09a0*/  PLOP3.LUT P0, PT, PT, PT, UP0, 0x80, 0x0 ;  /* 0x000000000000781c */ /* 0x002fda0003f0f008 */
[----:B------:R-:W-:Y:S05]  /*09b0*/  @!P0 BRA `(.L_x_1869) ;  /* 0xfffffffc00f08947 */ /* 0x000fea000383ffff */
[----:B---3--:R-:W1:Y:S01]  /*09c0*/  S2R R2, SR_TID.X ;  /* 0x0000000000027919 */ /* 0x008e620000002100 */
        /* <DEDUP_REMOVED lines=9> */
[----:B------:R-:W2:Y:S01]  /*0a60*/  LDL.LU R11, [R1+0x10] ;  /* 0x00001000010b7983 */ /* 0x000ea20000300800 */
[----:B------:R-:W-:Y:S01]  /*0a70*/  VIADD R229, R2, 0xffffff80 ;  /* 0xffffff8002e57836 */ /* 0x000fe20000000000 */
[----:B------:R-:W1:Y:S04]  /*0a80*/  S2UR UR36, SR_CgaCtaId ;  /* 0x00000000002479c3 */ /* 0x000e680000008800 */
[----:B------:R-:W-:-:S04]  /*0a90*/  SHF.R.S32.HI R0, RZ, 0x1f, R229 ;  /* 0x0000001fff007819 */ /* 0x000fc800000114e5 */
[-C--:B------:R-:W-:Y:S01]  /*0aa0*/  LEA.HI R2, R0, R229.reuse, RZ, 0x7 ;  /* 0x000000e500027211 */ /* 0x080fe200078f38ff */
[----:B------:R-:W3:Y:S03]  /*0ab0*/  S2UR UR6, SR_SWINHI ;  /* 0x00000000000679c3 */ /* 0x000ee60000002f00 */
[----:B------:R-:W-:Y:S02]  /*0ac0*/  LOP3.LUT R226, R2, 0xffffff80, RZ, 0xc0, !PT ;  /* 0xffffff8002e27812 */ /* 0x000fe400078ec0ff */
[----:B------:R-:W-:-:S03]  /*0ad0*/  LEA.HI R3, R0, R229, RZ, 0x4 ;  /* 0x000000e500037211 */ /* 0x000fc600078f20ff */
[----:B------:R-:W-:Y:S01]  /*0ae0*/  IMAD.IADD R226, R229, 0x1, -R226 ;  /* 0x00000001e5e27824 */ /* 0x000fe200078e0ae2 */
[----:B------:R-:W-:Y:S02]  /*0af0*/  SHF.R.S32.HI R6, RZ, 0x4, R3 ;  /* 0x00000004ff067819 */ /* 0x000fe40000011403 */
[----:B------:R-:W-:Y:S02]  /*0b00*/  LEA.HI R228, R0, R229, RZ, 0x5 ;  /* 0x000000e500e47211 */ /* 0x000fe400078f28ff */
[----:B------:R-:W-:Y:S02]  /*0b10*/  SHF.R.S32.HI R7, RZ, 0x1f, R226 ;  /* 0x0000001fff077819 */ /* 0x000fe400000114e2 */
[C---:B------:R-:W-:Y:S02]  /*0b20*/  LEA.HI R5, R3.reuse, R6, RZ, 0x1 ;  /* 0x0000000603057211 */ /* 0x040fe400078f08ff */
[----:B------:R-:W-:Y:S02]  /*0b30*/  LOP3.LUT R4, R3, 0x3fffff0, RZ, 0xc0, !PT ;  /* 0x03fffff003047812 */ /* 0x000fe400078ec0ff */
[----:B------:R-:W-:-:S02]  /*0b40*/  LEA.HI R8, R7, R226, RZ, 0x2 ;  /* 0x000000e207087211 */ /* 0x000fc400078f10ff */
[----:B------:R-:W-:Y:S01]  /*0b50*/  LOP3.LUT R5, R5, 0x1ffffffe, RZ, 0xc0, !PT ;  /* 0x1ffffffe05057812 */ /* 0x000fe200078ec0ff */
[----:B------:R-:W-:Y:S01]  /*0b60*/  IMAD.IADD R3, R229, 0x1, -R4 ;  /* 0x00000001e5037824 */ /* 0x000fe200078e0a04 */
[----:B------:R-:W-:Y:S02]  /*0b70*/  SHF.R.S32.HI R228, RZ, 0x5, R228 ;  /* 0x00000005ffe47819 */ /* 0x000fe400000114e4 */
[----:B------:R-:W-:Y:S01]  /*0b80*/  SHF.R.S32.HI R227, RZ, 0x7, R2 ;  /* 0x00000007ffe37819 */ /* 0x000fe20000011402 */
[----:B------:R-:W-:Y:S01]  /*0b90*/  UMOV UR37, 0x400 ;  /* 0x0000040000257882 */ /* 0x000fe20000000000 */
[--C-:B------:R-:W-:Y:S02]  /*0ba0*/  SHF.R.S32.HI R9, RZ, 0x2, R8.reuse ;  /* 0x00000002ff097819 */ /* 0x100fe40000011408 */
[----:B------:R-:W-:Y:S01]  /*0bb0*/  SHF.R.S32.HI R10, RZ, 0x1f, R8 ;  /* 0x0000001fff0a7819 */ /* 0x000fe20000011408 */
[----:B-1----:R-:W-:Y:S01]  /*0bc0*/  ULEA UR37, UR36, UR37, 0x18 ;  /* 0x0000002524257291 */ /* 0x002fe2000f8ec03f */
[----:B------:R-:W-:Y:S01]  /*0bd0*/  LEA.HI R2, R2, R227, RZ, 0x1 ;  /* 0x000000e302027211 */ /* 0x000fe200078f08ff */
[----:B------:R-:W-:Y:S01]  /*0be0*/  IMAD.IADD R5, R6, 0x1, -R5 ;  /* 0x0000000106057824 */ /* 0x000fe200078e0a05 */
[----:B------:R-:W-:Y:S01]  /*0bf0*/  LEA.HI R10, R10, R9, RZ, 0x3 ;  /* 0x000000090a0a7211 */ /* 0x000fe200078f18ff */
[----:B------:R-:W-:Y:S01]  /*0c00*/  IMAD R4, R228, 0x10, R3 ;  /* 0x00000010e4047824 */ /* 0x000fe200078e0203 */
[----:B------:R-:W-:-:S02]  /*0c10*/  LOP3.LUT R2, R2, 0x3fffffe, RZ, 0xc0, !PT ;  /* 0x03fffffe02027812 */ /* 0x000fc400078ec0ff */
[----:B------:R-:W-:Y:S01]  /*0c20*/  LOP3.LUT R10, R10, 0xfffffff8, RZ, 0xc0, !PT ;  /* 0xfffffff80a0a7812 */ /* 0x000fe200078ec0ff */
[----:B------:R-:W-:Y:S01]  /*0c30*/  IMAD R3, R4, 0x8, R5 ;  /* 0x0000000804037824 */ /* 0x000fe200078e0205 */
[----:B------:R-:W-:Y:S01]  /*0c40*/  LEA.HI R7, R7, R226, RZ, 0x5 ;  /* 0x000000e207077211 */ /* 0x000fe200078f28ff */
[----:B------:R-:W-:Y:S01]  /*0c50*/  UMOV UR4, UR37 ;  /* 0x0000002500047c82 */ /* 0x000fe20008000000 */
[----:B---3--:R-:W-:Y:S01]  /*0c60*/  UMOV UR5, UR6 ;  /* 0x0000000600057c82 */ /* 0x008fe20008000000 */
[----:B------:R-:W-:Y:S01]  /*0c70*/  LEA.HI R0, R0, R229, RZ, 0x3 ;  /* 0x000000e500007211 */ /* 0x000fe200078f18ff */
[----:B------:R-:W-:Y:S01]  /*0c80*/  IMAD.U32 R18, RZ, RZ, UR4 ;  /* 0x00000004ff127e24 */ /* 0x000fe2000f8e00ff */
[----:B------:R-:W-:Y:S01]  /*0c90*/  SHF.R.S32.HI R7, RZ, 0x5, R7 ;  /* 0x00000005ff077819 */ /* 0x000fe20000011407 */
[----:B------:R-:W-:Y:S02]  /*0ca0*/  IMAD.U32 R19, RZ, RZ, UR5 ;  /* 0x00000005ff137e24 */ /* 0x000fe4000f8e00ff */
[----:B------:R-:W-:-:S02]  /*0cb0*/  IMAD.SHL.U32 R3, R3, 0x8, RZ ;  /* 0x0000000803037824 */ /* 0x000fc400078e00ff */
[----:B------:R-:W-:Y:S01]  /*0cc0*/  IMAD.IADD R221, R227, 0x1, -R2 ;  /* 0x00000001e3dd7824 */ /* 0x000fe200078e0a02 */
[----:B------:R-:W-:Y:S01]  /*0cd0*/  LOP3.LUT R2, R0, 0x1ffffff8, RZ, 0xc0, !PT ;  /* 0x1ffffff800027812 */ /* 0x000fe200078ec0ff */
[----:B------:R-:W-:Y:S02]  /*0ce0*/  IMAD.IADD R10, R9, 0x1, -R10 ;  /* 0x00000001090a7824 */ /* 0x000fe400078e0a0a */
[----:B------:R-:W-:Y:S01]  /*0cf0*/  IMAD.WIDE R18, R3, 0x2, R18 ;  /* 0x0000000203127825 */ /* 0x000fe200078e0212 */
[----:B------:R-:W-:-:S03]  /*0d00*/  LOP3.LUT R3, R8, 0x7ffffffc, RZ, 0xc0, !PT ;  /* 0x7ffffffc08037812 */ /* 0x000fc600078ec0ff */
[----:B------:R-:W-:Y:S02]  /*0d10*/  IMAD R10, R7, 0x10, R10 ;  /* 0x00000010070a7824 */ /* 0x000fe400078e020a */
[----:B------:R-:W-:Y:S01]  /*0d20*/  IMAD.IADD R2, R229, 0x1, -R2 ;  /* 0x00000001e5027824 */ /* 0x000fe200078e0a02 */
[----:B------:R-:W-:Y:S01]  /*0d30*/  SHF.R.S32.HI R222, RZ, 0x3, R0 ;  /* 0x00000003ffde7819 */ /* 0x000fe20000011400 */
[----:B------:R-:W-:Y:S02]  /*0d40*/  IMAD R221, R221, 0x40, R10 ;  /* 0x00000040dddd7824 */ /* 0x000fe400078e020a */
[----:B------:R-:W-:Y:S02]  /*0d50*/  IMAD.MOV.U32 R225, RZ, RZ, RZ ;  /* 0x000000ffffe17224 */ /* 0x000fe400078e00ff */
[----:B------:R-:W-:Y:S02]  /*0d60*/  IMAD.MOV.U32 R16, RZ, RZ, RZ ;  /* 0x000000ffff107224 */ /* 0x000fe400078e00ff */
[----:B------:R-:W-:-:S02]  /*0d70*/  IMAD.SHL.U32 R22, R2, 0x8, RZ ;  /* 0x0000000802167824 */ /* 0x000fc400078e00ff */
[----:B------:R-:W-:Y:S01]  /*0d80*/  IMAD.IADD R220, R226, 0x1, -R3 ;  /* 0x00000001e2dc7824 */ /* 0x000fe200078e0a03 */
[----:B------:R-:W-:Y:S01]  /*0d90*/  UMOV UR4, UR7 ;  /* 0x0000000700047c82 */ /* 0x000fe20008000000 */
[----:B------:R-:W-:Y:S01]  /*0da0*/  ULDC.64 UR52, c[0x0][0x198] ;  /* 0x0000660000347ab9 */ /* 0x000fe20000000a00 */
[----:B------:R-:W-:Y:S01]  /*0db0*/  UMOV UR48, URZ ;  /* 0x0000003f00307c82 */ /* 0x000fe20008000000 */
[----:B--2---:R-:W-:-:S07]  /*0dc0*/  LOP3.LUT R17, R11, 0x1, RZ, 0xfc, !PT ;  /* 0x000000010b117812 */ /* 0x004fce00078efcff */
.L_x_1919:
        /* <DEDUP_REMOVED lines=20> */
.L_x_1870:
[----:B------:R-:W-:Y:S01]  /*0f10*/  ULDC UR6, c[0x0][0xdc4] ;  /* 0x0003710000067ab9 */ /* 0x000fe20000000800 */
[----:B------:R-:W-:Y:S01]  /*0f20*/  UMOV UR39, UR7 ;  /* 0x0000000700277c82 */ /* 0x000fe20008000000 */
[----:B------:R-:W-:-:S11]  /*0f30*/  UISETP.NE.AND UP0, UPT, UR6, 0x1, UPT ;  /* 0x000000010600788c */ /* 0x000fd6000bf05270 */
[----:B------:R-:W-:Y:S02]  /*0f40*/  @UP0 ULDC.64 UR10, c[0x0][0xdc8] ;  /* 0x00037200000a0ab9 */ /* 0x000fe40000000a00 */
[----:B------:R-:W-:-:S04]  /*0f50*/  UIMAD.WIDE.U32 UR4, UR7, UR10, URZ ;  /* 0x0000000a070472a5 */ /* 0x000fc8000f8e003f */
[----:B------:R-:W-:-:S04]  /*0f60*/  @UP0 USHF.R.U32.HI UR39, URZ, UR11, UR5 ;  /* 0x0000000b3f270299 */ /* 0x000fc80008011605 */
[----:B------:R-:W-:-:S12]  /*0f70*/  UIMAD UR4, UR39, UR6, URZ ;  /* 0x00000006270472a4 */ /* 0x000fd8000f8e023f */
.L_x_1871:
[----:B------:R-:W1:Y:S01]  /*0f80*/  LDC.64 R14, c[0x0][0x990] ;  /* 0x00026400ff0e7b82 */ /* 0x000e620000000a00 */
[----:B------:R-:W-:Y:S01]  /*0f90*/  ULDC UR43, c[0x0][0xdb8] ;  /* 0x00036e00002b7ab9 */ /* 0x000fe20000000800 */
[----:B------:R-:W-:Y:S02]  /*0fa0*/  UIADD3 UR4, UR7, -UR4, URZ ;  /* 0x8000000407047290 */ /* 0x000fe4000fffe03f */
[----:B------:R-:W-:Y:S01]  /*0fb0*/  UISETP.NE.AND UP0, UPT, UR43, 0x1, UPT ;  /* 0x000000012b00788c */ /* 0x000fe2000bf05270 */
[----:B------:R-:W-:-:S03]  /*0fc0*/  ULDC UR5, c[0x0][0xdc4] ;  /* 0x0003710000057ab9 */ /* 0x000fc60000000800 */
[----:B------:R-:W2:Y:S01]  /*0fd0*/  LDC R0, c[0x0][0x428] ;  /* 0x00010a00ff007b82 */ /* 0x000ea20000000800 */
[----:B------:R-:W-:-:S06]  /*0fe0*/  UIMAD UR8, UR8, UR5, UR4 ;  /* 0x00000005080872a4 */ /* 0x000fcc000f8e0204 */
[----:B------:R-:W-:Y:S01]  /*0ff0*/  @UP0 ULDC UR4, c[0x0][0xdbc] ;  /* 0x00036f0000040ab9 */ /* 0x000fe20000000800 */
[----:B------:R-:W3:Y:S01]  /*1000*/  LDC.64 R24, c[0x0][0x998] ;  /* 0x00026600ff187b82 */ /* 0x000ee20000000a00 */
[----:B------:R-:W-:Y:S01]  /*1010*/  UIMAD.WIDE.U32 UR4, UR8, UR4, URZ ;  /* 0x00000004080472a5 */ /* 0x000fe2000f8e003f */
[----:B------:R-:W-:Y:S01]  /*1020*/  @UP0 ULDC UR6, c[0x0][0xdc0] ;  /* 0x0003700000060ab9 */ /* 0x000fe20000000800 */
[----:B------:R-:W-:Y:S02]  /*1030*/  UMOV UR44, UR8 ;  /* 0x00000008002c7c82 */ /* 0x000fe40008000000 */
[----:B------:R-:W-:Y:S01]  /*1040*/  @UP0 USHF.R.U32.HI UR44, URZ, UR6, UR5 ;  /* 0x000000063f2c0299 */ /* 0x000fe20008011605 */
[----:B-1----:R-:W-:-:S03]  /*1050*/  ISETP.NE.U32.AND P0, PT, R14, RZ, PT ;  /* 0x000000ff0e00720c */ /* 0x002fc60003f05070 */
[----:B------:R-:W-:Y:S01]  /*1060*/  UIADD3 UR4, -UR44, URZ, URZ ;  /* 0x0000003f2c047290 */ /* 0x000fe2000fffe13f */
[----:B------:R-:W1:Y:S01]  /*1070*/  LDC R104, c[0x0][0x2e0] ;  /* 0x0000b800ff687b82 */ /* 0x000e620000000800 */
[----:B------:R-:W-:Y:S01]  /*1080*/  IMAD.U32 R7, RZ, RZ, UR44 ;  /* 0x0000002cff077e24 */ /* 0x000fe2000f8e00ff */
[----:B------:R-:W-:Y:S01]  /*1090*/  ISETP.NE.AND.EX P0, PT, R15, RZ, PT, P0 ;  /* 0x000000ff0f00720c */ /* 0x000fe20003f05300 */
[----:B------:R-:W-:Y:S01]  /*10a0*/  UIMAD UR43, UR43, UR4, UR8 ;  /* 0x000000042b2b72a4 */ /* 0x000fe2000f8e0208 */
[----:B------:R-:W-:Y:S01]  /*10b0*/  ULDC UR6, c[0x0][0xdac] ;  /* 0x00036b0000067ab9 */ /* 0x000fe20000000800 */
[----:B--2---:R-:W-:Y:S01]  /*10c0*/  ISETP.NE.AND P2, PT, R0, 0x1, PT ;  /* 0x000000010000780c */ /* 0x004fe20003f45270 */
[----:B------:R-:W-:-:S03]  /*10d0*/  ULDC.64 UR4, c[0x0][0x3f8] ;  /* 0x0000fe0000047ab9 */ /* 0x000fc60000000a00 */
[----:B------:R-:W-:Y:S01]  /*10e0*/  IMAD.U32 R9, RZ, RZ, UR43 ;  /* 0x0000002bff097e24 */ /* 0x000fe2000f8e00ff */
[----:B---3--:R-:W-:-:S05]  /*10f0*/  ISETP.NE.U32.AND P1, PT, R24, RZ, PT ;  /* 0x000000ff1800720c */ /* 0x008fca0003f25070 */
[----:B------:R-:W2:Y:S01]  /*1100*/  @P0 LDC.64 R10, c[0x0][0x9a8] ;  /* 0x00026a00ff0a0b82 */ /* 0x000ea20000000a00 */
[----:B------:R-:W-:Y:S02]  /*1110*/  @P0 SHF.R.S32.HI R3, RZ, 0x1f, R7 ;  /* 0x0000001fff030819 */ /* 0x000fe40000011407 */
[----:B------:R-:W-:-:S05]  /*1120*/  ISETP.NE.AND.EX P1, PT, R25, RZ, PT, P1 ;  /* 0x000000ff1900720c */ /* 0x000fca0003f25310 */
[----:B------:R-:W3:Y:S08]  /*1130*/  @P2 LDC R0, c[0x0][0x42c] ;  /* 0x00010b00ff002b82 */ /* 0x000ef00000000800 */
[----:B------:R-:W4:Y:S01]  /*1140*/  @P2 LDC R5, c[0x0][0x430] ;  /* 0x00010c00ff052b82 */ /* 0x000f220000000800 */
[----:B------:R-:W-:-:S07]  /*1150*/  @P1 SHF.R.S32.HI R7, RZ, 0x1f, R7 ;  /* 0x0000001fff071819 */ /* 0x000fce0000011407 */
[----:B------:R-:W5:Y:S01]  /*1160*/  @P1 LDC.64 R12, c[0x0][0x9b8] ;  /* 0x00026e00ff0c1b82 */ /* 0x000f620000000a00 */
[----:B--2---:R-:W-:-:S04]  /*1170*/  @P0 IMAD R2, R3, R10, RZ ;  /* 0x0000000a03020224 */ /* 0x004fc800078e02ff */
[----:B------:R-:W-:Y:S02]  /*1180*/  @P0 IMAD R11, R11, UR44, R2 ;  /* 0x0000002c0b0b0c24 */ /* 0x000fe4000f8e0202 */
[----:B------:R-:W-:Y:S01]  /*1190*/  @P0 IMAD.WIDE.U32 R2, R10, UR44, RZ ;  /* 0x0000002c0a020c25 */ /* 0x000fe2000f8e00ff */
[----:B------:R-:W2:Y:S03]  /*11a0*/  @P0 LDC.64 R20, c[0x0][0x9b0] ;  /* 0x00026c00ff140b82 */ /* 0x000ea60000000a00 */
[----:B---3--:R-:W-:-:S04]  /*11b0*/  @P2 IMAD.HI.U32 R0, R0, UR43, RZ ;  /* 0x0000002b00002c27 */ /* 0x008fc8000f8e00ff */
[----:B------:R-:W-:Y:S01]  /*11c0*/  @P0 IMAD.IADD R3, R3, 0x1, R11 ;  /* 0x0000000103030824 */ /* 0x000fe200078e020b */
[----:B------:R-:W3:Y:S01]  /*11d0*/  @P1 LDC.64 R26, c[0x0][0x9c0] ;  /* 0x00027000ff1a1b82 */ /* 0x000ee20000000a00 */
[----:B----4-:R-:W-:-:S04]  /*11e0*/  @P2 SHF.R.U32.HI R9, RZ, R5, R0 ;  /* 0x00000005ff092219 */ /* 0x010fc80000011600 */
[--C-:B------:R-:W-:Y:S01]  /*11f0*/  @P1 SHF.R.S32.HI R11, RZ, 0x1f, R9.reuse ;  /* 0x0000001fff0b1819 */ /* 0x100fe20000011409 */
[----:B-----5:R-:W-:Y:S01]  /*1200*/  @P1 IMAD R4, R7, R12, RZ ;  /* 0x0000000c07041224 */ /* 0x020fe200078e02ff */
[----:B------:R-:W-:-:S03]  /*1210*/  @P0 SHF.R.S32.HI R7, RZ, 0x1f, R9 ;  /* 0x0000001fff070819 */ /* 0x000fc60000011409 */
[----:B------:R-:W-:Y:S02]  /*1220*/  @P1 IMAD R13, R13, UR44, R4 ;  /* 0x0000002c0d0d1c24 */ /* 0x000fe4000f8e0204 */
[----:B------:R-:W-:-:S04]  /*1230*/  @P1 IMAD.WIDE.U32 R4, R12, UR44, RZ ;  /* 0x0000002c0c041c25 */ /* 0x000fc8000f8e00ff */
[----:B------:R-:W-:Y:S02]  /*1240*/  @P1 IMAD.IADD R5, R5, 0x1, R13 ;  /* 0x0000000105051824 */ /* 0x000fe400078e020d */
[-C--:B--2---:R-:W-:Y:S02]  /*1250*/  @P0 IMAD R0, R7, R20.reuse, RZ ;  /* 0x0000001407000224 */ /* 0x084fe400078e02ff */
[----:B------:R-:W-:-:S04]  /*1260*/  @P0 IMAD.WIDE.U32 R2, R9, R20, R2 ;  /* 0x0000001409020225 */ /* 0x000fc800078e0002 */
[-C--:B---3--:R-:W-:Y:S02]  /*1270*/  @P1 IMAD R8, R11, R26.reuse, RZ ;  /* 0x0000001a0b081224 */ /* 0x088fe400078e02ff */
[C---:B------:R-:W-:Y:S02]  /*1280*/  @P0 IMAD R11, R9.reuse, R21, R0 ;  /* 0x00000015090b0224 */ /* 0x040fe400078e0200 */
[----:B------:R-:W-:Y:S01]  /*1290*/  @P1 IMAD.WIDE.U32 R6, R9, R26, R4 ;  /* 0x0000001a09061225 */ /* 0x000fe200078e0004 */
[----:B------:R-:W-:-:S03]  /*12a0*/  @P0 LEA R4, P3, R2, R14, 0x2 ;  /* 0x0000000e02040211 */ /* 0x000fc600078610ff */
[----:B------:R-:W-:Y:S01]  /*12b0*/  @P1 IMAD R9, R9, R27, R8 ;  /* 0x0000001b09091224 */ /* 0x000fe200078e0208 */
[----:B------:R-:W-:Y:S01]  /*12c0*/  @P1 LEA R8, P4, R6, R24, 0x2 ;  /* 0x0000001806081211 */ /* 0x000fe200078810ff */
[----:B------:R-:W-:Y:S02]  /*12d0*/  @P0 IMAD.IADD R3, R3, 0x1, R11 ;  /* 0x0000000103030824 */ /* 0x000fe400078e020b */
[----:B------:R-:W-:Y:S02]  /*12e0*/  @P1 IMAD.IADD R0, R7, 0x1, R9 ;  /* 0x0000000107001824 */ /* 0x000fe400078e0209 */
[----:B------:R-:W2:Y:S01]  /*12f0*/  LDC R7, c[0x0][0x288] ;  /* 0x0000a200ff077b82 */ /* 0x000ea20000000800 */
[----:B------:R-:W-:Y:S01]  /*1300*/  @P0 LEA.HI.X R5, R2, R15, R3, 0x2, P3 ;  /* 0x0000000f02050211 */ /* 0x000fe200018f1403 */
[----:B------:R-:W-:Y:S01]  /*1310*/  IMAD.MOV.U32 R3, RZ, RZ, 0x3f800000 ;  /* 0x3f800000ff037424 */ /* 0x000fe200078e00ff */
[----:B------:R-:W-:Y:S01]  /*1320*/  @P1 LEA.HI.X R9, R6, R25, R0, 0x2, P4 ;  /* 0x0000001906091211 */ /* 0x000fe200020f1400 */
[----:B------:R-:W-:-:S04]  /*1330*/  IMAD.MOV.U32 R0, RZ, RZ, 0x3f800000 ;  /* 0x3f800000ff007424 */ /* 0x000fc800078e00ff */
[----:B------:R-:W3:Y:S01]  /*1340*/  @P0 LDG.E R3, desc[UR46][R4.64] ;  /* 0x0000002e04030981 */ /* 0x000ee2000c1e1900 */
[----:B------:R-:W-:Y:S01]  /*1350*/  UISETP.NE.U32.AND UP0, UPT, UR4, URZ, UPT ;  /* 0x0000003f0400728c */ /* 0x000fe2000bf05070 */
[----:B------:R-:W4:Y:S02]  /*1360*/  @P2 LDC R6, c[0x0][0x42c] ;  /* 0x00010b00ff062b82 */ /* 0x000f240000000800 */
[----:B------:R5:W3:Y:S01]  /*1370*/  @P1 LDG.E R0, desc[UR46][R8.64] ;  /* 0x0000002e08001981 */ /* 0x000ae2000c1e1900 */
[----:B------:R-:W-:Y:S01]  /*1380*/  UISETP.NE.AND.EX UP0, UPT, UR5, URZ, UPT, UP0 ;  /* 0x0000003f0500728c */ /* 0x000fe2000bf05300 */
[----:B------:R-:W-:Y:S01]  /*1390*/  IMAD.U32 R224, RZ, RZ, UR43 ;  /* 0x0000002bffe07e24 */ /* 0x000fe2000f8e00ff */
[----:B------:R-:W-:Y:S01]  /*13a0*/  ULOP3.LUT UR4, URZ, UR39, URZ, 0x33, !UPT ;  /* 0x000000273f047292 */ /* 0x000fe2000f8e333f */
[----:B------:R-:W-:Y:S01]  /*13b0*/  PLOP3.LUT P0, PT, PT, PT, PT, 0x80, 0x0 ;  /* 0x000000000000781c */ /* 0x000fe20003f0f070 */
[----:B------:R-:W-:Y:S01]  /*13c0*/  ULDC UR5, c[0x0][0x404] ;  /* 0x0001010000057ab9 */ /* 0x000fe20000000800 */
[----:B------:R-:W-:Y:S01]  /*13d0*/  IMAD.MOV.U32 R119, RZ, RZ, RZ ;  /* 0x000000ffff777224 */ /* 0x000fe200078e00ff */
[----:B------:R-:W-:Y:S01]  /*13e0*/  USEL UR5, UR5, 0x1, UP0 ;  /* 0x0000000105057887 */ /* 0x000fe20008000000 */
[----:B------:R-:W-:Y:S01]  /*13f0*/  CS2R R10, SRZ ;  /* 0x00000000000a7805 */ /* 0x000fe2000001ff00 */
[----:B------:R-:W-:Y:S01]  /*1400*/  UIADD3 UR4, UR4, UR6, URZ ;  /* 0x0000000604047290 */ /* 0x000fe2000fffe03f */
[----:B-----5:R-:W5:Y:S01]  /*1410*/  @P2 LDC R9, c[0x0][0x430] ;  /* 0x00010c00ff092b82 */ /* 0x020f620000000800 */
[----:B------:R-:W-:-:S02]  /*1420*/  CS2R R12, SRZ ;  /* 0x00000000000c7805 */ /* 0x000fc4000001ff00 */
[----:B------:R-:W-:Y:S01]  /*1430*/  CS2R R14, SRZ ;  /* 0x00000000000e7805 */ /* 0x000fe2000001ff00 */
[----:B-1----:R-:W-:Y:S01]  /*1440*/  IMAD R104, R104, UR5, RZ ;  /* 0x0000000568687c24 */ /* 0x002fe2000f8e02ff */
[----:B------:R-:W-:Y:S01]  /*1450*/  USHF.L.U32 UR42, UR4, 0x7, URZ ;  /* 0x00000007042a7899 */ /* 0x000fe2000800063f */
[----:B------:R-:W-:Y:S02]  /*1460*/  CS2R R20, SRZ ;  /* 0x0000000000147805 */ /* 0x000fe4000001ff00 */
[----:B------:R-:W-:Y:S01]  /*1470*/  CS2R R24, SRZ ;  /* 0x0000000000187805 */ /* 0x000fe2000001ff00 */
[C---:B------:R-:W-:Y:S01]  /*1480*/  VIADD R2, R104.reuse, 0x9f ;  /* 0x0000009f68027836 */ /* 0x040fe20000000000 */
[----:B--2---:R-:W-:Y:S01]  /*1490*/  IADD3 R4, R104, 0x11f, -R7 ;  /* 0x0000011f68047810 */ /* 0x004fe20007ffe807 */
[----:B------:R-:W-:Y:S01]  /*14a0*/  ULDC UR4, c[0x0][0x988] ;  /* 0x0002620000047ab9 */ /* 0x000fe20000000800 */
[----:B------:R-:W-:Y:S01]  /*14b0*/  CS2R R26, SRZ ;  /* 0x00000000001a7805 */ /* 0x000fe2000001ff00 */
[----:B------:R-:W-:Y:S01]  /*14c0*/  IMAD.HI R2, R2, 0x66666667, RZ ;  /* 0x6666666702027827 */ /* 0x000fe200078e02ff */
[----:B------:R-:W-:-:S02]  /*14d0*/  CS2R R28, SRZ ;  /* 0x00000000001c7805 */ /* 0x000fc4000001ff00 */
[----:B------:R-:W-:Y:S02]  /*14e0*/  CS2R R30, SRZ ;  /* 0x00000000001e7805 */ /* 0x000fe4000001ff00 */
[----:B------:R-:W-:Y:S01]  /*14f0*/  CS2R R32, SRZ ;  /* 0x0000000000207805 */ /* 0x000fe2000001ff00 */
[----:B------:R-:W-:Y:S01]  /*1500*/  VIADD R4, R4, UR42 ;  /* 0x0000002a04047c36 */ /* 0x000fe20008000000 */
[----:B------:R-:W-:Y:S01]  /*1510*/  SHF.R.U32.HI R5, RZ, 0x1f, R2 ;  /* 0x0000001fff057819 */ /* 0x000fe20000011602 */
[----:B----4-:R-:W-:Y:S01]  /*1520*/  @P2 IMAD.HI.U32 R6, R6, UR43, RZ ;  /* 0x0000002b06062c27 */ /* 0x010fe2000f8e00ff */
[----:B------:R-:W-:Y:S02]  /*1530*/  CS2R R34, SRZ ;  /* 0x0000000000227805 */ /* 0x000fe4000001ff00 */
[----:B------:R-:W-:Y:S02]  /*1540*/  CS2R R36, SRZ ;  /* 0x0000000000247805 */ /* 0x000fe4000001ff00 */
[----:B------:R-:W-:Y:S01]  /*1550*/  LEA.HI.SX32 R5, R2, R5, 0x1a ;  /* 0x0000000502057211 */ /* 0x000fe200078fd2ff */
[----:B------:R-:W-:Y:S01]  /*1560*/  IMAD.HI R4, R4, 0x66666667, RZ ;  /* 0x6666666704047827 */ /* 0x000fe200078e02ff */
[----:B------:R-:W-:-:S02]  /*1570*/  CS2R R38, SRZ ;  /* 0x0000000000267805 */ /* 0x000fc4000001ff00 */
[----:B------:R-:W-:Y:S02]  /*1580*/  CS2R R40, SRZ ;  /* 0x0000000000287805 */ /* 0x000fe4000001ff00 */
[----:B-----5:R-:W-:Y:S02]  /*1590*/  @P2 SHF.R.U32.HI R224, RZ, R9, R6 ;  /* 0x00000009ffe02219 */ /* 0x020fe40000011606 */
[----:B------:R-:W-:Y:S02]  /*15a0*/  CS2R R8, SRZ ;  /* 0x0000000000087805 */ /* 0x000fe4000001ff00 */
[----:B------:R-:W-:Y:S02]  /*15b0*/  SHF.R.U32.HI R7, RZ, 0x1f, R4 ;  /* 0x0000001fff077819 */ /* 0x000fe40000011604 */
[----:B------:R-:W-:Y:S02]  /*15c0*/  CS2R R42, SRZ ;  /* 0x00000000002a7805 */ /* 0x000fe4000001ff00 */
[----:B------:R-:W-:-:S02]  /*15d0*/  CS2R R44, SRZ ;  /* 0x00000000002c7805 */ /* 0x000fc4000001ff00 */
[----:B------:R-:W-:Y:S02]  /*15e0*/  CS2R R46, SRZ ;  /* 0x00000000002e7805 */ /* 0x000fe4000001ff00 */
[----:B------:R-:W-:Y:S02]  /*15f0*/  LEA.HI.SX32 R4, R4, R7, 0x1a ;  /* 0x0000000704047211 */ /* 0x000fe400078fd2ff */
[----:B------:R-:W-:Y:S02]  /*1600*/  CS2R R48, SRZ ;  /* 0x0000000000307805 */ /* 0x000fe4000001ff00 */
[----:B------:R-:W-:Y:S02]  /*1610*/  CS2R R50, SRZ ;  /* 0x0000000000327805 */ /* 0x000fe4000001ff00 */
[----:B------:R-:W-:Y:S02]  /*1620*/  CS2R R52, SRZ ;  /* 0x0000000000347805 */ /* 0x000fe4000001ff00 */
[----:B------:R-:W-:-:S02]  /*1630*/  VIMNMX R105, R5, R4, PT ;  /* 0x0000000405697248 */ /* 0x000fc40003fe0100 */
[----:B------:R-:W-:Y:S02]  /*1640*/  CS2R R4, SRZ ;  /* 0x0000000000047805 */ /* 0x000fe4000001ff00 */
[----:B------:R-:W-:Y:S02]  /*1650*/  CS2R R54, SRZ ;  /* 0x0000000000367805 */ /* 0x000fe4000001ff00 */
[----:B------:R-:W-:Y:S02]  /*1660*/  CS2R R56, SRZ ;  /* 0x0000000000387805 */ /* 0x000fe4000001ff00 */
[----:B------:R-:W-:Y:S02]  /*1670*/  ISETP.GE.AND P1, PT, R105, 0x1, PT ;  /* 0x000000016900780c */ /* 0x000fe40003f26270 */
[----:B------:R-:W-:Y:S02]  /*1680*/  CS2R R58, SRZ ;  /* 0x00000000003a7805 */ /* 0x000fe4000001ff00 */
[----:B------:R-:W-:-:S02]  /*1690*/  CS2R R60, SRZ ;  /* 0x00000000003c7805 */ /* 0x000fc4000001ff00 */
[----:B------:R-:W-:Y:S02]  /*16a0*/  CS2R R62, SRZ ;  /* 0x00000000003e7805 */ /* 0x000fe4000001ff00 */
[----:B------:R-:W-:Y:S01]  /*16b0*/  CS2R R64, SRZ ;  /* 0x0000000000407805 */ /* 0x000fe2000001ff00 */
[----:B------:R-:W-:Y:S01]  /*16c0*/  IMAD.MOV.U32 R66, RZ, RZ, RZ ;  /* 0x000000ffff427224 */ /* 0x000fe200078e00ff */
        /* <DEDUP_REMOVED lines=20> */
[----:B------:R-:W-:Y:S02]  /*1810*/  IMAD.MOV.U32 R140, RZ, RZ, RZ ;  /* 0x000000ffff8c7224 */ /* 0x000fe400078e00ff */
[----:B---3--:R-:W-:Y:S01]  /*1820*/  FMUL.FTZ R0, R3, R0 ;  /* 0x0000000003007220 */ /* 0x008fe20000410000 */
[----:B------:R-:W-:-:S03]  /*1830*/  IMAD.MOV.U32 R3, RZ, RZ, RZ ;  /* 0x000000ffff037224 */ /* 0x000fc600078e00ff */
[----:B------:R-:W-:Y:S01]  /*1840*/  FMUL.FTZ R2, R0, UR4 ;  /* 0x0000000400027c20 */ /* 0x000fe20008410000 */
[----:B------:R-:W-:Y:S06]  /*1850*/  @!P1 BRA `(.L_x_1872) ;  /* 0x000000b000109947 */ /* 0x000fec0003800000 */
[----:B------:R-:W1:Y:S01]  /*1860*/  SHFL.IDX PT, R0, R227, RZ, 0x1f ;  /* 0x00001fffe3007589 */ /* 0x000e6200000e0000 */
[----:B------:R-:W-:-:S04]  /*1870*/  UIADD3 UR5, UR37, 0x1e200, URZ ;  /* 0x0001e20025057890 */ /* 0x000fc8000fffe03f */
[----:B------:R-:W-:-:S06]  /*1880*/  ULOP3.LUT UP0, URZ, UR5, 0x9f, URZ, 0xc0, !UPT ;  /* 0x0000009f053f7892 */ /* 0x000fcc000f80c03f */
[----:B------:R-:W-:Y:S02]  /*1890*/  PLOP3.LUT P0, PT, PT, PT, UP0, 0x80, 0x0 ;  /* 0x000000000000781c */ /* 0x000fe40003f0f008 */
        /* <DEDUP_REMOVED lines=24> */
.L_x_1873:
[----:B------:R-:W-:Y:S02]  /*1a20*/  LEA.HI R0, R225, R225, RZ, 0x1 ;  /* 0x000000e1e1007211 */ /* 0x000fe400078f08ff */
[----:B------:R-:W-:Y:S02]  /*1a30*/  ISETP.NE.AND P1, PT, R17, 0x3, PT ;  /* 0x000000031100780c */ /* 0x000fe40003f25270 */
[----:B------:R-:W-:-:S05]  /*1a40*/  LOP3.LUT R0, R0, 0xfffffffe, RZ, 0xc0, !PT ;  /* 0xfffffffe00007812 */ /* 0x000fca00078ec0ff */
[----:B------:R-:W-:-:S05]  /*1a50*/  IMAD.IADD R0, R225, 0x1, -R0 ;  /* 0x00000001e1007824 */ /* 0x000fca00078e0a00 */
[----:B------:R-:W-:-:S04]  /*1a60*/  SHF.L.U32 R0, R0, 0x1f, RZ ;  /* 0x0000001f00007819 */ /* 0x000fc800000006ff */
[----:B------:R-:W1:Y:S02]  /*1a70*/  SYNCS.PHASECHK.TRANS64.TRYWAIT P0, [UR37+0x33400], R0 ;  /* 0x03340000ff0075a7 */ /* 0x000e640008000165 */
[----:B-1----:R-:W-:Y:S05]  /*1a80*/  @!P0 BRA `(.L_x_1874) ;  /* 0x0000010800408947 */ /* 0x002fea0003800000 */
.L_x_1993:
[----:B------:R-:W-:Y:S05]  /*1a90*/  @!P1 BRA `(.L_x_1875) ;  /* 0x0000000000049947 */ /* 0x000fea0003800000 */
[----:B------:R-:W-:Y:S01]  /*1aa0*/  BPT.TRAP 0x1 ;  /* 0x000000040000795c */ /* 0x000fe20000300000 */
.L_x_1875:
[----:B------:R-:W-:Y:S01]  /*1ab0*/  IMAD.U32 R4, RZ, RZ, UR48 ;  /* 0x00000030ff047e24 */ /* 0x000fe2000f8e00ff */
[----:B-1----:R-:W-:-:S04]  /*1ac0*/  SHF.L.U32 R3, R16, 0x1f, RZ ;  /* 0x0000001f10037819 */ /* 0x002fc800000006ff */
[----:B------:R-:W-:-:S04]  /*1ad0*/  LEA R4, R4, UR37, 0x3 ;  /* 0x0000002504047c11 */ /* 0x000fc8000f8e18ff */
[----:B------:R1:W2:Y:S01]  /*1ae0*/  SYNCS.PHASECHK.TRANS64.TRYWAIT P2, [R4+URZ+0x33430], R3 ;  /* 0x03343003040075a7 */ /* 0x0002a2000804017f */
[----:B------:R-:W-:Y:S05]  /*1af0*/  @!P1 BRA `(.L_x_1876) ;  /* 0x0000000000049947 */ /* 0x000fea0003800000 */
[----:B------:R-:W-:Y:S01]  /*1b00*/  BPT.TRAP 0x1 ;  /* 0x000000040000795c */ /* 0x000fe20000300000 */
.L_x_1876:
[----:B------:R-:W3:Y:S01]  /*1b10*/  S2R R0, SR_TID.X ;  /* 0x0000000000007919 */ /* 0x000ee20000002100 */
[----:B------:R-:W-:Y:S01]  /*1b20*/  IMAD.MOV.U32 R119, RZ, RZ, RZ ;  /* 0x000000ffff777224 */ /* 0x000fe200078e00ff */
[----:B---3--:R-:W-:Y:S01]  /*1b30*/  LOP3.LUT P0, RZ, R0, 0x7f, RZ, 0xc0, !PT ;  /* 0x0000007f00ff7812 */ /* 0x008fe2000780c0ff */
[----:B--2---:R-:W-:-:S12]  /*1b40*/  @P2 BRA `(.L_x_1877) ;  /* 0x0000000000082947 */ /* 0x004fd80003800000 */
[----:B------:R-:W2:Y:S02]  /*1b50*/  SYNCS.PHASECHK.TRANS64.TRYWAIT P2, [R4+URZ+0x33430], R3 ;  /* 0x03343003040075a7 */ /* 0x000ea4000804017f */
[----:B--2---:R-:W-:Y:S05]  /*1b60*/  @!P2 BRA `(.L_x_1878) ;  /* 0x000001080020a947 */ /* 0x004fea0003800000 */
.L_x_1877:
[----:B------:R-:W-:Y:S05]  /*1b70*/  WARPSYNC.ALL ;  /* 0x0000000000007948 */ /* 0x000fea0003800000 */
[----:B------:R-:W-:Y:S01]  /*1b80*/  UIADD3 UR4, UR37, 0x24200, URZ ;  /* 0x0002420025047890 */ /* 0x000fe2000fffe03f */
[----:B------:R-:W-:Y:S01]  /*1b90*/  WARPGROUP.ARRIVE ;  /* 0x00000000000079c5 */ /* 0x000fe20000000000 */
[----:B------:R-:W-:Y:S01]  /*1ba0*/  ULOP3.LUT UR24, UR41, 0x10000, URZ, 0xfc, !UPT ;  /* 0x0001000029187892 */ /* 0x000fe2000f8efc3f */
[----:B-12---:R-:W1:Y:S01]  /*1bb0*/  LDC R3, c[0x0][0x288] ;  /* 0x0000a200ff037b82 */ /* 0x006e620000000800 */
[----:B------:R-:W-:Y:S01]  /*1bc0*/  USHF.R.U32.HI UR4, URZ, 0x4, UR4 ;  /* 0x000000043f047899 */ /* 0x000fe20008011604 */
[----:B------:R-:W-:Y:S01]  /*1bd0*/  IMAD R0, R105, -0xa0, R104 ;  /* 0xffffff6069007824 */ /* 0x000fe200078e0268 */
[----:B------:R-:W-:Y:S01]  /*1be0*/  UMOV UR25, 0x80000020 ;  /* 0x8000002000197882 */ /* 0x000fe20000000000 */
[----:B------:R-:W-:Y:S01]  /*1bf0*/  UMOV UR27, 0x80000020 ;  /* 0x80000020001b7882 */ /* 0x000fe20000000000 */
[----:B------:R-:W-:Y:S01]  /*1c00*/  ULOP3.LUT UR4, UR4, 0x3fff, URZ, 0xc0, !UPT ;  /* 0x00003fff04047892 */ /* 0x000fe2000f8ec03f */
[----:B------:R-:W-:Y:S01]  /*1c10*/  VIADD R5, R0, 0xa0 ;  /* 0x000000a000057836 */ /* 0x000fe20000000000 */
[----:B------:R-:W-:Y:S01]  /*1c20*/  UMOV UR5, UR25 ;  /* 0x0000001900057c82 */ /* 0x000fe20008000000 */
[----:B------:R-:W-:Y:S01]  /*1c30*/  UMOV UR7, 0x80000020 ;  /* 0x8000002000077882 */ /* 0x000fe20000000000 */
[----:B------:R-:W-:Y:S01]  /*1c40*/  ULOP3.LUT UR40, UR4, 0x10000, URZ, 0xfc, !UPT ;  /* 0x0001000004287892 */ /* 0x000fe2000f8efc3f */
[----:B------:R-:W-:Y:S01]  /*1c50*/  IMAD R12, R220, -0x2, R5 ;  /* 0xfffffffedc0c7824 */ /* 0x000fe200078e0205 */
[----:B------:R-:W-:Y:S01]  /*1c60*/  UMOV UR8, UR24 ;  /* 0x0000001800087c82 */ /* 0x000fe20008000000 */
[----:B------:R-:W-:Y:S01]  /*1c70*/  UMOV UR4, UR24 ;  /* 0x0000001800047c82 */ /* 0x000fe20008000000 */
[----:B------:R-:W-:Y:S01]  /*1c80*/  UIMAD UR26, UR48, 0x780, UR40 ;  /* 0x00000780301a78a4 */ /* 0x000fe2000f8e0228 */
[----:B------:R-:W-:Y:S01]  /*1c90*/  VIADD R20, R221, UR42 ;  /* 0x0000002add147c36 */ /* 0x000fe20008000000 */
[----:B------:R-:W-:Y:S01]  /*1ca0*/  UMOV UR9, UR25 ;  /* 0x0000001900097c82 */ /* 0x000fe20008000000 */
[----:B------:R-:W-:Y:S01]  /*1cb0*/  UMOV UR11, 0x80000020 ;  /* 0x80000020000b7882 */ /* 0x000fe20000000000 */
[----:B------:R-:W-:Y:S01]  /*1cc0*/  UIADD3 UR6, UR26, 0x80, URZ ;  /* 0x000000801a067890 */ /* 0x000fe2000fffe03f */
[----:B------:R-:W-:Y:S01]  /*1cd0*/  IMAD.MOV.U32 R118, RZ, RZ, R119 ;  /* 0x000000ffff767224 */ /* 0x000fe200078e0077 */
[----:B------:R-:W-:-:S02]  /*1ce0*/  UIADD3 UR10, UR26, 0x180, URZ ;  /* 0x000001801a0a7890 */ /* 0x000fc4000fffe03f */
[----:B------:R-:W-:Y:S02]  /*1cf0*/  UIADD3 UR12, UR26, 0x200, URZ ;  /* 0x000002001a0c7890 */ /* 0x000fe4000fffe03f */
[----:B------:R-:W-:Y:S01]  /*1d00*/  QGMMA.64x32x32.F32.E4M3.E4M3 R88, gdesc[UR24], RZ, !UPT, gsb0 ;  /* 0x00600000185879f3 */ /* 0x000fe2000c0008ff */
[----:B------:R-:W-:Y:S01]  /*1d10*/  UIADD3 UR13, UR24, 0x2, URZ ;  /* 0x00000002180d7890 */ /* 0x000fe2000fffe03f */
[C---:B-1----:R-:W-:Y:S01]  /*1d20*/  IADD3 R7, -R3.reuse, 0xa1, R0 ;  /* 0x000000a103077810 */ /* 0x042fe20007ffe100 */
[----:B------:R-:W-:Y:S01]  /*1d30*/  UIADD3 UR14, UR26, 0x2, URZ ;  /* 0x000000021a0e7890 */ /* 0x000fe2000fffe03f */
[----:B------:R-:W-:Y:S01]  /*1d40*/  IADD3 R104, -R3, UR42, R104 ;  /* 0x0000002a03687c10 */ /* 0x000fe2000fffe168 */
[----:B------:R-:W-:Y:S01]  /*1d50*/  UMOV UR15, 0x80000020 ;  /* 0x80000020000f7882 */ /* 0x000fe20000000000 */
[----:B------:R-:W-:Y:S01]  /*1d60*/  UIADD3 UR16, UR26, 0x282, URZ ;  /* 0x000002821a107890 */ /* 0x000fe2000fffe03f */
[----:B------:R-:W-:Y:S01]  /*1d70*/  IMAD R107, R220, -0x2, R7 ;  /* 0xfffffffedc6b7824 */ /* 0x000fe200078e0207 */
[----:B------:R-:W-:Y:S01]  /*1d80*/  UIADD3 UR18, UR26, 0x402, URZ ;  /* 0x000004021a127890 */ /* 0x000fe2000fffe03f */
[----:B------:R-:W-:Y:S01]  /*1d90*/  @!P0 VIADD R3, R4, 0x33440 ;  /* 0x0003344004038836 */ /* 0x000fe20000000000 */
[----:B------:R-:W-:Y:S01]  /*1da0*/  UMOV UR19, 0x80000020 ;  /* 0x8000002000137882 */ /* 0x000fe20000000000 */
[----:B------:R-:W-:Y:S01]  /*1db0*/  UIADD3 UR22, UR26, 0x680, URZ ;  /* 0x000006801a167890 */ /* 0x000fe2000fffe03f */
[----:B------:R-:W-:Y:S01]  /*1dc0*/  VIADDMNMX R6, R20, R107, R12, PT ;  /* 0x0000006b14067246 */ /* 0x000fe2000380010c */
[----:B------:R-:W-:Y:S01]  /*1dd0*/  UMOV UR23, 0x80000020 ;  /* 0x8000002000177882 */ /* 0x000fe20000000000 */
[----:B------:R-:W-:Y:S01]  /*1de0*/  IADD3 R107, R107, 0x8, R20 ;  /* 0x000000086b6b7810 */ /* 0x000fe20007ffe014 */
[----:B------:R-:W-:Y:S01]  /*1df0*/  IMAD.HI R104, R104, 0x66666667, RZ ;  /* 0x6666666768687827 */ /* 0x000fe200078e02ff */
[----:B------:R-:W-:-:S02]  /*1e00*/  ISETP.GT.AND P2, PT, R6, RZ, PT ;  /* 0x000000ff0600720c */ /* 0x000fc40003f44270 */
[C---:B------:R-:W-:Y:S02]  /*1e10*/  ISETP.GT.AND P3, PT, R6.reuse, 0x1, PT ;  /* 0x000000010600780c */ /* 0x040fe40003f64270 */
[----:B------:R-:W-:Y:S02]  /*1e20*/  ISETP.GT.AND P4, PT, R6, 0x8, PT ;  /* 0x000000080600780c */ /* 0x000fe40003f84270 */
[----:B------:R-:W-:Y:S01]  /*1e30*/  @!P0 PRMT R3, RZ, 0x654, R3 ;  /* 0x00000654ff038816 */ /* 0x000fe20000000003 */
        /* <DEDUP_REMOVED lines=11> */
[----:B------:R-:W-:Y:S01]  /*1ef0*/  UMOV UR5, UR25 ;  /* 0x0000001900057c82 */ /* 0x000fe20008000000 */
[----:B------:R-:W-:Y:S01]  /*1f00*/  UMOV UR6, UR12 ;  /* 0x0000000c00067c82 */ /* 0x000fe20008000000 */
[----:B------:R-:W-:Y:S01]  /*1f10*/  UMOV UR7, 0x80000020 ;  /* 0x8000002000077882 */ /* 0x000fe20000000000 */
        /* <DEDUP_REMOVED lines=13> */
[----:B------:R-:W-:Y:S01]  /*1ff0*/  UMOV UR8, UR4 ;  /* 0x0000000400087c82 */ /* 0x000fe20008000000 */
[----:B------:R-:W-:Y:S01]  /*2000*/  UMOV UR9, UR5 ;  /* 0x0000000500097c82 */ /* 0x000fe20008000000 */
[----:B------:R-:W-:Y:S02]  /*2010*/  UIADD3 UR13, UR24, 0x200, URZ ;  /* 0x00000200180d7890 */ /* 0x000fe4000fffe03f */
[----:B------:R-:W-:Y:S01]  /*2020*/  UIADD3 UR14, UR26, 0x280, URZ ;  /* 0x000002801a0e7890 */ /* 0x000fe2000fffe03f */
[----:B------:R-:W-:-:S02]  /*2030*/  WARPGROUP.DEPBAR.LE gsb0, 0x0 ;  /* 0x00008000000079c5 */ /* 0x000fc40000010000 */
        /* <DEDUP_REMOVED lines=123> */
[----:B------:R-:W-:Y:S01]  /*27f0*/  ISETP.GT.AND P2, PT, R6, 0x9, PT ;  /* 0x000000090600780c */ /* 0x000fe20003f44270 */
[----:B------:R-:W-:Y:S01]  /*2800*/  QGMMA.64x32x32.F32.E4M3.E4M3 R72, gdesc[UR20], R72, gsb0 ;  /* 0x00600000144879f3 */ /* 0x000fe20008000848 */
[----:B------:R-:W-:Y:S01]  /*2810*/  UIADD3 UR22, UR26, 0x602, URZ ;  /* 0x000006021a167890 */ /* 0x000fe2000fffe03f */
[----:B------:R-:W-:Y:S01]  /*2820*/  FSEL R92, R92, -INF , P4 ;  /* 0xff8000005c5c7808 */ /* 0x000fe20002000000 */
[----:B------:R-:W-:Y:S01]  /*2830*/  UMOV UR23, 0x80000020 ;  /* 0x8000002000177882 */ /* 0x000fe20000000000 */
[----:B------:R-:W-:-:S02]  /*2840*/  FMNMX.FTZ R5, R88, R8, !PT ;  /* 0x0000000858057209 */ /* 0x000fc40007810000 */
[----:B------:R-:W-:Y:S02]  /*2850*/  ISETP.GT.AND P3, PT, R6, 0x10, PT ;  /* 0x000000100600780c */ /* 0x000fe40003f64270 */
[----:B------:R-:W-:Y:S02]  /*2860*/  FSEL R10, R93, -INF , P2 ;  /* 0xff8000005d0a7808 */ /* 0x000fe40001000000 */
[----:B------:R-:W-:Y:S02]  /*2870*/  FMNMX.FTZ R5, R92, R5, !PT ;  /* 0x000000055c057209 */ /* 0x000fe40007810000 */
[----:B------:R-:W-:Y:S02]  /*2880*/  ISETP.GT.AND P2, PT, R6, 0x11, PT ;  /* 0x000000110600780c */ /* 0x000fe40003f44270 */
[----:B------:R-:W-:Y:S02]  /*2890*/  FSEL R96, R96, -INF , P3 ;  /* 0xff80000060607808 */ /* 0x000fe40001800000 */
        /* <DEDUP_REMOVED lines=10> */
[C---:B------:R-:W-:Y:S02]  /*2940*/  ISETP.GT.AND P2, PT, R6.reuse, 0x21, PT ;  /* 0x000000210600780c */ /* 0x040fe40003f44270 */
[----:B------:R-:W-:Y:S02]  /*2950*/  FMNMX.FTZ R5, R101, R0, !PT ;  /* 0x0000000065057209 */ /* 0x000fe40007810000 */
[----:B------:R-:W-:Y:S01]  /*2960*/  ISETP.GT.AND P4, PT, R6, 0x28, PT ;  /* 0x000000280600780c */ /* 0x000fe20003f84270 */
[----:B------:R-:W-:-:S02]  /*2970*/  WARPGROUP.DEPBAR.LE gsb0, 0x0 ;  /* 0x00008000000079c5 */ /* 0x000fc40000010000 */
[----:B------:R-:W-:Y:S01]  /*2980*/  WARPGROUP.ARRIVE ;  /* 0x00000000000079c5 */ /* 0x000fe20000000000 */
[----:B------:R-:W-:Y:S02]  /*2990*/  FSEL R72, R72, -INF , P3 ;  /* 0xff80000048487808 */ /* 0x000fe40001800000 */
[----:B------:R-:W-:Y:S02]  /*29a0*/  FSEL R108, R73, -INF , P2 ;  /* 0xff800000496c7808 */ /* 0x000fe40001000000 */
[----:B------:R-:W-:Y:S01]  /*29b0*/  FMNMX.FTZ R5, R72, R5, !PT ;  /* 0x0000000548057209 */ /* 0x000fe20007810000 */
[----:B------:R-:W-:Y:S01]  /*29c0*/  QGMMA.64x32x32.F32.E4M3.E4M3 R56, gdesc[UR20], R56, gsb0 ;  /* 0x00600000143879f3 */ /* 0x000fe20008000838 */
[----:B------:R-:W-:Y:S01]  /*29d0*/  UIADD3 UR22, UR26, 0x682, URZ ;  /* 0x000006821a167890 */ /* 0x000fe2000fffe03f */
[----:B------:R-:W-:Y:S01]  /*29e0*/  ISETP.GT.AND P2, PT, R6, 0x29, PT ;  /* 0x000000290600780c */ /* 0x000fe20003f44270 */
[----:B------:R-:W-:Y:S01]  /*29f0*/  UMOV UR23, 0x80000020 ;  /* 0x8000002000177882 */ /* 0x000fe20000000000 */
[----:B------:R-:W-:-:S02]  /*2a00*/  FSEL R76, R76, -INF , P4 ;  /* 0xff8000004c4c7808 */ /* 0x000fc40002000000 */
[----:B------:R-:W-:Y:S02]  /*2a10*/  FMNMX.FTZ R5, R108, R5, !PT ;  /* 0x000000056c057209 */ /* 0x000fe40007810000 */
[----:B------:R-:W-:Y:S02]  /*2a20*/  ISETP.GT.AND P3, PT, R6, 0x30, PT ;  /* 0x000000300600780c */ /* 0x000fe40003f64270 */
[----:B------:R-:W-:Y:S02]  /*2a30*/  FSEL R110, R77, -INF , P2 ;  /* 0xff8000004d6e7808 */ /* 0x000fe40001000000 */
[----:B------:R-:W-:Y:S02]  /*2a40*/  FMNMX.FTZ R5, R76, R5, !PT ;  /* 0x000000054c057209 */ /* 0x000fe40007810000 */
[----:B------:R-:W-:Y:S02]  /*2a50*/  ISETP.GT.AND P2, PT, R6, 0x31, PT ;  /* 0x000000310600780c */ /* 0x000fe40003f44270 */
        /* <DEDUP_REMOVED lines=12> */
[----:B------:R-:W-:-:S02]  /*2b20*/  FMNMX.FTZ R5, R114, R5, !PT ;  /* 0x0000000572057209 */ /* 0x000fc40007810000 */
        /* <DEDUP_REMOVED lines=24> */
[C---:B------:R-:W-:Y:S02]  /*2cb0*/  ISETP.GT.AND P3, PT, R6.reuse, 0x60, PT ;  /* 0x000000600600780c */ /* 0x040fe40003f64270 */
[----:B------:R-:W-:Y:S02]  /*2cc0*/  FSEL R69, R69, -INF , P2 ;  /* 0xff80000045457808 */ /* 0x000fe40001000000 */
[----:B------:R-:W-:Y:S02]  /*2cd0*/  FMNMX.FTZ R0, R77, R0, !PT ;  /* 0x000000004d007209 */ /* 0x000fe40007810000 */
[----:B------:R-:W-:Y:S02]  /*2ce0*/  ISETP.GT.AND P2, PT, R6, 0x61, PT ;  /* 0x000000610600780c */ /* 0x000fe40003f44270 */
[----:B------:R-:W-:Y:S01]  /*2cf0*/  FMNMX.FTZ R0, R69, R0, !PT ;  /* 0x0000000045007209 */ /* 0x000fe20007810000 */
[----:B------:R-:W-:-:S02]  /*2d00*/  WARPGROUP.DEPBAR.LE gsb0, 0x0 ;  /* 0x00008000000079c5 */ /* 0x000fc40000010000 */
[----:B------:R-:W-:Y:S01]  /*2d10*/  WARPGROUP.ARRIVE ;  /* 0x00000000000079c5 */ /* 0x000fe20000000000 */
[----:B------:R-:W-:Y:S02]  /*2d20*/  FSEL R13, R40, -INF , P3 ;  /* 0xff800000280d7808 */ /* 0x000fe40001800000 */
[C---:B------:R-:W-:Y:S02]  /*2d30*/  ISETP.GT.AND P3, PT, R6.reuse, 0x68, PT ;  /* 0x000000680600780c */ /* 0x040fe40003f64270 */
[----:B------:R-:W-:Y:S01]  /*2d40*/  FSEL R41, R41, -INF , P2 ;  /* 0xff80000029297808 */ /* 0x000fe20001000000 */
[----:B------:R-:W-:Y:S01]  /*2d50*/  QGMMA.64x32x32.F32.E4M3.E4M3 R24, gdesc[UR20], R24, gsb0 ;  /* 0x00600000141879f3 */ /* 0x000fe20008000818 */
        /* <DEDUP_REMOVED lines=20> */
[----:B------:R-:W-:-:S02]  /*2ea0*/  FMNMX.FTZ R0, R53, R0, !PT ;  /* 0x0000000035007209 */ /* 0x000fc40007810000 */
[----:B------:R-:W-:-:S04]  /*2eb0*/  VIMNMX R44, R12, R107, PT ;  /* 0x0000006b0c2c7248 */ /* 0x000fc80003fe0100 */
[----:B------:R-:W-:-:S04]  /*2ec0*/  ISETP.GT.AND P4, PT, R44, 0x8, PT ;  /* 0x000000082c00780c */ /* 0x000fc80003f84270 */
[----:B------:R-:W-:Y:S01]  /*2ed0*/  FSEL R97, R94, -INF , P4 ;  /* 0xff8000005e617808 */ /* 0x000fe20002000000 */
[----:B------:R-:W-:Y:S01]  /*2ee0*/  IMAD.MOV.U32 R94, RZ, RZ, R119 ;  /* 0x000000ffff5e7224 */ /* 0x000fe200078e0077 */
[----:B------:R-:W-:Y:S02]  /*2ef0*/  WARPGROUP.DEPBAR.LE gsb0, 0x0 ;  /* 0x00008000000079c5 */ /* 0x000fe40000010000 */
[----:B------:R-:W-:Y:S01]  /*2f00*/  FSEL R21, R24, -INF , P3 ;  /* 0xff80000018157808 */ /* 0x000fe20001800000 */
[----:B------:R1:W-:Y:S01]  /*2f10*/  @!P0 SYNCS.ARRIVE.TRANS64.RED.A1T0 RZ, [R3+URZ], RZ ;  /* 0x000000ff03ff89a7 */ /* 0x0003e2000810043f */
        /* <DEDUP_REMOVED lines=18> */
[----:B------:R-:W-:Y:S02]  /*3040*/  FSEL R37, R37, -INF , P2 ;  /* 0xff80000025257808 */ /* 0x000fe40001000000 */
[----:B------:R-:W-:Y:S02]  /*3050*/  FMNMX.FTZ R0, R33, R0, !PT ;  /* 0x0000000021007209 */ /* 0x000fe40007810000 */
[----:B------:R-:W-:-:S02]  /*3060*/  ISETP.GT.AND P3, PT, R44, 0x1, PT ;  /* 0x000000012c00780c */ /* 0x000fc40003f64270 */
[----:B------:R-:W-:-:S05]  /*3070*/  FMNMX.FTZ R11, R37, R0, !PT ;  /* 0x00000000250b7209 */ /* 0x000fca0007810000 */
[----:B------:R-:W2:Y:S02]  /*3080*/  SHFL.BFLY PT, R0, R11, 0x2, 0x1f ;  /* 0x0c401f000b007f89 */ /* 0x000ea400000e0000 */
[----:B--2---:R-:W-:-:S05]  /*3090*/  FMNMX.FTZ R24, R11, R0, !PT ;  /* 0x000000000b187209 */ /* 0x004fca0007810000 */
[----:B------:R-:W2:Y:S02]  /*30a0*/  SHFL.BFLY PT, R7, R24, 0x1, 0x1f ;  /* 0x0c201f0018077f89 */ /* 0x000ea400000e0000 */
[----:B--2---:R-:W-:Y:S02]  /*30b0*/  FMNMX.FTZ R0, R24, R7, !PT ;  /* 0x0000000718007209 */ /* 0x004fe40007810000 */
[----:B------:R-:W-:Y:S02]  /*30c0*/  FSEL R24, R91, -INF , P3 ;  /* 0xff8000005b187808 */ /* 0x000fe40001800000 */
[----:B------:R-:W-:Y:S01]  /*30d0*/  FSETP.NEU.FTZ.AND P2, PT, R0, -INF , PT ;  /* 0xff8000000000780b */ /* 0x000fe20003f5d000 */
[----:B------:R-:W-:-:S01]  /*30e0*/  FFMA.FTZ R85, R2, R0, -8 ;  /* 0xc100000002557423 */ /* 0x000fc20000010000 */
[----:B------:R-:W-:-:S04]  /*30f0*/  ISETP.GT.AND P3, PT, R44, 0x10, PT ;  /* 0x000000102c00780c */ /* 0x000fc80003f64270 */
[----:B------:R-:W-:Y:S02]  /*3100*/  FSEL R85, R85, RZ, P2 ;  /* 0x000000ff55557208 */ /* 0x000fe40001000000 */
[----:B------:R-:W-:-:S03]  /*3110*/  ISETP.GT.AND P2, PT, R44, RZ, PT ;  /* 0x000000ff2c00720c */ /* 0x000fc60003f44270 */
[--C-:B------:R-:W-:Y:S01]  /*3120*/  FFMA.FTZ R89, R2, R101, -R85.reuse ;  /* 0x0000006502597223 */ /* 0x100fe20000010855 */
[----:B------:R-:W-:Y:S01]  /*3130*/  FSEL R93, R90, -INF , P2 ;  /* 0xff8000005a5d7808 */ /* 0x000fe20001000000 */
[--C-:B------:R-:W-:Y:S01]  /*3140*/  FFMA.FTZ R6, R2, R88, -R85.reuse ;  /* 0x0000005802067223 */ /* 0x100fe20000010855 */
[----:B------:R-:W-:Y:S01]  /*3150*/  ISETP.GT.AND P2, PT, R44, 0x9, PT ;  /* 0x000000092c00780c */ /* 0x000fe20003f44270 */
[C-C-:B------:R-:W-:Y:S01]  /*3160*/  FFMA.FTZ R7, R2.reuse, R8, -R85.reuse ;  /* 0x0000000802077223 */ /* 0x140fe20000010855 */
[----:B------:R-:W-:Y:S01]  /*3170*/  FMNMX.FTZ R20, R93, R24, !PT ;  /* 0x000000185d147209 */ /* 0x000fe20007810000 */
[C-C-:B------:R-:W-:Y:S01]  /*3180*/  FFMA.FTZ R8, R2.reuse, R92, -R85.reuse ;  /* 0x0000005c02087223 */ /* 0x140fe20000010855 */
[----:B------:R-:W-:Y:S01]  /*3190*/  FSEL R95, R95, -INF , P2 ;  /* 0xff8000005f5f7808 */ /* 0x000fe20001000000 */
[----:B------:R-:W-:Y:S01]  /*31a0*/  MUFU.EX2 R6, R6 ;  /* 0x0000000600067308 */ /* 0x000fe20000000800 */
[----:B------:R-:W-:Y:S01]  /*31b0*/  FMNMX.FTZ R20, R97, R20, !PT ;  /* 0x0000001461147209 */ /* 0x000fe20007810000 */
[--C-:B------:R-:W-:Y:S01]  /*31c0*/  FFMA.FTZ R11, R2, R10, -R85.reuse ;  /* 0x0000000a020b7223 */ /* 0x100fe20000010855 */
[----:B------:R-:W-:Y:S01]  /*31d0*/  ISETP.GT.AND P2, PT, R44, 0x11, PT ;  /* 0x000000112c00780c */ /* 0x000fe20003f44270 */
[--C-:B------:R-:W-:Y:S01]  /*31e0*/  FFMA.FTZ R10, R2, R96, -R85.reuse ;  /* 0x00000060020a7223 */ /* 0x100fe20000010855 */
[----:B------:R-:W-:Y:S01]  /*31f0*/  FSEL R101, R98, -INF , P3 ;  /* 0xff80000062657808 */ /* 0x000fe20001800000 */
[--C-:B------:R-:W-:Y:S01]  /*3200*/  FFMA.FTZ R29, R2, R106, -R85.reuse ;  /* 0x0000006a021d7223 */ /* 0x100fe20000010855 */
[----:B------:R-:W-:Y:S01]  /*3210*/  FMNMX.FTZ R28, R95, R20, !PT ;  /* 0x000000145f1c7209 */ /* 0x000fe20007810000 */
[----:B------:R-:W1:Y:S01]  /*3220*/  MUFU.EX2 R7, R7 ;  /* 0x0000000700077308 */ /* 0x000e620000000800 */
[----:B------:R-:W-:Y:S01]  /*3230*/  ISETP.GT.AND P3, PT, R44, 0x18, PT ;  /* 0x000000182c00780c */ /* 0x000fe20003f64270 */
[C-C-:B------:R-:W-:Y:S01]  /*3240*/  FFMA.FTZ R76, R2.reuse, R76, -R85.reuse ;  /* 0x0000004c024c7223 */ /* 0x140fe20000010855 */
[----:B------:R-:W-:Y:S01]  /*3250*/  FSEL R99, R99, -INF , P2 ;  /* 0xff80000063637808 */ /* 0x000fe20001000000 */
[C-C-:B------:R-:W-:Y:S01]  /*3260*/  FFMA.FTZ R12, R2.reuse, R100, -R85.reuse ;  /* 0x00000064020c7223 */ /* 0x140fe20000010855 */
[----:B------:R-:W-:Y:S01]  /*3270*/  FMNMX.FTZ R28, R101, R28, !PT ;  /* 0x0000001c651c7209 */ /* 0x000fe20007810000 */
[--C-:B------:R-:W-:Y:S01]  /*3280*/  FFMA.FTZ R72, R2, R72, -R85.reuse ;  /* 0x0000004802487223 */ /* 0x100fe20000010855 */
[----:B------:R-:W-:Y:S01]  /*3290*/  ISETP.GT.AND P2, PT, R44, 0x19, PT ;  /* 0x000000192c00780c */ /* 0x000fe20003f44270 */
[----:B------:R-:W2:Y:S01]  /*32a0*/  MUFU.EX2 R8, R8 ;  /* 0x0000000800087308 */ /* 0x000ea20000000800 */
[----:B------:R-:W-:Y:S01]  /*32b0*/  FSEL R107, R102, -INF , P3 ;  /* 0xff800000666b7808 */ /* 0x000fe20001800000 */
[C-C-:B------:R-:W-:Y:S01]  /*32c0*/  FFMA.FTZ R91, R2.reuse, R108, -R85.reuse ;  /* 0x0000006c025b7223 */ /* 0x140fe20000010855 */
[----:B------:R-:W-:Y:S01]  /*32d0*/  FMNMX.FTZ R28, R99, R28, !PT ;  /* 0x0000001c631c7209 */ /* 0x000fe20007810000 */
[C-C-:B------:R-:W-:Y:S01]  /*32e0*/  FFMA.FTZ R80, R2.reuse, R80, -R85.reuse ;  /* 0x0000005002507223 */ /* 0x140fe20000010855 */
[----:B------:R-:W-:Y:S01]  /*32f0*/  FSEL R103, R103, -INF , P2 ;  /* 0xff80000067677808 */ /* 0x000fe20001000000 */
[----:B------:R-:W-:Y:S01]  /*3300*/  FFMA.FTZ R52, R2, R37, -R85 ;  /* 0x0000002502347223 */ /* 0x000fe20000010855 */
[----:B------:R-:W-:Y:S01]  /*3310*/  ISETP.GT.AND P2, PT, R44, 0x20, PT ;  /* 0x000000202c00780c */ /* 0x000fe20003f44270 */
[----:B------:R-:W3:Y:S01]  /*3320*/  MUFU.EX2 R11, R11 ;  /* 0x0000000b000b7308 */ /* 0x000ee20000000800 */
[----:B------:R-:W-:Y:S01]  /*3330*/  FMNMX.FTZ R28, R107, R28, !PT ;  /* 0x0000001c6b1c7209 */ /* 0x000fe20007810000 */
[----:B-1----:R-:W-:Y:S01]  /*3340*/  FADD.FTZ R3, R6, R7 ;  /* 0x0000000706037221 */ /* 0x002fe20000010000 */
[----:B------:R-:W-:Y:S01]  /*3350*/  ISETP.GT.AND P3, PT, R44, 0x21, PT ;  /* 0x000000212c00780c */ /* 0x000fe20003f64270 */
[--C-:B------:R-:W-:Y:S01]  /*3360*/  FFMA.FTZ R84, R2, R84, -R85.reuse ;  /* 0x0000005402547223 */ /* 0x100fe20000010855 */
[----:B------:R-:W-:Y:S01]  /*3370*/  FSEL R109, R74, -INF , P2 ;  /* 0xff8000004a6d7808 */ /* 0x000fe20001000000 */
[--C-:B------:R-:W-:Y:S01]  /*3380*/  FFMA.FTZ R114, R2, R114, -R85.reuse ;  /* 0x0000007202727223 */ /* 0x100fe20000010855 */
[----:B------:R-:W-:Y:S01]  /*3390*/  FMNMX.FTZ R32, R103, R28, !PT ;  /* 0x0000001c67207209 */ /* 0x000fe20007810000 */
[----:B------:R-:W-:Y:S01]  /*33a0*/  MUFU.EX2 R10, R10 ;  /* 0x0000000a000a7308 */ /* 0x000fe20000000800 */
[----:B------:R-:W-:Y:S01]  /*33b0*/  ISETP.GT.AND P2, PT, R44, 0x28, PT ;  /* 0x000000282c00780c */ /* 0x000fe20003f44270 */
[C-C-:B------:R-:W-:Y:S01]  /*33c0*/  FFMA.FTZ R116, R2.reuse, R116, -R85.reuse ;  /* 0x0000007402747223 */ /* 0x140fe20000010855 */
[----:B------:R-:W-:Y:S01]  /*33d0*/  FSEL R111, R75, -INF , P3 ;  /* 0xff8000004b6f7808 */ /* 0x000fe20001800000 */
[C-C-:B------:R-:W-:Y:S01]  /*33e0*/  FFMA.FTZ R75, R2.reuse, R110, -R85.reuse ;  /* 0x0000006e024b7223 */ /* 0x140fe20000010855 */
[----:B------:R-:W-:Y:S01]  /*33f0*/  FMNMX.FTZ R32, R109, R32, !PT ;  /* 0x000000206d207209 */ /* 0x000fe20007810000 */
[----:B------:R-:W-:Y:S01]  /*3400*/  FFMA.FTZ R13, R2, R13, -R85 ;  /* 0x0000000d020d7223 */ /* 0x000fe20000010855 */
[----:B------:R-:W-:Y:S01]  /*3410*/  ISETP.GT.AND P3, PT, R44, 0x29, PT ;  /* 0x000000292c00780c */ /* 0x000fe20003f64270 */
[----:B------:R-:W-:Y:S01]  /*3420*/  MUFU.EX2 R29, R29 ;  /* 0x0000001d001d7308 */ /* 0x000fe20000000800 */
[----:B------:R-:W-:Y:S01]  /*3430*/  FSEL R113, R78, -INF , P2 ;  /* 0xff8000004e717808 */ /* 0x000fe20001000000 */
[----:B--2---:R-:W-:Y:S01]  /*3440*/  FADD.FTZ R78, R8, R3 ;  /* 0x00000003084e7221 */ /* 0x004fe20000010000 */
[----:B------:R-:W-:Y:S01]  /*3450*/  FMNMX.FTZ R32, R111, R32, !PT ;  /* 0x000000206f207209 */ /* 0x000fe20007810000 */
[--C-:B------:R-:W-:Y:S01]  /*3460*/  FFMA.FTZ R15, R2, R15, -R85.reuse ;  /* 0x0000000f020f7223 */ /* 0x100fe20000010855 */
[----:B------:R-:W-:Y:S01]  /*3470*/  ISETP.GT.AND P2, PT, R44, 0x30, PT ;  /* 0x000000302c00780c */ /* 0x000fe20003f44270 */
        /* <DEDUP_REMOVED lines=8> */
[----:B------:R-:W-:Y:S01]  /*3500*/  FFMA.FTZ R33, R2, R33, -R85 ;  /* 0x0000002102217223 */ /* 0x000fe20000010855 */
[----:B------:R-:W-:Y:S01]  /*3510*/  FMNMX.FTZ R36, R115, R32, !PT ;  /* 0x0000002073247209 */ /* 0x000fe20007810000 */
[----:B------:R-:W-:Y:S01]  /*3520*/  MUFU.EX2 R12, R12 ;  /* 0x0000000c000c7308 */ /* 0x000fe20000000800 */
[C---:B------:R-:W-:Y:S01]  /*3530*/  ISETP.GT.AND P2, PT, R44.reuse, 0x38, PT ;  /* 0x000000382c00780c */ /* 0x040fe20003f44270 */
[--C-:B------:R-:W-:Y:S01]  /*3540*/  IMAD.MOV.U32 R112, RZ, RZ, R119.reuse ;  /* 0x000000ffff707224 */ /* 0x100fe200078e0077 */
[----:B------:R-:W-:Y:S01]  /*3550*/  FSEL R83, R83, -INF , P3 ;  /* 0xff80000053537808 */ /* 0x000fe20001800000 */
[--C-:B------:R-:W-:Y:S01]  /*3560*/  IMAD.MOV.U32 R110, RZ, RZ, R119.reuse ;  /* 0x000000ffff6e7224 */ /* 0x100fe200078e0077 */
[----:B------:R-:W-:Y:S01]  /*3570*/  FMNMX.FTZ R36, R117, R36, !PT ;  /* 0x0000002475247209 */ /* 0x000fe20007810000 */
[--C-:B------:R-:W-:Y:S01]  /*3580*/  IMAD.MOV.U32 R108, RZ, RZ, R119.reuse ;  /* 0x000000ffff6c7224 */ /* 0x100fe200078e0077 */
[----:B------:R-:W-:Y:S01]  /*3590*/  ISETP.GT.AND P3, PT, R44, 0x39, PT ;  /* 0x000000392c00780c */ /* 0x000fe20003f64270 */
[----:B------:R-:W1:Y:S01]  /*35a0*/  MUFU.EX2 R89, R89 ;  /* 0x0000005900597308 */ /* 0x000e620000000800 */
[----:B------:R-:W-:Y:S01]  /*35b0*/  FSEL R121, R86, -INF , P2 ;  /* 0xff80000056797808 */ /* 0x000fe20001000000 */
[--C-:B------:R-:W-:Y:S01]  /*35c0*/  IMAD.MOV.U32 R106, RZ, RZ, R119.reuse ;  /* 0x000000ffff6a7224 */ /* 0x100fe200078e0077 */
[----:B------:R-:W-:Y:S01]  /*35d0*/  FMNMX.FTZ R36, R83, R36, !PT ;  /* 0x0000002453247209 */ /* 0x000fe20007810000 */
[--C-:B------:R-:W-:Y:S01]  /*35e0*/  IMAD.MOV.U32 R102, RZ, RZ, R119.reuse ;  /* 0x000000ffff667224 */ /* 0x100fe200078e0077 */
[----:B------:R-:W-:Y:S01]  /*35f0*/  FSEL R87, R87, -INF , P3 ;  /* 0xff80000057577808 */ /* 0x000fe20001800000 */
[--C-:B------:R-:W-:Y:S01]  /*3600*/  IMAD.MOV.U32 R100, RZ, RZ, R119.reuse ;  /* 0x000000ffff647224 */ /* 0x100fe200078e0077 */
[C---:B------:R-:W-:Y:S01]  /*3610*/  ISETP.GT.AND P2, PT, R44.reuse, 0x40, PT ;  /* 0x000000402c00780c */ /* 0x040fe20003f44270 */
[----:B------:R-:W-:Y:S01]  /*3620*/  MUFU.EX2 R20, R72 ;  /* 0x0000004800147308 */ /* 0x000fe20000000800 */
[----:B------:R-:W-:Y:S01]  /*3630*/  FMNMX.FTZ R36, R121, R36, !PT ;  /* 0x0000002479247209 */ /* 0x000fe20007810000 */
[--C-:B------:R-:W-:Y:S01]  /*3640*/  IMAD.MOV.U32 R98, RZ, RZ, R119.reuse ;  /* 0x000000ffff627224 */ /* 0x100fe200078e0077 */
[----:B------:R-:W-:Y:S01]  /*3650*/  ISETP.GT.AND P3, PT, R44, 0x41, PT ;  /* 0x000000412c00780c */ /* 0x000fe20003f64270 */
[--C-:B------:R-:W-:Y:S01]  /*3660*/  IMAD.MOV.U32 R96, RZ, RZ, R119.reuse ;  /* 0x000000ffff607224 */ /* 0x100fe200078e0077 */
[----:B------:R-:W-:Y:S01]  /*3670*/  FSEL R123, R58, -INF , P2 ;  /* 0xff8000003a7b7808 */ /* 0x000fe20001000000 */
[--C-:B------:R-:W-:Y:S01]  /*3680*/  IMAD.MOV.U32 R92, RZ, RZ, R119.reuse ;  /* 0x000000ffff5c7224 */ /* 0x100fe200078e0077 */
[----:B------:R-:W-:Y:S01]  /*3690*/  FMNMX.FTZ R40, R87, R36, !PT ;  /* 0x0000002457287209 */ /* 0x000fe20007810000 */
[----:B------:R2:W-:Y:S01]  /*36a0*/  MUFU.EX2 R32, R80 ;  /* 0x0000005000207308 */ /* 0x0005e20000000800 */
[C---:B------:R-:W-:Y:S01]  /*36b0*/  ISETP.GT.AND P2, PT, R44.reuse, 0x48, PT ;  /* 0x000000482c00780c */ /* 0x040fe20003f44270 */
[--C-:B------:R-:W-:Y:S01]  /*36c0*/  IMAD.MOV.U32 R90, RZ, RZ, R119.reuse ;  /* 0x000000ffff5a7224 */ /* 0x100fe200078e0077 */
[----:B------:R-:W-:Y:S01]  /*36d0*/  FSEL R59, R59, -INF , P3 ;  /* 0xff8000003b3b7808 */ /* 0x000fe20001800000 */
[--C-:B------:R-:W-:Y:S01]  /*36e0*/  IMAD.MOV.U32 R88, RZ, RZ, R119.reuse ;  /* 0x000000ffff587224 */ /* 0x100fe200078e0077 */
[----:B------:R-:W-:Y:S01]  /*36f0*/  FMNMX.FTZ R40, R123, R40, !PT ;  /* 0x000000287b287209 */ /* 0x000fe20007810000 */
[--C-:B------:R-:W-:Y:S01]  /*3700*/  IMAD.MOV.U32 R86, RZ, RZ, R119.reuse ;  /* 0x000000ffff567224 */ /* 0x100fe200078e0077 */
[----:B------:R-:W-:Y:S01]  /*3710*/  ISETP.GT.AND P3, PT, R44, 0x49, PT ;  /* 0x000000492c00780c */ /* 0x000fe20003f64270 */
[----:B------:R-:W-:Y:S01]  /*3720*/  MUFU.EX2 R91, R91 ;  /* 0x0000005b005b7308 */ /* 0x000fe20000000800 */
[----:B------:R-:W-:Y:S01]  /*3730*/  FSEL R125, R62, -INF , P2 ;  /* 0xff8000003e7d7808 */ /* 0x000fe20001000000 */
[----:B--2---:R-:W-:Y:S01]  /*3740*/  VIADD R80, R105, 0xfffffffe ;  /* 0xfffffffe69507836 */ /* 0x004fe20000000000 */
[----:B------:R-:W-:Y:S01]  /*3750*/  FMNMX.FTZ R40, R59, R40, !PT ;  /* 0x000000283b287209 */ /* 0x000fe20007810000 */
[----:B------:R-:W-:Y:S01]  /*3760*/  IMAD.MOV.U32 R105, RZ, RZ, R119 ;  /* 0x000000ffff697224 */ /* 0x000fe200078e0077 */
[----:B------:R-:W-:-:S02]  /*3770*/  ISETP.GT.AND P2, PT, R44, 0x50, PT ;  /* 0x000000502c00780c */ /* 0x000fc40003f44270 */
[----:B------:R-:W-:Y:S01]  /*3780*/  FSEL R127, R63, -INF , P3 ;  /* 0xff8000003f7f7808 */ /* 0x000fe20001800000 */
[----:B------:R-:W2:Y:S01]  /*3790*/  MUFU.EX2 R75, R75 ;  /* 0x0000004b004b7308 */ /* 0x000ea20000000800 */
[----:B------:R-:W-:Y:S02]  /*37a0*/  FMNMX.FTZ R40, R125, R40, !PT ;  /* 0x000000287d287209 */ /* 0x000fe40007810000 */
[----:B------:R-:W-:Y:S02]  /*37b0*/  ISETP.GT.AND P3, PT, R44, 0x51, PT ;  /* 0x000000512c00780c */ /* 0x000fe40003f64270 */
[----:B------:R-:W-:Y:S02]  /*37c0*/  FSEL R129, R66, -INF , P2 ;  /* 0xff80000042817808 */ /* 0x000fe40001000000 */
[----:B------:R-:W-:Y:S01]  /*37d0*/  FMNMX.FTZ R48, R127, R40, !PT ;  /* 0x000000287f307209 */ /* 0x000fe20007810000 */
[----:B------:R-:W-:Y:S01]  /*37e0*/  MUFU.EX2 R79, R79 ;  /* 0x0000004f004f7308 */ /* 0x000fe20000000800 */
[----:B------:R-:W-:-:S02]  /*37f0*/  ISETP.GT.AND P2, PT, R44, 0x58, PT ;  /* 0x000000582c00780c */ /* 0x000fc40003f44270 */
[----:B------:R-:W-:Y:S01]  /*3800*/  FSEL R131, R67, -INF , P3 ;  /* 0xff80000043837808 */ /* 0x000fe20001800000 */
[----:B------:R-:W-:-:S01]  /*3810*/  FFMA.FTZ R67, R2, R56, -R85 ;  /* 0x0000003802437223 */ /* 0x000fc20000010855 */
[----:B------:R-:W-:Y:S02]  /*3820*/  FMNMX.FTZ R48, R129, R48, !PT ;  /* 0x0000003081307209 */ /* 0x000fe40007810000 */
[----:B------:R-:W-:Y:S01]  /*3830*/  ISETP.GT.AND P3, PT, R44, 0x59, PT ;  /* 0x000000592c00780c */ /* 0x000fe20003f64270 */
[----:B------:R-:W-:Y:S01]  /*3840*/  MUFU.EX2 R36, R84 ;  /* 0x0000005400247308 */ /* 0x000fe20000000800 */
[----:B------:R-:W-:Y:S02]  /*3850*/  FSEL R133, R70, -INF , P2 ;  /* 0xff80000046857808 */ /* 0x000fe40001000000 */
[----:B------:R-:W-:Y:S02]  /*3860*/  FMNMX.FTZ R48, R131, R48, !PT ;  /* 0x0000003083307209 */ /* 0x000fe40007810000 */
[----:B------:R-:W-:-:S02]  /*3870*/  FSEL R71, R71, -INF , P3 ;  /* 0xff80000047477808 */ /* 0x000fc40001800000 */
[C---:B------:R-:W-:Y:S01]  /*3880*/  ISETP.GT.AND P2, PT, R44.reuse, 0x60, PT ;  /* 0x000000602c00780c */ /* 0x040fe20003f44270 */
[----:B------:R4:W-:Y:S01]  /*3890*/  MUFU.EX2 R63, R114 ;  /* 0x00000072003f7308 */ /* 0x0009e20000000800 */
[----:B------:R-:W-:Y:S02]  /*38a0*/  FMNMX.FTZ R48, R133, R48, !PT ;  /* 0x0000003085307209 */ /* 0x000fe40007810000 */
[----:B------:R-:W-:Y:S02]  /*38b0*/  ISETP.GT.AND P3, PT, R44, 0x61, PT ;  /* 0x000000612c00780c */ /* 0x000fe40003f64270 */
[----:B------:R-:W-:Y:S01]  /*38c0*/  FSEL R135, R42, -INF , P2 ;  /* 0xff8000002a877808 */ /* 0x000fe20001000000 */
[----:B------:R-:W-:Y:S01]  /*38d0*/  FFMA.FTZ R42, R2, R60, -R85 ;  /* 0x0000003c022a7223 */ /* 0x000fe20000010855 */
[----:B------:R-:W-:Y:S01]  /*38e0*/  FMNMX.FTZ R48, R71, R48, !PT ;  /* 0x0000003047307209 */ /* 0x000fe20007810000 */
[----:B------:R5:W-:Y:S01]  /*38f0*/  MUFU.EX2 R40, R116 ;  /* 0x0000007400287308 */ /* 0x000be20000000800 */
[----:B------:R-:W-:Y:S01]  /*3900*/  ISETP.GT.AND P2, PT, R44, 0x68, PT ;  /* 0x000000682c00780c */ /* 0x000fe20003f44270 */
[----:B----4-:R-:W-:Y:S01]  /*3910*/  IMAD.MOV.U32 R114, RZ, RZ, R119 ;  /* 0x000000ffff727224 */ /* 0x010fe200078e0077 */
[----:B------:R-:W-:-:S02]  /*3920*/  FSEL R43, R43, -INF , P3 ;  /* 0xff8000002b2b7808 */ /* 0x000fc40001800000 */
[----:B------:R-:W-:Y:S02]  /*3930*/  FMNMX.FTZ R48, R135, R48, !PT ;  /* 0x0000003087307209 */ /* 0x000fe40007810000 */
[----:B------:R-:W-:Y:S01]  /*3940*/  ISETP.GT.AND P3, PT, R44, 0x69, PT ;  /* 0x000000692c00780c */ /* 0x000fe20003f64270 */
[----:B------:R-:W-:Y:S01]  /*3950*/  MUFU.EX2 R67, R67 ;  /* 0x0000004300437308 */ /* 0x000fe20000000800 */
[----:B------:R-:W-:Y:S01]  /*3960*/  FSEL R137, R46, -INF , P2 ;  /* 0xff8000002e897808 */ /* 0x000fe20001000000 */
[C-C-:B------:R-:W-:Y:S01]  /*3970*/  FFMA.FTZ R46, R2.reuse, R14, -R85.reuse ;  /* 0x0000000e022e7223 */ /* 0x140fe20000010855 */
[----:B------:R-:W-:Y:S01]  /*3980*/  FMNMX.FTZ R48, R43, R48, !PT ;  /* 0x000000302b307209 */ /* 0x000fe20007810000 */
[----:B------:R-:W-:Y:S01]  /*3990*/  FFMA.FTZ R14, R2, R64, -R85 ;  /* 0x00000040020e7223 */ /* 0x000fe20000010855 */
[----:B------:R-:W-:Y:S01]  /*39a0*/  ISETP.GT.AND P2, PT, R44, 0x70, PT ;  /* 0x000000702c00780c */ /* 0x000fe20003f44270 */
[----:B-----5:R-:W-:Y:S01]  /*39b0*/  IMAD.MOV.U32 R116, RZ, RZ, R119 ;  /* 0x000000ffff747224 */ /* 0x020fe200078e0077 */
[----:B------:R-:W-:Y:S01]  /*39c0*/  FSEL R139, R47, -INF , P3 ;  /* 0xff8000002f8b7808 */ /* 0x000fe20001800000 */
[----:B------:R-:W-:Y:S01]  /*39d0*/  MUFU.EX2 R42, R42 ;  /* 0x0000002a002a7308 */ /* 0x000fe20000000800 */
[----:B------:R-:W-:-:S02]  /*39e0*/  FMNMX.FTZ R48, R137, R48, !PT ;  /* 0x0000003089307209 */ /* 0x000fc40007810000 */
[----:B------:R-:W-:Y:S02]  /*39f0*/  ISETP.GT.AND P3, PT, R44, 0x71, PT ;  /* 0x000000712c00780c */ /* 0x000fe40003f64270 */
[----:B------:R-:W-:Y:S02]  /*3a00*/  FSEL R141, R50, -INF , P2 ;  /* 0xff800000328d7808 */ /* 0x000fe40001000000 */
[----:B------:R-:W-:Y:S01]  /*3a10*/  FMNMX.FTZ R48, R139, R48, !PT ;  /* 0x000000308b307209 */ /* 0x000fe20007810000 */
[----:B------:R4:W-:Y:S01]  /*3a20*/  MUFU.EX2 R47, R46 ;  /* 0x0000002e002f7308 */ /* 0x0009e20000000800 */
[----:B------:R-:W-:Y:S02]  /*3a30*/  ISETP.GT.AND P2, PT, R44, 0x78, PT ;  /* 0x000000782c00780c */ /* 0x000fe40003f44270 */
[----:B------:R-:W-:Y:S01]  /*3a40*/  FSEL R143, R51, -INF , P3 ;  /* 0xff800000338f7808 */ /* 0x000fe20001800000 */
[----:B------:R-:W-:-:S01]  /*3a50*/  FFMA.FTZ R51, R2, R81, -R85 ;  /* 0x0000005102337223 */ /* 0x000fc20000010855 */
[----:B------:R-:W-:-:S02]  /*3a60*/  FMNMX.FTZ R48, R141, R48, !PT ;  /* 0x000000308d307209 */ /* 0x000fc40007810000 */
[----:B------:R-:W-:Y:S01]  /*3a70*/  ISETP.GT.AND P3, PT, R44, 0x79, PT ;  /* 0x000000792c00780c */ /* 0x000fe20003f64270 */
[----:B------:R-:W-:Y:S01]  /*3a80*/  MUFU.EX2 R14, R14 ;  /* 0x0000000e000e7308 */ /* 0x000fe20000000800 */
[----:B------:R-:W-:Y:S01]  /*3a90*/  FSEL R145, R54, -INF , P2 ;  /* 0xff80000036917808 */ /* 0x000fe20001000000 */
[C-C-:B----4-:R-:W-:Y:S01]  /*3aa0*/  FFMA.FTZ R46, R2.reuse, R25, -R85.reuse ;  /* 0x00000019022e7223 */ /* 0x150fe20000010855 */
[----:B------:R-:W-:Y:S01]  /*3ab0*/  FMNMX.FTZ R48, R143, R48, !PT ;  /* 0x000000308f307209 */ /* 0x000fe20007810000 */
[----:B------:R-:W-:Y:S01]  /*3ac0*/  FFMA.FTZ R25, R2, R57, -R85 ;  /* 0x0000003902197223 */ /* 0x000fe20000010855 */
[----:B------:R-:W-:Y:S01]  /*3ad0*/  FSEL R55, R55, -INF , P3 ;  /* 0xff80000037377808 */ /* 0x000fe20001800000 */
[----:B---3--:R-:W-:Y:S01]  /*3ae0*/  FADD.FTZ R57, R11, R78 ;  /* 0x0000004e0b397221 */ /* 0x008fe20000010000 */
[----:B------:R-:W-:Y:S01]  /*3af0*/  ISETP.GT.AND P2, PT, R44, 0x80, PT ;  /* 0x000000802c00780c */ /* 0x000fe20003f44270 */
[----:B------:R-:W-:Y:S01]  /*3b00*/  MUFU.EX2 R51, R51 ;  /* 0x0000003300337308 */ /* 0x000fe20000000800 */
[----:B------:R-:W-:-:S02]  /*3b10*/  FMNMX.FTZ R48, R145, R48, !PT ;  /* 0x0000003091307209 */ /* 0x000fc40007810000 */
[----:B------:R-:W-:Y:S02]  /*3b20*/  ISETP.GT.AND P3, PT, R44, 0x81, PT ;  /* 0x000000812c00780c */ /* 0x000fe40003f64270 */
[----:B------:R-:W-:Y:S01]  /*3b30*/  FSEL R81, R26, -INF , P2 ;  /* 0xff8000001a517808 */ /* 0x000fe20001000000 */
[--C-:B------:R-:W-:Y:S01]  /*3b40*/  FFMA.FTZ R26, R2, R77, -R85.reuse ;  /* 0x0000004d021a7223 */ /* 0x100fe20000010855 */
[----:B------:R-:W-:Y:S01]  /*3b50*/  FMNMX.FTZ R48, R55, R48, !PT ;  /* 0x0000003037307209 */ /* 0x000fe20007810000 */
[----:B------:R-:W-:Y:S01]  /*3b60*/  MUFU.EX2 R13, R13 ;  /* 0x0000000d000d7308 */ /* 0x000fe20000000800 */
[----:B------:R-:W-:Y:S02]  /*3b70*/  ISETP.GT.AND P2, PT, R44, 0x88, PT ;  /* 0x000000882c00780c */ /* 0x000fe40003f44270 */
[----:B------:R-:W-:Y:S01]  /*3b80*/  FSEL R77, R27, -INF , P3 ;  /* 0xff8000001b4d7808 */ /* 0x000fe20001800000 */
[----:B------:R-:W-:-:S01]  /*3b90*/  FFMA.FTZ R27, R2, R69, -R85 ;  /* 0x00000045021b7223 */ /* 0x000fc20000010855 */
[----:B------:R-:W-:-:S02]  /*3ba0*/  FMNMX.FTZ R48, R81, R48, !PT ;  /* 0x0000003051307209 */ /* 0x000fc40007810000 */
[----:B------:R-:W-:Y:S01]  /*3bb0*/  ISETP.GT.AND P3, PT, R44, 0x89, PT ;  /* 0x000000892c00780c */ /* 0x000fe20003f64270 */
[----:B------:R-:W-:Y:S01]  /*3bc0*/  MUFU.EX2 R26, R26 ;  /* 0x0000001a001a7308 */ /* 0x000fe20000000800 */
[----:B------:R-:W-:Y:S01]  /*3bd0*/  FSEL R147, R30, -INF , P2 ;  /* 0xff8000001e937808 */ /* 0x000fe20001000000 */
[C-C-:B------:R-:W-:Y:S01]  /*3be0*/  FFMA.FTZ R30, R2.reuse, R41, -R85.reuse ;  /* 0x00000029021e7223 */ /* 0x140fe20000010855 */
[----:B------:R-:W-:Y:S01]  /*3bf0*/  FMNMX.FTZ R48, R77, R48, !PT ;  /* 0x000000304d307209 */ /* 0x000fe20007810000 */
[----:B------:R-:W-:Y:S01]  /*3c00*/  FFMA.FTZ R41, R2, R65, -R85 ;  /* 0x0000004102297223 */ /* 0x000fe20000010855 */
[----:B------:R-:W-:Y:S01]  /*3c10*/  ISETP.GT.AND P2, PT, R44, 0x90, PT ;  /* 0x000000902c00780c */ /* 0x000fe20003f44270 */
[----:B------:R-:W-:Y:S01]  /*3c20*/  IMAD.MOV.U32 R65, RZ, RZ, R119 ;  /* 0x000000ffff417224 */ /* 0x000fe200078e0077 */
[----:B------:R-:W-:Y:S01]  /*3c30*/  FSEL R69, R31, -INF , P3 ;  /* 0xff8000001f457808 */ /* 0x000fe20001800000 */
[----:B------:R-:W-:Y:S01]  /*3c40*/  FFMA.FTZ R31, R2, R5, -R85 ;  /* 0x00000005021f7223 */ /* 0x000fe20000010855 */
        /* <DEDUP_REMOVED lines=8> */
[----:B------:R-:W-:Y:S01]  /*3cd0*/  FSEL R151, R35, -INF , P3 ;  /* 0xff80000023977808 */ /* 0x000fe20001800000 */
[--C-:B------:R-:W-:Y:S01]  /*3ce0*/  FFMA.FTZ R35, R2, R49, -R85.reuse ;  /* 0x0000003102237223 */ /* 0x100fe20000010855 */
[----:B------:R-:W-:Y:S02]  /*3cf0*/  FMNMX.FTZ R48, R149, R48, !PT ;  /* 0x0000003095307209 */ /* 0x000fe40007810000 */
[----:B------:R-:W-:Y:S01]  /*3d00*/  ISETP.GT.AND P3, PT, R44, 0x99, PT ;  /* 0x000000992c00780c */ /* 0x000fe20003f64270 */
[----:B------:R-:W-:-:S01]  /*3d10*/  FFMA.FTZ R44, R2, R53, -R85 ;  /* 0x00000035022c7223 */ /* 0x000fc20000010855 */
[----:B------:R-:W-:Y:S01]  /*3d20*/  FSEL R153, R38, -INF , P2 ;  /* 0xff80000026997808 */ /* 0x000fe20001000000 */
[----:B------:R-:W-:-:S01]  /*3d30*/  FFMA.FTZ R38, R2, R45, -R85 ;  /* 0x0000002d02267223 */ /* 0x000fc20000010855 */
[----:B------:R-:W-:Y:S01]  /*3d40*/  FMNMX.FTZ R48, R151, R48, !PT ;  /* 0x0000003097307209 */ /* 0x000fe20007810000 */
[----:B------:R-:W-:Y:S01]  /*3d50*/  MUFU.EX2 R31, R31 ;  /* 0x0000001f001f7308 */ /* 0x000fe20000000800 */
[----:B------:R-:W-:-:S02]  /*3d60*/  FSEL R39, R39, -INF , P3 ;  /* 0xff80000027277808 */ /* 0x000fc40001800000 */
[----:B------:R-:W-:Y:S02]  /*3d70*/  FMNMX.FTZ R48, R153, R48, !PT ;  /* 0x0000003099307209 */ /* 0x000fe40007810000 */
[----:B------:R-:W-:Y:S02]  /*3d80*/  R2UR UR45, R80 ;  /* 0x00000000502d72ca */ /* 0x000fe400000e0000 */
[----:B------:R-:W-:Y:S01]  /*3d90*/  FMNMX.FTZ R48, R39, R48, !PT ;  /* 0x0000003027307209 */ /* 0x000fe20007810000 */
[----:B------:R-:W-:Y:S01]  /*3da0*/  MUFU.EX2 R38, R38 ;  /* 0x0000002600267308 */ /* 0x000fe20000000800 */
[----:B------:R-:W-:Y:S02]  /*3db0*/  F2FP.SATFINITE.E4M3.F32.PACK_AB_MERGE_C R216, R11, R8, RZ ;  /* 0x000000080bd8723e */ /* 0x000fe400048070ff */
[----:B-1----:R-:W-:Y:S01]  /*3dc0*/  F2FP.SATFINITE.E4M3.F32.PACK_AB_MERGE_C R218, R89, R12, RZ ;  /* 0x0000000c59da723e */ /* 0x002fe200048070ff */
[----:B------:R-:W1:Y:S01]  /*3dd0*/  SHFL.BFLY PT, R5, R48, 0x2, 0x1f ;  /* 0x0c401f0030057f89 */ /* 0x000e6200000e0000 */
[----:B--2---:R-:W-:-:S02]  /*3de0*/  F2FP.SATFINITE.E4M3.F32.PACK_AB_MERGE_C R212, R75, R28, RZ ;  /* 0x0000001c4bd4723e */ /* 0x004fc400048070ff */
[----:B------:R-:W-:Y:S01]  /*3df0*/  F2FP.SATFINITE.E4M3.F32.PACK_AB_MERGE_C R216, R7, R6, R216 ;  /* 0x0000000607d8723e */ /* 0x000fe200048070d8 */
[----:B------:R-:W-:Y:S01]  /*3e00*/  MUFU.EX2 R34, R34 ;  /* 0x0000002200227308 */ /* 0x000fe20000000800 */
[----:B------:R-:W-:Y:S02]  /*3e10*/  F2FP.SATFINITE.E4M3.F32.PACK_AB_MERGE_C R212, R91, R20, R212 ;  /* 0x000000145bd4723e */ /* 0x000fe400048070d4 */
[----:B------:R-:W-:-:S05]  /*3e20*/  F2FP.SATFINITE.E4M3.F32.PACK_AB_MERGE_C R218, R29, R10, R218 ;  /* 0x0000000a1dda723e */ /* 0x000fca00048070da */
[----:B------:R-:W-:Y:S08]  /*3e30*/  MUFU.EX2 R35, R35 ;  /* 0x0000002300237308 */ /* 0x000ff00000000800 */
[----:B------:R-:W-:Y:S01]  /*3e40*/  MUFU.EX2 R15, R15 ;  /* 0x0000000f000f7308 */ /* 0x000fe20000000800 */
[----:B-1----:R-:W-:Y:S01]  /*3e50*/  FMNMX.FTZ R5, R48, R5, !PT ;  /* 0x0000000530057209 */ /* 0x002fe20007810000 */
[----:B------:R-:W-:Y:S01]  /*3e60*/  FFMA.FTZ R48, R2, R61, -R85 ;  /* 0x0000003d02307223 */ /* 0x000fe20000010855 */
[----:B------:R-:W-:-:S05]  /*3e70*/  IMAD.MOV.U32 R85, RZ, RZ, R119 ;  /* 0x000000ffff557224 */ /* 0x000fca00078e0077 */
[----:B------:R-:W-:Y:S01]  /*3e80*/  MUFU.EX2 R44, R44 ;  /* 0x0000002c002c7308 */ /* 0x000fe20000000800 */
[----:B------:R-:W1:Y:S01]  /*3e90*/  SHFL.BFLY PT, R50, R5, 0x1, 0x1f ;  /* 0x0c201f0005327f89 */ /* 0x000e6200000e0000 */
[----:B------:R-:W-:-:S06]  /*3ea0*/  IMAD.MOV.U32 R61, RZ, RZ, R119 ;  /* 0x000000ffff3d7224 */ /* 0x000fcc00078e0077 */
[----:B------:R-:W-:Y:S08]  /*3eb0*/  MUFU.EX2 R21, R21 ;  /* 0x0000001500157308 */ /* 0x000ff00000000800 */
[----:B------:R-:W-:Y:S08]  /*3ec0*/  MUFU.EX2 R46, R46 ;  /* 0x0000002e002e7308 */ /* 0x000ff00000000800 */
[----:B------:R-:W-:Y:S01]  /*3ed0*/  MUFU.EX2 R25, R25 ;  /* 0x0000001900197308 */ /* 0x000fe20000000800 */
[----:B-1----:R-:W-:-:S04]  /*3ee0*/  FMNMX.FTZ R9, R5, R50, !PT ;  /* 0x0000003205097209 */ /* 0x002fc80007810000 */
[----:B------:R-:W-:Y:S01]  /*3ef0*/  FSETP.NEU.FTZ.AND P2, PT, R9, -INF , PT ;  /* 0xff8000000900780b */ /* 0x000fe20003f5d000 */
[----:B------:R-:W-:-:S02]  /*3f00*/  FFMA.FTZ R5, R2, R9, -8 ;  /* 0xc100000002057423 */ /* 0x000fc40000010009 */
[----:B------:R-:W-:Y:S03]  /*3f10*/  MUFU.EX2 R48, R48 ;  /* 0x0000003000307308 */ /* 0x000fe60000000800 */
[----:B------:R-:W-:Y:S02]  /*3f20*/  FSEL R62, R5, RZ, P2 ;  /* 0x000000ff053e7208 */ /* 0x000fe40001000000 */
[----:B------:R-:W-:-:S03]  /*3f30*/  SHF.R.U32.HI R5, RZ, 0x1f, R104 ;  /* 0x0000001fff057819 */ /* 0x000fc60000011668 */
[C-C-:B------:R-:W-:Y:S01]  /*3f40*/  FFMA.FTZ R217, R2.reuse, R93, -R62.reuse ;  /* 0x0000005d02d97223 */ /* 0x140fe2000001083e */
[----:B------:R-:W-:-:S01]  /*3f50*/  FFMA.FTZ R60, R2, R24, -R62 ;  /* 0x00000018023c7223 */ /* 0x000fc2000001083e */
[C-C-:B------:R-:W-:Y:S01]  /*3f60*/  FFMA.FTZ R97, R2.reuse, R97, -R62.reuse ;  /* 0x0000006102617223 */ /* 0x140fe2000001083e */
[----:B------:R-:W-:-:S01]  /*3f70*/  FFMA.FTZ R95, R2, R95, -R62 ;  /* 0x0000005f025f7223 */ /* 0x000fc2000001083e */
[C-C-:B------:R-:W-:Y:S01]  /*3f80*/  FFMA.FTZ R24, R2.reuse, R101, -R62.reuse ;  /* 0x0000006502187223 */ /* 0x140fe2000001083e */
[----:B------:R-:W-:-:S01]  /*3f90*/  FFMA.FTZ R219, R2, R99, -R62 ;  /* 0x0000006302db7223 */ /* 0x000fc2000001083e */
[----:B------:R-:W-:Y:S01]  /*3fa0*/  MUFU.EX2 R217, R217 ;  /* 0x000000d900d97308 */ /* 0x000fe20000000800 */
[----:B------:R-:W-:-:S01]  /*3fb0*/  FFMA.FTZ R107, R2, R107, -R62 ;  /* 0x0000006b026b7223 */ /* 0x000fc2000001083e */
[C-C-:B------:R-:W-:Y:S01]  /*3fc0*/  FFMA.FTZ R103, R2.reuse, R103, -R62.reuse ;  /* 0x0000006702677223 */ /* 0x140fe2000001083e */
[----:B------:R-:W-:-:S01]  /*3fd0*/  FFMA.FTZ R53, R2, R109, -R62 ;  /* 0x0000006d02357223 */ /* 0x000fc2000001083e */
[--C-:B------:R-:W-:Y:S01]  /*3fe0*/  FFMA.FTZ R58, R2, R111, -R62.reuse ;  /* 0x0000006f023a7223 */ /* 0x100fe2000001083e */
[----:B------:R-:W-:Y:S01]  /*3ff0*/  LEA.HI.SX32 R5, R104, R5, 0x1a ;  /* 0x0000000568057211 */ /* 0x000fe200078fd2ff */
[C-C-:B------:R-:W-:Y:S01]  /*4000*/  FFMA.FTZ R113, R2.reuse, R113, -R62.reuse ;  /* 0x0000007102717223 */ /* 0x140fe2000001083e */
[----:B------:R-:W-:-:S01]  /*4010*/  FFMA.FTZ R115, R2, R115, -R62 ;  /* 0x0000007302737223 */ /* 0x000fc2000001083e */
[----:B------:R-:W1:Y:S01]  /*4020*/  MUFU.EX2 R60, R60 ;  /* 0x0000003c003c7308 */ /* 0x000e620000000800 */
[----:B------:R-:W-:Y:S01]  /*4030*/  VIMNMX R5, RZ, R5, !PT ;  /* 0x00000005ff057248 */ /* 0x000fe20007fe0100 */
[C-C-:B------:R-:W-:Y:S01]  /*4040*/  FFMA.FTZ R37, R2.reuse, R117, -R62.reuse ;  /* 0x0000007502257223 */ /* 0x140fe2000001083e */
[----:B------:R-:W-:-:S01]  /*4050*/  FFMA.FTZ R54, R2, R83, -R62 ;  /* 0x0000005302367223 */ /* 0x000fc2000001083e */
[--C-:B------:R-:W-:Y:S01]  /*4060*/  FFMA.FTZ R43, R2, R43, -R62.reuse ;  /* 0x0000002b022b7223 */ /* 0x100fe2000001083e */
[----:B------:R-:W-:Y:S01]  /*4070*/  ISETP.GE.AND P2, PT, R80, R5, PT ;  /* 0x000000055000720c */ /* 0x000fe20003f46270 */
[C-C-:B------:R-:W-:Y:S01]  /*4080*/  FFMA.FTZ R121, R2.reuse, R121, -R62.reuse ;  /* 0x0000007902797223 */ /* 0x140fe2000001083e */
[----:B------:R-:W-:-:S01]  /*4090*/  FFMA.FTZ R87, R2, R87, -R62 ;  /* 0x0000005702577223 */ /* 0x000fc2000001083e */
[----:B------:R-:W2:Y:S01]  /*40a0*/  MUFU.EX2 R97, R97 ;  /* 0x0000006100617308 */ /* 0x000ea20000000800 */
[----:B------:R-:W-:-:S01]  /*40b0*/  FFMA.FTZ R49, R2, R123, -R62 ;  /* 0x0000007b02317223 */ /* 0x000fc2000001083e */
[C-C-:B------:R-:W-:Y:S01]  /*40c0*/  FFMA.FTZ R56, R2.reuse, R59, -R62.reuse ;  /* 0x0000003b02387223 */ /* 0x140fe2000001083e */
[----:B------:R-:W-:-:S01]  /*40d0*/  FFMA.FTZ R125, R2, R125, -R62 ;  /* 0x0000007d027d7223 */ /* 0x000fc2000001083e */
[C-C-:B------:R-:W-:Y:S01]  /*40e0*/  FFMA.FTZ R127, R2.reuse, R127, -R62.reuse ;  /* 0x0000007f027f7223 */ /* 0x140fe2000001083e */
[----:B------:R-:W-:-:S01]  /*40f0*/  FFMA.FTZ R45, R2, R129, -R62 ;  /* 0x00000081022d7223 */ /* 0x000fc2000001083e */
[C-C-:B------:R-:W-:Y:S01]  /*4100*/  FFMA.FTZ R131, R2.reuse, R131, -R62.reuse ;  /* 0x0000008302837223 */ /* 0x140fe2000001083e */
[----:B------:R-:W-:-:S01]  /*4110*/  FFMA.FTZ R133, R2, R133, -R62 ;  /* 0x0000008502857223 */ /* 0x000fc2000001083e */
[----:B------:R-:W3:Y:S01]  /*4120*/  MUFU.EX2 R64, R95 ;  /* 0x0000005f00407308 */ /* 0x000ee20000000800 */
[----:B-1----:R-:W-:-:S01]  /*4130*/  FADD.FTZ R76, R217, R60 ;  /* 0x0000003cd94c7221 */ /* 0x002fc20000010000 */
        /* <DEDUP_REMOVED lines=8> */
[----:B------:R-:W-:Y:S01]  /*41c0*/  FADD.FTZ R76, R10, R57 ;  /* 0x000000390a4c7221 */ /* 0x000fe20000010000 */
[----:B------:R-:W-:-:S01]  /*41d0*/  FFMA.FTZ R145, R2, R145, -R62 ;  /* 0x0000009102917223 */ /* 0x000fc2000001083e */
[C-C-:B------:R-:W-:Y:S01]  /*41e0*/  FFMA.FTZ R55, R2.reuse, R55, -R62.reuse ;  /* 0x0000003702377223 */ /* 0x140fe2000001083e */
[----:B------:R-:W-:-:S01]  /*41f0*/  FFMA.FTZ R81, R2, R81, -R62 ;  /* 0x0000005102517223 */ /* 0x000fc2000001083e */
[C-C-:B------:R-:W-:Y:S01]  /*4200*/  FFMA.FTZ R77, R2.reuse, R77, -R62.reuse ;  /* 0x0000004d024d7223 */ /* 0x140fe2000001083e */
[----:B------:R-:W-:-:S01]  /*4210*/  FFMA.FTZ R147, R2, R147, -R62 ;  /* 0x0000009302937223 */ /* 0x000fc2000001083e */
[----:B------:R-:W2:Y:S01]  /*4220*/  MUFU.EX2 R219, R219 ;  /* 0x000000db00db7308 */ /* 0x000ea20000000800 */
[----:B---3--:R-:W-:-:S01]  /*4230*/  FADD.FTZ R3, R64, R3 ;  /* 0x0000000340037221 */ /* 0x008fc20000010000 */
[C-C-:B------:R-:W-:Y:S01]  /*4240*/  FFMA.FTZ R69, R2.reuse, R69, -R62.reuse ;  /* 0x0000004502457223 */ /* 0x140fe2000001083e */
[----:B------:R-:W-:-:S01]  /*4250*/  FFMA.FTZ R149, R2, R149, -R62 ;  /* 0x0000009502957223 */ /* 0x000fc2000001083e */
[C-C-:B------:R-:W-:Y:S01]  /*4260*/  FFMA.FTZ R151, R2.reuse, R151, -R62.reuse ;  /* 0x0000009702977223 */ /* 0x140fe2000001083e */
[----:B------:R-:W-:-:S01]  /*4270*/  FFMA.FTZ R153, R2, R153, -R62 ;  /* 0x0000009902997223 */ /* 0x000fc2000001083e */
[----:B------:R-:W-:Y:S01]  /*4280*/  FFMA.FTZ R39, R2, R39, -R62 ;  /* 0x0000002702277223 */ /* 0x000fe2000001083e */
[----:B------:R-:W-:Y:S01]  /*4290*/  F2FP.SATFINITE.E4M3.F32.PACK_AB_MERGE_C R64, R64, R97, RZ ;  /* 0x000000614040723e */ /* 0x000fe200048070ff */
[----:B------:R-:W3:Y:S01]  /*42a0*/  MUFU.EX2 R107, R107 ;  /* 0x0000006b006b7308 */ /* 0x000ee20000000800 */
[----:B-1----:R-:W-:-:S01]  /*42b0*/  FADD.FTZ R78, R24, R3 ;  /* 0x00000003184e7221 */ /* 0x002fc20000010000 */
[----:B------:R-:W-:Y:S01]  /*42c0*/  FADD.FTZ R3, R29, R76 ;  /* 0x0000004c1d037221 */ /* 0x000fe20000010000 */
[----:B------:R-:W-:Y:S01]  /*42d0*/  F2FP.SATFINITE.E4M3.F32.PACK_AB_MERGE_C R217, R60, R217, R64 ;  /* 0x000000d93cd9723e */ /* 0x000fe20004807040 */
[----:B------:R-:W-:-:S02]  /*42e0*/  IMAD.MOV.U32 R117, RZ, RZ, R119 ;  /* 0x000000ffff757224 */ /* 0x000fc400078e0077 */
[----:B------:R-:W-:-:S01]  /*42f0*/  FADD.FTZ R80, R12, R3 ;  /* 0x000000030c507221 */ /* 0x000fc20000010000 */
[----:B------:R-:W-:Y:S01]  /*4300*/  IMAD.MOV.U32 R111, RZ, RZ, R119 ;  /* 0x000000ffff6f7224 */ /* 0x000fe200078e0077 */
[----:B------:R1:W4:Y:S01]  /*4310*/  MUFU.EX2 R66, R103 ;  /* 0x0000006700427308 */ /* 0x0003220000000800 */
[----:B--2---:R-:W-:-:S01]  /*4320*/  FADD.FTZ R78, R219, R78 ;  /* 0x0000004edb4e7221 */ /* 0x004fc20000010000 */
[----:B------:R-:W-:Y:S01]  /*4330*/  FADD.FTZ R57, R89, R80 ;  /* 0x0000005059397221 */ /* 0x000fe20000010000 */
[--C-:B------:R-:W-:Y:S02]  /*4340*/  IMAD.MOV.U32 R109, RZ, RZ, R119.reuse ;  /* 0x000000ffff6d7224 */ /* 0x100fe400078e0077 */
[----:B------:R-:W-:Y:S02]  /*4350*/  IMAD.MOV.U32 R104, RZ, RZ, R119 ;  /* 0x000000ffff687224 */ /* 0x000fe400078e0077 */
[----:B------:R-:W-:-:S01]  /*4360*/  FADD.FTZ R80, R20, R57 ;  /* 0x0000003914507221 */ /* 0x000fc20000010000 */
[----:B------:R-:W-:Y:S01]  /*4370*/  IMAD.MOV.U32 R101, RZ, RZ, R119 ;  /* 0x000000ffff657224 */ /* 0x000fe200078e0077 */
[----:B------:R-:W2:Y:S01]  /*4380*/  MUFU.EX2 R53, R53 ;  /* 0x0000003500357308 */ /* 0x000ea20000000800 */
[----:B---3--:R-:W-:-:S01]  /*4390*/  FADD.FTZ R3, R107, R78 ;  /* 0x0000004e6b037221 */ /* 0x008fc20000010000 */
[----:B-1----:R-:W-:-:S02]  /*43a0*/  IMAD.MOV.U32 R103, RZ, RZ, R119 ;  /* 0x000000ffff677224 */ /* 0x002fc400078e0077 */
[--C-:B------:R-:W-:Y:S02]  /*43b0*/  IMAD.MOV.U32 R99, RZ, RZ, R119.reuse ;  /* 0x000000ffff637224 */ /* 0x100fe400078e0077 */
[----:B------:R-:W-:Y:S02]  /*43c0*/  IMAD.MOV.U32 R97, RZ, RZ, R119 ;  /* 0x000000ffff617224 */ /* 0x000fe400078e0077 */
[----:B------:R-:W1:Y:S01]  /*43d0*/  MUFU.EX2 R58, R58 ;  /* 0x0000003a003a7308 */ /* 0x000e620000000800 */
[----:B----4-:R-:W-:-:S01]  /*43e0*/  FADD.FTZ R78, R66, R3 ;  /* 0x00000003424e7221 */ /* 0x010fc20000010000 */
[----:B------:R-:W-:Y:S01]  /*43f0*/  F2FP.SATFINITE.E4M3.F32.PACK_AB_MERGE_C R66, R66, R107, RZ ;  /* 0x0000006b4242723e */ /* 0x000fe200048070ff */
[--C-:B------:R-:W-:Y:S02]  /*4400*/  IMAD.MOV.U32 R107, RZ, RZ, R119.reuse ;  /* 0x000000ffff6b7224 */ /* 0x100fe400078e0077 */
[--C-:B------:R-:W-:Y:S01]  /*4410*/  IMAD.MOV.U32 R95, RZ, RZ, R119.reuse ;  /* 0x000000ffff5f7224 */ /* 0x100fe200078e0077 */
[----:B------:R-:W-:Y:S01]  /*4420*/  F2FP.SATFINITE.E4M3.F32.PACK_AB_MERGE_C R219, R219, R24, R66 ;  /* 0x00000018dbdb723e */ /* 0x000fe20004807042 */
[----:B------:R-:W-:Y:S01]  /*4430*/  IMAD.MOV.U32 R93, RZ, RZ, R119 ;  /* 0x000000ffff5d7224 */ /* 0x000fe200078e0077 */
[----:B------:R-:W3:Y:S01]  /*4440*/  MUFU.EX2 R113, R113 ;  /* 0x0000007100717308 */ /* 0x000ee20000000800 */
[----:B--2---:R-:W-:-:S01]  /*4450*/  FADD.FTZ R3, R53, R78 ;  /* 0x0000004e35037221 */ /* 0x004fc20000010000 */
[----:B------:R-:W-:-:S02]  /*4460*/  IMAD.MOV.U32 R89, RZ, RZ, R119 ;  /* 0x000000ffff597224 */ /* 0x000fc400078e0077 */
[--C-:B------:R-:W-:Y:S02]  /*4470*/  IMAD.MOV.U32 R83, RZ, RZ, R119.reuse ;  /* 0x000000ffff537224 */ /* 0x100fe400078e0077 */
[--C-:B------:R-:W-:Y:S02]  /*4480*/  IMAD.MOV.U32 R66, RZ, RZ, R119.reuse ;  /* 0x000000ffff427224 */ /* 0x100fe400078e0077 */
[----:B------:R2:W4:Y:S01]  /*4490*/  MUFU.EX2 R68, R115 ;  /* 0x0000007300447308 */ /* 0x0005220000000800 */
[--C-:B------:R-:W-:Y:S02]  /*44a0*/  IMAD.MOV.U32 R64, RZ, RZ, R119.reuse ;  /* 0x000000ffff407224 */ /* 0x100fe400078e0077 */
[--C-:B------:R-:W-:Y:S02]  /*44b0*/  IMAD.MOV.U32 R60, RZ, RZ, R119.reuse ;  /* 0x000000ffff3c7224 */ /* 0x100fe400078e0077 */
[--C-:B------:R-:W-:Y:S02]  /*44c0*/  IMAD.MOV.U32 R59, RZ, RZ, R119.reuse ;  /* 0x000000ffff3b7224 */ /* 0x100fe400078e0077 */
[--C-:B------:R-:W-:Y:S01]  /*44d0*/  IMAD.MOV.U32 R57, RZ, RZ, R119.reuse ;  /* 0x000000ffff397224 */ /* 0x100fe200078e0077 */
[----:B------:R-:W5:Y:S01]  /*44e0*/  MUFU.EX2 R37, R37 ;  /* 0x0000002500257308 */ /* 0x000f620000000800 */
[----:B--2---:R-:W-:-:S02]  /*44f0*/  IMAD.MOV.U32 R115, RZ, RZ, R119 ;  /* 0x000000ffff737224 */ /* 0x004fc400078e0077 */
[----:B------:R-:W-:-:S05]  /*4500*/  IMAD.MOV.U32 R29, RZ, RZ, R119 ;  /* 0x000000ffff1d7224 */ /* 0x000fca00078e0077 */
[----:B------:R2:W-:Y:S08]  /*4510*/  MUFU.EX2 R76, R43 ;  /* 0x0000002b004c7308 */ /* 0x0005f00000000800 */
[----:B------:R-:W5:Y:S01]  /*4520*/  MUFU.EX2 R54, R54 ;  /* 0x0000003600367308 */ /* 0x000f620000000800 */
[----:B--2---:R-:W-:-:S01]  /*4530*/  FADD.FTZ R43, R91, R80 ;  /* 0x000000505b2b7221 */ /* 0x004fc20000010000 */
[----:B-1----:R-:W-:Y:S01]  /*4540*/  FADD.FTZ R80, R58, R3 ;  /* 0x000000033a507221 */ /* 0x002fe20000010000 */
[----:B------:R-:W-:-:S02]  /*4550*/  IMAD.MOV.U32 R91, RZ, RZ, R119 ;  /* 0x000000ffff5b7224 */ /* 0x000fc400078e0077 */
[----:B------:R-:W-:Y:S01]  /*4560*/  FADD.FTZ R82, R28, R43 ;  /* 0x0000002b1c527221 */ /* 0x000fe20000010000 */
[----:B---3--:R-:W-:-:S02]  /*4570*/  FADD.FTZ R3, R113, R80 ;  /* 0x0000005071037221 */ /* 0x008fc40000010000 */
[----:B------:R-:W1:Y:S01]  /*4580*/  MUFU.EX2 R121, R121 ;  /* 0x0000007900797308 */ /* 0x000e620000000800 */
[----:B------:R-:W-:-:S01]  /*4590*/  FADD.FTZ R43, R75, R82 ;  /* 0x000000524b2b7221 */ /* 0x000fc20000010000 */
[C---:B----4-:R-:W-:Y:S01]  /*45a0*/  FADD.FTZ R80, R68.reuse, R3 ;  /* 0x0000000344507221 */ /* 0x050fe20000010000 */
[----:B------:R-:W-:Y:S01]  /*45b0*/  F2FP.SATFINITE.E4M3.F32.PACK_AB_MERGE_C R68, R68, R113, RZ ;  /* 0x000000714444723e */ /* 0x000fe200048070ff */
[----:B------:R-:W-:Y:S02]  /*45c0*/  IMAD.MOV.U32 R113, RZ, RZ, R119 ;  /* 0x000000ffff717224 */ /* 0x000fe400078e0077 */
[----:B------:R-:W-:-:S01]  /*45d0*/  FADD.FTZ R82, R32, R43 ;  /* 0x0000002b20527221 */ /* 0x000fc20000010000 */
[----:B-----5:R-:W-:Y:S01]  /*45e0*/  FADD.FTZ R3, R37, R80 ;  /* 0x0000005025037221 */ /* 0x020fe20000010000 */
[----:B------:R-:W-:Y:S01]  /*45f0*/  F2FP.SATFINITE.E4M3.F32.PACK_AB_MERGE_C R213, R58, R53, R68 ;  /* 0x000000353ad5723e */ /* 0x000fe20004807044 */
[----:B------:R2:W3:Y:S01]  /*4600*/  MUFU.EX2 R70, R87 ;  /* 0x0000005700467308 */ /* 0x0004e20000000800 */
[----:B------:R-:W-:-:S01]  /*4610*/  FADD.FTZ R43, R79, R82 ;  /* 0x000000524f2b7221 */ /* 0x000fc20000010000 */
[----:B------:R-:W-:Y:S01]  /*4620*/  FADD.FTZ R82, R54, R3 ;  /* 0x0000000336527221 */ /* 0x000fe20000010000 */
[----:B------:R-:W-:-:S02]  /*4630*/  IMAD.MOV.U32 R75, RZ, RZ, R119 ;  /* 0x000000ffff4b7224 */ /* 0x000fc400078e0077 */
[----:B------:R-:W-:Y:S01]  /*4640*/  FADD.FTZ R84, R36, R43 ;  /* 0x0000002b24547221 */ /* 0x000fe20000010000 */
[----:B------:R-:W-:Y:S01]  /*4650*/  F2FP.SATFINITE.E4M3.F32.PACK_AB_MERGE_C R36, R63, R36, RZ ;  /* 0x000000243f24723e */ /* 0x000fe200048070ff */
[----:B------:R-:W-:Y:S01]  /*4660*/  IMAD.MOV.U32 R68, RZ, RZ, R119 ;  /* 0x000000ffff447224 */ /* 0x000fe200078e0077 */
[----:B------:R-:W4:Y:S01]  /*4670*/  MUFU.EX2 R49, R49 ;  /* 0x0000003100317308 */ /* 0x000f220000000800 */
[----:B-1----:R-:W-:-:S01]  /*4680*/  FADD.FTZ R3, R121, R82 ;  /* 0x0000005279037221 */ /* 0x002fc20000010000 */
[----:B------:R-:W-:Y:S01]  /*4690*/  FADD.FTZ R11, R63, R84 ;  /* 0x000000543f0b7221 */ /* 0x000fe20000010000 */
[----:B------:R-:W-:Y:S01]  /*46a0*/  F2FP.SATFINITE.E4M3.F32.PACK_AB_MERGE_C R214, R79, R32, R36 ;  /* 0x000000204fd6723e */ /* 0x000fe20004807024 */
[----:B--2---:R-:W-:Y:S02]  /*46b0*/  IMAD.MOV.U32 R87, RZ, RZ, R119 ;  /* 0x000000ffff577224 */ /* 0x004fe400078e0077 */
[----:B------:R-:W-:-:S01]  /*46c0*/  FADD.FTZ R62, R40, R11 ;  /* 0x0000000b283e7221 */ /* 0x000fc20000010000 */
[----:B------:R-:W-:Y:S01]  /*46d0*/  IMAD.MOV.U32 R84, RZ, RZ, R119 ;  /* 0x000000ffff547224 */ /* 0x000fe200078e0077 */
[----:B------:R-:W1:Y:S01]  /*46e0*/  MUFU.EX2 R56, R56 ;  /* 0x0000003800387308 */ /* 0x000e620000000800 */
[----:B---3--:R-:W-:-:S01]  /*46f0*/  FADD.FTZ R8, R70, R3 ;  /* 0x0000000346087221 */ /* 0x008fc20000010000 */
[----:B------:R-:W-:Y:S01]  /*4700*/  FADD.FTZ R11, R67, R62 ;  /* 0x0000003e430b7221 */ /* 0x000fe20000010000 */
[----:B------:R-:W-:Y:S01]  /*4710*/  F2FP.SATFINITE.E4M3.F32.PACK_AB_MERGE_C R70, R70, R121, RZ ;  /* 0x000000794646723e */ /* 0x000fe200048070ff */
[----:B------:R-:W-:-:S02]  /*4720*/  IMAD.MOV.U32 R82, RZ, RZ, R119 ;  /* 0x000000ffff527224 */ /* 0x000fc400078e0077 */
[----:B------:R-:W-:-:S01]  /*4730*/  FADD.FTZ R28, R42, R11 ;  /* 0x0000000b2a1c7221 */ /* 0x000fc20000010000 */
[----:B------:R-:W-:Y:S01]  /*4740*/  F2FP.SATFINITE.E4M3.F32.PACK_AB_MERGE_C R42, R47, R42, RZ ;  /* 0x0000002a2f2a723e */ /* 0x000fe200048070ff */
[----:B------:R-:W2:Y:S01]  /*4750*/  MUFU.EX2 R125, R125 ;  /* 0x0000007d007d7308 */ /* 0x000ea20000000800 */
[----:B----4-:R-:W-:-:S01]  /*4760*/  FADD.FTZ R3, R49, R8 ;  /* 0x0000000831037221 */ /* 0x010fc20000010000 */
[----:B------:R-:W-:Y:S01]  /*4770*/  FADD.FTZ R11, R47, R28 ;  /* 0x0000001c2f0b7221 */ /* 0x000fe20000010000 */
[----:B------:R-:W-:Y:S01]  /*4780*/  F2FP.SATFINITE.E4M3.F32.PACK_AB_MERGE_C R215, R54, R37, R70 ;  /* 0x0000002536d7723e */ /* 0x000fe20004807046 */
[----:B------:R-:W-:Y:S01]  /*4790*/  IMAD.MOV.U32 R79, RZ, RZ, R119 ;  /* 0x000000ffff4f7224 */ /* 0x000fe200078e0077 */
[----:B------:R-:W-:Y:S01]  /*47a0*/  F2FP.SATFINITE.E4M3.F32.PACK_AB_MERGE_C R208, R67, R40, R42 ;  /* 0x0000002843d0723e */ /* 0x000fe2000480702a */
[----:B------:R-:W-:Y:S01]  /*47b0*/  FADD.FTZ R28, R14, R11 ;  /* 0x0000000b0e1c7221 */ /* 0x000fe20000010000 */
[----:B------:R-:W-:Y:S01]  /*47c0*/  IMAD.MOV.U32 R70, RZ, RZ, R119 ;  /* 0x000000ffff467224 */ /* 0x000fe200078e0077 */
[----:B------:R-:W3:Y:S01]  /*47d0*/  MUFU.EX2 R72, R127 ;  /* 0x0000007f00487308 */ /* 0x000ee20000000800 */
[----:B-1----:R-:W-:-:S01]  /*47e0*/  FADD.FTZ R12, R56, R3 ;  /* 0x00000003380c7221 */ /* 0x002fc20000010000 */
[----:B------:R-:W-:Y:S01]  /*47f0*/  FADD.FTZ R11, R51, R28 ;  /* 0x0000001c330b7221 */ /* 0x000fe20000010000 */
[----:B------:R-:W-:-:S02]  /*4800*/  IMAD.MOV.U32 R67, RZ, RZ, R119 ;  /* 0x000000ffff437224 */ /* 0x000fc400078e0077 */
[----:B------:R-:W-:Y:S02]  /*4810*/  IMAD.MOV.U32 R63, RZ, RZ, R119 ;  /* 0x000000ffff3f7224 */ /* 0x000fe400078e0077 */
[----:B------:R-:W-:-:S01]  /*4820*/  FADD.FTZ R28, R26, R11 ;  /* 0x0000000b1a1c7221 */ /* 0x000fc20000010000 */
[----:B------:R-:W-:Y:S01]  /*4830*/  F2FP.SATFINITE.E4M3.F32.PACK_AB_MERGE_C R26, R27, R26, RZ ;  /* 0x0000001a1b1a723e */ /* 0x000fe200048070ff */
[----:B------:R-:W1:Y:S01]  /*4840*/  MUFU.EX2 R45, R45 ;  /* 0x0000002d002d7308 */ /* 0x000e620000000800 */
[----:B--2---:R-:W-:-:S01]  /*4850*/  FADD.FTZ R3, R125, R12 ;  /* 0x0000000c7d037221 */ /* 0x004fc20000010000 */
[----:B------:R-:W-:Y:S01]  /*4860*/  FADD.FTZ R28, R27, R28 ;  /* 0x0000001c1b1c7221 */ /* 0x000fe20000010000 */
[----:B------:R-:W-:Y:S01]  /*4870*/  F2FP.SATFINITE.E4M3.F32.PACK_AB_MERGE_C R210, R51, R14, R26 ;  /* 0x0000000e33d2723e */ /* 0x000fe2000480701a */
[--C-:B------:R-:W-:Y:S02]  /*4880*/  IMAD.MOV.U32 R62, RZ, RZ, R119.reuse ;  /* 0x000000ffff3e7224 */ /* 0x100fe400078e0077 */
[----:B------:R-:W-:-:S02]  /*4890*/  IMAD.MOV.U32 R58, RZ, RZ, R119 ;  /* 0x000000ffff3a7224 */ /* 0x000fc400078e0077 */
[----:B------:R-:W2:Y:S01]  /*48a0*/  MUFU.EX2 R4, R131 ;  /* 0x0000008300047308 */ /* 0x000ea20000000800 */
[----:B---3--:R-:W-:-:S01]  /*48b0*/  FADD.FTZ R12, R72, R3 ;  /* 0x00000003480c7221 */ /* 0x008fc20000010000 */
[----:B------:R-:W-:Y:S01]  /*48c0*/  F2FP.SATFINITE.E4M3.F32.PACK_AB_MERGE_C R72, R72, R125, RZ ;  /* 0x0000007d4848723e */ /* 0x000fe200048070ff */
[--C-:B------:R-:W-:Y:S02]  /*48d0*/  IMAD.MOV.U32 R54, RZ, RZ, R119.reuse ;  /* 0x000000ffff367224 */ /* 0x100fe400078e0077 */
[--C-:B------:R-:W-:Y:S01]  /*48e0*/  IMAD.MOV.U32 R53, RZ, RZ, R119.reuse ;  /* 0x000000ffff357224 */ /* 0x100fe200078e0077 */
[----:B------:R-:W-:Y:S01]  /*48f0*/  F2FP.SATFINITE.E4M3.F32.PACK_AB_MERGE_C R209, R56, R49, R72 ;  /* 0x0000003138d1723e */ /* 0x000fe20004807048 */
[----:B------:R-:W-:Y:S01]  /*4900*/  IMAD.MOV.U32 R72, RZ, RZ, R119 ;  /* 0x000000ffff487224 */ /* 0x000fe200078e0077 */
[----:B------:R-:W3:Y:S01]  /*4910*/  MUFU.EX2 R133, R133 ;  /* 0x0000008500857308 */ /* 0x000ee20000000800 */
[----:B-1----:R-:W-:-:S01]  /*4920*/  FADD.FTZ R3, R45, R12 ;  /* 0x0000000c2d037221 */ /* 0x002fc20000010000 */
[----:B------:R-:W-:-:S02]  /*4930*/  IMAD.MOV.U32 R56, RZ, RZ, R119 ;  /* 0x000000ffff387224 */ /* 0x000fc400078e0077 */
[--C-:B------:R-:W-:Y:S02]  /*4940*/  IMAD.MOV.U32 R51, RZ, RZ, R119.reuse ;  /* 0x000000ffff337224 */ /* 0x100fe400078e0077 */
[----:B------:R-:W-:Y:S02]  /*4950*/  IMAD.MOV.U32 R49, RZ, RZ, R119 ;  /* 0x000000ffff317224 */ /* 0x000fe400078e0077 */
[----:B------:R1:W4:Y:S01]  /*4960*/  MUFU.EX2 R74, R71 ;  /* 0x00000047004a7308 */ /* 0x0003220000000800 */
[----:B--2---:R-:W-:-:S01]  /*4970*/  FADD.FTZ R12, R4, R3 ;  /* 0x00000003040c7221 */ /* 0x004fc20000010000 */
[--C-:B------:R-:W-:Y:S02]  /*4980*/  IMAD.MOV.U32 R47, RZ, RZ, R119.reuse ;  /* 0x000000ffff2f7224 */ /* 0x100fe400078e0077 */
[--C-:B------:R-:W-:Y:S02]  /*4990*/  IMAD.MOV.U32 R43, RZ, RZ, R119.reuse ;  /* 0x000000ffff2b7224 */ /* 0x100fe400078e0077 */
[----:B------:R-:W-:-:S02]  /*49a0*/  IMAD.MOV.U32 R42, RZ, RZ, R119 ;  /* 0x000000ffff2a7224 */ /* 0x000fc400078e0077 */
[----:B------:R-:W2:Y:S01]  /*49b0*/  MUFU.EX2 R135, R135 ;  /* 0x0000008700877308 */ /* 0x000ea20000000800 */
[----:B---3--:R-:W-:-:S01]  /*49c0*/  FADD.FTZ R3, R133, R12 ;  /* 0x0000000c85037221 */ /* 0x008fc20000010000 */
[--C-:B-1----:R-:W-:Y:S02]  /*49d0*/  IMAD.MOV.U32 R71, RZ, RZ, R119.reuse ;  /* 0x000000ffff477224 */ /* 0x102fe400078e0077 */
[--C-:B------:R-:W-:Y:S02]  /*49e0*/  IMAD.MOV.U32 R40, RZ, RZ, R119.reuse ;  /* 0x000000ffff287224 */ /* 0x100fe400078e0077 */
[----:B------:R-:W-:Y:S02]  /*49f0*/  IMAD.MOV.U32 R37, RZ, RZ, R119 ;  /* 0x000000ffff257224 */ /* 0x000fe400078e0077 */
[----:B------:R-:W1:Y:S01]  /*4a00*/  MUFU.EX2 R137, R137 ;  /* 0x0000008900897308 */ /* 0x000e620000000800 */
[C---:B----4-:R-:W-:Y:S01]  /*4a10*/  F2FP.SATFINITE.E4M3.F32.PACK_AB_MERGE_C R133, R74.reuse, R133, RZ ;  /* 0x000000854a85723e */ /* 0x050fe200048070ff */
[----:B------:R-:W-:Y:S01]  /*4a20*/  FADD.FTZ R74, R74, R3 ;  /* 0x000000034a4a7221 */ /* 0x000fe20000010000 */
[----:B------:R-:W-:-:S01]  /*4a30*/  FADD.FTZ R3, R13, R28 ;  /* 0x0000001c0d037221 */ /* 0x000fc20000010000 */
[----:B------:R-:W-:Y:S01]  /*4a40*/  IMAD.MOV.U32 R36, RZ, RZ, R119 ;  /* 0x000000ffff247224 */ /* 0x000fe200078e0077 */
[----:B------:R-:W-:Y:S01]  /*4a50*/  F2FP.SATFINITE.E4M3.F32.PACK_AB_MERGE_C R211, R4, R45, R133 ;  /* 0x0000002d04d3723e */ /* 0x000fe20004807085 */
[----:B------:R-:W-:-:S02]  /*4a60*/  IMAD.MOV.U32 R45, RZ, RZ, R119 ;  /* 0x000000ffff2d7224 */ /* 0x000fc400078e0077 */
[----:B------:R-:W-:-:S01]  /*4a70*/  FADD.FTZ R12, R30, R3 ;  /* 0x000000031e0c7221 */ /* 0x000fc20000010000 */
[----:B------:R-:W3:Y:S01]  /*4a80*/  MUFU.EX2 R78, R139 ;  /* 0x0000008b004e7308 */ /* 0x000ee20000000800 */
[----:B--2---:R-:W-:-:S01]  /*4a90*/  FADD.FTZ R7, R135, R74 ;  /* 0x0000004a87077221 */ /* 0x004fc20000010000 */
[----:B------:R-:W-:Y:S02]  /*4aa0*/  IMAD.MOV.U32 R74, RZ, RZ, R119 ;  /* 0x000000ffff4a7224 */ /* 0x000fe400078e0077 */
[----:B------:R-:W-:-:S01]  /*4ab0*/  FADD.FTZ R3, R31, R12 ;  /* 0x0000000c1f037221 */ /* 0x000fc20000010000 */
[----:B------:R-:W-:Y:S01]  /*4ac0*/  F2FP.SATFINITE.E4M3.F32.PACK_AB_MERGE_C R31, R38, R31, RZ ;  /* 0x0000001f261f723e */ /* 0x000fe200048070ff */
[----:B------:R-:W-:-:S01]  /*4ad0*/  FADD.FTZ R20, R76, R7 ;  /* 0x000000074c147221 */ /* 0x000fc20000010000 */
[----:B------:R-:W-:Y:S02]  /*4ae0*/  IMAD.MOV.U32 R32, RZ, RZ, R119 ;  /* 0x000000ffff207224 */ /* 0x000fe400078e0077 */
[----:B------:R-:W-:-:S01]  /*4af0*/  FADD.FTZ R3, R38, R3 ;  /* 0x0000000326037221 */ /* 0x000fc20000010000 */
[----:B------:R-:W2:Y:S01]  /*4b00*/  MUFU.EX2 R141, R141 ;  /* 0x0000008d008d7308 */ /* 0x000ea20000000800 */
[----:B-1----:R-:W-:-:S01]  /*4b10*/  FADD.FTZ R7, R137, R20 ;  /* 0x0000001489077221 */ /* 0x002fc20000010000 */
[----:B------:R-:W-:Y:S01]  /*4b20*/  F2FP.SATFINITE.E4M3.F32.PACK_AB_MERGE_C R204, R30, R13, R31 ;  /* 0x0000000d1ecc723e */ /* 0x000fe2000480701f */
[----:B------:R-:W-:-:S01]  /*4b30*/  FADD.FTZ R12, R34, R3 ;  /* 0x00000003220c7221 */ /* 0x000fc20000010000 */
[----:B------:R-:W-:-:S02]  /*4b40*/  IMAD.MOV.U32 R38, RZ, RZ, R119 ;  /* 0x000000ffff267224 */ /* 0x000fc400078e0077 */
[----:B------:R-:W-:Y:S02]  /*4b50*/  IMAD.MOV.U32 R31, RZ, RZ, R119 ;  /* 0x000000ffff1f7224 */ /* 0x000fe400078e0077 */
[----:B------:R-:W-:Y:S01]  /*4b60*/  FADD.FTZ R20, R35, R12 ;  /* 0x0000000c23147221 */ /* 0x000fe20000010000 */
[----:B------:R-:W1:Y:S01]  /*4b70*/  MUFU.EX2 R80, R143 ;  /* 0x0000008f00507308 */ /* 0x000e620000000800 */
[C---:B---3--:R-:W-:Y:S01]  /*4b80*/  F2FP.SATFINITE.E4M3.F32.PACK_AB_MERGE_C R137, R78.reuse, R137, RZ ;  /* 0x000000894e89723e */ /* 0x048fe200048070ff */
[----:B------:R-:W-:Y:S01]  /*4b90*/  FADD.FTZ R78, R78, R7 ;  /* 0x000000074e4e7221 */ /* 0x000fe20000010000 */
[----:B------:R-:W-:Y:S02]  /*4ba0*/  IMAD.MOV.U32 R30, RZ, RZ, R119 ;  /* 0x000000ffff1e7224 */ /* 0x000fe400078e0077 */
[----:B------:R-:W-:Y:S01]  /*4bb0*/  F2FP.SATFINITE.E4M3.F32.PACK_AB_MERGE_C R205, R76, R135, R137 ;  /* 0x000000874ccd723e */ /* 0x000fe20004807089 */
[----:B------:R-:W-:Y:S02]  /*4bc0*/  IMAD.MOV.U32 R76, RZ, RZ, R119 ;  /* 0x000000ffff4c7224 */ /* 0x000fe400078e0077 */
[----:B------:R-:W3:Y:S01]  /*4bd0*/  MUFU.EX2 R145, R145 ;  /* 0x0000009100917308 */ /* 0x000ee20000000800 */
[----:B--2---:R-:W-:-:S01]  /*4be0*/  FADD.FTZ R3, R141, R78 ;  /* 0x0000004e8d037221 */ /* 0x004fc20000010000 */
[----:B------:R-:W-:-:S02]  /*4bf0*/  IMAD.MOV.U32 R78, RZ, RZ, R119 ;  /* 0x000000ffff4e7224 */ /* 0x000fc400078e0077 */
[--C-:B------:R-:W-:Y:S02]  /*4c00*/  IMAD.MOV.U32 R28, RZ, RZ, R119.reuse ;  /* 0x000000ffff1c7224 */ /* 0x100fe400078e0077 */
[----:B------:R-:W-:Y:S02]  /*4c10*/  IMAD.MOV.U32 R27, RZ, RZ, R119 ;  /* 0x000000ffff1b7224 */ /* 0x000fe400078e0077 */
[----:B------:R2:W4:Y:S01]  /*4c20*/  MUFU.EX2 R8, R55 ;  /* 0x0000003700087308 */ /* 0x0005220000000800 */
[----:B-1----:R-:W-:-:S01]  /*4c30*/  FADD.FTZ R24, R80, R3 ;  /* 0x0000000350187221 */ /* 0x002fc20000010000 */
[----:B------:R-:W-:Y:S01]  /*4c40*/  FADD.FTZ R3, R15, R20 ;  /* 0x000000140f037221 */ /* 0x000fe20000010000 */
[C---:B------:R-:W-:Y:S01]  /*4c50*/  F2FP.SATFINITE.E4M3.F32.PACK_AB_MERGE_C R15, R44.reuse, R15, RZ ;  /* 0x0000000f2c0f723e */ /* 0x040fe200048070ff */
[----:B------:R-:W-:Y:S02]  /*4c60*/  IMAD.MOV.U32 R26, RZ, RZ, R119 ;  /* 0x000000ffff1a7224 */ /* 0x000fe400078e0077 */
[----:B------:R-:W-:-:S01]  /*4c70*/  FADD.FTZ R44, R44, R3 ;  /* 0x000000032c2c7221 */ /* 0x000fc20000010000 */
[----:B------:R-:W-:Y:S01]  /*4c80*/  F2FP.SATFINITE.E4M3.F32.PACK_AB_MERGE_C R206, R35, R34, R15 ;  /* 0x0000002223ce723e */ /* 0x000fe2000480700f */
[----:B------:R-:W1:Y:S01]  /*4c90*/  MUFU.EX2 R81, R81 ;  /* 0x0000005100517308 */ /* 0x000e620000000800 */
[----:B---3--:R-:W-:-:S01]  /*4ca0*/  FADD.FTZ R7, R145, R24 ;  /* 0x0000001891077221 */ /* 0x008fc20000010000 */
[----:B------:R-:W-:Y:S01]  /*4cb0*/  FADD.FTZ R3, R21, R44 ;  /* 0x0000002c15037221 */ /* 0x000fe20000010000 */
[----:B--2---:R-:W-:-:S02]  /*4cc0*/  IMAD.MOV.U32 R55, RZ, RZ, R119 ;  /* 0x000000ffff377224 */ /* 0x004fc400078e0077 */
[----:B------:R-:W-:Y:S02]  /*4cd0*/  IMAD.MOV.U32 R44, RZ, RZ, R119 ;  /* 0x000000ffff2c7224 */ /* 0x000fe400078e0077 */
[----:B------:R-:W-:-:S01]  /*4ce0*/  FADD.FTZ R4, R46, R3 ;  /* 0x000000032e047221 */ /* 0x000fc20000010000 */
[----:B------:R-:W-:Y:S01]  /*4cf0*/  IMAD.MOV.U32 R35, RZ, RZ, R119 ;  /* 0x000000ffff237224 */ /* 0x000fe200078e0077 */
[----:B------:R2:W3:Y:S01]  /*4d00*/  MUFU.EX2 R6, R77 ;  /* 0x0000004d00067308 */ /* 0x0004e20000000800 */
[C---:B----4-:R-:W-:Y:S01]  /*4d10*/  F2FP.SATFINITE.E4M3.F32.PACK_AB_MERGE_C R145, R8.reuse, R145, RZ ;  /* 0x000000910891723e */ /* 0x050fe200048070ff */
[----:B------:R-:W-:Y:S01]  /*4d20*/  FADD.FTZ R8, R8, R7 ;  /* 0x0000000708087221 */ /* 0x000fe20000010000 */
[----:B------:R-:W-:-:S01]  /*4d30*/  FADD.FTZ R3, R25, R4 ;  /* 0x0000000419037221 */ /* 0x000fc20000010000 */
[----:B------:R-:W-:Y:S01]  /*4d40*/  F2FP.SATFINITE.E4M3.F32.PACK_AB_MERGE_C R25, R48, R25, RZ ;  /* 0x000000193019723e */ /* 0x000fe200048070ff */
[----:B------:R-:W-:Y:S01]  /*4d50*/  IMAD.MOV.U32 R34, RZ, RZ, R119 ;  /* 0x000000ffff227224 */ /* 0x000fe200078e0077 */
[----:B------:R-:W-:Y:S01]  /*4d60*/  F2FP.SATFINITE.E4M3.F32.PACK_AB_MERGE_C R207, R80, R141, R145 ;  /* 0x0000008d50cf723e */ /* 0x000fe20004807091 */
[----:B------:R-:W-:-:S01]  /*4d70*/  FADD.FTZ R48, R48, R3 ;  /* 0x0000000330307221 */ /* 0x000fc20000010000 */
[----:B------:R-:W4:Y:S01]  /*4d80*/  MUFU.EX2 R147, R147 ;  /* 0x0000009300937308 */ /* 0x000f220000000800 */
[----:B-1----:R-:W-:-:S01]  /*4d90*/  FADD.FTZ R7, R81, R8 ;  /* 0x0000000851077221 */ /* 0x002fc20000010000 */
[----:B------:R-:W-:Y:S01]  /*4da0*/  F2FP.SATFINITE.E4M3.F32.PACK_AB_MERGE_C R200, R46, R21, R25 ;  /* 0x000000152ec8723e */ /* 0x000fe20004807019 */
[----:B------:R-:W-:-:S02]  /*4db0*/  IMAD.MOV.U32 R80, RZ, RZ, R119 ;  /* 0x000000ffff507224 */ /* 0x000fc400078e0077 */
[--C-:B--2---:R-:W-:Y:S02]  /*4dc0*/  IMAD.MOV.U32 R77, RZ, RZ, R119.reuse ;  /* 0x000000ffff4d7224 */ /* 0x104fe400078e0077 */
[----:B------:R-:W-:Y:S01]  /*4dd0*/  IMAD.MOV.U32 R46, RZ, RZ, R119 ;  /* 0x000000ffff2e7224 */ /* 0x000fe200078e0077 */
[----:B------:R1:W2:Y:S01]  /*4de0*/  MUFU.EX2 R10, R69 ;  /* 0x00000045000a7308 */ /* 0x0002a20000000800 */
[----:B---3--:R-:W-:-:S01]  /*4df0*/  FADD.FTZ R14, R6, R7 ;  /* 0x00000007060e7221 */ /* 0x008fc20000010000 */
[--C-:B------:R-:W-:Y:S02]  /*4e00*/  IMAD.MOV.U32 R25, RZ, RZ, R119.reuse ;  /* 0x000000ffff197224 */ /* 0x100fe400078e0077 */
[----:B------:R-:W-:-:S04]  /*4e10*/  IMAD.MOV.U32 R24, RZ, RZ, R119 ;  /* 0x000000ffff187224 */ /* 0x000fc800078e0077 */
[----:B------:R-:W3:Y:S01]  /*4e20*/  MUFU.EX2 R41, R41 ;  /* 0x0000002900297308 */ /* 0x000ee20000000800 */
[----:B----4-:R-:W-:-:S01]  /*4e30*/  FADD.FTZ R7, R147, R14 ;  /* 0x0000000e93077221 */ /* 0x010fc20000010000 */
[----:B-1----:R-:W-:-:S06]  /*4e40*/  IMAD.MOV.U32 R69, RZ, RZ, R119 ;  /* 0x000000ffff457224 */ /* 0x002fcc00078e0077 */
[----:B------:R-:W1:Y:S01]  /*4e50*/  MUFU.EX2 R149, R149 ;  /* 0x0000009500957308 */ /* 0x000e620000000800 */
[C---:B--2---:R-:W-:Y:S01]  /*4e60*/  F2FP.SATFINITE.E4M3.F32.PACK_AB_MERGE_C R147, R10.reuse, R147, RZ ;  /* 0x000000930a93723e */ /* 0x044fe200048070ff */
[----:B------:R-:W-:-:S03]  /*4e70*/  FADD.FTZ R10, R10, R7 ;  /* 0x000000070a0a7221 */ /* 0x000fc60000010000 */
[----:B------:R-:W-:Y:S01]  /*4e80*/  F2FP.SATFINITE.E4M3.F32.PACK_AB_MERGE_C R201, R6, R81, R147 ;  /* 0x0000005106c9723e */ /* 0x000fe20004807093 */
[----:B------:R-:W-:Y:S02]  /*4e90*/  IMAD.MOV.U32 R81, RZ, RZ, R119 ;  /* 0x000000ffff517224 */ /* 0x000fe400078e0077 */
[----:B------:R2:W4:Y:S01]  /*4ea0*/  MUFU.EX2 R50, R73 ;  /* 0x0000004900327308 */ /* 0x0005220000000800 */
[----:B---3--:R-:W-:-:S01]  /*4eb0*/  FADD.FTZ R3, R41, R48 ;  /* 0x0000003029037221 */ /* 0x008fc20000010000 */
[----:B------:R-:W-:-:S06]  /*4ec0*/  IMAD.MOV.U32 R48, RZ, RZ, R119 ;  /* 0x000000ffff307224 */ /* 0x000fcc00078e0077 */
[----:B------:R-:W3:Y:S01]  /*4ed0*/  MUFU.EX2 R12, R151 ;  /* 0x00000097000c7308 */ /* 0x000ee20000000800 */
[----:B-1----:R-:W-:-:S01]  /*4ee0*/  FADD.FTZ R7, R149, R10 ;  /* 0x0000000a95077221 */ /* 0x002fc20000010000 */
[----:B--2---:R-:W-:-:S06]  /*4ef0*/  IMAD.MOV.U32 R73, RZ, RZ, R119 ;  /* 0x000000ffff497224 */ /* 0x004fcc00078e0077 */
[----:B------:R-:W-:Y:S01]  /*4f00*/  MUFU.EX2 R33, R33 ;  /* 0x0000002100217308 */ /* 0x000fe20000000800 */
[----:B----4-:R-:W-:-:S07]  /*4f10*/  FADD.FTZ R4, R50, R3 ;  /* 0x0000000332047221 */ /* 0x010fce0000010000 */
[----:B------:R-:W1:Y:S01]  /*4f20*/  MUFU.EX2 R52, R52 ;  /* 0x0000003400347308 */ /* 0x000e620000000800 */
[----:B---3--:R-:W-:-:S07]  /*4f30*/  FADD.FTZ R6, R12, R7 ;  /* 0x000000070c067221 */ /* 0x008fce0000010000 */
[----:B------:R-:W2:Y:S08]  /*4f40*/  MUFU.EX2 R153, R153 ;  /* 0x0000009900997308 */ /* 0x000eb00000000800 */
[----:B------:R3:W4:Y:S01]  /*4f50*/  MUFU.EX2 R8, R39 ;  /* 0x0000002700087308 */ /* 0x0007220000000800 */
[----:B-1----:R-:W-:Y:S01]  /*4f60*/  F2FP.SATFINITE.E4M3.F32.PACK_AB_MERGE_C R7, R52, R33, RZ ;  /* 0x000000213407723e */ /* 0x002fe200048070ff */
[----:B------:R-:W-:-:S03]  /*4f70*/  FADD.FTZ R33, R33, R4 ;  /* 0x0000000421217221 */ /* 0x000fc60000010000 */
[----:B------:R-:W-:Y:S01]  /*4f80*/  F2FP.SATFINITE.E4M3.F32.PACK_AB_MERGE_C R202, R50, R41, R7 ;  /* 0x0000002932ca723e */ /* 0x000fe20004807007 */
[----:B------:R-:W-:-:S01]  /*4f90*/  FADD.FTZ R4, R52, R33 ;  /* 0x0000002134047221 */ /* 0x000fc20000010000 */
[----:B------:R-:W-:Y:S02]  /*4fa0*/  IMAD.MOV.U32 R52, RZ, RZ, R119 ;  /* 0x000000ffff347224 */ /* 0x000fe400078e0077 */
[----:B--2---:R-:W-:-:S01]  /*4fb0*/  FADD.FTZ R3, R153, R6 ;  /* 0x0000000699037221 */ /* 0x004fc20000010000 */
[--C-:B------:R-:W-:Y:S02]  /*4fc0*/  IMAD.MOV.U32 R50, RZ, RZ, R119.reuse ;  /* 0x000000ffff327224 */ /* 0x100fe400078e0077 */
[--C-:B------:R-:W-:Y:S02]  /*4fd0*/  IMAD.MOV.U32 R41, RZ, RZ, R119.reuse ;  /* 0x000000ffff297224 */ /* 0x100fe400078e0077 */
[--C-:B---3--:R-:W-:Y:S02]  /*4fe0*/  IMAD.MOV.U32 R39, RZ, RZ, R119.reuse ;  /* 0x000000ffff277224 */ /* 0x108fe400078e0077 */
[----:B------:R-:W-:Y:S01]  /*4ff0*/  IMAD.MOV.U32 R33, RZ, RZ, R119 ;  /* 0x000000ffff217224 */ /* 0x000fe200078e0077 */
[C---:B----4-:R-:W-:Y:S01]  /*5000*/  F2FP.SATFINITE.E4M3.F32.PACK_AB_MERGE_C R10, R8.reuse, R153, RZ ;  /* 0x00000099080a723e */ /* 0x050fe200048070ff */
[----:B------:R-:W-:-:S03]  /*5010*/  FADD.FTZ R3, R8, R3 ;  /* 0x0000000308037221 */ /* 0x000fc60000010000 */
[----:B------:R-:W-:Y:S01]  /*5020*/  F2FP.SATFINITE.E4M3.F32.PACK_AB_MERGE_C R203, R12, R149, R10 ;  /* 0x000000950ccb723e */ /* 0x000fe2000480700a */
[----:B------:R-:W-:Y:S06]  /*5030*/  @!P2 BRA `(.L_x_1879) ;  /* 0x0000003c005ca947 */ /* 0x000fec0003800000 */
[----:B------:R-:W-:Y:S01]  /*5040*/  IMAD.MOV.U32 R8, RZ, RZ, R9 ;  /* 0x000000ffff087224 */ /* 0x000fe200078e0009 */
[----:B------:R-:W-:Y:S01]  /*5050*/  CS2R R118, SRZ ;  /* 0x0000000000767805 */ /* 0x000fe2000001ff00 */
[----:B------:R-:W-:Y:S01]  /*5060*/  IMAD.MOV.U32 R7, RZ, RZ, R0 ;  /* 0x000000ffff077224 */ /* 0x000fe200078e0000 */
[----:B------:R-:W-:Y:S01]  /*5070*/  CS2R R116, SRZ ;  /* 0x0000000000747805 */ /* 0x000fe2000001ff00 */
[----:B------:R-:W-:Y:S01]  /*5080*/  IMAD.MOV.U32 R6, RZ, RZ, R16 ;  /* 0x000000ffff067224 */ /* 0x000fe200078e0010 */
        /* <DEDUP_REMOVED lines=46> */
[----:B------:R-:W-:Y:S01]  /*5370*/  UMOV UR41, UR45 ;  /* 0x0000002d00297c82 */ /* 0x000fe20008000000 */
[----:B------:R-:W-:Y:S01]  /*5380*/  UMOV UR56, UR48 ;  /* 0x0000003000387c82 */ /* 0x000fe20008000000 */
[----:B------:R-:W-:Y:S01]  /*5390*/  ULDC UR54, c[0x0][0x404] ;  /* 0x0001010000367ab9 */ /* 0x000fe20000000800 */
[----:B------:R-:W-:Y:S01]  /*53a0*/  ULDC UR45, c[0x0][0x2e0] ;  /* 0x0000b800002d7ab9 */ /* 0x000fe20000000800 */
[----:B------:R-:W-:-:S05]  /*53b0*/  ULDC.64 UR6, c[0x0][0x3f8] ;  /* 0x0000fe0000067ab9 */ /* 0x000fca0000000a00 */
.L_x_1889:
[----:B------:R-:W-:Y:S01]  /*53c0*/  ISETP.NE.AND P3, PT, RZ, UR38, PT ;  /* 0x00000026ff007c0c */ /* 0x000fe2000bf65270 */
[----:B------:R-:W-:-:S04]  /*53d0*/  UISETP.NE.AND UP0, UPT, UR56, 0x1, UPT ;  /* 0x000000013800788c */ /* 0x000fc8000bf05270 */
[----:B------:R-:W-:-:S06]  /*53e0*/  USEL UR10, URZ, 0x1, UP0 ;  /* 0x000000013f0a7887 */ /* 0x000fcc0008000000 */
[----:B------:R-:W-:Y:S02]  /*53f0*/  LOP3.LUT R16, R6, UR10, RZ, 0x3c, !PT ;  /* 0x0000000a06107c12 */ /* 0x000fe4000f8e3cff */
[----:B------:R-:W-:Y:S05]  /*5400*/  @P3 BRA `(.L_x_1880) ;  /* 0x0000000000343947 */ /* 0x000fea0003800000 */
[----:B------:R-:W-:Y:S05]  /*5410*/  @!P1 BRA `(.L_x_1881) ;  /* 0x0000000000049947 */ /* 0x000fea0003800000 */
[----:B------:R-:W-:Y:S01]  /*5420*/  BPT.TRAP 0x1 ;  /* 0x000000040000795c */ /* 0x000fe20000300000 */
.L_x_1881:
[----:B------:R-:W-:Y:S01]  /*5430*/  UIADD3 UR10, UR56, 0x1, URZ ;  /* 0x00000001380a7890 */ /* 0x000fe2000fffe03f */
[----:B------:R-:W-:-:S03]  /*5440*/  SHF.L.U32 R0, R16, 0x1f, RZ ;  /* 0x0000001f10007819 */ /* 0x000fc600000006ff */
[----:B------:R-:W-:-:S04]  /*5450*/  UISETP.NE.AND UP0, UPT, UR10, 0x2, UPT ;  /* 0x000000020a00788c */ /* 0x000fc8000bf05270 */
[----:B------:R-:W-:-:S04]  /*5460*/  USEL UR10, UR10, URZ, UP0 ;  /* 0x0000003f0a0a7287 */ /* 0x000fc80008000000 */
[----:B------:R-:W-:-:S09]  /*5470*/  ULEA UR10, UR10, UR37, 0x3 ;  /* 0x000000250a0a7291 */ /* 0x000fd2000f8e183f */
[----:B------:R1:W2:Y:S01]  /*5480*/  SYNCS.PHASECHK.TRANS64.TRYWAIT P2, [UR10+0x33430], R0 ;  /* 0x03343000ff0075a7 */ /* 0x0002a2000804014a */
[----:B------:R-:W-:Y:S05]  /*5490*/  @!P1 BRA `(.L_x_1882) ;  /* 0x0000000000049947 */ /* 0x000fea0003800000 */
[----:B------:R-:W-:Y:S01]  /*54a0*/  BPT.TRAP 0x1 ;  /* 0x000000040000795c */ /* 0x000fe20000300000 */
.L_x_1882:
[----:B--2---:R-:W-:Y:S05]  /*54b0*/  @P2 BRA `(.L_x_1880) ;  /* 0x0000000000082947 */ /* 0x004fea0003800000 */
[----:B------:R-:W2:Y:S02]  /*54c0*/  SYNCS.PHASECHK.TRANS64.TRYWAIT P2, [UR10+0x33430], R0 ;  /* 0x03343000ff0075a7 */ /* 0x000ea4000804014a */
[----:B--2---:R-:W-:Y:S05]  /*54d0*/  @!P2 BRA `(.L_x_1883) ;  /* 0x000000cc00d8a947 */ /* 0x004fea0003800000 */
.L_x_1880:
        /* <DEDUP_REMOVED lines=12> */
[----:B------:R-:W-:Y:S02]  /*55a0*/  UMOV UR48, UR4 ;  /* 0x0000000400307c82 */ /* 0x000fe40008000000 */
[----:B------:R-:W-:Y:S02]  /*55b0*/  UIADD3 UR30, UR57, 0x80, URZ ;  /* 0x00000080391e7890 */ /* 0x000fe4000fffe03f */
[----:B------:R-:W-:Y:S02]  /*55c0*/  UIADD3 UR34, UR57, 0x100, URZ ;  /* 0x0000010039227890 */ /* 0x000fe4000fffe03f */
[----:B------:R-:W-:Y:S01]  /*55d0*/  UMOV UR26, UR57 ;  /* 0x00000039001a7c82 */ /* 0x000fe20008000000 */
[----:B------:R-:W-:Y:S02]  /*55e0*/  UIADD3 UR10, UR57, 0x200, URZ ;  /* 0x00000200390a7890 */ /* 0x000fe4000fffe03f */
[----:B------:R-:W-:Y:S01]  /*55f0*/  UIADD3 UR50, UR57, 0x102, URZ ;  /* 0x0000010239327890 */ /* 0x000fe2000fffe03f */
[----:B------:R-:W-:Y:S01]  /*5600*/  UMOV UR49, UR5 ;  /* 0x0000000500317c82 */ /* 0x000fe20008000000 */
[----:B------:R-:W-:Y:S01]  /*5610*/  UMOV UR51, 0x80000020 ;  /* 0x8000002000337882 */ /* 0x000fe20000000000 */
[----:B------:R-:W-:Y:S01]  /*5620*/  UMOV UR11, 0x80000020 ;  /* 0x80000020000b7882 */ /* 0x000fe20000000000 */
[----:B------:R-:W-:Y:S01]  /*5630*/  UIADD3 UR14, UR57, 0x480, URZ ;  /* 0x00000480390e7890 */ /* 0x000fe2000fffe03f */
[----:B------:R-:W-:Y:S01]  /*5640*/  UMOV UR15, 0x80000020 ;  /* 0x80000020000f7882 */ /* 0x000fe20000000000 */
[----:B--2---:R-:W-:Y:S01]  /*5650*/  SHF.R.U32.HI R9, RZ, 0x7, R9 ;  /* 0x00000007ff097819 */ /* 0x004fe20000011609 */
[----:B------:R-:W-:Y:S01]  /*5660*/  UIADD3 UR18, UR57, 0x500, URZ ;  /* 0x0000050039127890 */ /* 0x000fe2000fffe03f */
[----:B------:R-:W-:Y:S01]  /*5670*/  UMOV UR19, 0x80000020 ;  /* 0x8000002000137882 */ /* 0x000fe20000000000 */
[----:B------:R-:W-:-:S02]  /*5680*/  UIADD3 UR22, UR57, 0x502, URZ ;  /* 0x0000050239167890 */ /* 0x000fc4000fffe03f */
[----:B-1----:R-:W-:Y:S01]  /*5690*/  VIADD R0, R9, 0x8 ;  /* 0x0000000809007836 */ /* 0x002fe20000000000 */
[----:B------:R-:W-:-:S04]  /*56a0*/  UMOV UR23, 0x80000020 ;  /* 0x8000002000177882 */ /* 0x000fc80000000000 */
        /* <DEDUP_REMOVED lines=49> */
[----:B------:R-:W-:Y:S01]  /*59c0*/  UMOV UR29, UR5 ;  /* 0x00000005001d7c82 */ /* 0x000fe20008000000 */
[----:B------:R-:W-:Y:S01]  /*59d0*/  UMOV UR30, UR10 ;  /* 0x0000000a001e7c82 */ /* 0x000fe20008000000 */
[----:B------:R-:W-:Y:S01]  /*59e0*/  UMOV UR31, 0x80000020 ;  /* 0x80000020001f7882 */ /* 0x000fe20000000000 */
[----:B------:R-:W-:Y:S01]  /*59f0*/  UIADD3 UR10, UR57, 0x280, URZ ;  /* 0x00000280390a7890 */ /* 0x000fe2000fffe03f */
        /* <DEDUP_REMOVED lines=115> */
.L_x_1885:
[----:B------:R-:W-:Y:S01]  /*6130*/  ULEA UR10, UR56, UR37, 0x3 ;  /* 0x00000025380a7291 */ /* 0x000fe2000f8e183f */
[----:B------:R-:W-:-:S08]  /*6140*/  SHF.L.U32 R0, R6, 0x1f, RZ ;  /* 0x0000001f06007819 */ /* 0x000fd000000006ff */
[----:B------:R1:W2:Y:S01]  /*6150*/  SYNCS.PHASECHK.TRANS64.TRYWAIT P2, [UR10+0x33450], R0 ;  /* 0x03345000ff0075a7 */ /* 0x0002a2000804014a */
[----:B------:R-:W-:Y:S05]  /*6160*/  @!P1 BRA `(.L_x_1886) ;  /* 0x0000000000049947 */ /* 0x000fea0003800000 */
[----:B------:R-:W-:Y:S01]  /*6170*/  BPT.TRAP 0x1 ;  /* 0x000000040000795c */ /* 0x000fe20000300000 */
.L_x_1886:
[----:B--2---:R-:W-:Y:S05]  /*6180*/  @P2 BRA `(.L_x_1884) ;  /* 0x0000000000082947 */ /* 0x004fea0003800000 */
[----:B------:R-:W2:Y:S02]  /*6190*/  SYNCS.PHASECHK.TRANS64.TRYWAIT P2, [UR10+0x33450], R0 ;  /* 0x03345000ff0075a7 */ /* 0x000ea4000804014a */
[----:B--2---:R-:W-:Y:S05]  /*61a0*/  @!P2 BRA `(.L_x_1887) ;  /* 0x000000c000bca947 */ /* 0x004fea0003800000 */
.L_x_1884:
[----:B------:R-:W-:Y:S01]  /*61b0*/  UIMAD UR10, UR41, -0xa0, UR42 ;  /* 0xffffff60290a78a4 */ /* 0x000fe2000f8e022a */
[----:B--2---:R-:W2:Y:S01]  /*61c0*/  LDC R9, c[0x0][0x288] ;  /* 0x0000a200ff097b82 */ /* 0x004ea20000000800 */
[----:B------:R-:W-:Y:S01]  /*61d0*/  UISETP.NE.U32.AND UP0, UPT, UR6, URZ, UPT ;  /* 0x0000003f0600728c */ /* 0x000fe2000bf05070 */
[----:B------:R-:W-:Y:S01]  /*61e0*/  WARPGROUP.ARRIVE ;  /* 0x00000000000079c5 */ /* 0x000fe20000000000 */
[----:B------:R-:W-:-:S05]  /*61f0*/  UIADD3 UR11, UR10, 0x1, URZ ;  /* 0x000000010a0b7890 */ /* 0x000fca000fffe03f */
[----:B------:R-:W3:Y:S01]  /*6200*/  S2R R230, SR_TID.X ;  /* 0x0000000000e67919 */ /* 0x000ee20000002100 */
[----:B------:R-:W-:Y:S02]  /*6210*/  UIADD3 UR10, UR37, 0x200, URZ ;  /* 0x00000200250a7890 */ /* 0x000fe4000fffe03f */
[----:B------:R-:W-:Y:S02]  /*6220*/  UISETP.NE.AND.EX UP0, UPT, UR7, URZ, UPT, UP0 ;  /* 0x0000003f0700728c */ /* 0x000fe4000bf05300 */
[----:B------:R-:W-:Y:S02]  /*6230*/  USHF.R.U32.HI UR10, URZ, 0x4, UR10 ;  /* 0x000000043f0a7899 */ /* 0x000fe4000801160a */
[----:B------:R-:W-:Y:S02]  /*6240*/  USEL UR14, UR54, 0x1, UP0 ;  /* 0x00000001360e7887 */ /* 0x000fe40008000000 */
[----:B------:R-:W-:Y:S02]  /*6250*/  ULOP3.LUT UR10, UR10, 0x3fff, URZ, 0xc0, !UPT ;  /* 0x00003fff0a0a7892 */ /* 0x000fe4000f8ec03f */
[----:B------:R-:W-:-:S02]  /*6260*/  UIMAD UR11, UR14, UR45, UR11 ;  /* 0x0000002d0e0b72a4 */ /* 0x000fc4000f8e020b */
[----:B------:R-:W-:-:S04]  /*6270*/  ULOP3.LUT UR10, UR10, 0x10000, URZ, 0xfc, !UPT ;  /* 0x000100000a0a7892 */ /* 0x000fc8000f8efc3f */
[----:B------:R-:W-:Y:S01]  /*6280*/  UIMAD UR14, UR56, 0x780, UR10 ;  /* 0x00000780380e78a4 */ /* 0x000fe2000f8e020a */
[----:B--2---:R-:W-:Y:S01]  /*6290*/  IADD3 R9, -R9, UR11, RZ ;  /* 0x0000000b09097c10 */ /* 0x004fe2000fffe1ff */
[----:B------:R-:W-:-:S05]  /*62a0*/  UMOV UR11, 0xc0000010 ;  /* 0xc0000010000b7882 */ /* 0x000fca0000000000 */
[----:B------:R-:W-:Y:S01]  /*62b0*/  UMOV UR10, UR14 ;  /* 0x0000000e000a7c82 */ /* 0x000fe20008000000 */
[----:B------:R-:W-:Y:S01]  /*62c0*/  IMAD R6, R220, -0x2, R9 ;  /* 0xfffffffedc067824 */ /* 0x000fe200078e0209 */
[----:B------:R-:W-:Y:S01]  /*62d0*/  QGMMA.64x192x32.F32.E4M3.E4M3 R24, R216, gdesc[UR8], R24, gsb0 ;  /* 0x02e00008d8187df3 */ /* 0x000fe20008000818 */
[----:B------:R-:W-:Y:S01]  /*62e0*/  UIADD3 UR10, UR14, 0x180, URZ ;  /* 0x000001800e0a7890 */ /* 0x000fe2000fffe03f */
[----:B------:R-:W-:Y:S01]  /*62f0*/  UMOV UR11, 0xc0000010 ;  /* 0xc0000010000b7882 */ /* 0x000fe20000000000 */
[----:B------:R-:W-:Y:S01]  /*6300*/  IMAD.IADD R6, R221, 0x1, R6 ;  /* 0x00000001dd067824 */ /* 0x000fe200078e0206 */
[----:B---3--:R-:W-:-:S04]  /*6310*/  SHF.R.U32.HI R230, RZ, 0x7, R230 ;  /* 0x00000007ffe67819 */ /* 0x008fc800000116e6 */
[C---:B------:R-:W-:Y:S02]  /*6320*/  ISETP.GT.AND P2, PT, R6.reuse, RZ, PT ;  /* 0x000000ff0600720c */ /* 0x040fe40003f44270 */
[----:B------:R-:W-:Y:S02]  /*6330*/  ISETP.GT.AND P3, PT, R6, 0x1, PT ;  /* 0x000000010600780c */ /* 0x000fe40003f64270 */
[----:B------:R-:W-:Y:S02]  /*6340*/  FSEL R184, R184, -INF , P2 ;  /* 0xff800000b8b87808 */ /* 0x000fe40001000000 */
[----:B------:R-:W-:Y:S02]  /*6350*/  ISETP.GT.AND P2, PT, R6, 0x8, PT ;  /* 0x000000080600780c */ /* 0x000fe40003f44270 */
[----:B------:R-:W-:Y:S02]  /*6360*/  FSEL R185, R185, -INF , P3 ;  /* 0xff800000b9b97808 */ /* 0x000fe40001800000 */
[----:B-1----:R-:W-:-:S02]  /*6370*/  FMNMX.FTZ R0, R184, R7, !PT ;  /* 0x00000007b8007209 */ /* 0x002fc40007810000 */
[----:B------:R-:W-:Y:S02]  /*6380*/  ISETP.GT.AND P3, PT, R6, 0x9, PT ;  /* 0x000000090600780c */ /* 0x000fe40003f64270 */
[----:B------:R-:W-:Y:S02]  /*6390*/  FSEL R9, R188, -INF , P2 ;  /* 0xff800000bc097808 */ /* 0x000fe40001000000 */
[----:B------:R-:W-:Y:S02]  /*63a0*/  FMNMX.FTZ R0, R185, R0, !PT ;  /* 0x00000000b9007209 */ /* 0x000fe40007810000 */
[----:B------:R-:W-:Y:S02]  /*63b0*/  ISETP.GT.AND P2, PT, R6, 0x10, PT ;  /* 0x000000100600780c */ /* 0x000fe40003f44270 */
[----:B------:R-:W-:Y:S02]  /*63c0*/  FSEL R189, R189, -INF , P3 ;  /* 0xff800000bdbd7808 */ /* 0x000fe40001800000 */
[----:B------:R-:W-:-:S02]  /*63d0*/  FMNMX.FTZ R0, R9, R0, !PT ;  /* 0x0000000009007209 */ /* 0x000fc40007810000 */
[----:B------:R-:W-:Y:S02]  /*63e0*/  ISETP.GT.AND P3, PT, R6, 0x11, PT ;  /* 0x000000110600780c */ /* 0x000fe40003f64270 */
[----:B------:R-:W-:Y:S01]  /*63f0*/  FSEL R11, R192, -INF , P2 ;  /* 0xff800000c00b7808 */ /* 0x000fe20001000000 */
[----:B------:R-:W-:Y:S01]  /*6400*/  IMAD.U32 R192, RZ, RZ, UR55 ;  /* 0x00000037ffc07e24 */ /* 0x000fe2000f8e00ff */
        /* <DEDUP_REMOVED lines=22> */
[C---:B------:R-:W-:Y:S02]  /*6570*/  ISETP.GT.AND P3, PT, R6.reuse, 0x31, PT ;  /* 0x000000310600780c */ /* 0x040fe40003f64270 */
[----:B------:R-:W-:Y:S02]  /*6580*/  FMNMX.FTZ R0, R173, R0, !PT ;  /* 0x00000000ad007209 */ /* 0x000fe40007810000 */
[----:B------:R-:W-:Y:S02]  /*6590*/  FSEL R177, R177, -INF , P3 ;  /* 0xff800000b1b17808 */ /* 0x000fe40001800000 */
[----:B------:R-:W-:Y:S02]  /*65a0*/  ISETP.GT.AND P3, PT, R6, 0x39, PT ;  /* 0x000000390600780c */ /* 0x000fe40003f64270 */
[----:B------:R-:W-:Y:S02]  /*65b0*/  @!P0 LEA R192, R192, UR37, 0x3 ;  /* 0x00000025c0c08c11 */ /* 0x000fe4000f8e18ff */
[----:B------:R-:W-:-:S02]  /*65c0*/  FSEL R181, R181, -INF , P3 ;  /* 0xff800000b5b57808 */ /* 0x000fc40001800000 */
[----:B------:R-:W-:-:S04]  /*65d0*/  ISETP.GT.AND P3, PT, R6, 0x41, PT ;  /* 0x000000410600780c */ /* 0x000fc80003f64270 */
[----:B------:R-:W-:Y:S02]  /*65e0*/  FSEL R153, R153, -INF , P3 ;  /* 0xff80000099997808 */ /* 0x000fe40001800000 */
        /* <DEDUP_REMOVED lines=21> */
[----:B------:R-:W-:Y:S01]  /*6740*/  FSEL R133, R133, -INF , P3 ;  /* 0xff80000085857808 */ /* 0x000fe20001800000 */
[----:B------:R-:W-:Y:S02]  /*6750*/  WARPGROUP.DEPBAR.LE gsb0, 0x0 ;  /* 0x00008000000079c5 */ /* 0x000fe40000010000 */
[----:B------:R-:W-:Y:S01]  /*6760*/  WARPGROUP.ARRIVE ;  /* 0x00000000000079c5 */ /* 0x000fe20000000000 */
[----:B------:R-:W-:Y:S02]  /*6770*/  FSEL R217, R176, -INF , P2 ;  /* 0xff800000b0d97808 */ /* 0x000fe40001000000 */
[----:B------:R-:W-:Y:S02]  /*6780*/  ISETP.GT.AND P2, PT, R6, 0x38, PT ;  /* 0x000000380600780c */ /* 0x000fe40003f44270 */
[----:B------:R-:W-:Y:S01]  /*6790*/  FMNMX.FTZ R0, R217, R0, !PT ;  /* 0x00000000d9007209 */ /* 0x000fe20007810000 */
[----:B------:R-:W-:Y:S01]  /*67a0*/  QGMMA.64x192x32.F32.E4M3.E4M3 R24, R212, gdesc[UR8], R24, gsb0 ;  /* 0x02e00008d4187df3 */ /* 0x000fe20008000818 */
[----:B------:R-:W-:Y:S01]  /*67b0*/  FSEL R219, R180, -INF , P2 ;  /* 0xff800000b4db7808 */ /* 0x000fe20001000000 */
[----:B------:R-:W-:Y:S01]  /*67c0*/  UIADD3 UR10, UR14, 0x300, URZ ;  /* 0x000003000e0a7890 */ /* 0x000fe2000fffe03f */
[----:B------:R-:W-:Y:S01]  /*67d0*/  FMNMX.FTZ R0, R177, R0, !PT ;  /* 0x00000000b1007209 */ /* 0x000fe20007810000 */
[----:B------:R-:W-:Y:S01]  /*67e0*/  UMOV UR11, 0xc0000010 ;  /* 0xc0000010000b7882 */ /* 0x000fe20000000000 */
[----:B------:R-:W-:-:S02]  /*67f0*/  ISETP.GT.AND P2, PT, R6, 0x40, PT ;  /* 0x000000400600780c */ /* 0x000fc40003f44270 */
[----:B------:R-:W-:Y:S02]  /*6800*/  FMNMX.FTZ R0, R219, R0, !PT ;  /* 0x00000000db007209 */ /* 0x000fe40007810000 */
[----:B------:R-:W-:Y:S02]  /*6810*/  FSEL R231, R152, -INF , P2 ;  /* 0xff80000098e77808 */ /* 0x000fe40001000000 */
[----:B------:R-:W-:Y:S02]  /*6820*/  FMNMX.FTZ R0, R181, R0, !PT ;  /* 0x00000000b5007209 */ /* 0x000fe40007810000 */
[----:B------:R-:W-:Y:S02]  /*6830*/  ISETP.GT.AND P2, PT, R6, 0x48, PT ;  /* 0x000000480600780c */ /* 0x000fe40003f44270 */
[----:B------:R-:W-:Y:S02]  /*6840*/  FMNMX.FTZ R0, R231, R0, !PT ;  /* 0x00000000e7007209 */ /* 0x000fe40007810000 */
[----:B------:R-:W-:-:S02]  /*6850*/  FSEL R233, R156, -INF , P2 ;  /* 0xff8000009ce97808 */ /* 0x000fc40001000000 */
[----:B------:R-:W-:Y:S02]  /*6860*/  FMNMX.FTZ R0, R153, R0, !PT ;  /* 0x0000000099007209 */ /* 0x000fe40007810000 */
[----:B------:R-:W-:Y:S02]  /*6870*/  ISETP.GT.AND P2, PT, R6, 0x50, PT ;  /* 0x000000500600780c */ /* 0x000fe40003f44270 */
[----:B------:R-:W-:Y:S02]  /*6880*/  FMNMX.FTZ R0, R233, R0, !PT ;  /* 0x00000000e9007209 */ /* 0x000fe40007810000 */
[----:B------:R-:W-:Y:S02]  /*6890*/  FSEL R235, R160, -INF , P2 ;  /* 0xff800000a0eb7808 */ /* 0x000fe40001000000 */
[----:B------:R-:W-:Y:S02]  /*68a0*/  FMNMX.FTZ R0, R157, R0, !PT ;  /* 0x000000009d007209 */ /* 0x000fe40007810000 */
        /* <DEDUP_REMOVED lines=29> */
[----:B------:R-:W-:-:S04]  /*6a80*/  FMNMX.FTZ R0, R124, R0, !PT ;  /* 0x000000007c007209 */ /* 0x000fc80007810000 */
[----:B------:R-:W-:Y:S01]  /*6a90*/  FMNMX.FTZ R0, R125, R0, !PT ;  /* 0x000000007d007209 */ /* 0x000fe20007810000 */
        /* <DEDUP_REMOVED lines=9> */
[----:B------:R-:W-:-:S03]  /*6b30*/  UMOV UR11, 0xc0000010 ;  /* 0xc0000010000b7882 */ /* 0x000fc60000000000 */
[----:B------:R-:W-:-:S04]  /*6b40*/  FMNMX.FTZ R0, R215, R0, !PT ;  /* 0x00000000d7007209 */ /* 0x000fc80007810000 */
[----:B------:R-:W-:-:S05]  /*6b50*/  FMNMX.FTZ R14, R133, R0, !PT ;  /* 0x00000000850e7209 */ /* 0x000fca0007810000 */
[----:B------:R-:W1:Y:S02]  /*6b60*/  SHFL.BFLY PT, R0, R14, 0x2, 0x1f ;  /* 0x0c401f000e007f89 */ /* 0x000e6400000e0000 */
[----:B-1----:R-:W-:-:S05]  /*6b70*/  FMNMX.FTZ R20, R14, R0, !PT ;  /* 0x000000000e147209 */ /* 0x002fca0007810000 */
[----:B------:R-:W1:Y:S02]  /*6b80*/  SHFL.BFLY PT, R0, R20, 0x1, 0x1f ;  /* 0x0c201f0014007f89 */ /* 0x000e6400000e0000 */
[----:B-1----:R-:W-:-:S04]  /*6b90*/  FMNMX.FTZ R0, R20, R0, !PT ;  /* 0x0000000014007209 */ /* 0x002fc80007810000 */
[----:B------:R-:W-:Y:S01]  /*6ba0*/  FSETP.NEU.FTZ.AND P2, PT, R0, -INF , PT ;  /* 0xff8000000000780b */ /* 0x000fe20003f5d000 */
[----:B------:R-:W-:-:S05]  /*6bb0*/  FFMA.FTZ R10, R2, R0, -8 ;  /* 0xc1000000020a7423 */ /* 0x000fca0000010000 */
[----:B------:R-:W-:-:S05]  /*6bc0*/  FSEL R10, R10, RZ, P2 ;  /* 0x000000ff0a0a7208 */ /* 0x000fca0001000000 */
[--C-:B------:R-:W-:Y:S01]  /*6bd0*/  FFMA.FTZ R14, R2, R9, -R10.reuse ;  /* 0x00000009020e7223 */ /* 0x100fe2000001080a */
[----:B------:R-:W-:Y:S02]  /*6be0*/  VIADD R9, R6, 0x8 ;  /* 0x0000000806097836 */ /* 0x000fe40000000000 */
[C-C-:B------:R-:W-:Y:S01]  /*6bf0*/  FFMA.FTZ R132, R2.reuse, R13, -R10.reuse ;  /* 0x0000000d02847223 */ /* 0x140fe2000001080a */
[----:B------:R-:W-:-:S01]  /*6c00*/  FFMA.FTZ R20, R2, R193, -R10 ;  /* 0x000000c102147223 */ /* 0x000fc2000001080a */
[C-C-:B------:R-:W-:Y:S01]  /*6c10*/  FFMA.FTZ R152, R2.reuse, R197, -R10.reuse ;  /* 0x000000c502987223 */ /* 0x140fe2000001080a */
[----:B------:R-:W-:-:S01]  /*6c20*/  FFMA.FTZ R160, R2, R173, -R10 ;  /* 0x000000ad02a07223 */ /* 0x000fc2000001080a */
[C---:B------:R-:W-:Y:S01]  /*6c30*/  ISETP.GT.AND P3, PT, R9.reuse, RZ, PT ;  /* 0x000000ff0900720c */ /* 0x040fe20003f64270 */
[----:B------:R-:W-:Y:S01]  /*6c40*/  MUFU.EX2 R6, R132 ;  /* 0x0000008400067308 */ /* 0x000fe20000000800 */
[C---:B------:R-:W-:Y:S01]  /*6c50*/  ISETP.GT.AND P4, PT, R9.reuse, 0x1, PT ;  /* 0x000000010900780c */ /* 0x040fe20003f84270 */
[--C-:B------:R-:W-:Y:S01]  /*6c60*/  FFMA.FTZ R164, R2, R217, -R10.reuse ;  /* 0x000000d902a47223 */ /* 0x100fe2000001080a */
[----:B------:R-:W-:Y:S01]  /*6c70*/  FSEL R13, R186, -INF , P3 ;  /* 0xff800000ba0d7808 */ /* 0x000fe20001800000 */
[C-C-:B------:R-:W-:Y:S01]  /*6c80*/  FFMA.FTZ R168, R2.reuse, R181, -R10.reuse ;  /* 0x000000b502a87223 */ /* 0x140fe2000001080a */
[----:B------:R-:W-:Y:S01]  /*6c90*/  ISETP.GT.AND P3, PT, R9, 0x8, PT ;  /* 0x000000080900780c */ /* 0x000fe20003f64270 */
[C-C-:B------:R-:W-:Y:S01]  /*6ca0*/  FFMA.FTZ R12, R2.reuse, R184, -R10.reuse ;  /* 0x000000b8020c7223 */ /* 0x140fe2000001080a */
[----:B------:R-:W-:Y:S01]  /*6cb0*/  FSEL R193, R187, -INF , P4 ;  /* 0xff800000bbc17808 */ /* 0x000fe20002000000 */
[C-C-:B------:R-:W-:Y:S01]  /*6cc0*/  FFMA.FTZ R185, R2.reuse, R185, -R10.reuse ;  /* 0x000000b902b97223 */ /* 0x140fe2000001080a */
[----:B------:R-:W-:Y:S01]  /*6cd0*/  FMNMX.FTZ R128, R13, R8, !PT ;  /* 0x000000080d807209 */ /* 0x000fe20007810000 */
[----:B------:R1:W-:Y:S01]  /*6ce0*/  MUFU.EX2 R187, R152 ;  /* 0x0000009800bb7308 */ /* 0x0003e20000000800 */
[----:B------:R-:W-:Y:S01]  /*6cf0*/  ISETP.GT.AND P4, PT, R9, 0x9, PT ;  /* 0x000000090900780c */ /* 0x000fe20003f84270 */
[--C-:B------:R-:W-:Y:S01]  /*6d00*/  FFMA.FTZ R189, R2, R189, -R10.reuse ;  /* 0x000000bd02bd7223 */ /* 0x100fe2000001080a */
[----:B------:R-:W-:Y:S01]  /*6d10*/  FSEL R197, R190, -INF , P3 ;  /* 0xff800000bec57808 */ /* 0x000fe20001800000 */
[C-C-:B------:R-:W-:Y:S01]  /*6d20*/  FFMA.FTZ R11, R2.reuse, R11, -R10.reuse ;  /* 0x0000000b020b7223 */ /* 0x140fe2000001080a */
[----:B------:R-:W-:Y:S01]  /*6d30*/  FMNMX.FTZ R128, R193, R128, !PT ;  /* 0x00000080c1807209 */ /* 0x000fe20007810000 */
[C-C-:B------:R-:W-:Y:S01]  /*6d40*/  FFMA.FTZ R15, R2.reuse, R15, -R10.reuse ;  /* 0x0000000f020f7223 */ /* 0x140fe2000001080a */
[----:B------:R-:W-:Y:S01]  /*6d50*/  ISETP.GT.AND P3, PT, R9, 0x10, PT ;  /* 0x000000100900780c */ /* 0x000fe20003f64270 */
[C-C-:B------:R-:W-:Y:S01]  /*6d60*/  FFMA.FTZ R21, R2.reuse, R21, -R10.reuse ;  /* 0x0000001502157223 */ /* 0x140fe2000001080a */
[----:B------:R-:W-:Y:S01]  /*6d70*/  FSEL R191, R191, -INF , P4 ;  /* 0xff800000bfbf7808 */ /* 0x000fe20002000000 */
[C-C-:B-1----:R-:W-:Y:S01]  /*6d80*/  FFMA.FTZ R152, R2.reuse, R169, -R10.reuse ;  /* 0x000000a902987223 */ /* 0x142fe2000001080a */
[----:B------:R-:W-:Y:S01]  /*6d90*/  FMNMX.FTZ R128, R197, R128, !PT ;  /* 0x00000080c5807209 */ /* 0x000fe20007810000 */
[C-C-:B------:R-:W-:Y:S01]  /*6da0*/  FFMA.FTZ R177, R2.reuse, R177, -R10.reuse ;  /* 0x000000b102b17223 */ /* 0x140fe2000001080a */
[----:B------:R-:W-:Y:S01]  /*6db0*/  ISETP.GT.AND P4, PT, R9, 0x11, PT ;  /* 0x000000110900780c */ /* 0x000fe20003f84270 */
[C-C-:B------:R-:W-:Y:S01]  /*6dc0*/  FFMA.FTZ R153, R2.reuse, R153, -R10.reuse ;  /* 0x0000009902997223 */ /* 0x140fe2000001080a */
[----:B------:R-:W-:Y:S01]  /*6dd0*/  FMNMX.FTZ R132, R191, R128, !PT ;  /* 0x00000080bf847209 */ /* 0x000fe20007810000 */
[C-C-:B------:R-:W-:Y:S01]  /*6de0*/  FFMA.FTZ R120, R2.reuse, R120, -R10.reuse ;  /* 0x0000007802787223 */ /* 0x140fe2000001080a */
[----:B------:R-:W-:Y:S01]  /*6df0*/  FSEL R195, R195, -INF , P4 ;  /* 0xff800000c3c37808 */ /* 0x000fe20002000000 */
[----:B------:R-:W-:Y:S01]  /*6e00*/  MUFU.EX2 R128, R152 ;  /* 0x0000009800807308 */ /* 0x000fe20000000800 */
[----:B------:R-:W-:Y:S01]  /*6e10*/  ISETP.GT.AND P4, PT, R9, 0x19, PT ;  /* 0x000000190900780c */ /* 0x000fe20003f84270 */
[C-C-:B------:R-:W-:Y:S01]  /*6e20*/  FFMA.FTZ R121, R2.reuse, R121, -R10.reuse ;  /* 0x0000007902797223 */ /* 0x140fe2000001080a */
[----:B------:R-:W-:-:S01]  /*6e30*/  FFMA.FTZ R124, R2, R124, -R10 ;  /* 0x0000007c027c7223 */ /* 0x000fc2000001080a */
[----:B------:R-:W-:Y:S01]  /*6e40*/  FFMA.FTZ R125, R2, R125, -R10 ;  /* 0x0000007d027d7223 */ /* 0x000fe2000001080a */
[----:B------:R-:W-:-:S02]  /*6e50*/  FSEL R199, R199, -INF , P4 ;  /* 0xff800000c7c77808 */ /* 0x000fc40002000000 */
[----:B------:R-:W-:Y:S01]  /*6e60*/  ISETP.GT.AND P4, PT, R9, 0x21, PT ;  /* 0x000000210900780c */ /* 0x000fe20003f84270 */
[----:B------:R-:W-:Y:S03]  /*6e70*/  MUFU.EX2 R12, R12 ;  /* 0x0000000c000c7308 */ /* 0x000fe60000000800 */
[----:B------:R-:W-:Y:S02]  /*6e80*/  FSEL R171, R171, -INF , P4 ;  /* 0xff800000abab7808 */ /* 0x000fe40002000000 */
[----:B------:R-:W-:-:S03]  /*6e90*/  ISETP.GT.AND P4, PT, R9, 0x29, PT ;  /* 0x000000290900780c */ /* 0x000fc60003f84270 */
[----:B------:R-:W-:Y:S01]  /*6ea0*/  MUFU.EX2 R185, R185 ;  /* 0x000000b900b97308 */ /* 0x000fe20000000800 */
[----:B------:R-:W-:Y:S02]  /*6eb0*/  FSEL R175, R175, -INF , P4 ;  /* 0xff800000afaf7808 */ /* 0x000fe40002000000 */
[----:B------:R-:W-:-:S04]  /*6ec0*/  ISETP.GT.AND P4, PT, R9, 0x31, PT ;  /* 0x000000310900780c */ /* 0x000fc80003f84270 */
[----:B------:R-:W-:Y:S01]  /*6ed0*/  FSEL R179, R179, -INF , P4 ;  /* 0xff800000b3b37808 */ /* 0x000fe20002000000 */
[----:B------:R-:W-:Y:S01]  /*6ee0*/  MUFU.EX2 R14, R14 ;  /* 0x0000000e000e7308 */ /* 0x000fe20000000800 */
[----:B------:R-:W-:-:S04]  /*6ef0*/  ISETP.GT.AND P4, PT, R9, 0x39, PT ;  /* 0x000000390900780c */ /* 0x000fc80003f84270 */
[----:B------:R-:W-:Y:S02]  /*6f00*/  FSEL R183, R183, -INF , P4 ;  /* 0xff800000b7b77808 */ /* 0x000fe40002000000 */
[----:B------:R-:W-:Y:S01]  /*6f10*/  ISETP.GT.AND P4, PT, R9, 0x41, PT ;  /* 0x000000410900780c */ /* 0x000fe20003f84270 */
[----:B------:R-:W-:Y:S03]  /*6f20*/  MUFU.EX2 R189, R189 ;  /* 0x000000bd00bd7308 */ /* 0x000fe60000000800 */
[----:B------:R-:W-:Y:S02]  /*6f30*/  FSEL R181, R155, -INF , P4 ;  /* 0xff8000009bb57808 */ /* 0x000fe40002000000 */
[----:B------:R-:W-:-:S03]  /*6f40*/  ISETP.GT.AND P4, PT, R9, 0x49, PT ;  /* 0x000000490900780c */ /* 0x000fc60003f84270 */
[----:B------:R1:W-:Y:S01]  /*6f50*/  MUFU.EX2 R155, R168 ;  /* 0x000000a8009b7308 */ /* 0x0003e20000000800 */
[----:B------:R-:W-:Y:S02]  /*6f60*/  FSEL R159, R159, -INF , P4 ;  /* 0xff8000009f9f7808 */ /* 0x000fe40002000000 */
[----:B------:R-:W-:-:S04]  /*6f70*/  ISETP.GT.AND P4, PT, R9, 0x51, PT ;  /* 0x000000510900780c */ /* 0x000fc80003f84270 */
[----:B------:R-:W-:Y:S01]  /*6f80*/  FSEL R163, R163, -INF , P4 ;  /* 0xff800000a3a37808 */ /* 0x000fe20002000000 */
[----:B------:R-:W-:Y:S01]  /*6f90*/  MUFU.EX2 R11, R11 ;  /* 0x0000000b000b7308 */ /* 0x000fe20000000800 */
[----:B------:R-:W-:Y:S01]  /*6fa0*/  ISETP.GT.AND P4, PT, R9, 0x59, PT ;  /* 0x000000590900780c */ /* 0x000fe20003f84270 */
[----:B-1----:R-:W-:-:S03]  /*6fb0*/  FFMA.FTZ R168, R2, R157, -R10 ;  /* 0x0000009d02a87223 */ /* 0x002fc6000001080a */
[----:B------:R-:W-:Y:S02]  /*6fc0*/  FSEL R167, R167, -INF , P4 ;  /* 0xff800000a7a77808 */ /* 0x000fe40002000000 */
[----:B------:R-:W-:Y:S01]  /*6fd0*/  ISETP.GT.AND P4, PT, R9, 0x61, PT ;  /* 0x000000610900780c */ /* 0x000fe20003f84270 */
[----:B------:R-:W-:Y:S03]  /*6fe0*/  MUFU.EX2 R20, R20 ;  /* 0x0000001400147308 */ /* 0x000fe60000000800 */
[----:B------:R-:W-:Y:S02]  /*6ff0*/  FSEL R157, R139, -INF , P4 ;  /* 0xff8000008b9d7808 */ /* 0x000fe40002000000 */
[----:B------:R-:W-:-:S03]  /*7000*/  ISETP.GT.AND P4, PT, R9, 0x69, PT ;  /* 0x000000690900780c */ /* 0x000fc60003f84270 */
[----:B------:R1:W-:Y:S01]  /*7010*/  MUFU.EX2 R139, R168 ;  /* 0x000000a8008b7308 */ /* 0x0003e20000000800 */
[----:B------:R-:W-:Y:S02]  /*7020*/  FSEL R143, R143, -INF , P4 ;  /* 0xff8000008f8f7808 */ /* 0x000fe40002000000 */
[----:B------:R-:W-:-:S05]  /*7030*/  ISETP.GT.AND P4, PT, R9, 0x71, PT ;  /* 0x000000710900780c */ /* 0x000fca0003f84270 */
[----:B------:R-:W-:Y:S01]  /*7040*/  MUFU.EX2 R15, R15 ;  /* 0x0000000f000f7308 */ /* 0x000fe20000000800 */
[----:B-1----:R-:W-:-:S01]  /*7050*/  FFMA.FTZ R168, R2, R140, -R10 ;  /* 0x0000008c02a87223 */ /* 0x002fc2000001080a */
[C-C-:B------:R-:W-:Y:S01]  /*7060*/  FFMA.FTZ R140, R2.reuse, R141, -R10.reuse ;  /* 0x0000008d028c7223 */ /* 0x140fe2000001080a */
[----:B------:R-:W-:-:S01]  /*7070*/  FFMA.FTZ R141, R2, R144, -R10 ;  /* 0x00000090028d7223 */ /* 0x000fc2000001080a */
[C-C-:B------:R-:W-:Y:S01]  /*7080*/  FFMA.FTZ R144, R2.reuse, R145, -R10.reuse ;  /* 0x0000009102907223 */ /* 0x140fe2000001080a */
[----:B------:R-:W-:-:S01]  /*7090*/  FFMA.FTZ R145, R2, R148, -R10 ;  /* 0x0000009402917223 */ /* 0x000fc2000001080a */
[C-C-:B------:R-:W-:Y:S01]  /*70a0*/  FFMA.FTZ R148, R2.reuse, R149, -R10.reuse ;  /* 0x0000009502947223 */ /* 0x140fe2000001080a */
[----:B------:R-:W-:-:S01]  /*70b0*/  FFMA.FTZ R149, R2, R213, -R10 ;  /* 0x000000d502957223 */ /* 0x000fc2000001080a */
[----:B------:R-:W-:Y:S01]  /*70c0*/  MUFU.EX2 R21, R21 ;  /* 0x0000001500157308 */ /* 0x000fe20000000800 */
[----:B------:R-:W-:Y:S02]  /*70d0*/  WARPGROUP.DEPBAR.LE gsb0, 0x0 ;  /* 0x00008000000079c5 */ /* 0x000fe40000010000 */
[----:B------:R-:W-:Y:S01]  /*70e0*/  FSEL R209, R194, -INF , P3 ;  /* 0xff800000c2d17808 */ /* 0x000fe20001800000 */
[----:B------:R-:W-:Y:S01]  /*70f0*/  WARPGROUP.ARRIVE ;  /* 0x00000000000079c5 */ /* 0x000fe20000000000 */
[----:B------:R-:W-:-:S03]  /*7100*/  ISETP.GT.AND P3, PT, R9, 0x18, PT ;  /* 0x000000180900780c */ /* 0x000fc60003f64270 */
[----:B------:R-:W-:Y:S01]  /*7110*/  MUFU.EX2 R177, R177 ;  /* 0x000000b100b17308 */ /* 0x000fe20000000800 */
[----:B------:R-:W-:Y:S02]  /*7120*/  FMNMX.FTZ R132, R209, R132, !PT ;  /* 0x00000084d1847209 */ /* 0x000fe40007810000 */
[----:B------:R-:W-:Y:S01]  /*7130*/  FSEL R169, R198, -INF , P3 ;  /* 0xff800000c6a97808 */ /* 0x000fe20001800000 */
[----:B------:R-:W-:Y:S01]  /*7140*/  QGMMA.64x192x32.F32.E4M3.E4M3 R24, R204, gdesc[UR8], R24, gsb0 ;  /* 0x02e00008cc187df3 */ /* 0x000fe20008000818 */
[----:B------:R-:W-:Y:S01]  /*7150*/  FMNMX.FTZ R132, R195, R132, !PT ;  /* 0x00000084c3847209 */ /* 0x000fe20007810000 */
[----:B------:R-:W-:Y:S01]  /*7160*/  UIADD3 UR10, UR14, 0x600, URZ ;  /* 0x000006000e0a7890 */ /* 0x000fe2000fffe03f */
[----:B------:R-:W-:Y:S01]  /*7170*/  ISETP.GT.AND P3, PT, R9, 0x20, PT ;  /* 0x000000200900780c */ /* 0x000fe20003f64270 */
[----:B------:R-:W-:Y:S01]  /*7180*/  UMOV UR11, 0xc0000010 ;  /* 0xc0000010000b7882 */ /* 0x000fe20000000000 */
[----:B------:R-:W-:Y:S01]  /*7190*/  FMNMX.FTZ R132, R169, R132, !PT ;  /* 0x00000084a9847209 */ /* 0x000fe20007810000 */
[----:B------:R-:W-:Y:S01]  /*71a0*/  MUFU.EX2 R153, R153 ;  /* 0x0000009900997308 */ /* 0x000fe20000000800 */
[----:B------:R-:W-:-:S02]  /*71b0*/  FSEL R211, R170, -INF , P3 ;  /* 0xff800000aad37808 */ /* 0x000fc40001800000 */
[----:B------:R-:W-:Y:S02]  /*71c0*/  FMNMX.FTZ R152, R199, R132, !PT ;  /* 0x00000084c7987209 */ /* 0x000fe40007810000 */
[----:B------:R-:W-:Y:S02]  /*71d0*/  ISETP.GT.AND P3, PT, R9, 0x28, PT ;  /* 0x000000280900780c */ /* 0x000fe40003f64270 */
[----:B------:R-:W-:Y:S01]  /*71e0*/  FMNMX.FTZ R152, R211, R152, !PT ;  /* 0x00000098d3987209 */ /* 0x000fe20007810000 */
[----:B------:R-:W-:Y:S01]  /*71f0*/  MUFU.EX2 R132, R160 ;  /* 0x000000a000847308 */ /* 0x000fe20000000800 */
[----:B------:R-:W-:Y:S02]  /*7200*/  FSEL R173, R174, -INF , P3 ;  /* 0xff800000aead7808 */ /* 0x000fe40001800000 */
[----:B------:R-:W-:Y:S02]  /*7210*/  FMNMX.FTZ R156, R171, R152, !PT ;  /* 0x00000098ab9c7209 */ /* 0x000fe40007810000 */
[----:B------:R-:W-:-:S02]  /*7220*/  ISETP.GT.AND P3, PT, R9, 0x30, PT ;  /* 0x000000300900780c */ /* 0x000fc40003f64270 */
[----:B------:R-:W-:Y:S01]  /*7230*/  FMNMX.FTZ R156, R173, R156, !PT ;  /* 0x0000009cad9c7209 */ /* 0x000fe20007810000 */
[----:B------:R1:W-:Y:S01]  /*7240*/  MUFU.EX2 R152, R164 ;  /* 0x000000a400987308 */ /* 0x0003e20000000800 */
[----:B------:R-:W-:Y:S02]  /*7250*/  FSEL R217, R178, -INF , P3 ;  /* 0xff800000b2d97808 */ /* 0x000fe40001800000 */
[----:B------:R-:W-:Y:S02]  /*7260*/  FMNMX.FTZ R156, R175, R156, !PT ;  /* 0x0000009caf9c7209 */ /* 0x000fe40007810000 */
[----:B------:R-:W-:Y:S02]  /*7270*/  ISETP.GT.AND P3, PT, R9, 0x38, PT ;  /* 0x000000380900780c */ /* 0x000fe40003f64270 */
[----:B------:R-:W-:Y:S01]  /*7280*/  FMNMX.FTZ R156, R217, R156, !PT ;  /* 0x0000009cd99c7209 */ /* 0x000fe20007810000 */
[----:B------:R-:W-:Y:S01]  /*7290*/  MUFU.EX2 R140, R140 ;  /* 0x0000008c008c7308 */ /* 0x000fe20000000800 */
[----:B-1----:R-:W-:-:S01]  /*72a0*/  FFMA.FTZ R164, R2, R219, -R10 ;  /* 0x000000db02a47223 */ /* 0x002fc2000001080a */
[----:B------:R-:W-:-:S02]  /*72b0*/  FSEL R182, R182, -INF , P3 ;  /* 0xff800000b6b67808 */ /* 0x000fc40001800000 */
[----:B------:R-:W-:Y:S02]  /*72c0*/  FMNMX.FTZ R219, R179, R156, !PT ;  /* 0x0000009cb3db7209 */ /* 0x000fe40007810000 */
[----:B------:R-:W-:Y:S02]  /*72d0*/  ISETP.GT.AND P3, PT, R9, 0x40, PT ;  /* 0x000000400900780c */ /* 0x000fe40003f64270 */
[----:B------:R-:W-:Y:S01]  /*72e0*/  FMNMX.FTZ R160, R182, R219, !PT ;  /* 0x000000dbb6a07209 */ /* 0x000fe20007810000 */
[----:B------:R1:W-:Y:S01]  /*72f0*/  MUFU.EX2 R156, R164 ;  /* 0x000000a4009c7308 */ /* 0x0003e20000000800 */
[----:B------:R-:W-:Y:S01]  /*7300*/  FSEL R219, R154, -INF , P3 ;  /* 0xff8000009adb7808 */ /* 0x000fe20001800000 */
[----:B------:R-:W-:Y:S01]  /*7310*/  FFMA.FTZ R154, R2, R231, -R10 ;  /* 0x000000e7029a7223 */ /* 0x000fe2000001080a */
[----:B------:R-:W-:Y:S02]  /*7320*/  FMNMX.FTZ R160, R183, R160, !PT ;  /* 0x000000a0b7a07209 */ /* 0x000fe40007810000 */
[----:B------:R-:W-:-:S02]  /*7330*/  ISETP.GT.AND P3, PT, R9, 0x48, PT ;  /* 0x000000480900780c */ /* 0x000fc40003f64270 */
[----:B------:R-:W-:Y:S01]  /*7340*/  FMNMX.FTZ R160, R219, R160, !PT ;  /* 0x000000a0dba07209 */ /* 0x000fe20007810000 */
[----:B------:R-:W-:Y:S01]  /*7350*/  MUFU.EX2 R154, R154 ;  /* 0x0000009a009a7308 */ /* 0x000fe20000000800 */
[----:B------:R-:W-:Y:S01]  /*7360*/  FSEL R158, R158, -INF , P3 ;  /* 0xff8000009e9e7808 */ /* 0x000fe20001800000 */
[----:B-1----:R-:W-:Y:S01]  /*7370*/  FFMA.FTZ R164, R2, R233, -R10 ;  /* 0x000000e902a47223 */ /* 0x002fe2000001080a */
[----:B------:R-:W-:Y:S02]  /*7380*/  FMNMX.FTZ R231, R181, R160, !PT ;  /* 0x000000a0b5e77209 */ /* 0x000fe40007810000 */
[----:B------:R-:W-:Y:S02]  /*7390*/  ISETP.GT.AND P3, PT, R9, 0x50, PT ;  /* 0x000000500900780c */ /* 0x000fe40003f64270 */
        /* <DEDUP_REMOVED lines=12> */
[----:B------:R-:W-:Y:S01]  /*7460*/  FSEL R233, R138, -INF , P3 ;  /* 0xff8000008ae97808 */ /* 0x000fe20001800000 */
[--C-:B------:R-:W-:Y:S01]  /*7470*/  FFMA.FTZ R138, R2, R235, -R10.reuse ;  /* 0x000000eb028a7223 */ /* 0x100fe2000001080a */
[----:B------:R-:W-:Y:S02]  /*7480*/  FMNMX.FTZ R162, R167, R162, !PT ;  /* 0x000000a2a7a27209 */ /* 0x000fe40007810000 */
[----:B------:R-:W-:Y:S02]  /*7490*/  ISETP.GT.AND P3, PT, R9, 0x68, PT ;  /* 0x000000680900780c */ /* 0x000fe40003f64270 */
[----:B------:R-:W-:Y:S01]  /*74a0*/  FMNMX.FTZ R162, R233, R162, !PT ;  /* 0x000000a2e9a27209 */ /* 0x000fe20007810000 */
[----:B------:R-:W-:Y:S01]  /*74b0*/  MUFU.EX2 R138, R138 ;  /* 0x0000008a008a7308 */ /* 0x000fe20000000800 */
[----:B------:R-:W-:Y:S01]  /*74c0*/  FSEL R142, R142, -INF , P3 ;  /* 0xff8000008e8e7808 */ /* 0x000fe20001800000 */
[----:B-1----:R-:W-:Y:S01]  /*74d0*/  FFMA.FTZ R164, R2, R161, -R10 ;  /* 0x000000a102a47223 */ /* 0x002fe2000001080a */
[----:B------:R-:W-:-:S02]  /*74e0*/  FMNMX.FTZ R235, R157, R162, !PT ;  /* 0x000000a29deb7209 */ /* 0x000fc40007810000 */
[----:B------:R-:W-:Y:S02]  /*74f0*/  ISETP.GT.AND P3, PT, R9, 0x70, PT ;  /* 0x000000700900780c */ /* 0x000fe40003f64270 */
[----:B------:R-:W-:Y:S01]  /*7500*/  FMNMX.FTZ R162, R142, R235, !PT ;  /* 0x000000eb8ea27209 */ /* 0x000fe20007810000 */
[----:B------:R-:W-:Y:S01]  /*7510*/  MUFU.EX2 R145, R145 ;  /* 0x0000009100917308 */ /* 0x000fe20000000800 */
[----:B------:R-:W-:Y:S01]  /*7520*/  FSEL R235, R146, -INF , P3 ;  /* 0xff80000092eb7808 */ /* 0x000fe20001800000 */
[----:B------:R-:W-:Y:S01]  /*7530*/  FFMA.FTZ R146, R2, R237, -R10 ;  /* 0x000000ed02927223 */ /* 0x000fe2000001080a */
[----:B------:R-:W-:Y:S02]  /*7540*/  FMNMX.FTZ R162, R143, R162, !PT ;  /* 0x000000a28fa27209 */ /* 0x000fe40007810000 */
[----:B------:R-:W-:Y:S02]  /*7550*/  ISETP.GT.AND P3, PT, R9, 0x78, PT ;  /* 0x000000780900780c */ /* 0x000fe40003f64270 */
[----:B------:R-:W-:Y:S01]  /*7560*/  FSEL R161, R147, -INF , P4 ;  /* 0xff80000093a17808 */ /* 0x000fe20002000000 */
[----:B------:R-:W-:Y:S01]  /*7570*/  MUFU.EX2 R146, R146 ;  /* 0x0000009200927308 */ /* 0x000fe20000000800 */
[----:B------:R-:W-:-:S02]  /*7580*/  FMNMX.FTZ R162, R235, R162, !PT ;  /* 0x000000a2eba27209 */ /* 0x000fc40007810000 */
[----:B------:R-:W-:Y:S02]  /*7590*/  ISETP.GT.AND P4, PT, R9, 0x79, PT ;  /* 0x000000790900780c */ /* 0x000fe40003f84270 */
[----:B------:R-:W-:Y:S02]  /*75a0*/  FSEL R150, R150, -INF , P3 ;  /* 0xff80000096967808 */ /* 0x000fe40001800000 */
[----:B------:R-:W-:Y:S01]  /*75b0*/  FMNMX.FTZ R237, R161, R162, !PT ;  /* 0x000000a2a1ed7209 */ /* 0x000fe20007810000 */
[----:B------:R1:W-:Y:S01]  /*75c0*/  MUFU.EX2 R147, R164 ;  /* 0x000000a400937308 */ /* 0x0003e20000000800 */
[----:B------:R-:W-:Y:S02]  /*75d0*/  FSEL R151, R151, -INF , P4 ;  /* 0xff80000097977808 */ /* 0x000fe40002000000 */
[----:B------:R-:W-:Y:S02]  /*75e0*/  ISETP.GT.AND P3, PT, R9, 0x80, PT ;  /* 0x000000800900780c */ /* 0x000fe40003f64270 */
[----:B------:R-:W-:-:S02]  /*75f0*/  FMNMX.FTZ R162, R150, R237, !PT ;  /* 0x000000ed96a27209 */ /* 0x000fc40007810000 */
[----:B------:R-:W-:Y:S01]  /*7600*/  ISETP.GT.AND P4, PT, R9, 0x81, PT ;  /* 0x000000810900780c */ /* 0x000fe20003f84270 */
[----:B------:R-:W-:Y:S01]  /*7610*/  MUFU.EX2 R148, R148 ;  /* 0x0000009400947308 */ /* 0x000fe20000000800 */
[----:B------:R-:W-:Y:S01]  /*7620*/  FSEL R237, R122, -INF , P3 ;  /* 0xff8000007aed7808 */ /* 0x000fe20001800000 */
[C-C-:B-1----:R-:W-:Y:S01]  /*7630*/  FFMA.FTZ R164, R2.reuse, R165, -R10.reuse ;  /* 0x000000a502a47223 */ /* 0x142fe2000001080a */
[----:B------:R-:W-:Y:S01]  /*7640*/  FMNMX.FTZ R162, R151, R162, !PT ;  /* 0x000000a297a27209 */ /* 0x000fe20007810000 */
[----:B------:R-:W-:Y:S01]  /*7650*/  FFMA.FTZ R122, R2, R136, -R10 ;  /* 0x00000088027a7223 */ /* 0x000fe2000001080a */
        /* <DEDUP_REMOVED lines=9> */
[----:B------:R-:W-:Y:S02]  /*76f0*/  FSEL R127, R127, -INF , P4 ;  /* 0xff8000007f7f7808 */ /* 0x000fe40002000000 */
[----:B------:R-:W-:-:S02]  /*7700*/  FMNMX.FTZ R162, R126, R162, !PT ;  /* 0x000000a27ea27209 */ /* 0x000fc40007810000 */
[----:B------:R-:W-:Y:S01]  /*7710*/  ISETP.GT.AND P4, PT, R9, 0x91, PT ;  /* 0x000000910900780c */ /* 0x000fe20003f84270 */
[----:B------:R-:W-:Y:S01]  /*7720*/  MUFU.EX2 R122, R122 ;  /* 0x0000007a007a7308 */ /* 0x000fe20000000800 */
[----:B------:R-:W-:Y:S01]  /*7730*/  FSEL R130, R130, -INF , P3 ;  /* 0xff80000082827808 */ /* 0x000fe20001800000 */
[----:B-1----:R-:W-:Y:S01]  /*7740*/  FFMA.FTZ R164, R2, R137, -R10 ;  /* 0x0000008902a47223 */ /* 0x002fe2000001080a */
        /* <DEDUP_REMOVED lines=10> */
[----:B------:R-:W-:-:S04]  /*77f0*/  FMNMX.FTZ R9, R134, R9, !PT ;  /* 0x0000000986097209 */ /* 0x000fc80007810000 */
[----:B------:R-:W-:Y:S01]  /*7800*/  FMNMX.FTZ R9, R136, R9, !PT ;  /* 0x0000000988097209 */ /* 0x000fe20007810000 */
[----:B------:R2:W-:Y:S04]  /*7810*/  MUFU.EX2 R135, R168 ;  /* 0x000000a800877308 */ /* 0x0005e80000000800 */
[----:B------:R-:W1:Y:S04]  /*7820*/  SHFL.BFLY PT, R162, R9, 0x2, 0x1f ;  /* 0x0c401f0009a27f89 */ /* 0x000e6800000e0000 */
[----:B------:R-:W-:Y:S08]  /*7830*/  MUFU.EX2 R124, R124 ;  /* 0x0000007c007c7308 */ /* 0x000ff00000000800 */
[----:B------:R-:W-:Y:S08]  /*7840*/  MUFU.EX2 R125, R125 ;  /* 0x0000007d007d7308 */ /* 0x000ff00000000800 */
[----:B------:R-:W-:Y:S01]  /*7850*/  MUFU.EX2 R149, R149 ;  /* 0x0000009500957308 */ /* 0x000fe20000000800 */
[----:B-1----:R-:W-:Y:S01]  /*7860*/  FMNMX.FTZ R164, R9, R162, !PT ;  /* 0x000000a209a47209 */ /* 0x002fe20007810000 */
[C-C-:B------:R-:W-:Y:S01]  /*7870*/  FFMA.FTZ R162, R2.reuse, R129, -R10.reuse ;  /* 0x0000008102a27223 */ /* 0x140fe2000001080a */
[----:B------:R-:W-:-:S01]  /*7880*/  FFMA.FTZ R129, R2, R215, -R10 ;  /* 0x000000d702817223 */ /* 0x000fc2000001080a */
[----:B------:R-:W-:-:S02]  /*7890*/  FFMA.FTZ R10, R2, R133, -R10 ;  /* 0x00000085020a7223 */ /* 0x000fc4000001080a */
[----:B------:R-:W1:Y:S02]  /*78a0*/  SHFL.BFLY PT, R9, R164, 0x1, 0x1f ;  /* 0x0c201f00a4097f89 */ /* 0x000e6400000e0000 */
[----:B------:R-:W-:Y:S08]  /*78b0*/  MUFU.EX2 R162, R162 ;  /* 0x000000a200a27308 */ /* 0x000ff00000000800 */
[----:B------:R-:W-:Y:S01]  /*78c0*/  MUFU.EX2 R129, R129 ;  /* 0x0000008100817308 */ /* 0x000fe20000000800 */
[----:B------:R-:W-:-:S02]  /*78d0*/  WARPGROUP.DEPBAR.LE gsb0, 0x0 ;  /* 0x00008000000079c5 */ /* 0x000fc40000010000 */
[----:B------:R-:W-:-:S05]  /*78e0*/  WARPGROUP.ARRIVE ;  /* 0x00000000000079c5 */ /* 0x000fca0000000000 */
[----:B------:R-:W-:Y:S01]  /*78f0*/  MUFU.EX2 R10, R10 ;  /* 0x0000000a000a7308 */ /* 0x000fe20000000800 */
[----:B------:R-:W-:Y:S01]  /*7900*/  QGMMA.64x192x32.F32.E4M3.E4M3 R24, R200, gdesc[UR8], R24, gsb0 ;  /* 0x02e00008c8187df3 */ /* 0x000fe20008000818 */
[----:B-1----:R-:W-:Y:S02]  /*7910*/  FMNMX.FTZ R9, R164, R9, !PT ;  /* 0x00000009a4097209 */ /* 0x002fe40007810000 */
[----:B------:R-:W-:Y:S02]  /*7920*/  FSEL R164, R0, RZ, P2 ;  /* 0x000000ff00a47208 */ /* 0x000fe40001000000 */
[----:B------:R-:W-:Y:S01]  /*7930*/  FSETP.NEU.FTZ.AND P2, PT, R9, -INF , PT ;  /* 0xff8000000900780b */ /* 0x000fe20003f5d000 */
[----:B------:R-:W-:Y:S02]  /*7940*/  FFMA.FTZ R133, R2, R9, -8 ;  /* 0xc100000002857423 */ /* 0x000fe40000010009 */
[----:B------:R-:W-:-:S03]  /*7950*/  FADD.FTZ R7, -R164, R7 ;  /* 0x00000007a4077221 */ /* 0x000fc60000010100 */
[----:B------:R-:W-:Y:S01]  /*7960*/  FSEL R133, R133, RZ, P2 ;  /* 0x000000ff85857208 */ /* 0x000fe20001000000 */
[----:B------:R-:W-:-:S04]  /*7970*/  FMUL.FTZ R7, R2, R7 ;  /* 0x0000000702077220 */ /* 0x000fc80000410000 */
[C-C-:B------:R-:W-:Y:S01]  /*7980*/  FFMA.FTZ R180, R2.reuse, R183, -R133.reuse ;  /* 0x000000b702b47223 */ /* 0x140fe20000010885 */
[----:B------:R-:W-:Y:S01]  /*7990*/  FSEL R183, R9, RZ, P2 ;  /* 0x000000ff09b77208 */ /* 0x000fe20001000000 */
[C-C-:B------:R-:W-:Y:S01]  /*79a0*/  FFMA.FTZ R164, R2.reuse, R13, -R133.reuse ;  /* 0x0000000d02a47223 */ /* 0x140fe20000010885 */
[----:B------:R-:W-:-:S01]  /*79b0*/  FFMA.FTZ R13, R2, R193, -R133 ;  /* 0x000000c1020d7223 */ /* 0x000fc20000010885 */
[----:B------:R-:W1:Y:S01]  /*79c0*/  MUFU.EX2 R7, R7 ;  /* 0x0000000700077308 */ /* 0x000e620000000800 */
[----:B--2---:R-:W-:-:S01]  /*79d0*/  FFMA.FTZ R168, R2, R197, -R133 ;  /* 0x000000c502a87223 */ /* 0x004fc20000010885 */
[----:B------:R-:W-:Y:S01]  /*79e0*/  FADD.FTZ R183, -R183, R8 ;  /* 0x00000008b7b77221 */ /* 0x000fe20000010100 */
[----:B------:R-:W-:-:S01]  /*79f0*/  FFMA.FTZ R191, R2, R191, -R133 ;  /* 0x000000bf02bf7223 */ /* 0x000fc20000010885 */
[C-C-:B------:R-:W-:Y:S01]  /*7a00*/  FFMA.FTZ R170, R2.reuse, R209, -R133.reuse ;  /* 0x000000d102aa7223 */ /* 0x140fe20000010885 */
[----:B------:R-:W-:-:S01]  /*7a10*/  FFMA.FTZ R184, R2, R158, -R133 ;  /* 0x0000009e02b87223 */ /* 0x000fc20000010885 */
[C---:B------:R-:W-:Y:S01]  /*7a20*/  FMUL.FTZ R183, R2.reuse, R183 ;  /* 0x000000b702b77220 */ /* 0x040fe20000410000 */
[----:B------:R-:W-:-:S01]  /*7a30*/  FFMA.FTZ R193, R2, R195, -R133 ;  /* 0x000000c302c17223 */ /* 0x000fc20000010885 */
[----:B------:R-:W-:Y:S01]  /*7a40*/  MUFU.EX2 R164, R164 ;  /* 0x000000a400a47308 */ /* 0x000fe20000000800 */
        /* <DEDUP_REMOVED lines=24> */
[----:B------:R-:W-:-:S01]  /*7bd0*/  FFMA.FTZ R150, R2, R150, -R133 ;  /* 0x0000009602967223 */ /* 0x000fc20000010885 */
[C-C-:B------:R-:W-:Y:S01]  /*7be0*/  FFMA.FTZ R151, R2.reuse, R151, -R133.reuse ;  /* 0x0000009702977223 */ /* 0x140fe20000010885 */
[----:B------:R-:W-:-:S01]  /*7bf0*/  FFMA.FTZ R165, R2, R165, -R133 ;  /* 0x000000a502a57223 */ /* 0x000fc20000010885 */
[C-C-:B------:R-:W-:Y:S01]  /*7c00*/  FFMA.FTZ R126, R2.reuse, R126, -R133.reuse ;  /* 0x0000007e027e7223 */ /* 0x140fe20000010885 */
[----:B------:R-:W-:-:S01]  /*7c10*/  FFMA.FTZ R127, R2, R127, -R133 ;  /* 0x0000007f027f7223 */ /* 0x000fc20000010885 */
[C-C-:B------:R-:W-:Y:S01]  /*7c20*/  FFMA.FTZ R130, R2.reuse, R130, -R133.reuse ;  /* 0x0000008202827223 */ /* 0x140fe20000010885 */
[----:B------:R-:W-:-:S01]  /*7c30*/  FFMA.FTZ R137, R2, R137, -R133 ;  /* 0x0000008902897223 */ /* 0x000fc20000010885 */
[----:B------:R-:W4:Y:S01]  /*7c40*/  MUFU.EX2 R191, R191 ;  /* 0x000000bf00bf7308 */ /* 0x000f220000000800 */
[----:B------:R-:W-:-:S07]  /*7c50*/  FFMA.FTZ R134, R2, R134, -R133 ;  /* 0x0000008602867223 */ /* 0x000fce0000010885 */
[----:B------:R-:W5:Y:S08]  /*7c60*/  MUFU.EX2 R170, R170 ;  /* 0x000000aa00aa7308 */ /* 0x000f700000000800 */
[----:B------:R2:W-:Y:S08]  /*7c70*/  MUFU.EX2 R8, R184 ;  /* 0x000000b800087308 */ /* 0x0005f00000000800 */
[----:B------:R-:W5:Y:S01]  /*7c80*/  MUFU.EX2 R193, R193 ;  /* 0x000000c100c17308 */ /* 0x000f620000000800 */
[----:B--2---:R-:W-:-:S01]  /*7c90*/  FFMA.FTZ R184, R183, R3, R164 ;  /* 0x00000003b7b87223 */ /* 0x004fc200000100a4 */
[----:B------:R-:W-:-:S03]  /*7ca0*/  FADD.FTZ R3, R185, R4 ;  /* 0x00000004b9037221 */ /* 0x000fc60000010000 */
[----:B-1----:R-:W-:Y:S01]  /*7cb0*/  FADD.FTZ R195, R13, R184 ;  /* 0x000000b80dc37221 */ /* 0x002fe20000010000 */
[----:B------:R-:W-:-:S02]  /*7cc0*/  FADD.FTZ R4, R14, R3 ;  /* 0x000000030e047221 */ /* 0x000fc40000010000 */
[----:B------:R-:W1:Y:S01]  /*7cd0*/  MUFU.EX2 R169, R169 ;  /* 0x000000a900a97308 */ /* 0x000e620000000800 */
[----:B---3--:R-:W-:-:S01]  /*7ce0*/  FADD.FTZ R184, R168, R195 ;  /* 0x000000c3a8b87221 */ /* 0x008fc20000010000 */
[----:B------:R-:W-:-:S03]  /*7cf0*/  FADD.FTZ R4, R189, R4 ;  /* 0x00000004bd047221 */ /* 0x000fc60000010000 */
[----:B----4-:R-:W-:Y:S01]  /*7d00*/  FADD.FTZ R3, R191, R184 ;  /* 0x000000b8bf037221 */ /* 0x010fe20000010000 */
[----:B------:R-:W-:-:S01]  /*7d10*/  FADD.FTZ R195, R11, R4 ;  /* 0x000000040bc37221 */ /* 0x000fc20000010000 */
[----:B------:R-:W-:Y:S01]  /*7d20*/  FFMA.FTZ R184, R2, R233, -R133 ;  /* 0x000000e902b87223 */ /* 0x000fe20000010885 */
[----:B------:R-:W2:Y:S01]  /*7d30*/  MUFU.EX2 R172, R172 ;  /* 0x000000ac00ac7308 */ /* 0x000ea20000000800 */
[----:B-----5:R-:W-:-:S01]  /*7d40*/  FADD.FTZ R4, R170, R3 ;  /* 0x00000003aa047221 */ /* 0x020fc20000010000 */
[----:B------:R-:W-:-:S03]  /*7d50*/  FADD.FTZ R195, R20, R195 ;  /* 0x000000c314c37221 */ /* 0x000fc60000010000 */
[----:B------:R-:W-:Y:S01]  /*7d60*/  FADD.FTZ R4, R193, R4 ;  /* 0x00000004c1047221 */ /* 0x000fe20000010000 */
[----:B------:R-:W-:-:S02]  /*7d70*/  FADD.FTZ R186, R6, R195 ;  /* 0x000000c306ba7221 */ /* 0x000fc40000010000 */
[----:B------:R-:W3:Y:S01]  /*7d80*/  MUFU.EX2 R174, R174 ;  /* 0x000000ae00ae7308 */ /* 0x000ee20000000800 */
[----:B-1----:R-:W-:-:S01]  /*7d90*/  FADD.FTZ R3, R169, R4 ;  /* 0x00000004a9037221 */ /* 0x002fc20000010000 */
[----:B------:R-:W-:-:S04]  /*7da0*/  FADD.FTZ R186, R187, R186 ;  /* 0x000000babbba7221 */ /* 0x000fc80000010000 */
[----:B------:R-:W-:Y:S02]  /*7db0*/  FADD.FTZ R195, R15, R186 ;  /* 0x000000ba0fc37221 */ /* 0x000fe40000010000 */
[----:B------:R-:W1:Y:S01]  /*7dc0*/  MUFU.EX2 R171, R171 ;  /* 0x000000ab00ab7308 */ /* 0x000e620000000800 */
[----:B--2---:R-:W-:-:S01]  /*7dd0*/  FADD.FTZ R3, R172, R3 ;  /* 0x00000003ac037221 */ /* 0x004fc20000010000 */
[----:B------:R-:W-:-:S06]  /*7de0*/  FADD.FTZ R186, R128, R195 ;  /* 0x000000c380ba7221 */ /* 0x000fcc0000010000 */
[----:B------:R-:W2:Y:S01]  /*7df0*/  MUFU.EX2 R173, R173 ;  /* 0x000000ad00ad7308 */ /* 0x000ea20000000800 */
[----:B---3--:R-:W-:-:S01]  /*7e00*/  FADD.FTZ R4, R174, R3 ;  /* 0x00000003ae047221 */ /* 0x008fc20000010000 */
[----:B------:R-:W-:Y:S01]  /*7e10*/  FADD.FTZ R3, R21, R186 ;  /* 0x000000ba15037221 */ /* 0x000fe20000010000 */
[----:B------:R-:W-:-:S03]  /*7e20*/  FFMA.FTZ R186, R2, R235, -R133 ;  /* 0x000000eb02ba7223 */ /* 0x000fc60000010885 */
[----:B------:R-:W-:Y:S02]  /*7e30*/  FADD.FTZ R3, R132, R3 ;  /* 0x0000000384037221 */ /* 0x000fe40000010000 */
[----:B------:R-:W3:Y:S01]  /*7e40*/  MUFU.EX2 R176, R176 ;  /* 0x000000b000b07308 */ /* 0x000ee20000000800 */
[----:B-1----:R-:W-:-:S01]  /*7e50*/  FADD.FTZ R4, R171, R4 ;  /* 0x00000004ab047221 */ /* 0x002fc20000010000 */
[----:B------:R-:W-:-:S06]  /*7e60*/  FADD.FTZ R188, R152, R3 ;  /* 0x0000000398bc7221 */ /* 0x000fcc0000010000 */
[----:B------:R-:W1:Y:S01]  /*7e70*/  MUFU.EX2 R175, R175 ;  /* 0x000000af00af7308 */ /* 0x000e620000000800 */
[----:B--2---:R-:W-:-:S07]  /*7e80*/  FADD.FTZ R195, R173, R4 ;  /* 0x00000004adc37221 */ /* 0x004fce0000010000 */
        /* <DEDUP_REMOVED lines=11> */
[----:B------:R-:W-:-:S06]  /*7f40*/  FADD.FTZ R4, R154, R195 ;  /* 0x000000c39a047221 */ /* 0x000fcc0000010000 */
[----:B------:R-:W3:Y:S01]  /*7f50*/  MUFU.EX2 R181, R181 ;  /* 0x000000b500b57308 */ /* 0x000ee20000000800 */
[----:B-1----:R-:W-:-:S07]  /*7f60*/  FADD.FTZ R3, R180, R3 ;  /* 0x00000003b4037221 */ /* 0x002fce0000010000 */
[----:B------:R-:W1:Y:S01]  /*7f70*/  MUFU.EX2 R159, R159 ;  /* 0x0000009f009f7308 */ /* 0x000e620000000800 */
[----:B--2---:R-:W-:-:S01]  /*7f80*/  FADD.FTZ R188, R182, R3 ;  /* 0x00000003b6bc7221 */ /* 0x004fc20000010000 */
[----:B------:R-:W-:-:S04]  /*7f90*/  FADD.FTZ R3, R153, R4 ;  /* 0x0000000499037221 */ /* 0x000fc80000010000 */
[----:B------:R-:W-:Y:S02]  /*7fa0*/  FADD.FTZ R4, R160, R3 ;  /* 0x00000003a0047221 */ /* 0x000fe40000010000 */
[----:B------:R-:W2:Y:S01]  /*7fb0*/  MUFU.EX2 R158, R158 ;  /* 0x0000009e009e7308 */ /* 0x000ea20000000800 */
[----:B---3--:R-:W-:-:S01]  /*7fc0*/  FADD.FTZ R195, R181, R188 ;  /* 0x000000bcb5c37221 */ /* 0x008fc20000010000 */
[----:B------:R-:W-:-:S03]  /*7fd0*/  FADD.FTZ R3, R139, R4 ;  /* 0x000000048b037221 */ /* 0x000fc60000010000 */
[----:B------:R-:W-:Y:S01]  /*7fe0*/  FADD.FTZ R188, R8, R195 ;  /* 0x000000c308bc7221 */ /* 0x000fe20000010000 */
[----:B------:R-:W-:-:S02]  /*7ff0*/  FADD.FTZ R4, R138, R3 ;  /* 0x000000038a047221 */ /* 0x000fc40000010000 */
[----:B------:R-:W3:Y:S01]  /*8000*/  MUFU.EX2 R163, R163 ;  /* 0x000000a300a37308 */ /* 0x000ee20000000800 */
[----:B-1----:R-:W-:-:S01]  /*8010*/  FADD.FTZ R195, R159, R188 ;  /* 0x000000bc9fc37221 */ /* 0x002fc20000010000 */
[----:B------:R-:W-:Y:S01]  /*8020*/  FADD.FTZ R3, R147, R4 ;  /* 0x0000000493037221 */ /* 0x000fe20000010000 */
[----:B------:R-:W-:-:S01]  /*8030*/  FFMA.FTZ R188, R2, R237, -R133 ;  /* 0x000000ed02bc7223 */ /* 0x000fc20000010885 */
[----:B------:R-:W-:Y:S02]  /*8040*/  WARPGROUP.DEPBAR.LE gsb0, 0x0 ;  /* 0x00008000000079c5 */ /* 0x000fe40000010000 */
[----:B------:R-:W-:-:S01]  /*8050*/  FADD.FTZ R4, R146, R3 ;  /* 0x0000000392047221 */ /* 0x000fc20000010000 */
[----:B------:R-:W-:Y:S01]  /*8060*/  FFMA.FTZ R133, R2, R136, -R133 ;  /* 0x0000008802857223 */ /* 0x000fe20000010885 */
[----:B------:R-:W1:Y:S01]  /*8070*/  MUFU.EX2 R166, R166 ;  /* 0x000000a600a67308 */ /* 0x000e620000000800 */
[----:B--2---:R-:W-:-:S01]  /*8080*/  FADD.FTZ R190, R158, R195 ;  /* 0x000000c39ebe7221 */ /* 0x004fc20000010000 */
[----:B------:R-:W-:-:S04]  /*8090*/  FADD.FTZ R3, R123, R4 ;  /* 0x000000047b037221 */ /* 0x000fc80000010000 */
[----:B------:R-:W-:Y:S02]  /*80a0*/  FADD.FTZ R4, R122, R3 ;  /* 0x000000037a047221 */ /* 0x000fe40000010000 */
[----:B------:R-:W2:Y:S01]  /*80b0*/  MUFU.EX2 R167, R167 ;  /* 0x000000a700a77308 */ /* 0x000ea20000000800 */
[----:B---3--:R-:W-:-:S01]  /*80c0*/  FADD.FTZ R195, R163, R190 ;  /* 0x000000bea3c37221 */ /* 0x008fc20000010000 */
[----:B------:R-:W-:-:S06]  /*80d0*/  FADD.FTZ R4, R131, R4 ;  /* 0x0000000483047221 */ /* 0x000fcc0000010000 */
[----:B------:R-:W3:Y:S01]  /*80e0*/  MUFU.EX2 R184, R184 ;  /* 0x000000b800b87308 */ /* 0x000ee20000000800 */
[----:B-1----:R-:W-:-:S07]  /*80f0*/  FADD.FTZ R190, R166, R195 ;  /* 0x000000c3a6be7221 */ /* 0x002fce0000010000 */
[----:B------:R-:W1:Y:S01]  /*8100*/  MUFU.EX2 R157, R157 ;  /* 0x0000009d009d7308 */ /* 0x000e620000000800 */
[----:B--2---:R-:W-:-:S07]  /*8110*/  FADD.FTZ R195, R167, R190 ;  /* 0x000000bea7c37221 */ /* 0x004fce0000010000 */
[----:B------:R-:W2:Y:S01]  /*8120*/  MUFU.EX2 R142, R142 ;  /* 0x0000008e008e7308 */ /* 0x000ea20000000800 */
[----:B---3--:R-:W-:-:S01]  /*8130*/  FADD.FTZ R190, R184, R195 ;  /* 0x000000c3b8be7221 */ /* 0x008fc20000010000 */
[----:B------:R-:W-:-:S06]  /*8140*/  FADD.FTZ R195, R135, R4 ;  /* 0x0000000487c37221 */ /* 0x000fcc0000010000 */
        /* <DEDUP_REMOVED lines=12> */
[----:B-1----:R-:W-:-:S01]  /*8210*/  FADD.FTZ R4, R186, R3 ;  /* 0x00000003ba047221 */ /* 0x002fc20000010000 */
[----:B------:R-:W-:-:S05]  /*8220*/  IADD3 R3, -R230, 0xb, RZ ;  /* 0x0000000be6037810 */ /* 0x000fca0007ffe1ff */
[----:B------:R1:W-:Y:S06]  /*8230*/  BAR.ARV R3, 0x100 ;  /* 0x000400030000751d */ /* 0x0003ec0000002000 */
[----:B------:R-:W4:Y:S01]  /*8240*/  MUFU.EX2 R151, R151 ;  /* 0x0000009700977308 */ /* 0x000f220000000800 */
[----:B--2---:R-:W-:-:S01]  /*8250*/  FADD.FTZ R195, R161, R4 ;  /* 0x00000004a1c37221 */ /* 0x004fc20000010000 */
[----:B-1----:R-:W-:-:S03]  /*8260*/  @!P0 VIADD R3, R192, 0x33440 ;  /* 0x00033440c0038836 */ /* 0x002fc60000000000 */
[----:B---3--:R-:W-:Y:S02]  /*8270*/  FADD.FTZ R4, R150, R195 ;  /* 0x000000c396047221 */ /* 0x008fe40000010000 */
[----:B------:R-:W-:Y:S01]  /*8280*/  @!P0 PRMT R3, RZ, 0x654, R3 ;  /* 0x00000654ff038816 */ /* 0x000fe20000000003 */
[----:B------:R-:W1:Y:S03]  /*8290*/  MUFU.EX2 R188, R188 ;  /* 0x000000bc00bc7308 */ /* 0x000e660000000800 */
[----:B------:R2:W-:Y:S05]  /*82a0*/  @!P0 SYNCS.ARRIVE.TRANS64.RED.A1T0 RZ, [R3+URZ], RZ ;  /* 0x000000ff03ff89a7 */ /* 0x0005ea000810043f */
[----:B------:R-:W3:Y:S01]  /*82b0*/  MUFU.EX2 R165, R165 ;  /* 0x000000a500a57308 */ /* 0x000ee20000000800 */
[----:B----4-:R-:W-:-:S01]  /*82c0*/  FADD.FTZ R195, R151, R4 ;  /* 0x0000000497c37221 */ /* 0x010fc20000010000 */
[----:B------:R-:W-:-:S06]  /*82d0*/  FADD.FTZ R4, R120, R197 ;  /* 0x000000c578047221 */ /* 0x000fcc0000010000 */
[----:B------:R-:W4:Y:S01]  /*82e0*/  MUFU.EX2 R126, R126 ;  /* 0x0000007e007e7308 */ /* 0x000f220000000800 */
[----:B-1----:R-:W-:-:S01]  /*82f0*/  FADD.FTZ R190, R188, R195 ;  /* 0x000000c3bcbe7221 */ /* 0x002fc20000010000 */
[----:B------:R-:W-:-:S04]  /*8300*/  FADD.FTZ R195, R121, R4 ;  /* 0x0000000479c37221 */ /* 0x000fc80000010000 */
[----:B------:R-:W-:Y:S02]  /*8310*/  FADD.FTZ R4, R124, R195 ;  /* 0x000000c37c047221 */ /* 0x000fe40000010000 */
[----:B------:R-:W2:Y:S01]  /*8320*/  MUFU.EX2 R127, R127 ;  /* 0x0000007f007f7308 */ /* 0x000ea20000000800 */
[----:B---3--:R-:W-:-:S01]  /*8330*/  FADD.FTZ R197, R165, R190 ;  /* 0x000000bea5c57221 */ /* 0x008fc20000010000 */
[----:B------:R-:W-:-:S04]  /*8340*/  FADD.FTZ R4, R125, R4 ;  /* 0x000000047d047221 */ /* 0x000fc80000010000 */
[----:B------:R-:W-:Y:S02]  /*8350*/  FADD.FTZ R195, R149, R4 ;  /* 0x0000000495c37221 */ /* 0x000fe40000010000 */
[----:B------:R-:W1:Y:S01]  /*8360*/  MUFU.EX2 R130, R130 ;  /* 0x0000008200827308 */ /* 0x000e620000000800 */
[----:B----4-:R-:W-:-:S07]  /*8370*/  FADD.FTZ R136, R126, R197 ;  /* 0x000000c57e887221 */ /* 0x010fce0000010000 */
[----:B------:R-:W3:Y:S01]  /*8380*/  MUFU.EX2 R137, R137 ;  /* 0x0000008900897308 */ /* 0x000ee20000000800 */
[----:B--2---:R-:W-:-:S01]  /*8390*/  FADD.FTZ R3, R127, R136 ;  /* 0x000000887f037221 */ /* 0x004fc20000010000 */
[----:B------:R-:W-:-:S04]  /*83a0*/  FADD.FTZ R136, R162, R195 ;  /* 0x000000c3a2887221 */ /* 0x000fc80000010000 */
[----:B------:R-:W-:Y:S02]  /*83b0*/  FADD.FTZ R195, R129, R136 ;  /* 0x0000008881c37221 */ /* 0x000fe40000010000 */
[----:B------:R-:W2:Y:S01]  /*83c0*/  MUFU.EX2 R134, R134 ;  /* 0x0000008600867308 */ /* 0x000ea20000000800 */
[----:B-1----:R-:W-:-:S07]  /*83d0*/  FADD.FTZ R4, R130, R3 ;  /* 0x0000000382047221 */ /* 0x002fce0000010000 */
[----:B------:R-:W1:Y:S01]  /*83e0*/  MUFU.EX2 R133, R133 ;  /* 0x0000008500857308 */ /* 0x000e620000000800 */
[----:B---3--:R-:W-:-:S01]  /*83f0*/  FADD.FTZ R3, R137, R4 ;  /* 0x0000000489037221 */ /* 0x008fc20000010000 */
[----:B------:R-:W-:-:S03]  /*8400*/  FADD.FTZ R4, R10, R195 ;  /* 0x000000c30a047221 */ /* 0x000fc60000010000 */
[----:B--2---:R-:W-:-:S04]  /*8410*/  FADD.FTZ R3, R134, R3 ;  /* 0x0000000386037221 */ /* 0x004fc80000010000 */
[----:B-1----:R-:W-:Y:S01]  /*8420*/  FADD.FTZ R3, R133, R3 ;  /* 0x0000000385037221 */ /* 0x002fe20000010000 */
[----:B------:R-:W-:Y:S06]  /*8430*/  @!P1 BRA `(.L_x_1888) ;  /* 0x0000000000049947 */ /* 0x000fec0003800000 */
[----:B------:R-:W-:Y:S01]  /*8440*/  BPT.TRAP 0x1 ;  /* 0x000000040000795c */ /* 0x000fe20000300000 */
.L_x_1888:
[----:B------:R-:W-:Y:S01]  /*8450*/  ULEA UR10, UR56, UR37, 0x3 ;  /* 0x00000025380a7291 */ /* 0x000fe2000f8e183f */
[----:B------:R-:W-:Y:S01]  /*8460*/  ISETP.LT.AND P2, PT, R5, UR41, PT ;  /* 0x0000002905007c0c */ /* 0x000fe2000bf41270 */
        /* <DEDUP_REMOVED lines=10> */
[----:B------:R-:W-:Y:S01]  /*8510*/  FMUL.FTZ R24, R24, R7 ;  /* 0x0000000718187220 */ /* 0x000fe20000410000 */
[----:B------:R-:W-:Y:S01]  /*8520*/  F2FP.SATFINITE.E4M3.F32.PACK_AB_MERGE_C R21, R132, R21, RZ ;  /* 0x000000158415723e */ /* 0x000fe200048070ff */
[----:B------:R-:W-:Y:S01]  /*8530*/  FMUL.FTZ R25, R25, R7 ;  /* 0x0000000719197220 */ /* 0x000fe20000410000 */
[----:B------:R-:W-:Y:S01]  /*8540*/  F2FP.SATFINITE.E4M3.F32.PACK_AB_MERGE_C R173, R176, R173, RZ ;  /* 0x000000adb0ad723e */ /* 0x000fe200048070ff */
[----:B------:R-:W-:Y:S01]  /*8550*/  FMUL.FTZ R28, R28, R7 ;  /* 0x000000071c1c7220 */ /* 0x000fe20000410000 */
        /* <DEDUP_REMOVED lines=128> */
[----:B------:R-:W-:Y:S02]  /*8d60*/  IMAD.MOV.U32 R7, RZ, RZ, R0 ;  /* 0x000000ffff077224 */ /* 0x000fe400078e0000 */
[----:B------:R-:W-:Y:S01]  /*8d70*/  IMAD.MOV.U32 R6, RZ, RZ, R16 ;  /* 0x000000ffff067224 */ /* 0x000fe200078e0010 */
[----:B------:R-:W-:Y:S06]  /*8d80*/  @P2 BRA `(.L_x_1889) ;  /* 0xffffffc4008c2947 */ /* 0x000fec000383ffff */
[----:B------:R-:W-:Y:S01]  /*8d90*/  UMOV UR48, UR55 ;  /* 0x0000003700307c82 */ /* 0x000fe20008000000 */
[----:B------:R-:W-:-:S05]  /*8da0*/  UMOV UR45, UR11 ;  /* 0x0000000b002d7c82 */ /* 0x000fca0008000000 */
.L_x_1879:
[----:B------:R-:W-:-:S13]  /*8db0*/  ISETP.LE.AND P2, PT, RZ, UR45, PT ;  /* 0x0000002dff007c0c */ /* 0x000fda000bf43270 */
[----:B------:R-:W-:Y:S05]  /*8dc0*/  @!P2 BRA `(.L_x_1890) ;  /* 0x0000002c0094a947 */ /* 0x000fea0003800000 */
[----:B------:R-:W-:Y:S01]  /*8dd0*/  IMAD.MOV.U32 R6, RZ, RZ, R9 ;  /* 0x000000ffff067224 */ /* 0x000fe200078e0009 */
[----:B------:R-:W-:Y:S01]  /*8de0*/  UMOV UR41, UR48 ;  /* 0x0000003000297c82 */ /* 0x000fe20008000000 */
[----:B------:R-:W-:Y:S02]  /*8df0*/  IMAD.MOV.U32 R5, RZ, RZ, R0 ;  /* 0x000000ffff057224 */ /* 0x000fe400078e0000 */
[----:B------:R-:W-:-:S07]  /*8e00*/  IMAD.MOV.U32 R7, RZ, RZ, R16 ;  /* 0x000000ffff077224 */ /* 0x000fce00078e0010 */
.L_x_1900:
[----:B------:R-:W-:Y:S01]  /*8e10*/  UIADD3 UR48, UR41, 0x1, URZ ;  /* 0x0000000129307890 */ /* 0x000fe2000fffe03f */
[----:B------:R-:W-:-:S03]  /*8e20*/  ISETP.NE.AND P3, PT, RZ, UR38, PT ;  /* 0x00000026ff007c0c */ /* 0x000fc6000bf65270 */
[----:B------:R-:W-:-:S04]  /*8e30*/  UISETP.NE.AND UP0, UPT, UR48, 0x2, UPT ;  /* 0x000000023000788c */ /* 0x000fc8000bf05270 */
[----:B------:R-:W-:Y:S02]  /*8e40*/  USEL UR6, URZ, 0x1, UP0 ;  /* 0x000000013f067887 */ /* 0x000fe40008000000 */
[----:B------:R-:W-:-:S04]  /*8e50*/  USEL UR48, UR48, URZ, UP0 ;  /* 0x0000003f30307287 */ /* 0x000fc80008000000 */
[----:B------:R-:W-:Y:S01]  /*8e60*/  LOP3.LUT R16, R7, UR6, RZ, 0x3c, !PT ;  /* 0x0000000607107c12 */ /* 0x000fe2000f8e3cff */
[----:B------:R-:W-:Y:S07]  /*8e70*/  @P3 BRA `(.L_x_1891) ;  /* 0x0000000000283947 */ /* 0x000fee0003800000 */
[----:B------:R-:W-:Y:S05]  /*8e80*/  @!P1 BRA `(.L_x_1892) ;  /* 0x0000000000049947 */ /* 0x000fea0003800000 */
[----:B------:R-:W-:Y:S01]  /*8e90*/  BPT.TRAP 0x1 ;  /* 0x000000040000795c */ /* 0x000fe20000300000 */
.L_x_1892:
[----:B------:R-:W-:Y:S01]  /*8ea0*/  ULEA UR6, UR48, UR37, 0x3 ;  /* 0x0000002530067291 */ /* 0x000fe2000f8e183f */
[----:B------:R-:W-:-:S08]  /*8eb0*/  SHF.L.U32 R0, R16, 0x1f, RZ ;  /* 0x0000001f10007819 */ /* 0x000fd000000006ff */
[----:B------:R1:W2:Y:S01]  /*8ec0*/  SYNCS.PHASECHK.TRANS64.TRYWAIT P2, [UR6+0x33430], R0 ;  /* 0x03343000ff0075a7 */ /* 0x0002a20008040146 */
[----:B------:R-:W-:Y:S05]  /*8ed0*/  @!P1 BRA `(.L_x_1893) ;  /* 0x0000000000049947 */ /* 0x000fea0003800000 */
[----:B------:R-:W-:Y:S01]  /*8ee0*/  BPT.TRAP 0x1 ;  /* 0x000000040000795c */ /* 0x000fe20000300000 */
.L_x_1893:
[----:B--2---:R-:W-:Y:S05]  /*8ef0*/  @P2 BRA `(.L_x_1891) ;  /* 0x0000000000082947 */ /* 0x004fea0003800000 */
[----:B------:R-:W2:Y:S02]  /*8f00*/  SYNCS.PHASECHK.TRANS64.TRYWAIT P2, [UR6+0x33430], R0 ;  /* 0x03343000ff0075a7 */ /* 0x000ea40008040146 */
[----:B--2---:R-:W-:Y:S05]  /*8f10*/  @!P2 BRA `(.L_x_1894) ;  /* 0x000000940078a947 */ /* 0x004fea0003800000 */
.L_x_1891:
[----:B------:R-:W3:Y:S01]  /*8f20*/  S2R R8, SR_TID.X ;  /* 0x0000000000087919 */ /* 0x000ee20000002100 */
        /* <DEDUP_REMOVED lines=21> */
[----:B---3--:R-:W-:-:S05]  /*9080*/  SHF.R.U32.HI R8, RZ, 0x7, R8 ;  /* 0x00000007ff087819 */ /* 0x008fca0000011608 */
[----:B-12---:R-:W-:-:S05]  /*9090*/  VIADD R0, R8, 0x8 ;  /* 0x0000000808007836 */ /* 0x006fca0000000000 */
        /* <DEDUP_REMOVED lines=164> */
.L_x_1896:
[----:B------:R-:W-:Y:S01]  /*9ae0*/  ULEA UR6, UR41, UR37, 0x3 ;  /* 0x0000002529067291 */ /* 0x000fe2000f8e183f */
[----:B------:R-:W-:-:S08]  /*9af0*/  SHF.L.U32 R0, R7, 0x1f, RZ ;  /* 0x0000001f07007819 */ /* 0x000fd000000006ff */
[----:B------:R1:W2:Y:S01]  /*9b00*/  SYNCS.PHASECHK.TRANS64.TRYWAIT P2, [UR6+0x33450], R0 ;  /* 0x03345000ff0075a7 */ /* 0x0002a20008040146 */
[----:B------:R-:W-:Y:S05]  /*9b10*/  @!P1 BRA `(.L_x_1897) ;  /* 0x0000000000049947 */ /* 0x000fea0003800000 */
[----:B------:R-:W-:Y:S01]  /*9b20*/  BPT.TRAP 0x1 ;  /* 0x000000040000795c */ /* 0x000fe20000300000 */
.L_x_1897:
[----:B--2---:R-:W-:Y:S05]  /*9b30*/  @P2 BRA `(.L_x_1895) ;  /* 0x0000000000082947 */ /* 0x004fea0003800000 */
[----:B------:R-:W2:Y:S02]  /*9b40*/  SYNCS.PHASECHK.TRANS64.TRYWAIT P2, [UR6+0x33450], R0 ;  /* 0x03345000ff0075a7 */ /* 0x000ea40008040146 */
[----:B--2---:R-:W-:Y:S05]  /*9b50*/  @!P2 BRA `(.L_x_1898) ;  /* 0x000000880080a947 */ /* 0x004fea0003800000 */
.L_x_1895:
[----:B------:R-:W-:Y:S01]  /*9b60*/  UIADD3 UR6, UR37, 0x200, URZ ;  /* 0x0000020025067890 */ /* 0x000fe2000fffe03f */
[----:B------:R-:W-:Y:S01]  /*9b70*/  WARPGROUP.ARRIVE ;  /* 0x00000000000079c5 */ /* 0x000fe20000000000 */
[----:B------:R-:W-:Y:S01]  /*9b80*/  UMOV UR7, 0xc0000010 ;  /* 0xc000001000077882 */ /* 0x000fe20000000000 */
[----:B------:R-:W-:Y:S01]  /*9b90*/  UMOV UR11, 0xc0000010 ;  /* 0xc0000010000b7882 */ /* 0x000fe20000000000 */
[----:B------:R-:W-:Y:S01]  /*9ba0*/  USHF.R.U32.HI UR6, URZ, 0x4, UR6 ;  /* 0x000000043f067899 */ /* 0x000fe20008011606 */
[----:B-12---:R-:W-:Y:S02]  /*9bb0*/  FMNMX.FTZ R0, R184, R5, !PT ;  /* 0x00000005b8007209 */ /* 0x006fe40007810000 */
        /* <DEDUP_REMOVED lines=10> */
[----:B------:R-:W-:Y:S01]  /*9c60*/  FMNMX.FTZ R9, R191, R8, !PT ;  /* 0x00000008bf097209 */ /* 0x000fe20007810000 */
[----:B------:R-:W-:Y:S01]  /*9c70*/  UIADD3 UR10, UR6, 0x180, URZ ;  /* 0x00000180060a7890 */ /* 0x000fe2000fffe03f */
[----:B------:R-:W-:-:S02]  /*9c80*/  FMNMX.FTZ R0, R192, R7, !PT ;  /* 0x00000007c0007209 */ /* 0x000fc40007810000 */
[----:B------:R-:W-:Y:S02]  /*9c90*/  FMNMX.FTZ R8, R194, R9, !PT ;  /* 0x00000009c2087209 */ /* 0x000fe40007810000 */
[----:B------:R-:W-:Y:S01]  /*9ca0*/  QGMMA.64x192x32.F32.E4M3.E4M3 R24, R216, gdesc[UR4], R24, gsb0 ;  /* 0x02e00004d8187df3 */ /* 0x000fe20008000818 */
[----:B------:R-:W-:Y:S01]  /*9cb0*/  FMNMX.FTZ R7, R193, R0, !PT ;  /* 0x00000000c1077209 */ /* 0x000fe20007810000 */
[----:B------:R-:W-:Y:S01]  /*9cc0*/  UMOV UR7, 0xc0000010 ;  /* 0xc000001000077882 */ /* 0x000fe20000000000 */
        /* <DEDUP_REMOVED lines=78> */
[----:B------:R-:W-:Y:S02]  /*a1b0*/  FADD.FTZ R5, -R0, R5 ;  /* 0x0000000500057221 */ /* 0x000fe40000010100 */
[----:B------:R-:W-:-:S01]  /*a1c0*/  FADD.FTZ R7, -R9, R6 ;  /* 0x0000000609077221 */ /* 0x000fc20000010100 */
[----:B------:R-:W-:Y:S02]  /*a1d0*/  WARPGROUP.DEPBAR.LE gsb0, 0x0 ;  /* 0x00008000000079c5 */ /* 0x000fe40000010000 */
[----:B------:R-:W-:Y:S01]  /*a1e0*/  WARPGROUP.ARRIVE ;  /* 0x00000000000079c5 */ /* 0x000fe20000000000 */
[C---:B------:R-:W-:Y:S01]  /*a1f0*/  FMUL.FTZ R6, R2.reuse, R7 ;  /* 0x0000000702067220 */ /* 0x040fe20000410000 */
[----:B------:R-:W-:-:S01]  /*a200*/  FFMA.FTZ R7, R2, R0, -8 ;  /* 0xc100000002077423 */ /* 0x000fc20000010000 */
[----:B------:R-:W-:-:S03]  /*a210*/  FMUL.FTZ R5, R2, R5 ;  /* 0x0000000502057220 */ /* 0x000fc60000410000 */
[----:B------:R-:W-:Y:S01]  /*a220*/  QGMMA.64x192x32.F32.E4M3.E4M3 R24, R212, gdesc[UR8], R24, gsb0 ;  /* 0x02e00008d4187df3 */ /* 0x000fe20008000818 */
[----:B------:R-:W-:Y:S01]  /*a230*/  UIADD3 UR10, UR6, 0x300, URZ ;  /* 0x00000300060a7890 */ /* 0x000fe2000fffe03f */
[C-C-:B------:R-:W-:Y:S01]  /*a240*/  FFMA.FTZ R20, R2.reuse, R168, -R7.reuse ;  /* 0x000000a802147223 */ /* 0x140fe20000010807 */
[----:B------:R-:W-:Y:S01]  /*a250*/  UMOV UR11, 0xc0000010 ;  /* 0xc0000010000b7882 */ /* 0x000fe20000000000 */
        /* <DEDUP_REMOVED lines=38> */
[C---:B------:R-:W-:Y:S01]  /*a4c0*/  FFMA.FTZ R7, R2.reuse, R133, -R7 ;  /* 0x0000008502077223 */ /* 0x040fe20000010807 */
[----:B------:R-:W-:-:S01]  /*a4d0*/  FFMA.FTZ R133, R2, R9, -8 ;  /* 0xc100000002857423 */ /* 0x000fc20000010009 */
[----:B------:R-:W-:Y:S01]  /*a4e0*/  MUFU.EX2 R5, R5 ;  /* 0x0000000500057308 */ /* 0x000fe20000000800 */
[----:B------:R-:W-:-:S02]  /*a4f0*/  IADD3 R192, -R230, 0xb, RZ ;  /* 0x0000000be6c07810 */ /* 0x000fc40007ffe1ff */
[C-C-:B------:R-:W-:Y:S01]  /*a500*/  FFMA.FTZ R185, R2.reuse, R186, -R133.reuse ;  /* 0x000000ba02b97223 */ /* 0x140fe20000010885 */
[----:B------:R-:W-:-:S01]  /*a510*/  FFMA.FTZ R180, R2, R187, -R133 ;  /* 0x000000bb02b47223 */ /* 0x000fc20000010885 */
[C-C-:B------:R-:W-:Y:S01]  /*a520*/  FFMA.FTZ R184, R2.reuse, R190, -R133.reuse ;  /* 0x000000be02b87223 */ /* 0x140fe20000010885 */
[----:B------:R-:W-:-:S01]  /*a530*/  FFMA.FTZ R187, R2, R191, -R133 ;  /* 0x000000bf02bb7223 */ /* 0x000fc20000010885 */
[C-C-:B------:R-:W-:Y:S01]  /*a540*/  FFMA.FTZ R186, R2.reuse, R194, -R133.reuse ;  /* 0x000000c202ba7223 */ /* 0x140fe20000010885 */
        /* <DEDUP_REMOVED lines=33> */
[----:B--2---:R-:W-:-:S01]  /*a760*/  FFMA.FTZ R3, R6, R3, R185 ;  /* 0x0000000306037223 */ /* 0x004fc200000100b9 */
[C-C-:B------:R-:W-:Y:S01]  /*a770*/  FFMA.FTZ R122, R2.reuse, R122, -R133.reuse ;  /* 0x0000007a027a7223 */ /* 0x140fe20000010885 */
[----:B------:R-:W-:-:S01]  /*a780*/  FFMA.FTZ R123, R2, R123, -R133 ;  /* 0x0000007b027b7223 */ /* 0x000fc20000010885 */
[C-C-:B------:R-:W-:Y:S01]  /*a790*/  FFMA.FTZ R126, R2.reuse, R126, -R133.reuse ;  /* 0x0000007e027e7223 */ /* 0x140fe20000010885 */
[----:B------:R-:W-:-:S01]  /*a7a0*/  FFMA.FTZ R127, R2, R127, -R133 ;  /* 0x0000007f027f7223 */ /* 0x000fc20000010885 */
[C-C-:B------:R-:W-:Y:S01]  /*a7b0*/  FFMA.FTZ R130, R2.reuse, R130, -R133.reuse ;  /* 0x0000008202827223 */ /* 0x140fe20000010885 */
[----:B------:R-:W-:-:S01]  /*a7c0*/  FFMA.FTZ R131, R2, R131, -R133 ;  /* 0x0000008302837223 */ /* 0x000fc20000010885 */
[----:B------:R-:W2:Y:S01]  /*a7d0*/  MUFU.EX2 R10, R10 ;  /* 0x0000000a000a7308 */ /* 0x000ea20000000800 */
[----:B-1----:R-:W-:-:S01]  /*a7e0*/  FADD.FTZ R193, R11, R4 ;  /* 0x000000040bc17221 */ /* 0x002fc20000010000 */
[C-C-:B------:R-:W-:Y:S01]  /*a7f0*/  FFMA.FTZ R134, R2.reuse, R134, -R133.reuse ;  /* 0x0000008602867223 */ /* 0x140fe20000010885 */
[----:B------:R-:W-:-:S05]  /*a800*/  FFMA.FTZ R133, R2, R135, -R133 ;  /* 0x0000008702857223 */ /* 0x000fca0000010885 */
        /* <DEDUP_REMOVED lines=34> */
[----:B------:R-:W-:Y:S01]  /*aa30*/  UMOV UR11, 0xc0000010 ;  /* 0xc0000010000b7882 */ /* 0x000fe20000000000 */
[----:B------:R-:W-:-:S03]  /*aa40*/  UIADD3 UR6, UR6, 0x600, URZ ;  /* 0x0000060006067890 */ /* 0x000fc6000fffe03f */
        /* <DEDUP_REMOVED lines=50> */
[----:B------:R-:W-:Y:S02]  /*ad70*/  WARPGROUP.DEPBAR.LE gsb0, 0x0 ;  /* 0x00008000000079c5 */ /* 0x000fe40000010000 */
[----:B------:R-:W-:-:S04]  /*ad80*/  WARPGROUP.ARRIVE ;  /* 0x00000000000079c5 */ /* 0x000fc80000000000 */
[----:B------:R-:W3:Y:S01]  /*ad90*/  MUFU.EX2 R166, R166 ;  /* 0x000000a600a67308 */ /* 0x000ee20000000800 */
[----:B--2---:R-:W-:-:S01]  /*ada0*/  FADD.FTZ R193, R163, R190 ;  /* 0x000000bea3c17221 */ /* 0x004fc20000010000 */
[----:B------:R-:W-:Y:S01]  /*adb0*/  QGMMA.64x192x32.F32.E4M3.E4M3 R24, R204, gdesc[UR8], R24, gsb0 ;  /* 0x02e00008cc187df3 */ /* 0x000fe20008000818 */
[----:B-1----:R-:W-:-:S05]  /*adc0*/  FADD.FTZ R4, R164, R3 ;  /* 0x00000003a4047221 */ /* 0x002fca0000010000 */
[----:B------:R-:W1:Y:S08]  /*add0*/  MUFU.EX2 R165, R165 ;  /* 0x000000a500a57308 */ /* 0x000e700000000800 */
        /* <DEDUP_REMOVED lines=32> */
[----:B------:R-:W-:-:S05]  /*afe0*/  IMAD.U32 R3, RZ, RZ, UR48 ;  /* 0x00000030ff037e24 */ /* 0x000fca000f8e00ff */
[----:B------:R-:W-:Y:S01]  /*aff0*/  @!P0 LEA R3, R3, UR37, 0x3 ;  /* 0x0000002503038c11 */ /* 0x000fe2000f8e18ff */
[----:B------:R-:W3:Y:S01]  /*b000*/  MUFU.EX2 R151, R151 ;  /* 0x0000009700977308 */ /* 0x000ee20000000800 */
[----:B-1----:R-:W-:-:S03]  /*b010*/  FADD.FTZ R190, R150, R193 ;  /* 0x000000c196be7221 */ /* 0x002fc60000010000 */
[----:B------:R-:W-:-:S04]  /*b020*/  @!P0 VIADD R3, R3, 0x33440 ;  /* 0x0003344003038836 */ /* 0x000fc80000000000 */
[----:B------:R-:W1:Y:S01]  /*b030*/  MUFU.EX2 R120, R120 ;  /* 0x0000007800787308 */ /* 0x000e620000000800 */
[----:B--2---:R-:W-:-:S01]  /*b040*/  FADD.FTZ R193, R149, R4 ;  /* 0x0000000495c17221 */ /* 0x004fc20000010000 */
[----:B------:R-:W-:-:S06]  /*b050*/  @!P0 PRMT R3, RZ, 0x654, R3 ;  /* 0x00000654ff038816 */ /* 0x000fcc0000000003 */
        /* <DEDUP_REMOVED lines=10> */
[----:B------:R-:W-:Y:S01]  /*b100*/  MUFU.EX2 R125, R125 ;  /* 0x0000007d007d7308 */ /* 0x000fe20000000800 */
[----:B--2---:R-:W-:-:S07]  /*b110*/  FADD.FTZ R4, R124, R193 ;  /* 0x000000c17c047221 */ /* 0x004fce0000010000 */
[----:B------:R-:W1:Y:S01]  /*b120*/  MUFU.EX2 R127, R127 ;  /* 0x0000007f007f7308 */ /* 0x000e620000000800 */
[----:B---3--:R-:W-:-:S01]  /*b130*/  FADD.FTZ R190, R126, R195 ;  /* 0x000000c37ebe7221 */ /* 0x008fc20000010000 */
[----:B------:R-:W-:Y:S02]  /*b140*/  WARPGROUP.DEPBAR.LE gsb0, 0x0 ;  /* 0x00008000000079c5 */ /* 0x000fe40000010000 */
[----:B------:R-:W-:-:S04]  /*b150*/  WARPGROUP.ARRIVE ;  /* 0x00000000000079c5 */ /* 0x000fc80000000000 */
[----:B------:R-:W-:Y:S02]  /*b160*/  MUFU.EX2 R128, R128 ;  /* 0x0000008000807308 */ /* 0x000fe40000000800 */
[----:B------:R-:W-:Y:S06]  /*b170*/  QGMMA.64x192x32.F32.E4M3.E4M3 R24, R200, gdesc[UR4], R24, gsb0 ;  /* 0x02e00004c8187df3 */ /* 0x000fec0008000818 */
[----:B------:R-:W2:Y:S01]  /*b180*/  MUFU.EX2 R130, R130 ;  /* 0x0000008200827308 */ /* 0x000ea20000000800 */
[----:B-1----:R-:W-:-:S07]  /*b190*/  FADD.FTZ R135, R127, R190 ;  /* 0x000000be7f877221 */ /* 0x002fce0000010000 */
[----:B------:R-:W-:Y:S08]  /*b1a0*/  MUFU.EX2 R129, R129 ;  /* 0x0000008100817308 */ /* 0x000ff00000000800 */
[----:B------:R-:W1:Y:S01]  /*b1b0*/  MUFU.EX2 R131, R131 ;  /* 0x0000008300837308 */ /* 0x000e620000000800 */
[----:B--2---:R-:W-:-:S07]  /*b1c0*/  FADD.FTZ R190, R130, R135 ;  /* 0x0000008782be7221 */ /* 0x004fce0000010000 */
[----:B------:R-:W-:Y:S08]  /*b1d0*/  MUFU.EX2 R132, R132 ;  /* 0x0000008400847308 */ /* 0x000ff00000000800 */
[----:B------:R-:W2:Y:S01]  /*b1e0*/  MUFU.EX2 R134, R134 ;  /* 0x0000008600867308 */ /* 0x000ea20000000800 */
[----:B-1----:R-:W-:-:S07]  /*b1f0*/  FADD.FTZ R135, R131, R190 ;  /* 0x000000be83877221 */ /* 0x002fce0000010000 */
[----:B------:R-:W-:Y:S08]  /*b200*/  MUFU.EX2 R7, R7 ;  /* 0x0000000700077308 */ /* 0x000ff00000000800 */
[----:B------:R-:W1:Y:S01]  /*b210*/  MUFU.EX2 R133, R133 ;  /* 0x0000008500857308 */ /* 0x000e620000000800 */
[----:B--2---:R-:W-:-:S01]  /*b220*/  FADD.FTZ R135, R134, R135 ;  /* 0x0000008786877221 */ /* 0x004fc20000010000 */
[----:B------:R-:W-:-:S02]  /*b230*/  WARPGROUP.DEPBAR.LE gsb0, 0x0 ;  /* 0x00008000000079c5 */ /* 0x000fc40000010000 */
[----:B------:R2:W-:Y:S06]  /*b240*/  BAR.ARV R192, 0x100 ;  /* 0x000400c00000751d */ /* 0x0005ec0000002000 */
[----:B------:R3:W-:Y:S02]  /*b250*/  @!P0 SYNCS.ARRIVE.TRANS64.RED.A1T0 RZ, [R3+URZ], RZ ;  /* 0x000000ff03ff89a7 */ /* 0x0007e4000810043f */
[----:B---3--:R-:W-:-:S04]  /*b260*/  FADD.FTZ R3, R125, R4 ;  /* 0x000000047d037221 */ /* 0x008fc80000010000 */
[----:B------:R-:W-:-:S04]  /*b270*/  FADD.FTZ R4, R128, R3 ;  /* 0x0000000380047221 */ /* 0x000fc80000010000 */
[----:B------:R-:W-:-:S04]  /*b280*/  FADD.FTZ R3, R129, R4 ;  /* 0x0000000481037221 */ /* 0x000fc80000010000 */
[----:B------:R-:W-:Y:S01]  /*b290*/  FADD.FTZ R4, R132, R3 ;  /* 0x0000000384047221 */ /* 0x000fe20000010000 */
[----:B-1----:R-:W-:-:S03]  /*b2a0*/  FADD.FTZ R3, R133, R135 ;  /* 0x0000008785037221 */ /* 0x002fc60000010000 */
[----:B------:R-:W-:Y:S01]  /*b2b0*/  FADD.FTZ R4, R7, R4 ;  /* 0x0000000407047221 */ /* 0x000fe20000010000 */
[----:B--2---:R-:W-:Y:S06]  /*b2c0*/  @!P1 BRA `(.L_x_1899) ;  /* 0x0000000000049947 */ /* 0x004fec0003800000 */
[----:B------:R-:W-:Y:S01]  /*b2d0*/  BPT.TRAP 0x1 ;  /* 0x000000040000795c */ /* 0x000fe20000300000 */
.L_x_1899:
        /* <DEDUP_REMOVED lines=146> */
[----:B------:R-:W-:Y:S01]  /*bc00*/  F2FP.SATFINITE.E4M3.F32.PACK_AB_MERGE_C R203, R131, R130, R134 ;  /* 0x0000008283cb723e */ /* 0x000fe20004807086 */
[----:B------:R-:W-:Y:S06]  /*bc10*/  @P2 BRA `(.L_x_1900) ;  /* 0xffffffd0007c2947 */ /* 0x000fec000383ffff */
.L_x_1890:
[----:B------:R-:W-:Y:S06]  /*bc20*/  BAR.ARV 0x8, 0x120 ;  /* 0x0204800000007b1d */ /* 0x000fec0000002000 */
[----:B------:R-:W-:Y:S05]  /*bc30*/  @!P1 BRA `(.L_x_1901) ;  /* 0x0000000000049947 */ /* 0x000fea0003800000 */
[----:B------:R-:W-:Y:S01]  /*bc40*/  BPT.TRAP 0x1 ;  /* 0x000000040000795c */ /* 0x000fe20000300000 */
.L_x_1901:
[----:B------:R-:W-:Y:S01]  /*bc50*/  ULEA UR5, UR48, UR37, 0x3 ;  /* 0x0000002530057291 */ /* 0x000fe2000f8e183f */
[----:B------:R-:W-:-:S08]  /*bc60*/  SHF.L.U32 R5, R16, 0x1f, RZ ;  /* 0x0000001f10057819 */ /* 0x000fd000000006ff */
[----:B------:R1:W2:Y:S01]  /*bc70*/  SYNCS.PHASECHK.TRANS64.TRYWAIT P0, [UR5+0x33450], R5 ;  /* 0x03345005ff0075a7 */ /* 0x0002a20008000145 */
[----:B------:R-:W-:Y:S05]  /*bc80*/  @!P1 BRA `(.L_x_1902) ;  /* 0x0000000000049947 */ /* 0x000fea0003800000 */
[----:B------:R-:W-:Y:S01]  /*bc90*/  BPT.TRAP 0x1 ;  /* 0x000000040000795c */ /* 0x000fe20000300000 */
.L_x_1902:
[----:B--2---:R-:W-:Y:S05]  /*bca0*/  @P0 BRA `(.L_x_1903) ;  /* 0x0000000000080947 */ /* 0x004fea0003800000 */
[----:B------:R-:W2:Y:S02]  /*bcb0*/  SYNCS.PHASECHK.TRANS64.TRYWAIT P0, [UR5+0x33450], R5 ;  /* 0x03345005ff0075a7 */ /* 0x000ea40008000145 */
[----:B--2---:R-:W-:Y:S05]  /*bcc0*/  @!P0 BRA `(.L_x_1904) ;  /* 0x00000068003c8947 */ /* 0x004fea0003800000 */
.L_x_1903:
[----:B------:R-:W-:Y:S01]  /*bcd0*/  UIADD3 UR37, UR37, 0x200, URZ ;  /* 0x0000020025257890 */ /* 0x000fe2000fffe03f */
[----:B------:R-:W-:Y:S01]  /*bce0*/  WARPGROUP.ARRIVE ;  /* 0x00000000000079c5 */ /* 0x000fe20000000000 */
[----:B------:R-:W-:Y:S01]  /*bcf0*/  UMOV UR7, 0xc0000010 ;  /* 0xc000001000077882 */ /* 0x000fe20000000000 */
[----:B------:R-:W3:Y:S01]  /*bd00*/  LDC.64 R12, c[0x0][0x9a0] ;  /* 0x00026800ff0c7b82 */ /* 0x000ee20000000a00 */
[----:B------:R-:W-:Y:S01]  /*bd10*/  USHF.R.U32.HI UR37, URZ, 0x4, UR37 ;  /* 0x000000043f257899 */ /* 0x000fe20008011625 */
[----:B-12---:R-:W-:-:S03]  /*bd20*/  IMAD.U32 R5, RZ, RZ, UR44 ;  /* 0x0000002cff057e24 */ /* 0x006fc6000f8e00ff */
[----:B------:R-:W-:-:S04]  /*bd30*/  ULOP3.LUT UR37, UR37, 0x3fff, URZ, 0xc0, !UPT ;  /* 0x00003fff25257892 */ /* 0x000fc8000f8ec03f */
[----:B------:R-:W-:-:S04]  /*bd40*/  ULOP3.LUT UR4, UR37, 0x10000, URZ, 0xfc, !UPT ;  /* 0x0001000025047892 */ /* 0x000fc8000f8efc3f */
[----:B------:R-:W-:-:S07]  /*bd50*/  UIMAD UR4, UR48, 0x780, UR4 ;  /* 0x00000780300478a4 */ /* 0x000fce000f8e0204 */
[----:B------:R-:W-:Y:S02]  /*bd60*/  UMOV UR6, UR4 ;  /* 0x0000000400067c82 */ /* 0x000fe40008000000 */
[----:B------:R-:W-:Y:S01]  /*bd70*/  QGMMA.64x192x32.F32.E4M3.E4M3 R24, R216, gdesc[UR4], R24, gsb0 ;  /* 0x02e00004d8187df3 */ /* 0x000fe20008000818 */
[----:B------:R-:W-:Y:S01]  /*bd80*/  UIADD3 UR6, UR4, 0x180, URZ ;  /* 0x0000018004067890 */ /* 0x000fe2000fffe03f */
[----:B---3--:R-:W-:Y:S01]  /*bd90*/  ISETP.NE.U32.AND P0, PT, R12, RZ, PT ;  /* 0x000000ff0c00720c */ /* 0x008fe20003f05070 */
[----:B------:R-:W-:-:S03]  /*bda0*/  UMOV UR7, 0xc0000010 ;  /* 0xc000001000077882 */ /* 0x000fc60000000000 */
[----:B------:R-:W-:-:S13]  /*bdb0*/  ISETP.NE.AND.EX P0, PT, R13, RZ, PT, P0 ;  /* 0x000000ff0d00720c */ /* 0x000fda0003f05300 */
[----:B------:R-:W1:Y:S01]  /*bdc0*/  @P0 LDC.64 R10, c[0x0][0x9c8] ;  /* 0x00027200ff0a0b82 */ /* 0x000e620000000a00 */
[----:B------:R-:W-:-:S07]  /*bdd0*/  @P0 SHF.R.S32.HI R5, RZ, 0x1f, R5 ;  /* 0x0000001fff050819 */ /* 0x000fce0000011405 */
[----:B------:R-:W2:Y:S01]  /*bde0*/  @P0 LDC.64 R14, c[0x0][0x9d0] ;  /* 0x00027400ff0e0b82 */ /* 0x000ea20000000a00 */
[----:B-1----:R-:W-:Y:S01]  /*bdf0*/  @P0 IMAD R6, R5, R10, RZ ;  /* 0x0000000a05060224 */ /* 0x002fe200078e02ff */
[----:B------:R-:W-:-:S03]  /*be00*/  @P0 SHF.R.S32.HI R5, RZ, 0x1f, R224 ;  /* 0x0000001fff050819 */ /* 0x000fc600000114e0 */
[----:B------:R-:W-:Y:S02]  /*be10*/  @P0 IMAD R11, R11, UR44, R6 ;  /* 0x0000002c0b0b0c24 */ /* 0x000fe4000f8e0206 */
[----:B------:R-:W-:-:S04]  /*be20*/  @P0 IMAD.WIDE.U32 R6, R10, UR44, RZ ;  /* 0x0000002c0a060c25 */ /* 0x000fc8000f8e00ff */
[-C--:B--2---:R-:W-:Y:S02]  /*be30*/  @P0 IMAD R5, R5, R14.reuse, RZ ;  /* 0x0000000e05050224 */ /* 0x084fe400078e02ff */
[----:B------:R-:W-:Y:S02]  /*be40*/  @P0 IMAD.IADD R7, R7, 0x1, R11 ;  /* 0x0000000107070824 */ /* 0x000fe400078e020b */
[C---:B------:R-:W-:Y:S02]  /*be50*/  @P0 IMAD R5, R224.reuse, R15, R5 ;  /* 0x0000000fe0050224 */ /* 0x040fe400078e0205 */
[----:B------:R-:W-:-:S04]  /*be60*/  @P0 IMAD.WIDE.U32 R6, R224, R14, R6 ;  /* 0x0000000ee0060225 */ /* 0x000fc800078e0006 */
[----:B------:R-:W-:Y:S01]  /*be70*/  @P0 IMAD.IADD R5, R7, 0x1, R5 ;  /* 0x0000000107050824 */ /* 0x000fe200078e0205 */
[----:B------:R-:W-:-:S04]  /*be80*/  @P0 LEA R10, P2, R6, R12, 0x2 ;  /* 0x0000000c060a0211 */ /* 0x000fc800078410ff */
[----:B------:R-:W-:Y:S01]  /*be90*/  @P0 LEA.HI.X R11, R6, R13, R5, 0x2, P2 ;  /* 0x0000000d060b0211 */ /* 0x000fe200010f1405 */
[----:B------:R-:W-:-:S06]  /*bea0*/  IMAD.MOV.U32 R5, RZ, RZ, 0x3f800000 ;  /* 0x3f800000ff057424 */ /* 0x000fcc00078e00ff */
[----:B------:R1:W2:Y:S01]  /*beb0*/  @P0 LDG.E R5, desc[UR46][R10.64] ;  /* 0x0000002e0a050981 */ /* 0x0002a2000c1e1900 */
        /* <DEDUP_REMOVED lines=10> */
[----:B------:R-:W-:Y:S01]  /*bf60*/  UIADD3 UR4, UR4, 0x600, URZ ;  /* 0x0000060004047890 */ /* 0x000fe2000fffe03f */
[----:B------:R-:W3:Y:S04]  /*bf70*/  SHFL.BFLY PT, R7, R4, 0x2, 0x1f ;  /* 0x0c401f0004077f89 */ /* 0x000ee800000e0000 */
[----:B------:R-:W4:Y:S01]  /*bf80*/  SHFL.BFLY PT, R8, R3, 0x2, 0x1f ;  /* 0x0c401f0003087f89 */ /* 0x000f2200000e0000 */
[----:B------:R-:W-:Y:S02]  /*bf90*/  WARPGROUP.DEPBAR.LE gsb0, 0x0 ;  /* 0x00008000000079c5 */ /* 0x000fe40000010000 */
[----:B------:R-:W-:-:S09]  /*bfa0*/  WARPGROUP.ARRIVE ;  /* 0x00000000000079c5 */ /* 0x000fd20000000000 */
[----:B------:R-:W-:Y:S01]  /*bfb0*/  QGMMA.64x192x32.F32.E4M3.E4M3 R24, R204, gdesc[UR4], R24, gsb0 ;  /* 0x02e00004cc187df3 */ /* 0x000fe20008000818 */
[----:B------:R-:W-:Y:S01]  /*bfc0*/  UMOV UR6, UR4 ;  /* 0x0000000400067c82 */ /* 0x000fe20008000000 */
[----:B------:R-:W-:Y:S01]  /*bfd0*/  UMOV UR7, 0xc0000010 ;  /* 0xc000001000077882 */ /* 0x000fe20000000000 */
        /* <DEDUP_REMOVED lines=15> */
[----:B------:R-:W1:Y:S08]  /*c0d0*/  @P2 MUFU.LG2 R10, R14 ;  /* 0x0000000e000a2308 */ /* 0x000e700000000c00 */
[----:B------:R-:W3:Y:S08]  /*c0e0*/  @P3 MUFU.LG2 R11, R11 ;  /* 0x0000000b000b3308 */ /* 0x000ef00000000c00 */
[----:B------:R-:W4:Y:S01]  /*c0f0*/  @P0 MUFU.RCP R8, R13 ;  /* 0x0000000d00080308 */ /* 0x000f220000001000 */
[----:B------:R-:W-:-:S02]  /*c100*/  WARPGROUP.DEPBAR.LE gsb0, 0x0 ;  /* 0x00008000000079c5 */ /* 0x000fc40000010000 */
[----:B------:R-:W-:-:S06]  /*c110*/  WARPGROUP.ARRIVE ;  /* 0x00000000000079c5 */ /* 0x000fcc0000000000 */
[----:B------:R-:W-:Y:S01]  /*c120*/  QGMMA.64x192x32.F32.E4M3.E4M3 R24, R200, gdesc[UR4], R24, gsb0 ;  /* 0x02e00004c8187df3 */ /* 0x000fe20008000818 */
[C---:B------:R-:W-:Y:S01]  /*c130*/  @P2 FMUL.FTZ R7, R2.reuse, 0.69314718246459960938 ;  /* 0x3f31721802072820 */ /* 0x040fe20000410000 */
[----:B------:R-:W-:Y:S01]  /*c140*/  @P3 FMUL.FTZ R15, R2, 0.69314718246459960938 ;  /* 0x3f317218020f3820 */ /* 0x000fe20000410000 */
[----:B-1----:R-:W-:Y:S01]  /*c150*/  @P2 FMUL.FTZ R10, R10, 0.69314718246459960938 ;  /* 0x3f3172180a0a2820 */ /* 0x002fe20000410000 */
[----:B---3--:R-:W-:Y:S01]  /*c160*/  @P3 FMUL.FTZ R2, R11, 0.69314718246459960938 ;  /* 0x3f3172180b023820 */ /* 0x008fe20000410000 */
[----:B------:R-:W-:Y:S02]  /*c170*/  IMAD.MOV.U32 R3, RZ, RZ, -0x800000 ;  /* 0xff800000ff037424 */ /* 0x000fe400078e00ff */
[----:B--2---:R-:W-:Y:S01]  /*c180*/  FMUL.FTZ R6, R6, R5 ;  /* 0x0000000506067220 */ /* 0x004fe20000410000 */
[----:B------:R-:W-:Y:S02]  /*c190*/  IMAD.MOV.U32 R4, RZ, RZ, -0x800000 ;  /* 0xff800000ff047424 */ /* 0x000fe400078e00ff */
[----:B------:R-:W-:Y:S01]  /*c1a0*/  @P2 FFMA.FTZ R3, R7, R0, R10 ;  /* 0x0000000007032223 */ /* 0x000fe2000001000a */
[----:B------:R-:W-:-:S01]  /*c1b0*/  @P3 FFMA.FTZ R4, R15, R9, R2 ;  /* 0x000000090f043223 */ /* 0x000fc20000010002 */
[----:B----4-:R-:W-:Y:S01]  /*c1c0*/  FMUL.FTZ R0, R8, R5 ;  /* 0x0000000508007220 */ /* 0x010fe20000410000 */
[----:B------:R-:W-:-:S02]  /*c1d0*/  WARPGROUP.DEPBAR.LE gsb0, 0x0 ;  /* 0x00008000000079c5 */ /* 0x000fc40000010000 */
[----:B------:R-:W-:Y:S05]  /*c1e0*/  @!P1 BRA `(.L_x_1905) ;  /* 0x0000000000049947 */ /* 0x000fea0003800000 */
[----:B------:R-:W-:Y:S01]  /*c1f0*/  BPT.TRAP 0x1 ;  /* 0x000000040000795c */ /* 0x000fe20000300000 */
.L_x_1905:
        /* <DEDUP_REMOVED lines=13> */
[----:B------:R-:W-:Y:S01]  /*c2d0*/  SYNCS.ARRIVE.TRANS64.RED.A1T0 RZ, [UR4], RZ ;  /* 0x000000ffffff79a7 */ /* 0x000fe20008100404 */
        /* <DEDUP_REMOVED lines=89> */
[----:B------:R-:W-:Y:S01]  /*c870*/  VIADD R225, R225, 0x1 ;  /* 0x00000001e1e17836 */ /* 0x000fe20000000000 */
[----:B------:R-:W-:Y:S01]  /*c880*/  LOP3.LUT R16, R16, UR4, RZ, 0x3c, !PT ;  /* 0x0000000410107c12 */ /* 0x000fe2000f8e3cff */
[----:B------:R-:W-:-:S12]  /*c890*/  USEL UR48, UR48, URZ, UP0 ;  /* 0x0000003f30307287 */ /* 0x000fd80008000000 */
.L_x_1872:
[----:B------:R-:W1:Y:S08]  /*c8a0*/  S2UR UR36, SR_CgaCtaId ;  /* 0x00000000002479c3 */ /* 0x000e700000008800 */
[----:B------:R-:W-:Y:S06]  /*c8b0*/  BAR.SYNC.DEFER_BLOCKING 0x5, 0x180 ;  /* 0x0146000000007b1d */ /* 0x000fec0000010000 */
[----:B------:R-:W-:-:S02]  /*c8c0*/  UMOV UR37, 0x400 ;  /* 0x0000040000257882 */ /* 0x000fc40000000000 */
[----:B-1----:R-:W-:-:S09]  /*c8d0*/  ULEA UR37, UR36, UR37, 0x18 ;  /* 0x0000002524257291 */ /* 0x002fd2000f8ec03f */
[----:B------:R-:W1:Y:S02]  /*c8e0*/  LDS R0, [UR37+0x334d0] ;  /* 0x0334d025ff007984 */ /* 0x000e640008000800 */
[----:B-1----:R-:W-:Y:S01]  /*c8f0*/  R2UR UR4, R0 ;  /* 0x00000000000472ca */ /* 0x002fe200000e0000 */
[----:B------:R-:W-:Y:S06]  /*c900*/  BAR.ARV 0x4, 0x180 ;  /* 0x0106000000007b1d */ /* 0x000fec0000002000 */
[----:B------:R-:W-:Y:S08]  /*c910*/  @P0 BRA `(.L_x_1906) ;  /* 0x00000014006c0947 */ /* 0x000ff00003800000 */
[----:B------:R-:W1:Y:S01]  /*c920*/  S2R R2, SR_TID.X ;  /* 0x0000000000027919 */ /* 0x000e620000002100 */
[----:B------:R-:W-:Y:S01]  /*c930*/  ULDC.64 UR6, c[0x4][0x38] ;  /* 0x01000e0000067ab9 */ /* 0x000fe20000000a00 */
[----:B------:R-:W-:Y:S01]  /*c940*/  F2FP.BF16.F32.PACK_AB R31, R31, R34 ;  /* 0x000000221f1f723e */ /* 0x000fe200000010ff */
[----:B------:R-:W-:Y:S01]  /*c950*/  ULDC UR10, c[0x0][0xa88] ;  /* 0x0002a200000a7ab9 */ /* 0x000fe20000000800 */
[----:B-1----:R-:W-:-:S05]  /*c960*/  IMAD.SHL.U32 R0, R2, 0x4, RZ ;  /* 0x0000000402007824 */ /* 0x002fca00078e00ff */
[----:B------:R-:W-:-:S04]  /*c970*/  LOP3.LUT R0, R0, 0xc, RZ, 0xc0, !PT ;  /* 0x0000000c00007812 */ /* 0x000fc800078ec0ff */
[----:B------:R-:W-:-:S05]  /*c980*/  IADD3 R6, P0, R0, UR6, RZ ;  /* 0x0000000600067c10 */ /* 0x000fca000ff1e0ff */
[----:B------:R-:W-:Y:S01]  /*c990*/  IMAD.X R7, RZ, RZ, UR7, P0 ;  /* 0x00000007ff077e24 */ /* 0x000fe200080e06ff */
[----:B------:R-:W-:Y:S02]  /*c9a0*/  F2FP.BF16.F32.PACK_AB R30, R27, R30 ;  /* 0x0000001e1b1e723e */ /* 0x000fe400000010ff */
[----:B------:R-:W-:Y:S02]  /*c9b0*/  F2FP.BF16.F32.PACK_AB R108, R108, R109 ;  /* 0x0000006d6c6c723e */ /* 0x000fe400000010ff */
[----:B------:R-:W-:Y:S01]  /*c9c0*/  F2FP.BF16.F32.PACK_AB R21, R21, R26 ;  /* 0x0000001a1515723e */ /* 0x000fe200000010ff */
[----:B------:R1:W2:Y:S01]  /*c9d0*/  LDG.E.CONSTANT R0, desc[UR46][R6.64] ;  /* 0x0000002e06007981 */ /* 0x0002a2000c1e9900 */
[----:B------:R-:W-:Y:S01]  /*c9e0*/  LOP3.LUT P0, R2, R2, 0x3, RZ, 0xc0, !PT ;  /* 0x0000000302027812 */ /* 0x000fe2000780c0ff */
[----:B------:R-:W-:Y:S01]  /*c9f0*/  USHF.R.S32.HI UR5, URZ, 0x1f, UR43 ;  /* 0x0000001f3f057899 */ /* 0x000fe2000801142b */
[----:B------:R-:W-:Y:S01]  /*ca00*/  IADD3 R27, P6, R18, 0x4000, RZ ;  /* 0x00004000121b7810 */ /* 0x000fe20007fde0ff */
[----:B------:R-:W-:Y:S01]  /*ca10*/  ULDC.64 UR6, c[0x0][0xb70] ;  /* 0x0002dc0000067ab9 */ /* 0x000fe20000000a00 */
[----:B------:R-:W-:Y:S01]  /*ca20*/  ISETP.EQ.OR P0, PT, R2, 0x3, !P0 ;  /* 0x000000030200780c */ /* 0x000fe20004702670 */
[----:B------:R-:W-:Y:S01]  /*ca30*/  UIMAD UR5, UR5, UR6, URZ ;  /* 0x00000006050572a4 */ /* 0x000fe2000f8e023f */
[----:B------:R-:W-:Y:S01]  /*ca40*/  LOP3.LUT R26, R27, 0x380, RZ, 0xc0, !PT ;  /* 0x000003801b1a7812 */ /* 0x000fe200078ec0ff */
[----:B------:R-:W-:Y:S01]  /*ca50*/  UIMAD.WIDE.U32 UR8, UR43, UR6, URZ ;  /* 0x000000062b0872a5 */ /* 0x000fe2000f8e003f */
[----:B------:R-:W-:Y:S01]  /*ca60*/  SEL R109, R31, R30, P0 ;  /* 0x0000001e1f6d7207 */ /* 0x000fe20000000000 */
[----:B------:R-:W-:Y:S01]  /*ca70*/  UIMAD UR5, UR43, UR7, UR5 ;  /* 0x000000072b0572a4 */ /* 0x000fe2000f8e0205 */
[----:B------:R-:W-:-:S02]  /*ca80*/  SEL R111, R30, R31, P0 ;  /* 0x0000001f1e6f7207 */ /* 0x000fc40000000000 */
[----:B------:R-:W-:Y:S01]  /*ca90*/  IADD3 R31, P4, R18, 0x40, RZ ;  /* 0x00000040121f7810 */ /* 0x000fe20007f9e0ff */
[----:B------:R-:W-:Y:S01]  /*caa0*/  UIADD3 UR5, UR9, UR5, URZ ;  /* 0x0000000509057290 */ /* 0x000fe2000fffe03f */
[----:B------:R-:W-:Y:S01]  /*cab0*/  F2FP.BF16.F32.PACK_AB R20, R13, R20 ;  /* 0x000000140d14723e */ /* 0x000fe200000010ff */
[----:B------:R-:W-:Y:S01]  /*cac0*/  ULDC.64 UR6, c[0x0][0xb40] ;  /* 0x0002d00000067ab9 */ /* 0x000fe20000000a00 */
[----:B------:R-:W-:Y:S02]  /*cad0*/  LOP3.LUT R30, R31, 0x380, RZ, 0xc0, !PT ;  /* 0x000003801f1e7812 */ /* 0x000fe400078ec0ff */
[----:B------:R-:W-:Y:S02]  /*cae0*/  SHF.R.U64 R26, R26, 0x3, RZ ;  /* 0x000000031a1a7819 */ /* 0x000fe400000012ff */
[----:B------:R-:W-:Y:S02]  /*caf0*/  SHF.R.U64 R30, R30, 0x3, RZ ;  /* 0x000000031e1e7819 */ /* 0x000fe400000012ff */
[----:B------:R-:W-:-:S02]  /*cb00*/  F2FP.BF16.F32.PACK_AB R32, R29, R32 ;  /* 0x000000201d20723e */ /* 0x000fc400000010ff */
[----:B------:R-:W-:Y:S01]  /*cb10*/  LOP3.LUT R30, R30, R31, RZ, 0x3c, !PT ;  /* 0x0000001f1e1e7212 */ /* 0x000fe200078e3cff */
[--C-:B------:R-:W-:Y:S01]  /*cb20*/  IMAD.X R31, RZ, RZ, R19.reuse, P4 ;  /* 0x000000ffff1f7224 */ /* 0x100fe200020e0613 */
[----:B------:R-:W-:Y:S02]  /*cb30*/  SEL R113, R21, R20, P0 ;  /* 0x0000001415717207 */ /* 0x000fe40000000000 */
[----:B------:R-:W-:Y:S02]  /*cb40*/  SEL R115, R20, R21, P0 ;  /* 0x0000001514737207 */ /* 0x000fe40000000000 */
[C---:B------:R-:W-:Y:S02]  /*cb50*/  IADD3 R29, P5, R18.reuse, 0x60, RZ ;  /* 0x00000060121d7810 */ /* 0x040fe40007fbe0ff */
[----:B------:R-:W-:Y:S02]  /*cb60*/  IADD3 R21, P4, R18, 0x4040, RZ ;  /* 0x0000404012157810 */ /* 0x000fe40007f9e0ff */
[----:B------:R-:W-:Y:S01]  /*cb70*/  LOP3.LUT R26, R26, R27, RZ, 0x3c, !PT ;  /* 0x0000001b1a1a7212 */ /* 0x000fe200078e3cff */
[----:B------:R-:W-:Y:S01]  /*cb80*/  IMAD.X R27, RZ, RZ, R19, P6 ;  /* 0x000000ffff1b7224 */ /* 0x000fe200030e0613 */
[----:B------:R-:W-:-:S02]  /*cb90*/  F2FP.BF16.F32.PACK_AB R25, R25, R28 ;  /* 0x0000001c1919723e */ /* 0x000fc400000010ff */
[----:B------:R-:W-:Y:S02]  /*cba0*/  LOP3.LUT R28, R29, 0x380, RZ, 0xc0, !PT ;  /* 0x000003801d1c7812 */ /* 0x000fe400078ec0ff */
[----:B------:R-:W-:Y:S02]  /*cbb0*/  LOP3.LUT R20, R21, 0x380, RZ, 0xc0, !PT ;  /* 0x0000038015147812 */ /* 0x000fe400078ec0ff */
[----:B------:R-:W-:Y:S02]  /*cbc0*/  IADD3 R13, P6, R18, 0x8000, RZ ;  /* 0x00008000120d7810 */ /* 0x000fe40007fde0ff */
[----:B------:R-:W-:Y:S01]  /*cbd0*/  F2FP.BF16.F32.PACK_AB R122, R121, R122 ;  /* 0x0000007a797a723e */ /* 0x000fe200000010ff */
[----:B------:R-:W-:Y:S01]  /*cbe0*/  VIADD R121, R221, UR42 ;  /* 0x0000002add797c36 */ /* 0x000fe20008000000 */
[----:B------:R-:W-:Y:S02]  /*cbf0*/  F2FP.BF16.F32.PACK_AB R9, R9, R12 ;  /* 0x0000000c0909723e */ /* 0x000fe400000010ff */
[----:B------:R-:W-:Y:S01]  /*cc00*/  SHF.R.U64 R28, R28, 0x3, RZ ;  /* 0x000000031c1c7819 */ /* 0x000fe200000012ff */
[----:B------:R-:W-:Y:S01]  /*cc10*/  VIADD R2, R121, 0x8 ;  /* 0x0000000879027836 */ /* 0x000fe20000000000 */
[----:B------:R-:W-:-:S02]  /*cc20*/  SHF.R.U64 R20, R20, 0x3, RZ ;  /* 0x0000000314147819 */ /* 0x000fc400000012ff */
[----:B------:R-:W-:Y:S02]  /*cc30*/  LOP3.LUT R12, R13, 0x380, RZ, 0xc0, !PT ;  /* 0x000003800d0c7812 */ /* 0x000fe400078ec0ff */
[----:B------:R-:W-:Y:S02]  /*cc40*/  F2FP.BF16.F32.PACK_AB R11, R11, R14 ;  /* 0x0000000e0b0b723e */ /* 0x000fe400000010ff */
[----:B------:R-:W-:Y:S02]  /*cc50*/  F2FP.BF16.F32.PACK_AB R10, R5, R10 ;  /* 0x0000000a050a723e */ /* 0x000fe400000010ff */
[----:B------:R-:W-:Y:S02]  /*cc60*/  F2FP.BF16.F32.PACK_AB R96, R96, R97 ;  /* 0x000000616060723e */ /* 0x000fe400000010ff */
[----:B------:R-:W-:Y:S02]  /*cc70*/  F2FP.BF16.F32.PACK_AB R93, R92, R93 ;  /* 0x0000005d5c5d723e */ /* 0x000fe400000010ff */
[----:B------:R-:W-:-:S02]  /*cc80*/  LOP3.LUT P1, RZ, R226, 0x3, RZ, 0xc0, !PT ;  /* 0x00000003e2ff7812 */ /* 0x000fc4000782c0ff */
[----:B------:R-:W-:Y:S02]  /*cc90*/  F2FP.BF16.F32.PACK_AB R80, R80, R81 ;  /* 0x000000515050723e */ /* 0x000fe400000010ff */
[----:B------:R-:W-:Y:S02]  /*cca0*/  F2FP.BF16.F32.PACK_AB R33, R33, R36 ;  /* 0x000000242121723e */ /* 0x000fe400000010ff */
[----:B------:R-:W-:Y:S01]  /*ccb0*/  LOP3.LUT R28, R28, R29, RZ, 0x3c, !PT ;  /* 0x0000001d1c1c7212 */ /* 0x000fe200078e3cff */
[--C-:B------:R-:W-:Y:S01]  /*ccc0*/  IMAD.X R29, RZ, RZ, R19.reuse, P5 ;  /* 0x000000ffff1d7224 */ /* 0x100fe200028e0613 */
[----:B------:R-:W-:Y:S01]  /*ccd0*/  LOP3.LUT R20, R20, R21, RZ, 0x3c, !PT ;  /* 0x0000001514147212 */ /* 0x000fe200078e3cff */
[----:B------:R-:W-:Y:S01]  /*cce0*/  IMAD.X R21, RZ, RZ, R19, P4 ;  /* 0x000000ffff157224 */ /* 0x000fe200020e0613 */
[----:B------:R-:W-:Y:S02]  /*ccf0*/  SHF.R.U64 R12, R12, 0x3, RZ ;  /* 0x000000030c0c7819 */ /* 0x000fe400000012ff */
[----:B------:R-:W-:-:S02]  /*cd00*/  F2FP.BF16.F32.PACK_AB R101, R100, R101 ;  /* 0x000000656465723e */ /* 0x000fc400000010ff */
[----:B------:R-:W-:Y:S02]  /*cd10*/  F2FP.BF16.F32.PACK_AB R24, R15, R24 ;  /* 0x000000180f18723e */ /* 0x000fe400000010ff */
[----:B------:R-:W-:Y:S02]  /*cd20*/  SEL R81, R11, R10, P0 ;  /* 0x0000000a0b517207 */ /* 0x000fe40000000000 */
[----:B------:R-:W-:Y:S02]  /*cd30*/  SEL R83, R10, R11, P0 ;  /* 0x0000000b0a537207 */ /* 0x000fe40000000000 */
[----:B------:R-:W-:Y:S02]  /*cd40*/  F2FP.BF16.F32.PACK_AB R88, R88, R89 ;  /* 0x000000595858723e */ /* 0x000fe400000010ff */
[C---:B------:R-:W-:Y:S02]  /*cd50*/  IADD3 R15, P5, R18.reuse, 0x4060, RZ ;  /* 0x00004060120f7810 */ /* 0x040fe40007fbe0ff */
[----:B------:R-:W-:-:S02]  /*cd60*/  IADD3 R11, P4, R18, 0x8040, RZ ;  /* 0x00008040120b7810 */ /* 0x000fc40007f9e0ff */
[----:B------:R-:W-:Y:S02]  /*cd70*/  F2FP.BF16.F32.PACK_AB R72, R72, R73 ;  /* 0x000000494848723e */ /* 0x000fe400000010ff */
[----:B------:R-:W-:Y:S02]  /*cd80*/  SEL R89, R96, R93, P0 ;  /* 0x0000005d60597207 */ /* 0x000fe40000000000 */
[----:B------:R-:W-:Y:S02]  /*cd90*/  ISETP.GE.OR P2, PT, R2, UR10, P1 ;  /* 0x0000000a02007c0c */ /* 0x000fe40008f46670 */
[----:B------:R-:W-:Y:S02]  /*cda0*/  SEL R71, R33, R32, P0 ;  /* 0x0000002021477207 */ /* 0x000fe40000000000 */
[----:B------:R-:W-:Y:S02]  /*cdb0*/  SEL R73, R32, R33, P0 ;  /* 0x0000002120497207 */ /* 0x000fe40000000000 */
[----:B------:R-:W-:-:S02]  /*cdc0*/  SEL R93, R93, R96, P0 ;  /* 0x000000605d5d7207 */ /* 0x000fc40000000000 */
[----:B------:R-:W-:Y:S01]  /*cdd0*/  LOP3.LUT R12, R12, R13, RZ, 0x3c, !PT ;  /* 0x0000000d0c0c7212 */ /* 0x000fe200078e3cff */
[----:B------:R-:W-:Y:S01]  /*cde0*/  IMAD.X R13, RZ, RZ, R19, P6 ;  /* 0x000000ffff0d7224 */ /* 0x000fe200030e0613 */
[----:B------:R-:W-:Y:S02]  /*cdf0*/  SEL R87, R108, R101, P0 ;  /* 0x000000656c577207 */ /* 0x000fe40000000000 */
[----:B------:R-:W-:Y:S02]  /*ce00*/  IADD3 R33, P3, R18, 0x20, RZ ;  /* 0x0000002012217810 */ /* 0x000fe40007f7e0ff */
[----:B------:R-:W-:Y:S02]  /*ce10*/  SEL R101, R101, R108, P0 ;  /* 0x0000006c65657207 */ /* 0x000fe40000000000 */
[----:B------:R-:W-:Y:S02]  /*ce20*/  LOP3.LUT R14, R15, 0x380, RZ, 0xc0, !PT ;  /* 0x000003800f0e7812 */ /* 0x000fe400078ec0ff */
[----:B------:R-:W-:-:S02]  /*ce30*/  LOP3.LUT R10, R11, 0x380, RZ, 0xc0, !PT ;  /* 0x000003800b0a7812 */ /* 0x000fc400078ec0ff */
[----:B------:R-:W-:Y:S02]  /*ce40*/  MOV R70, R20 ;  /* 0x0000001400467202 */ /* 0x000fe40000000f00 */
[----:B------:R-:W-:Y:S02]  /*ce50*/  F2FP.BF16.F32.PACK_AB R63, R63, R66 ;  /* 0x000000423f3f723e */ /* 0x000fe400000010ff */
[----:B------:R-:W-:Y:S02]  /*ce60*/  LOP3.LUT R32, R33, 0x380, RZ, 0xc0, !PT ;  /* 0x0000038021207812 */ /* 0x000fe400078ec0ff */
[----:B------:R-:W-:Y:S02]  /*ce70*/  SHF.R.U64 R14, R14, 0x3, RZ ;  /* 0x000000030e0e7819 */ /* 0x000fe400000012ff */
[----:B------:R-:W-:Y:S02]  /*ce80*/  SHF.R.U64 R10, R10, 0x3, RZ ;  /* 0x000000030a0a7819 */ /* 0x000fe400000012ff */
[----:B------:R-:W-:-:S02]  /*ce90*/  MOV R66, R12 ;  /* 0x0000000c00427202 */ /* 0x000fc40000000f00 */
[----:B------:R-:W-:Y:S02]  /*cea0*/  F2FP.BF16.F32.PACK_AB R139, R139, R140 ;  /* 0x0000008c8b8b723e */ /* 0x000fe400000010ff */
[----:B------:R-:W-:Y:S02]  /*ceb0*/  F2FP.BF16.F32.PACK_AB R138, R137, R138 ;  /* 0x0000008a898a723e */ /* 0x000fe400000010ff */
[----:B------:R-:W-:Y:S02]  /*cec0*/  F2FP.BF16.F32.PACK_AB R8, R119, R8 ;  /* 0x000000087708723e */ /* 0x000fe400000010ff */
[----:B------:R-:W-:Y:S02]  /*ced0*/  F2FP.BF16.F32.PACK_AB R135, R135, R136 ;  /* 0x000000888787723e */ /* 0x000fe400000010ff */
[----:B------:R-:W-:Y:S02]  /*cee0*/  F2FP.BF16.F32.PACK_AB R134, R133, R134 ;  /* 0x000000868586723e */ /* 0x000fe400000010ff */
[----:B------:R-:W-:-:S02]  /*cef0*/  F2FP.BF16.F32.PACK_AB R38, R35, R38 ;  /* 0x000000262326723e */ /* 0x000fc400000010ff */
[----:B------:R-:W-:Y:S02]  /*cf00*/  SHF.R.U64 R32, R32, 0x3, RZ ;  /* 0x0000000320207819 */ /* 0x000fe400000012ff */
[----:B------:R-:W-:Y:S02]  /*cf10*/  LOP3.LUT R35, R18, 0x380, RZ, 0xc0, !PT ;  /* 0x0000038012237812 */ /* 0x000fe400078ec0ff */
[----:B------:R-:W-:Y:S02]  /*cf20*/  F2FP.BF16.F32.PACK_AB R62, R59, R62 ;  /* 0x0000003e3b3e723e */ /* 0x000fe400000010ff */
[----:B------:R-:W-:Y:S01]  /*cf30*/  LOP3.LUT R14, R14, R15, RZ, 0x3c, !PT ;  /* 0x0000000f0e0e7212 */ /* 0x000fe200078e3cff */
[--C-:B------:R-:W-:Y:S01]  /*cf40*/  IMAD.X R15, RZ, RZ, R19.reuse, P5 ;  /* 0x000000ffff0f7224 */ /* 0x100fe200028e0613 */
[----:B------:R-:W-:Y:S01]  /*cf50*/  LOP3.LUT R10, R10, R11, RZ, 0x3c, !PT ;  /* 0x0000000b0a0a7212 */ /* 0x000fe200078e3cff */
[----:B------:R-:W-:Y:S01]  /*cf60*/  IMAD.X R11, RZ, RZ, R19, P4 ;  /* 0x000000ffff0b7224 */ /* 0x000fe200020e0613 */
[----:B------:R-:W-:-:S02]  /*cf70*/  F2FP.BF16.F32.PACK_AB R40, R37, R40 ;  /* 0x000000282528723e */ /* 0x000fc400000010ff */
[----:B------:R-:W-:Y:S02]  /*cf80*/  SEL R5, R139, R138, P0 ;  /* 0x0000008a8b057207 */ /* 0x000fe40000000000 */
[----:B------:R-:W-:Y:S02]  /*cf90*/  SEL R117, R9, R8, P0 ;  /* 0x0000000809757207 */ /* 0x000fe40000000000 */
[----:B------:R-:W-:Y:S02]  /*cfa0*/  SEL R119, R8, R9, P0 ;  /* 0x0000000908777207 */ /* 0x000fe40000000000 */
[----:B------:R-:W-:Y:S02]  /*cfb0*/  F2FP.BF16.F32.PACK_AB R131, R131, R132 ;  /* 0x000000848383723e */ /* 0x000fe400000010ff */
[----:B------:R-:W-:Y:S02]  /*cfc0*/  F2FP.BF16.F32.PACK_AB R130, R129, R130 ;  /* 0x000000828182723e */ /* 0x000fe400000010ff */
[----:B------:R-:W-:-:S02]  /*cfd0*/  F2FP.BF16.F32.PACK_AB R85, R84, R85 ;  /* 0x000000555455723e */ /* 0x000fc400000010ff */
[----:B------:R-:W-:Y:S02]  /*cfe0*/  SEL R139, R138, R139, P0 ;  /* 0x0000008b8a8b7207 */ /* 0x000fe40000000000 */
[----:B------:R-:W-:Y:S02]  /*cff0*/  SEL R37, R135, R134, P0 ;  /* 0x0000008687257207 */ /* 0x000fe40000000000 */
[----:B------:R-:W-:Y:S02]  /*d000*/  IADD3 R9, P5, R18, 0x8060, RZ ;  /* 0x0000806012097810 */ /* 0x000fe40007fbe0ff */
[----:B------:R-:W-:Y:S02]  /*d010*/  F2FP.BF16.F32.PACK_AB R127, R127, R128 ;  /* 0x000000807f7f723e */ /* 0x000fe400000010ff */
[----:B------:R-:W-:Y:S02]  /*d020*/  F2FP.BF16.F32.PACK_AB R126, R125, R126 ;  /* 0x0000007e7d7e723e */ /* 0x000fe400000010ff */
[----:B------:R-:W-:-:S02]  /*d030*/  F2FP.BF16.F32.PACK_AB R77, R76, R77 ;  /* 0x0000004d4c4d723e */ /* 0x000fc400000010ff */
[----:B------:R-:W-:Y:S02]  /*d040*/  SEL R135, R134, R135, P0 ;  /* 0x0000008786877207 */ /* 0x000fe40000000000 */
[----:B------:R-:W-:Y:S01]  /*d050*/  LOP3.LUT R32, R32, R33, RZ, 0x3c, !PT ;  /* 0x0000002120207212 */ /* 0x000fe200078e3cff */
[----:B------:R-:W-:Y:S01]  /*d060*/  IMAD.X R33, RZ, RZ, R19, P3 ;  /* 0x000000ffff217224 */ /* 0x000fe200018e0613 */
[----:B------:R-:W-:Y:S02]  /*d070*/  SHF.R.U64 R35, R35, 0x3, RZ ;  /* 0x0000000323237819 */ /* 0x000fe400000012ff */
[----:B------:R-:W-:Y:S02]  /*d080*/  F2FP.BF16.F32.PACK_AB R123, R123, R124 ;  /* 0x0000007c7b7b723e */ /* 0x000fe400000010ff */
[----:B------:R-:W-:Y:S02]  /*d090*/  SEL R75, R25, R24, P0 ;  /* 0x00000018194b7207 */ /* 0x000fe40000000000 */
[----:B------:R-:W-:-:S02]  /*d0a0*/  SEL R79, R24, R25, P0 ;  /* 0x00000019184f7207 */ /* 0x000fc40000000000 */
[----:B------:R-:W-:Y:S02]  /*d0b0*/  SEL R99, R63, R62, P0 ;  /* 0x0000003e3f637207 */ /* 0x000fe40000000000 */
        /* <DEDUP_REMOVED lines=13> */
[----:B------:R-:W-:Y:S02]  /*d190*/  SEL R63, R62, R63, P0 ;  /* 0x0000003f3e3f7207 */ /* 0x000fe40000000000 */
[----:B------:R-:W-:Y:S02]  /*d1a0*/  IADD3 R25, P3, R18, 0x4020, RZ ;  /* 0x0000402012197810 */ /* 0x000fe40007f7e0ff */
[----:B------:R-:W-:Y:S02]  /*d1b0*/  SEL R43, R131, R130, P0 ;  /* 0x00000082832b7207 */ /* 0x000fe40000000000 */
[----:B------:R-:W-:-:S02]  /*d1c0*/  SEL R91, R88, R85, P0 ;  /* 0x00000055585b7207 */ /* 0x000fc40000000000 */
[----:B------:R-:W-:Y:S02]  /*d1d0*/  LOP3.LUT R8, R9, 0x380, RZ, 0xc0, !PT ;  /* 0x0000038009087812 */ /* 0x000fe400078ec0ff */
[----:B------:R-:W-:Y:S02]  /*d1e0*/  MOV R62, R10 ;  /* 0x0000000a003e7202 */ /* 0x000fe40000000f00 */
[----:B------:R-:W-:Y:S02]  /*d1f0*/  SEL R131, R130, R131, P0 ;  /* 0x0000008382837207 */ /* 0x000fe40000000000 */
[----:B------:R-:W-:Y:S02]  /*d200*/  SEL R45, R127, R126, P0 ;  /* 0x0000007e7f2d7207 */ /* 0x000fe40000000000 */
[----:B------:R-:W-:Y:S02]  /*d210*/  SEL R85, R85, R88, P0 ;  /* 0x0000005855557207 */ /* 0x000fe40000000000 */
[----:B------:R-:W-:-:S02]  /*d220*/  SEL R95, R80, R77, P0 ;  /* 0x0000004d505f7207 */ /* 0x000fc40000000000 */
[----:B------:R-:W-:Y:S01]  /*d230*/  LOP3.LUT R34, R35, R18, RZ, 0x3c, !PT ;  /* 0x0000001223227212 */ /* 0x000fe200078e3cff */
[----:B------:R-:W-:Y:S01]  /*d240*/  IMAD.MOV.U32 R35, RZ, RZ, R19 ;  /* 0x000000ffff237224 */ /* 0x000fe200078e0013 */
[----:B------:R-:W-:Y:S02]  /*d250*/  MOV R68, R14 ;  /* 0x0000000e00447202 */ /* 0x000fe40000000f00 */
        /* <DEDUP_REMOVED lines=12> */
[----:B------:R-:W-:Y:S02]  /*d320*/  LOP3.LUT R24, R25, 0x380, RZ, 0xc0, !PT ;  /* 0x0000038019187812 */ /* 0x000fe400078ec0ff */
[----:B------:R-:W-:Y:S02]  /*d330*/  SEL R69, R69, R72, P0 ;  /* 0x0000004845457207 */ /* 0x000fe40000000000 */
[----:B------:R-:W-:Y:S02]  /*d340*/  SHF.R.U64 R8, R8, 0x3, RZ ;  /* 0x0000000308087819 */ /* 0x000fe400000012ff */
[----:B------:R-:W-:-:S02]  /*d350*/  SEL R65, R64, R65, P0 ;  /* 0x0000004140417207 */ /* 0x000fc40000000000 */
[----:B------:R-:W-:Y:S02]  /*d360*/  MOV R76, R28 ;  /* 0x0000001c004c7202 */ /* 0x000fe40000000f00 */
[----:B------:R-:W-:Y:S02]  /*d370*/  MOV R74, R26 ;  /* 0x0000001a004a7202 */ /* 0x000fe40000000f00 */
[----:B------:R-:W-:Y:S02]  /*d380*/  MOV R33, R32 ;  /* 0x0000002000217202 */ /* 0x000fe40000000f00 */
[----:B------:R-:W-:Y:S02]  /*d390*/  MOV R78, R30 ;  /* 0x0000001e004e7202 */ /* 0x000fe40000000f00 */
[----:B------:R-:W-:Y:S02]  /*d3a0*/  SHF.R.U64 R24, R24, 0x3, RZ ;  /* 0x0000000318187819 */ /* 0x000fe400000012ff */
[----:B------:R-:W-:-:S02]  /*d3b0*/  MOV R35, R34 ;  /* 0x0000002200237202 */ /* 0x000fc40000000f00 */
[----:B------:R-:W-:Y:S02]  /*d3c0*/  SEL R47, R46, R47, P0 ;  /* 0x0000002f2e2f7207 */ /* 0x000fe40000000000 */
[----:B------:R-:W-:Y:S01]  /*d3d0*/  LOP3.LUT R8, R8, R9, RZ, 0x3c, !PT ;  /* 0x0000000908087212 */ /* 0x000fe200078e3cff */
[----:B------:R-:W-:Y:S01]  /*d3e0*/  IMAD.X R9, RZ, RZ, R19, P5 ;  /* 0x000000ffff097224 */ /* 0x000fe200028e0613 */
[----:B------:R-:W-:Y:S02]  /*d3f0*/  SEL R57, R56, R57, P0 ;  /* 0x0000003938397207 */ /* 0x000fe40000000000 */
[----:B------:R-:W-:Y:S02]  /*d400*/  SEL R49, R48, R49, P0 ;  /* 0x0000003130317207 */ /* 0x000fe40000000000 */
[----:B------:R-:W-:Y:S02]  /*d410*/  SEL R55, R54, R55, P0 ;  /* 0x0000003736377207 */ /* 0x000fe40000000000 */
[----:B------:R-:W-:-:S02]  /*d420*/  SEL R41, R40, R41, P0 ;  /* 0x0000002928297207 */ /* 0x000fc40000000000 */
[----:B------:R-:W-:Y:S02]  /*d430*/  SEL R39, R38, R39, P0 ;  /* 0x0000002726277207 */ /* 0x000fe40000000000 */
[----:B------:R-:W-:Y:S01]  /*d440*/  LOP3.LUT R24, R24, R25, RZ, 0x3c, !PT ;  /* 0x0000001918187212 */ /* 0x000fe200078e3cff */
[----:B------:R-:W-:Y:S01]  /*d450*/  IMAD.X R25, RZ, RZ, R19, P3 ;  /* 0x000000ffff197224 */ /* 0x000fe200018e0613 */
[----:B-1----:R-:W-:Y:S02]  /*d460*/  IADD3 R7, P3, R18, 0x8020, RZ ;  /* 0x0000802012077810 */ /* 0x002fe40007f7e0ff */
[----:B------:R-:W-:Y:S01]  /*d470*/  MOV R21, R8 ;  /* 0x0000000800157202 */ /* 0x000fe20000000f00 */
[----:B--2---:R-:W-:Y:S01]  /*d480*/  SHFL.IDX PT, R89, R89, R0, 0x1c1f ;  /* 0x001c1f0059597589 */ /* 0x004fe200000e0000 */
[----:B------:R-:W-:Y:S02]  /*d490*/  LOP3.LUT R2, R0, 0x2, RZ, 0x3c, !PT ;  /* 0x0000000200027812 */ /* 0x000fe400078e3cff */
[----:B------:R-:W-:Y:S01]  /*d4a0*/  LOP3.LUT R6, R7, 0x380, RZ, 0xc0, !PT ;  /* 0x0000038007067812 */ /* 0x000fe200078ec0ff */
[----:B------:R-:W-:Y:S01]  /*d4b0*/  SHFL.IDX PT, R87, R87, R0, 0x1c1f ;  /* 0x001c1f0057577589 */ /* 0x000fe200000e0000 */
[----:B------:R-:W-:-:S02]  /*d4c0*/  MOV R72, R24 ;  /* 0x0000001800487202 */ /* 0x000fc40000000f00 */
[----:B------:R-:W-:Y:S01]  /*d4d0*/  SHF.R.U64 R6, R6, 0x3, RZ ;  /* 0x0000000306067819 */ /* 0x000fe200000012ff */
[----:B------:R-:W1:Y:S01]  /*d4e0*/  SHFL.IDX PT, R20, R93, R2, 0x1c1f ;  /* 0x001c1f025d147589 */ /* 0x000e6200000e0000 */
[----:B------:R-:W-:Y:S02]  /*d4f0*/  ISETP.GE.OR P1, PT, R121, UR10, P1 ;  /* 0x0000000a79007c0c */ /* 0x000fe40008f26670 */
[----:B------:R-:W-:Y:S01]  /*d500*/  LOP3.LUT R6, R6, R7, RZ, 0x3c, !PT ;  /* 0x0000000706067212 */ /* 0x000fe200078e3cff */
[----:B------:R-:W2:Y:S01]  /*d510*/  SHFL.IDX PT, R12, R101, R2, 0x1c1f ;  /* 0x001c1f02650c7589 */ /* 0x000ea200000e0000 */
[----:B------:R-:W-:-:S03]  /*d520*/  IMAD.X R7, RZ, RZ, R19, P3 ;  /* 0x000000ffff077224 */ /* 0x000fc600018e0613 */
[----:B------:R-:W-:Y:S02]  /*d530*/  SHFL.IDX PT, R5, R5, R0, 0x1c1f ;  /* 0x001c1f0005057589 */ /* 0x000fe400000e0000 */
[----:B------:R-:W-:Y:S01]  /*d540*/  MOV R64, R6 ;  /* 0x0000000600407202 */ /* 0x000fe20000000f00 */
[----:B------:R-:W-:Y:S01]  /*d550*/  IMAD.U32 R7, RZ, RZ, UR9 ;  /* 0x00000009ff077e24 */ /* 0x000fe2000f8e00ff */
[----:B------:R-:W3:Y:S01]  /*d560*/  SHFL.IDX PT, R10, R139, R2, 0x1c1f ;  /* 0x001c1f028b0a7589 */ /* 0x000ee200000e0000 */
[----:B------:R-:W-:Y:S01]  /*d570*/  IMAD.U32 R7, RZ, RZ, UR5 ;  /* 0x00000005ff077e24 */ /* 0x000fe2000f8e00ff */
[----:B------:R-:W-:Y:S01]  /*d580*/  USHF.R.S32.HI UR5, URZ, 0x1f, UR44 ;  /* 0x0000001f3f057899 */ /* 0x000fe2000801142c */
[----:B------:R-:W-:Y:S01]  /*d590*/  IMAD.U32 R6, RZ, RZ, UR8 ;  /* 0x00000008ff067e24 */ /* 0x000fe2000f8e00ff */
[----:B------:R-:W-:Y:S04]  /*d5a0*/  SHFL.IDX PT, R37, R37, R0, 0x1c1f ;  /* 0x001c1f0025257589 */ /* 0x000fe800000e0000 */
[----:B------:R-:W4:Y:S04]  /*d5b0*/  SHFL.IDX PT, R14, R135, R2, 0x1c1f ;  /* 0x001c1f02870e7589 */ /* 0x000f2800000e0000 */
[----:B------:R-:W-:Y:S01]  /*d5c0*/  SHFL.IDX PT, R43, R43, R0, 0x1c1f ;  /* 0x001c1f002b2b7589 */ /* 0x000fe200000e0000 */
[----:B-1----:R-:W-:-:S02]  /*d5d0*/  SEL R13, R89, R20, P0 ;  /* 0x00000014590d7207 */ /* 0x002fc40000000000 */
[----:B------:R-:W-:Y:S01]  /*d5e0*/  SEL R15, R20, R89, P0 ;  /* 0x00000059140f7207 */ /* 0x000fe20000000000 */
[----:B------:R-:W-:Y:S01]  /*d5f0*/  SHFL.IDX PT, R91, R91, R0, 0x1c1f ;  /* 0x001c1f005b5b7589 */ /* 0x000fe200000e0000 */
[----:B--2---:R-:W-:Y:S02]  /*d600*/  SEL R9, R87, R12, P0 ;  /* 0x0000000c57097207 */ /* 0x004fe40000000000 */
[----:B------:R-:W-:Y:S01]  /*d610*/  SEL R11, R12, R87, P0 ;  /* 0x000000570c0b7207 */ /* 0x000fe20000000000 */
[----:B------:R-:W1:Y:S01]  /*d620*/  SHFL.IDX PT, R26, R131, R2, 0x1c1f ;  /* 0x001c1f02831a7589 */ /* 0x000e6200000e0000 */
[----:B------:R-:W2:Y:S03]  /*d630*/  LDC.64 R86, c[0x0][0xb78] ;  /* 0x0002de00ff567b82 */ /* 0x000ea60000000a00 */
[----:B------:R-:W5:Y:S01]  /*d640*/  SHFL.IDX PT, R28, R85, R2, 0x1c1f ;  /* 0x001c1f02551c7589 */ /* 0x000f6200000e0000 */
[----:B---3--:R-:W-:-:S02]  /*d650*/  SEL R8, R5, R10, P0 ;  /* 0x0000000a05087207 */ /* 0x008fc40000000000 */
[----:B------:R-:W-:Y:S01]  /*d660*/  SEL R10, R10, R5, P0 ;  /* 0x000000050a0a7207 */ /* 0x000fe20000000000 */
[----:B------:R-:W-:Y:S01]  /*d670*/  SHFL.IDX PT, R45, R45, R0, 0x1c1f ;  /* 0x001c1f002d2d7589 */ /* 0x000fe200000e0000 */
[----:B------:R-:W-:-:S03]  /*d680*/  SHF.R.S32.HI R5, RZ, 0x1f, R121 ;  /* 0x0000001fff057819 */ /* 0x000fc60000011479 */
[----:B------:R-:W-:Y:S01]  /*d690*/  SHFL.IDX PT, R95, R95, R0, 0x1c1f ;  /* 0x001c1f005f5f7589 */ /* 0x000fe200000e0000 */
[----:B----4-:R-:W-:Y:S02]  /*d6a0*/  SEL R12, R37, R14, P0 ;  /* 0x0000000e250c7207 */ /* 0x010fe40000000000 */
[----:B------:R-:W-:Y:S01]  /*d6b0*/  SEL R14, R14, R37, P0 ;  /* 0x000000250e0e7207 */ /* 0x000fe20000000000 */
[----:B------:R-:W3:Y:S04]  /*d6c0*/  SHFL.IDX PT, R30, R127, R2, 0x1c1f ;  /* 0x001c1f027f1e7589 */ /* 0x000ee800000e0000 */
[----:B------:R-:W4:Y:S01]  /*d6d0*/  SHFL.IDX PT, R32, R77, R2, 0x1c1f ;  /* 0x001c1f024d207589 */ /* 0x000f2200000e0000 */
[----:B------:R-:W-:Y:S01]  /*d6e0*/  BAR.SYNC.DEFER_BLOCKING 0x1, 0x100 ;  /* 0x0044000000007b1d */ /* 0x000fe20000010000 */
[----:B-1----:R-:W-:Y:S01]  /*d6f0*/  SEL R24, R43, R26, P0 ;  /* 0x0000001a2b187207 */ /* 0x002fe20000000000 */
[----:B--2---:R-:W-:Y:S01]  /*d700*/  IMAD.WIDE.U32 R6, R86, UR44, R6 ;  /* 0x0000002c56067c25 */ /* 0x004fe2000f8e0006 */
[----:B------:R-:W-:-:S02]  /*d710*/  SEL R26, R26, R43, P0 ;  /* 0x0000002b1a1a7207 */ /* 0x000fc40000000000 */
[----:B-----5:R-:W-:Y:S02]  /*d720*/  SEL R25, R91, R28, P0 ;  /* 0x0000001c5b197207 */ /* 0x020fe40000000000 */
[----:B------:R-:W-:Y:S01]  /*d730*/  SEL R27, R28, R91, P0 ;  /* 0x0000005b1c1b7207 */ /* 0x000fe20000000000 */
[----:B------:R-:W-:Y:S04]  /*d740*/  SHFL.IDX PT, R51, R51, R0, 0x1c1f ;  /* 0x001c1f0033337589 */ /* 0x000fe800000e0000 */
[----:B------:R-:W1:Y:S04]  /*d750*/  SHFL.IDX PT, R34, R123, R2, 0x1c1f ;  /* 0x001c1f027b227589 */ /* 0x000e6800000e0000 */
[----:B------:R-:W-:Y:S01]  /*d760*/  SHFL.IDX PT, R53, R53, R0, 0x1c1f ;  /* 0x001c1f0035357589 */ /* 0x000fe200000e0000 */
[----:B---3--:R-:W-:-:S02]  /*d770*/  SEL R28, R45, R30, P0 ;  /* 0x0000001e2d1c7207 */ /* 0x008fc40000000000 */
[----:B------:R-:W-:Y:S01]  /*d780*/  SEL R30, R30, R45, P0 ;  /* 0x0000002d1e1e7207 */ /* 0x000fe20000000000 */
[----:B------:R-:W-:Y:S01]  /*d790*/  SHFL.IDX PT, R59, R59, R0, 0x1c1f ;  /* 0x001c1f003b3b7589 */ /* 0x000fe200000e0000 */
[----:B----4-:R-:W-:Y:S02]  /*d7a0*/  SEL R29, R95, R32, P0 ;  /* 0x000000205f1d7207 */ /* 0x010fe40000000000 */
[----:B------:R-:W-:Y:S01]  /*d7b0*/  SEL R31, R32, R95, P0 ;  /* 0x0000005f201f7207 */ /* 0x000fe20000000000 */
[----:B------:R-:W-:Y:S04]  /*d7c0*/  SHFL.IDX PT, R61, R61, R0, 0x1c1f ;  /* 0x001c1f003d3d7589 */ /* 0x000fe800000e0000 */
[----:B------:R-:W-:Y:S04]  /*d7d0*/  SHFL.IDX PT, R67, R67, R0, 0x1c1f ;  /* 0x001c1f0043437589 */ /* 0x000fe800000e0000 */
[----:B------:R-:W-:Y:S04]  /*d7e0*/  SHFL.IDX PT, R71, R71, R0, 0x1c1f ;  /* 0x001c1f0047477589 */ /* 0x000fe800000e0000 */
[----:B------:R-:W-:Y:S01]  /*d7f0*/  SHFL.IDX PT, R75, R75, R0, 0x1c1f ;  /* 0x001c1f004b4b7589 */ /* 0x000fe200000e0000 */
[----:B-1----:R-:W-:-:S02]  /*d800*/  SEL R32, R51, R34, P0 ;  /* 0x0000002233207207 */ /* 0x002fc40000000000 */
[----:B------:R-:W-:Y:S01]  /*d810*/  SEL R34, R34, R51, P0 ;  /* 0x0000003322227207 */ /* 0x000fe20000000000 */
        /* <DEDUP_REMOVED lines=18> */
[----:B------:R-:W1:Y:S04]  /*d940*/  SHFL.IDX PT, R54, R39, R2, 0x1c1f ;  /* 0x001c1f0227367589 */ /* 0x000e6800000e0000 */
[----:B------:R-:W-:Y:S04]  /*d950*/  SHFL.IDX PT, R42, R79, R2, 0x1c1f ;  /* 0x001c1f024f2a7589 */ /* 0x000fe800000e0000 */
[----:B------:R-:W-:Y:S04]  /*d960*/  SHFL.IDX PT, R56, R111, R2, 0x1c1f ;  /* 0x001c1f026f387589 */ /* 0x000fe800000e0000 */
[----:B------:R-:W2:Y:S04]  /*d970*/  SHFL.IDX PT, R58, R115, R2, 0x1c1f ;  /* 0x001c1f02733a7589 */ /* 0x000ea800000e0000 */
[----:B------:R-:W-:Y:S04]  /*d980*/  SHFL.IDX PT, R44, R83, R2, 0x1c1f ;  /* 0x001c1f02532c7589 */ /* 0x000fe800000e0000 */
[----:B------:R-:W3:Y:S04]  /*d990*/  SHFL.IDX PT, R60, R119, R2, 0x1c1f ;  /* 0x001c1f02773c7589 */ /* 0x000ee800000e0000 */
[----:B------:R4:W-:Y:S01]  /*d9a0*/  STSM.16.M88.4 [R35], R8 ;  /* 0x0000000823007844 */ /* 0x0009e20000000200 */
[----:B-1----:R-:W-:-:S02]  /*d9b0*/  SEL R37, R107, R54, P0 ;  /* 0x000000366b257207 */ /* 0x002fc40000000000 */
[----:B------:R-:W-:Y:S01]  /*d9c0*/  SEL R39, R54, R107, P0 ;  /* 0x0000006b36277207 */ /* 0x000fe20000000000 */
[----:B------:R1:W-:Y:S04]  /*d9d0*/  STSM.16.M88.4 [R33], R12 ;  /* 0x0000000c21007844 */ /* 0x0003e80000000200 */
[----:B------:R5:W-:Y:S04]  /*d9e0*/  STSM.16.M88.4 [R78], R24 ;  /* 0x000000184e007844 */ /* 0x000be80000000200 */
[----:B------:R-:W-:Y:S01]  /*d9f0*/  STSM.16.M88.4 [R76], R28 ;  /* 0x0000001c4c007844 */ /* 0x000fe20000000200 */
[----:B--2---:R-:W-:-:S02]  /*da00*/  SEL R41, R113, R58, P0 ;  /* 0x0000003a71297207 */ /* 0x004fc40000000000 */
[----:B------:R-:W-:Y:S02]  /*da10*/  SEL R43, R58, R113, P0 ;  /* 0x000000713a2b7207 */ /* 0x000fe40000000000 */
[----:B----4-:R-:W-:Y:S02]  /*da20*/  SEL R35, R46, R97, P0 ;  /* 0x000000612e237207 */ /* 0x010fe40000000000 */
[----:B------:R-:W-:Y:S02]  /*da30*/  SEL R8, R53, R0, P0 ;  /* 0x0000000035087207 */ /* 0x000fe40000000000 */
[----:B-1----:R-:W-:Y:S02]  /*da40*/  SEL R33, R97, R46, P0 ;  /* 0x0000002e61217207 */ /* 0x002fe40000000000 */
[----:B------:R-:W-:Y:S01]  /*da50*/  SEL R10, R0, R53, P0 ;  /* 0x00000035000a7207 */ /* 0x000fe20000000000 */
[----:B------:R-:W-:Y:S01]  /*da60*/  IMAD R0, R86, UR5, RZ ;  /* 0x0000000556007c24 */ /* 0x000fe2000f8e02ff */
[----:B------:R-:W-:Y:S01]  /*da70*/  SEL R9, R99, R48, P0 ;  /* 0x0000003063097207 */ /* 0x000fe20000000000 */
[----:B------:R-:W-:Y:S01]  /*da80*/  STSM.16.M88.4 [R74], R32 ;  /* 0x000000204a007844 */ /* 0x000fe20000000200 */
[----:B------:R-:W-:Y:S01]  /*da90*/  SEL R11, R48, R99, P0 ;  /* 0x00000063300b7207 */ /* 0x000fe20000000000 */
[----:B------:R-:W-:Y:S01]  /*daa0*/  IMAD R2, R87, UR44, R0 ;  /* 0x0000002c57027c24 */ /* 0x000fe2000f8e0200 */
[----:B------:R-:W-:-:S02]  /*dab0*/  SEL R12, R59, R20, P0 ;  /* 0x000000143b0c7207 */ /* 0x000fc40000000000 */
[----:B------:R-:W-:Y:S01]  /*dac0*/  SEL R14, R20, R59, P0 ;  /* 0x0000003b140e7207 */ /* 0x000fe20000000000 */
[----:B------:R1:W-:Y:S01]  /*dad0*/  STSM.16.M88.4 [R72], R8 ;  /* 0x0000000848007844 */ /* 0x0003e20000000200 */
[----:B------:R-:W-:Y:S02]  /*dae0*/  SEL R13, R103, R50, P0 ;  /* 0x00000032670d7207 */ /* 0x000fe40000000000 */
[----:B------:R-:W-:Y:S02]  /*daf0*/  SEL R15, R50, R103, P0 ;  /* 0x00000067320f7207 */ /* 0x000fe40000000000 */
[----:B-----5:R-:W-:Y:S02]  /*db00*/  SEL R24, R61, R36, P0 ;  /* 0x000000243d187207 */ /* 0x020fe40000000000 */
        /* <DEDUP_REMOVED lines=20> */
[----:B------:R-:W-:-:S03]  /*dc50*/  IADD3 R0, P3, R121, R6, RZ ;  /* 0x0000000679007210 */ /* 0x000fc60007f7e0ff */
[----:B------:R-:W-:Y:S01]  /*dc60*/  STSM.16.M88.4 [R21], R28 ;  /* 0x0000001c15007844 */ /* 0x000fe20000000200 */
[----:B------:R-:W-:Y:S02]  /*dc70*/  IADD3.X R5, R5, R7, R2, P3, !PT ;  /* 0x0000000705057210 */ /* 0x000fe40001ffe402 */
        /* <DEDUP_REMOVED lines=35> */
.L_x_1909:
[----:B------:R-:W-:Y:S05]  /*deb0*/  BSYNC B0 ;  /* 0x0000000000007941 */ /* 0x000fea0003800000 */
.L_x_1908:
[----:B------:R-:W-:Y:S05]  /*dec0*/  BRA `(.L_x_1907) ;  /* 0x00000008004c7947 */ /* 0x000fea0003800000 */
.L_x_1906:
[----:B------:R-:W1:Y:S01]  /*ded0*/  LDC R12, c[0x0][0xdac] ;  /* 0x00036b00ff0c7b82 */ /* 0x000e620000000800 */
[----:B------:R-:W-:Y:S01]  /*dee0*/  ISETP.GT.AND P0, PT, R229, 0x7f, PT ;  /* 0x0000007fe500780c */ /* 0x000fe20003f04270 */
[----:B------:R-:W-:Y:S01]  /*def0*/  USHF.R.S32.HI UR6, URZ, 0x1f, UR43 ;  /* 0x0000001f3f067899 */ /* 0x000fe2000801142b */
[----:B------:R-:W-:Y:S01]  /*df00*/  BSSY B0, `(.L_x_1910) ;  /* 0x000001c000007945 */ /* 0x000fe20003800000 */
[----:B------:R-:W-:Y:S01]  /*df10*/  USHF.R.S32.HI UR7, URZ, 0x1f, UR44 ;  /* 0x0000001f3f077899 */ /* 0x000fe2000801142c */
[----:B------:R-:W-:-:S03]  /*df20*/  SHF.R.S32.HI R23, RZ, 0x1f, R22 ;  /* 0x0000001fff177819 */ /* 0x000fc60000011416 */
[----:B------:R-:W2:Y:S08]  /*df30*/  LDC.64 R6, c[0x0][0xae0] ;  /* 0x0002b800ff067b82 */ /* 0x000eb00000000a00 */
[----:B------:R-:W3:Y:S01]  /*df40*/  LDC.64 R8, c[0x0][0xae8] ;  /* 0x0002ba00ff087b82 */ /* 0x000ee20000000a00 */
[----:B------:R-:W-:Y:S05]  /*df50*/  @P0 BRA `(.L_x_1911) ;  /* 0x0000000000580947 */ /* 0x000fea0003800000 */
[----:B------:R-:W4:Y:S01]  /*df60*/  S2R R0, SR_TID.X ;  /* 0x0000000000007919 */ /* 0x000f220000002100 */
[----:B------:R-:W-:Y:S01]  /*df70*/  IMAD.U32 R2, RZ, RZ, UR42 ;  /* 0x0000002aff027e24 */ /* 0x000fe2000f8e00ff */
[----:B------:R-:W-:-:S04]  /*df80*/  ULDC UR5, c[0x0][0xa88] ;  /* 0x0002a20000057ab9 */ /* 0x000fc80000000800 */
[----:B----4-:R-:W-:-:S04]  /*df90*/  IADD3 R2, R2, -0x80, R0 ;  /* 0xffffff8002027810 */ /* 0x010fc80007ffe000 */
[----:B------:R-:W-:-:S13]  /*dfa0*/  ISETP.GE.AND P0, PT, R2, UR5, PT ;  /* 0x0000000502007c0c */ /* 0x000fda000bf06270 */
[----:B------:R-:W-:Y:S05]  /*dfb0*/  @P0 BRA `(.L_x_1911) ;  /* 0x0000000000400947 */ /* 0x000fea0003800000 */
[----:B------:R-:W4:Y:S01]  /*dfc0*/  LDC.64 R4, c[0x0][0xb70] ;  /* 0x0002dc00ff047b82 */ /* 0x000f220000000a00 */
[----:B------:R-:W-:Y:S01]  /*dfd0*/  SHF.R.S32.HI R3, RZ, 0x1f, R2 ;  /* 0x0000001fff037819 */ /* 0x000fe20000011402 */
[----:B------:R-:W-:-:S06]  /*dfe0*/  ULDC.64 UR8, c[0x0][0xb40] ;  /* 0x0002d00000087ab9 */ /* 0x000fcc0000000a00 */
[----:B------:R-:W5:Y:S01]  /*dff0*/  LDC.64 R10, c[0x0][0xb78] ;  /* 0x0002de00ff0a7b82 */ /* 0x000f620000000a00 */
[C---:B----4-:R-:W-:Y:S02]  /*e000*/  IMAD R0, R4.reuse, UR6, RZ ;  /* 0x0000000604007c24 */ /* 0x050fe4000f8e02ff */
[----:B------:R-:W-:-:S04]  /*e010*/  IMAD.WIDE.U32 R2, R4, UR43, R2 ;  /* 0x0000002b04027c25 */ /* 0x000fc8000f8e0002 */
[----:B------:R-:W-:Y:S02]  /*e020*/  IMAD R5, R5, UR43, R0 ;  /* 0x0000002b05057c24 */ /* 0x000fe4000f8e0200 */
[C---:B-----5:R-:W-:Y:S02]  /*e030*/  IMAD R0, R10.reuse, UR7, RZ ;  /* 0x000000070a007c24 */ /* 0x060fe4000f8e02ff */
        /* <DEDUP_REMOVED lines=8> */
.L_x_1911:
[----:B------:R-:W-:Y:S05]  /*e0c0*/  BSYNC B0 ;  /* 0x0000000000007941 */ /* 0x000fea0003800000 */
.L_x_1910:
[----:B------:R-:W-:Y:S01]  /*e0d0*/  ULDC UR5, c[0x0][0xa88] ;  /* 0x0002a20000057ab9 */ /* 0x000fe20000000800 */
[C---:B--2---:R-:W-:Y:S01]  /*e0e0*/  IMAD R0, R6.reuse, UR6, RZ ;  /* 0x0000000606007c24 */ /* 0x044fe2000f8e02ff */
[----:B------:R-:W-:Y:S01]  /*e0f0*/  UIADD3 UR42, -UR42, UR5, URZ ;  /* 0x000000052a2a7290 */ /* 0x000fe2000fffe13f */
[----:B----4-:R-:W-:Y:S01]  /*e100*/  IMAD.WIDE.U32 R2, R6, UR43, R22 ;  /* 0x0000002b06027c25 */ /* 0x010fe2000f8e0016 */
[----:B------:R-:W-:Y:S01]  /*e110*/  ULOP3.LUT UR39, URZ, UR39, URZ, 0x33, !UPT ;  /* 0x000000273f277292 */ /* 0x000fe2000f8e333f */
[----:B------:R-:W-:Y:S01]  /*e120*/  SHF.R.S32.HI R223, RZ, 0x1f, R222 ;  /* 0x0000001fffdf7819 */ /* 0x000fe200000114de */
[----:B------:R-:W-:Y:S01]  /*e130*/  BSSY B0, `(.L_x_1912) ;  /* 0x0000024000007945 */ /* 0x000fe20003800000 */
[----:B------:R-:W-:Y:S01]  /*e140*/  IMAD R5, R7, UR43, R0 ;  /* 0x0000002b07057c24 */ /* 0x000fe2000f8e0200 */
[C---:B------:R-:W-:Y:S01]  /*e150*/  ISETP.GE.AND P3, PT, R222.reuse, UR42, PT ;  /* 0x0000002ade007c0c */ /* 0x040fe2000bf66270 */
[C---:B------:R-:W-:Y:S02]  /*e160*/  VIADD R0, R222.reuse, 0x40 ;  /* 0x00000040de007836 */ /* 0x040fe40000000000 */
[----:B------:R-:W-:-:S02]  /*e170*/  VIADD R4, R222, 0x20 ;  /* 0x00000020de047836 */ /* 0x000fc40000000000 */
[----:B------:R-:W-:Y:S01]  /*e180*/  IMAD.IADD R3, R3, 0x1, R5 ;  /* 0x0000000103037824 */ /* 0x000fe200078e0205 */
[----:B------:R-:W-:Y:S01]  /*e190*/  ISETP.GE.AND P1, PT, R0, UR42, PT ;  /* 0x0000002a00007c0c */ /* 0x000fe2000bf26270 */
[----:B---3--:R-:W-:Y:S01]  /*e1a0*/  IMAD R0, R8, UR7, RZ ;  /* 0x0000000708007c24 */ /* 0x008fe2000f8e02ff */
[----:B------:R-:W-:Y:S01]  /*e1b0*/  ISETP.GE.AND P0, PT, R4, UR42, PT ;  /* 0x0000002a04007c0c */ /* 0x000fe2000bf06270 */
[----:B------:R-:W-:Y:S02]  /*e1c0*/  VIADD R4, R222, 0x60 ;  /* 0x00000060de047836 */ /* 0x000fe40000000000 */
[----:B------:R-:W-:Y:S02]  /*e1d0*/  IMAD R9, R9, UR44, R0 ;  /* 0x0000002c09097c24 */ /* 0x000fe4000f8e0200 */
[----:B-1----:R-:W-:Y:S01]  /*e1e0*/  VIADD R5, R12, UR39 ;  /* 0x000000270c057c36 */ /* 0x002fe20008000000 */
[----:B------:R-:W-:Y:S01]  /*e1f0*/  ISETP.GE.AND P2, PT, R4, UR42, PT ;  /* 0x0000002a04007c0c */ /* 0x000fe2000bf46270 */
        /* <DEDUP_REMOVED lines=23> */
.L_x_1913:
[----:B------:R-:W-:Y:S05]  /*e370*/  BSYNC B0 ;  /* 0x0000000000007941 */ /* 0x000fea0003800000 */
.L_x_1912:
[----:B------:R-:W-:Y:S04]  /*e380*/  BSSY B0, `(.L_x_1914) ;  /* 0x0000017000007945 */ /* 0x000fe80003800000 */
[----:B------:R-:W-:Y:S05]  /*e390*/  @P0 BRA `(.L_x_1915) ;  /* 0x0000000000540947 */ /* 0x000fea0003800000 */
[----:B-1----:R-:W-:Y:S01]  /*e3a0*/  IADD3 R9, P0, R4, 0x20, RZ ;  /* 0x0000002004097810 */ /* 0x002fe20007f1e0ff */
        /* <DEDUP_REMOVED lines=20> */
.L_x_1915:
[----:B------:R-:W-:Y:S05]  /*e4f0*/  BSYNC B0 ;  /* 0x0000000000007941 */ /* 0x000fea0003800000 */
.L_x_1914:
[----:B------:R-:W-:Y:S04]  /*e500*/  BSSY B0, `(.L_x_1916) ;  /* 0x0000017000007945 */ /* 0x000fe80003800000 */
[----:B------:R-:W-:Y:S05]  /*e510*/  @P1 BRA `(.L_x_1917) ;  /* 0x0000000000541947 */ /* 0x000fea0003800000 */
[----:B-12---:R-:W-:Y:S01]  /*e520*/  IADD3 R9, P0, R4, 0x40, RZ ;  /* 0x0000004004097810 */ /* 0x006fe20007f1e0ff */
        /* <DEDUP_REMOVED lines=20> */
.L_x_1917:
[----:B------:R-:W-:Y:S05]  /*e670*/  BSYNC B0 ;  /* 0x0000000000007941 */ /* 0x000fea0003800000 */
.L_x_1916:
        /* <DEDUP_REMOVED lines=23> */
.L_x_1918:
[----:B------:R-:W-:Y:S05]  /*e7f0*/  BSYNC B0 ;  /* 0x0000000000007941 */ /* 0x000fea0003800000 */
.L_x_1907:
[----:B------:R-:W5:Y:S02]  /*e800*/  LDC R0, c[0x0][0xda8] ;  /* 0x00036a00ff007b82 */ /* 0x000f640000000800 */
[----:B-----5:R-:W-:-:S13]  /*e810*/  ISETP.LE.AND P0, PT, R0, UR4, PT ;  /* 0x0000000400007c0c */ /* 0x020fda000bf03270 */
[----:B------:R-:W-:Y:S05]  /*e820*/  @!P0 BRA `(.L_x_1919) ;  /* 0xffffff2400688947 */ /* 0x000fea000383ffff */
[----:B------:R-:W-:Y:S05]  /*e830*/  EXIT ;  /* 0x000000000000794d */ /* 0x000fea0003800000 */
.L_x_1868:
[----:B------:R-:W-:-:S08]  /*e840*/  NOP ;  /* 0x0000000000007918 */ /* 0x000fd00000000000 */
[----:B---3--:R-:W1:-:S00]  /*e850*/  USETMAXREG.DEALLOC.CTAPOOL 0x18 ;  /* 0x00000018000079c8 */ /* 0x008e4000080e0500 */
[----:B-1----:R-:W-:-:S06]  /*e860*/  LOP3.LUT R0, R0, 0x3, RZ, 0xc0, !PT ;  /* 0x0000000300007812 */ /* 0x002fcc00078ec0ff */
[----:B------:R-:W1:Y:S01]  /*e870*/  S2UR UR4, SR_CTAID.X ;  /* 0x00000000000479c3 */ /* 0x000e620000002500 */
[----:B------:R-:W-:Y:S02]  /*e880*/  IMAD.MOV.U32 R18, RZ, RZ, 0x1 ;  /* 0x00000001ff127424 */ /* 0x000fe400078e00ff */
[----:B------:R-:W-:Y:S01]  /*e890*/  IMAD.MOV.U32 R17, RZ, RZ, RZ ;  /* 0x000000ffff117224 */ /* 0x000fe200078e00ff */
[----:B------:R-:W2:Y:S02]  /*e8a0*/  SHFL.IDX PT, R0, R0, RZ, 0x1f ;  /* 0x00001fff00007589 */ /* 0x000ea400000e0000 */
[----:B--2---:R-:W-:Y:S02]  /*e8b0*/  ISETP.NE.AND P0, PT, R0, RZ, PT ;  /* 0x000000ff0000720c */ /* 0x004fe40003f05270 */
[----:B------:R-:W1:Y:S02]  /*e8c0*/  LDC R0, c[0x0][0xda8] ;  /* 0x00036a00ff007b82 */ /* 0x000e640000000800 */
[----:B------:R-:W-:-:S05]  /*e8d0*/  P2R R2, PR, RZ, 0x1 ;  /* 0x00000001ff027803 */ /* 0x000fca0000000000 */
[----:B------:R2:W-:Y:S04]  /*e8e0*/  STL [R1+0x1c], R2 ;  /* 0x00001c0201007387 */ /* 0x0005e80000100800 */
[----:B------:R2:W-:Y:S01]  /*e8f0*/  STL [R1+0x14], RZ ;  /* 0x000014ff01007387 */ /* 0x0005e20000100800 */
[----:B------:R-:W-:Y:S06]  /*e900*/  @P0 BAR.ARV 0x4, 0x180 ;  /* 0x0106000000000b1d */ /* 0x000fec0000002000 */
[----:B-1----:R-:W-:-:S13]  /*e910*/  ISETP.LE.AND P0, PT, R0, UR4, PT ;  /* 0x0000000400007c0c */ /* 0x002fda000bf03270 */
[----:B--2---:R-:W-:Y:S05]  /*e920*/  @P0 BRA `(.L_x_1920) ;  /* 0x0000003400940947 */ /* 0x004fea0003800000 */
[----:B------:R-:W2:Y:S01]  /*e930*/  LDL R6, [R1+0x10] ;  /* 0x0000100001067983 */ /* 0x000ea20000100800 */
[----:B------:R-:W1:Y:S01]  /*e940*/  S2R R2, SR_TID.X ;  /* 0x0000000000027919 */ /* 0x000e620000002100 */
[----:B------:R-:W3:Y:S01]  /*e950*/  S2R R7, SR_TID.X ;  /* 0x0000000000077919 */ /* 0x000ee20000002100 */
[----:B-1----:R-:W-:-:S05]  /*e960*/  LOP3.LUT R2, R2, 0x7f, RZ, 0xc0, !PT ;  /* 0x0000007f02027812 */ /* 0x002fca00078ec0ff */
[----:B------:R-:W-:Y:S02]  /*e970*/  IMAD.SHL.U32 R0, R2, 0x10, RZ ;  /* 0x0000001002007824 */ /* 0x000fe400078e00ff */
[----:B---3--:R-:W-:-:S03]  /*e980*/  IMAD.SHL.U32 R2, R7, 0x20, RZ ;  /* 0x0000002007027824 */ /* 0x008fc600078e00ff */
[----:B------:R-:W-:Y:S01]  /*e990*/  LOP3.LUT R3, R0, 0x600, RZ, 0xc0, !PT ;  /* 0x0000060000037812 */ /* 0x000fe200078ec0ff */
[----:B------:R-:W-:-:S03]  /*e9a0*/  IMAD.SHL.U32 R0, R7, 0x40, RZ ;  /* 0x0000004007007824 */ /* 0x000fc600078e00ff */
[--C-:B------:R-:W-:Y:S02]  /*e9b0*/  LOP3.LUT R3, R3, 0x60, R2.reuse, 0xf8, !PT ;  /* 0x0000006003037812 */ /* 0x100fe400078ef802 */
[----:B------:R-:W-:Y:S02]  /*e9c0*/  LOP3.LUT R4, R2, 0x80, RZ, 0xc0, !PT ;  /* 0x0000008002047812 */ /* 0x000fe400078ec0ff */
[----:B------:R-:W-:Y:S02]  /*e9d0*/  LOP3.LUT R5, R3, 0x100, R2, 0xf8, !PT ;  /* 0x0000010003057812 */ /* 0x000fe400078ef802 */
[--C-:B------:R-:W-:Y:S02]  /*e9e0*/  SHF.R.U32.HI R3, RZ, 0x1, R7.reuse ;  /* 0x00000001ff037819 */ /* 0x100fe40000011607 */
[----:B------:R-:W-:Y:S02]  /*e9f0*/  LOP3.LUT R2, R0, 0x180, RZ, 0xc0, !PT ;  /* 0x0000018000027812 */ /* 0x000fe400078ec0ff */
[----:B------:R-:W-:-:S02]  /*ea00*/  LOP3.LUT R4, R4, 0x10, R7, 0xf8, !PT ;  /* 0x0000001004047812 */ /* 0x000fc400078ef807 */
[----:B------:R-:W-:Y:S01]  /*ea10*/  LOP3.LUT R2, R2, 0x30, R3, 0xf8, !PT ;  /* 0x0000003002027812 */ /* 0x000fe200078ef803 */
[----:B------:R-:W-:-:S05]  /*ea20*/  IMAD.SHL.U32 R3, R7, 0x4, RZ ;  /* 0x0000000407037824 */ /* 0x000fca00078e00ff */
[----:B------:R-:W-:Y:S01]  /*ea30*/  LOP3.LUT R4, R4, 0x10, R3, 0x78, !PT ;  /* 0x0000001004047812 */ /* 0x000fe200078e7803 */
[----:B------:R-:W-:-:S05]  /*ea40*/  IMAD.SHL.U32 R3, R7, 0x8, RZ ;  /* 0x0000000807037824 */ /* 0x000fca00078e00ff */
[----:B------:R-:W-:Y:S02]  /*ea50*/  LOP3.LUT R3, R2, 0x30, R3, 0x78, !PT ;  /* 0x0000003002037812 */ /* 0x000fe400078e7803 */
[----:B------:R-:W-:Y:S02]  /*ea60*/  LOP3.LUT R2, R5, R4, RZ, 0xfc, !PT ;  /* 0x0000000405027212 */ /* 0x000fe400078efcff */
[----:B------:R-:W-:Y:S01]  /*ea70*/  LOP3.LUT R0, R3, 0x640, R0, 0xf8, !PT ;  /* 0x0000064003007812 */ /* 0x000fe200078ef800 */
[----:B------:R-:W-:Y:S02]  /*ea80*/  IMAD.U32 R3, RZ, RZ, UR4 ;  /* 0x00000004ff037e24 */ /* 0x000fe4000f8e00ff */
[----:B------:R2:W-:Y:S04]  /*ea90*/  STL [R1], R2 ;  /* 0x0000000201007387 */ /* 0x0005e80000100800 */
[----:B------:R1:W-:Y:S04]  /*eaa0*/  STL [R1+0x4], R0 ;  /* 0x0000040001007387 */ /* 0x0003e80000100800 */
[----:B------:R3:W-:Y:S01]  /*eab0*/  STL [R1+0x8], R3 ;  /* 0x0000080301007387 */ /* 0x0007e20000100800 */
[----:B------:R-:W-:-:S02]  /*eac0*/  IMAD.MOV.U32 R18, RZ, RZ, 0x1 ;  /* 0x00000001ff127424 */ /* 0x000fc400078e00ff */
[----:B------:R-:W-:Y:S01]  /*ead0*/  IMAD.MOV.U32 R17, RZ, RZ, RZ ;  /* 0x000000ffff117224 */ /* 0x000fe200078e00ff */
[----:B------:R-:W-:Y:S01]  /*eae0*/  ULDC UR42, c[0x0][0xc] ;  /* 0x00000300002a7ab9 */ /* 0x000fe20000000800 */
[----:B------:R-:W-:Y:S01]  /*eaf0*/  ULDC.64 UR44, c[0x0][0x198] ;  /* 0x00006600002c7ab9 */ /* 0x000fe20000000a00 */
[C---:B--2---:R-:W-:Y:S02]  /*eb00*/  LOP3.LUT R2, R6.reuse, 0x1, RZ, 0xfc, !PT ;  /* 0x0000000106027812 */ /* 0x044fe400078efcff */
[----:B-1----:R-:W-:-:S03]  /*eb10*/  LOP3.LUT R0, R6, 0x2, RZ, 0xfc, !PT ;  /* 0x0000000206007812 */ /* 0x002fc600078efcff */
[----:B------:R3:W-:Y:S04]  /*eb20*/  STL [R1+0x18], R2 ;  /* 0x0000180201007387 */ /* 0x0007e80000100800 */
[----:B------:R3:W-:Y:S04]  /*eb30*/  STL [R1+0xc], R0 ;  /* 0x00000c0001007387 */ /* 0x0007e80000100800 */
[----:B------:R3:W-:Y:S02]  /*eb40*/  STL [R1+0x14], RZ ;  /* 0x000014ff01007387 */ /* 0x0007e40000100800 */
.L_x_1976:
[----:B-123--:R-:W2:Y:S01]  /*eb50*/  LDL R2, [R1+0x8] ;  /* 0x0000080001027983 */ /* 0x00eea20000100800 */
[----:B------:R-:W-:Y:S01]  /*eb60*/  ULDC UR7, c[0x0][0xdd0] ;  /* 0x0003740000077ab9 */ /* 0x000fe20000000800 */
[----:B------:R-:W1:Y:S01]  /*eb70*/  LDC R0, c[0x0][0xde8] ;  /* 0x00037a00ff007b82 */ /* 0x000e620000000800 */
        /* <DEDUP_REMOVED lines=19> */
.L_x_1921:
[----:B------:R-:W-:Y:S01]  /*ecb0*/  ULDC UR9, c[0x0][0xdc4] ;  /* 0x0003710000097ab9 */ /* 0x000fe20000000800 */
[----:B------:R-:W-:Y:S01]  /*ecc0*/  UMOV UR6, UR7 ;  /* 0x0000000700067c82 */ /* 0x000fe20008000000 */
[----:B------:R-:W-:-:S11]  /*ecd0*/  UISETP.NE.AND UP0, UPT, UR9, 0x1, UPT ;  /* 0x000000010900788c */ /* 0x000fd6000bf05270 */
[----:B------:R-:W-:Y:S02]  /*ece0*/  @UP0 ULDC.64 UR10, c[0x0][0xdc8] ;  /* 0x00037200000a0ab9 */ /* 0x000fe40000000a00 */
[----:B------:R-:W-:-:S04]  /*ecf0*/  UIMAD.WIDE.U32 UR4, UR7, UR10, URZ ;  /* 0x0000000a070472a5 */ /* 0x000fc8000f8e003f */
[----:B------:R-:W-:-:S04]  /*ed00*/  @UP0 USHF.R.U32.HI UR6, URZ, UR11, UR5 ;  /* 0x0000000b3f060299 */ /* 0x000fc80008011605 */
[----:B------:R-:W-:-:S12]  /*ed10*/  UIMAD UR4, UR6, UR9, URZ ;  /* 0x00000009060472a4 */ /* 0x000fd8000f8e023f */
.L_x_1922:
[----:B------:R-:W-:Y:S01]  /*ed20*/  ULDC.64 UR10, c[0x0][0x3f8] ;  /* 0x0000fe00000a7ab9 */ /* 0x000fe20000000a00 */
[----:B------:R-:W-:Y:S01]  /*ed30*/  ULOP3.LUT UR6, URZ, UR6, URZ, 0x33, !UPT ;  /* 0x000000063f067292 */ /* 0x000fe2000f8e333f */
[----:B------:R-:W-:Y:S01]  /*ed40*/  BSSY B6, `(.L_x_1923) ;  /* 0x0000308000067945 */ /* 0x000fe20003800000 */
[----:B------:R-:W-:Y:S02]  /*ed50*/  UISETP.NE.U32.AND UP0, UPT, UR10, URZ, UPT ;  /* 0x0000003f0a00728c */ /* 0x000fe4000bf05070 */
[----:B------:R-:W-:Y:S02]  /*ed60*/  UIADD3 UR9, UR7, -UR4, URZ ;  /* 0x8000000407097290 */ /* 0x000fe4000fffe03f */
[----:B------:R-:W-:Y:S01]  /*ed70*/  UISETP.NE.AND.EX UP0, UPT, UR11, URZ, UPT, UP0 ;  /* 0x0000003f0b00728c */ /* 0x000fe2000bf05300 */
[----:B------:R-:W-:Y:S01]  /*ed80*/  ULDC UR4, c[0x0][0xdac] ;  /* 0x00036b0000047ab9 */ /* 0x000fe20000000800 */
[----:B------:R-:W-:Y:S01]  /*ed90*/  ULDC UR5, c[0x0][0x404] ;  /* 0x0001010000057ab9 */ /* 0x000fe20000000800 */
[----:B------:R-:W-:Y:S01]  /*eda0*/  UIADD3 UR6, UR6, UR4, URZ ;  /* 0x0000000406067290 */ /* 0x000fe2000fffe03f */
[----:B------:R-:W-:-:S02]  /*edb0*/  ULDC UR7, c[0x0][0x2e0] ;  /* 0x0000b80000077ab9 */ /* 0x000fc40000000800 */
[----:B------:R-:W-:Y:S01]  /*edc0*/  ULDC UR4, c[0x0][0x288] ;  /* 0x0000a20000047ab9 */ /* 0x000fe20000000800 */
[----:B------:R-:W-:Y:S02]  /*edd0*/  USHF.L.U32 UR37, UR6, 0x7, URZ ;  /* 0x0000000706257899 */ /* 0x000fe4000800063f */
[----:B------:R-:W-:Y:S02]  /*ede0*/  USEL UR6, UR5, 0x1, UP0 ;  /* 0x0000000105067887 */ /* 0x000fe40008000000 */
[----:B------:R-:W-:Y:S02]  /*edf0*/  UIADD3 UR5, UR37, 0x11f, -UR4 ;  /* 0x0000011f25057890 */ /* 0x000fe4000fffe804 */
[----:B------:R-:W-:Y:S02]  /*ee00*/  UIMAD UR4, UR6, UR7, 0x9f ;  /* 0x0000009f060474a4 */ /* 0x000fe4000f8e0207 */
[----:B------:R-:W-:Y:S02]  /*ee10*/  UIMAD UR6, UR6, UR7, UR5 ;  /* 0x00000007060672a4 */ /* 0x000fe4000f8e0205 */
[----:B------:R-:W-:Y:S01]  /*ee20*/  UIMAD.WIDE UR4, UR4, 0x66666667, URZ ;  /* 0x66666667040478a5 */ /* 0x000fe2000f8e023f */
[----:B------:R-:W-:Y:S01]  /*ee30*/  ULDC UR10, c[0x0][0xdc4] ;  /* 0x00037100000a7ab9 */ /* 0x000fe20000000800 */
[----:B------:R-:W-:-:S02]  /*ee40*/  UIMAD.WIDE UR6, UR6, 0x66666667, URZ ;  /* 0x66666667060678a5 */ /* 0x000fc4000f8e023f */
[----:B------:R-:W-:Y:S02]  /*ee50*/  UIMAD UR10, UR8, UR10, UR9 ;  /* 0x0000000a080a72a4 */ /* 0x000fe4000f8e0209 */
[----:B------:R-:W-:Y:S01]  /*ee60*/  USHF.R.U32.HI UR6, URZ, 0x1f, UR7 ;  /* 0x0000001f3f067899 */ /* 0x000fe20008011607 */
[----:B------:R-:W-:Y:S01]  /*ee70*/  UMOV UR8, UR5 ;  /* 0x0000000500087c82 */ /* 0x000fe20008000000 */
[----:B------:R-:W-:Y:S01]  /*ee80*/  ULDC UR11, c[0x0][0xdb8] ;  /* 0x00036e00000b7ab9 */ /* 0x000fe20000000800 */
[----:B------:R-:W-:Y:S02]  /*ee90*/  USHF.R.U32.HI UR9, URZ, 0x1f, UR8 ;  /* 0x0000001f3f097899 */ /* 0x000fe40008011608 */
[----:B------:R-:W-:Y:S02]  /*eea0*/  ULEA.HI.SX32 UR6, UR7, UR6, 0x1a ;  /* 0x0000000607067291 */ /* 0x000fe4000f8fd23f */
[----:B------:R-:W-:Y:S02]  /*eeb0*/  ULEA.HI.SX32 UR9, UR8, UR9, 0x1a ;  /* 0x0000000908097291 */ /* 0x000fe4000f8fd23f */
[----:B------:R-:W-:-:S02]  /*eec0*/  UISETP.NE.AND UP1, UPT, UR11, 0x1, UPT ;  /* 0x000000010b00788c */ /* 0x000fc4000bf25270 */
[----:B------:R-:W-:Y:S01]  /*eed0*/  UISETP.LT.AND UP0, UPT, UR9, UR6, UPT ;  /* 0x000000060900728c */ /* 0x000fe2000bf01270 */
[----:B------:R-:W-:-:S03]  /*eee0*/  UMOV UR39, UR10 ;  /* 0x0000000a00277c82 */ /* 0x000fc60008000000 */
[----:B------:R-:W-:-:S05]  /*eef0*/  USEL UR41, UR9, UR6, UP0 ;  /* 0x0000000609297287 */ /* 0x000fca0008000000 */
[----:B------:R-:W-:Y:S01]  /*ef00*/  @UP1 ULDC UR12, c[0x0][0xdbc] ;  /* 0x00036f00000c1ab9 */ /* 0x000fe20000000800 */
[----:B------:R-:W-:Y:S01]  /*ef10*/  ISETP.LT.AND P0, PT, RZ, UR41, PT ;  /* 0x00000029ff007c0c */ /* 0x000fe2000bf01270 */
[----:B------:R-:W-:Y:S01]  /*ef20*/  UIMAD.WIDE.U32 UR4, UR10, UR12, URZ ;  /* 0x0000000c0a0472a5 */ /* 0x000fe2000f8e003f */
[----:B------:R-:W-:-:S03]  /*ef30*/  @UP1 ULDC UR7, c[0x0][0xdc0] ;  /* 0x0003700000071ab9 */ /* 0x000fc60000000800 */
[----:B------:R-:W-:-:S04]  /*ef40*/  @UP1 USHF.R.U32.HI UR39, URZ, UR7, UR5 ;  /* 0x000000073f271299 */ /* 0x000fc80008011605 */
[----:B------:R-:W-:-:S04]  /*ef50*/  UIADD3 UR38, -UR39, URZ, URZ ;  /* 0x0000003f27267290 */ /* 0x000fc8000fffe13f */
[----:B------:R-:W-:Y:S01]  /*ef60*/  UIMAD UR38, UR11, UR38, UR10 ;  /* 0x000000260b2672a4 */ /* 0x000fe2000f8e020a */
[----:B------:R-:W-:Y:S11]  /*ef70*/  @P0 BRA `(.L_x_1924) ;  /* 0x0000000000480947 */ /* 0x000ff60003800000 */
        /* <DEDUP_REMOVED lines=16> */
[----:B------:R4:W-:Y:S01]  /*f080*/  STL [R1+0x8], R0 ;  /* 0x0000080001007387 */ /* 0x0009e20000100800 */
[----:B------:R-:W-:Y:S05]  /*f090*/  BRA `(.L_x_1925) ;  /* 0x0000002c00487947 */ /* 0x000fea0003800000 */
.L_x_1924:
        /* <DEDUP_REMOVED lines=23> */
.L_x_1926:
[----:B------:R-:W-:-:S06]  /*f210*/  UIADD3 UR4, UR40, 0xf200, URZ ;  /* 0x0000f20028047890 */ /* 0x000fcc000fffe03f */
[----:B------:R-:W-:-:S05]  /*f220*/  IMAD.U32 R16, RZ, RZ, UR4 ;  /* 0x00000004ff107e24 */ /* 0x000fca000f8e00ff */
        /* <DEDUP_REMOVED lines=18> */
.L_x_1927:
        /* <DEDUP_REMOVED lines=20> */
.L_x_1928:
        /* <DEDUP_REMOVED lines=18> */
.L_x_1929:
[----:B------:R-:W-:Y:S01]  /*f5b0*/  ULDC.64 UR4, c[0x0][0x9f8] ;  /* 0x00027e0000047ab9 */ /* 0x000fe20000000a00 */
[----:B------:R-:W-:Y:S01]  /*f5c0*/  IMAD.U32 R5, RZ, RZ, UR39 ;  /* 0x00000027ff057e24 */ /* 0x000fe2000f8e00ff */
[----:B------:R-:W-:Y:S01]  /*f5d0*/  ISETP.NE.U32.AND P0, PT, RZ, UR4, PT ;  /* 0x00000004ff007c0c */ /* 0x000fe2000bf05070 */
[----:B------:R-:W-:Y:S01]  /*f5e0*/  IMAD.U32 R19, RZ, RZ, UR39 ;  /* 0x00000027ff137e24 */ /* 0x000fe2000f8e00ff */
[----:B------:R-:W1:Y:S01]  /*f5f0*/  S2R R4, SR_TID.X ;  /* 0x0000000000047919 */ /* 0x000e620000002100 */
[----:B------:R-:W2:Y:S01]  /*f600*/  LDC R0, c[0x0][0x428] ;  /* 0x00010a00ff007b82 */ /* 0x000ea20000000800 */
[----:B------:R-:W-:-:S13]  /*f610*/  ISETP.NE.AND.EX P0, PT, RZ, UR5, PT, P0 ;  /* 0x00000005ff007c0c */ /* 0x000fda000bf05300 */
[----:B------:R-:W3:Y:S01]  /*f620*/  @P0 LDC.64 R2, c[0x0][0x9f8] ;  /* 0x00027e00ff020b82 */ /* 0x000ee20000000a00 */
[----:B-1----:R-:W-:Y:S01]  /*f630*/  LOP3.LUT R8, R4, 0x7f, RZ, 0xc0, !PT ;  /* 0x0000007f04087812 */ /* 0x002fe200078ec0ff */
[----:B---3--:R-:W-:-:S05]  /*f640*/  @P0 IMAD.WIDE R2, R5, 0x4, R2 ;  /* 0x0000000405020825 */ /* 0x008fca00078e0202 */
[----:B------:R1:W3:Y:S01]  /*f650*/  @P0 LDG.E R19, desc[UR46][R2.64] ;  /* 0x0000002e02130981 */ /* 0x0002e2000c1e1900 */
[----:B--2---:R-:W-:Y:S01]  /*f660*/  ISETP.NE.AND P0, PT, R0, 0x1, PT ;  /* 0x000000010000780c */ /* 0x004fe20003f05270 */
        /* <DEDUP_REMOVED lines=15> */
[----:B------:R-:W2:Y:S01]  /*f760*/  @P0 LDC R0, c[0x0][0x42c] ;  /* 0x00010b00ff000b82 */ /* 0x000ea20000000800 */
[----:B------:R-:W-:Y:S02]  /*f770*/  LOP3.LUT R4, R4, 0x3, RZ, 0xc0, !PT ;  /* 0x0000000304047812 */ /* 0x000fe400078ec0ff */
[----:B------:R-:W-:-:S04]  /*f780*/  @!UP1 UIADD3 UR4, UP0, UR44, 0x270, URZ ;  /* 0x000002702c049890 */ /* 0x000fc8000ff1e03f */
[----:B------:R-:W-:Y:S01]  /*f790*/  @!UP1 UIADD3.X UR5, URZ, UR45, URZ, UP0, !UPT ;  /* 0x0000002d3f059290 */ /* 0x000fe200087fe43f */
[----:B------:R-:W4:Y:S01]  /*f7a0*/  @P0 LDC R5, c[0x0][0x430] ;  /* 0x00010c00ff050b82 */ /* 0x000f220000000800 */
[----:B-1----:R-:W-:-:S07]  /*f7b0*/  ISETP.NE.U32.AND P1, PT, R2, RZ, PT ;  /* 0x000000ff0200720c */ /* 0x002fce0003f25070 */
[----:B------:R1:W-:Y:S01]  /*f7c0*/  @!UP1 UTMAPF.L2.4D [UR36], [UR4] ;  /* 0x00000024040095b8 */ /* 0x0003e20008018000 */
[----:B------:R-:W-:Y:S01]  /*f7d0*/  ISETP.NE.AND.EX P1, PT, R3, RZ, PT, P1 ;  /* 0x000000ff0300720c */ /* 0x000fe20003f25310 */
[----:B--2---:R-:W-:Y:S01]  /*f7e0*/  @P0 IMAD.HI.U32 R0, R0, UR38, RZ ;  /* 0x0000002600000c27 */ /* 0x004fe2000f8e00ff */
[----:B------:R1:W-:Y:S04]  /*f7f0*/  @!UP1 UTMAPF.L2.4D [UR8], [UR4] ;  /* 0x00000008040095b8 */ /* 0x0003e80008018000 */
[----:B----4-:R-:W-:Y:S01]  /*f800*/  @P0 SHF.R.U32.HI R16, RZ, R5, R0 ;  /* 0x00000005ff100219 */ /* 0x010fe20000011600 */
[----:B------:R1:W-:Y:S01]  /*f810*/  @!UP1 UTMAPF.L2.4D [UR12], [UR4] ;  /* 0x0000000c040095b8 */ /* 0x0003e20008018000 */
[----:B---3--:R-:W-:Y:S02]  /*f820*/  SHF.R.S32.HI R20, RZ, 0x1f, R19 ;  /* 0x0000001fff147819 */ /* 0x008fe40000011413 */
[----:B------:R-:W-:Y:S01]  /*f830*/  SEL R0, R19, RZ, !P1 ;  /* 0x000000ff13007207 */ /* 0x000fe20004800000 */
[----:B-1----:R-:W-:Y:S06]  /*f840*/  BRA.DIV UR6, `(.L_x_1930) ;  /* 0x0000002e06747947 */ /* 0x002fec000b800000 */
[----:B------:R1:W2:Y:S02]  /*f850*/  SHFL.IDX PT, R14, R4, RZ, 0x1f ;  /* 0x00001fff040e7589 */ /* 0x0002a400000e0000 */
.L_x_1995:
        /* <DEDUP_REMOVED lines=8> */
.L_x_1998:
        /* <DEDUP_REMOVED lines=20> */
.L_x_1934:
[----:B-1----:R-:W-:Y:S02]  /*fa20*/  LEA R4, R17, UR40, 0x3 ;  /* 0x0000002811047c11 */ /* 0x002fe4000f8e18ff */
[----:B--2---:R-:W-:Y:S02]  /*fa30*/  SHF.L.U32 R3, R18, 0x1f, RZ ;  /* 0x0000001f12037819 */ /* 0x004fe400000006ff */
[----:B------:R-:W-:Y:S02]  /*fa40*/  ISETP.NE.AND P0, PT, R8, RZ, PT ;  /* 0x000000ff0800720c */ /* 0x000fe40003f05270 */
[----:B------:R-:W1:Y:S02]  /*fa50*/  SYNCS.PHASECHK.TRANS64.TRYWAIT P3, [R4+URZ+0x33480], R3 ;  /* 0x03348003040075a7 */ /* 0x000e64000806017f */
[----:B-1----:R-:W-:Y:S09]  /*fa60*/  @!P3 BRA `(.L_x_1935) ;  /* 0x0000002c002cb947 */ /* 0x002ff20003800000 */
.L_x_1999:
        /* <DEDUP_REMOVED lines=8> */
.L_x_1936:
        /* <DEDUP_REMOVED lines=28> */
.L_x_2000:
        /* <DEDUP_REMOVED lines=8> */
.L_x_1938:
        /* <DEDUP_REMOVED lines=24> */
.L_x_1933:
        /* <DEDUP_REMOVED lines=9> */
[----:B------:R-:W-:Y:S01]  /*ff40*/  @P0 IMAD.MOV.U32 R2, RZ, RZ, 0x6000 ;  /* 0x00006000ff020424 */ /* 0x000fe200078e00ff */
        /* <DEDUP_REMOVED lines=20> */
[----:B---3--:R-:W-:Y:S01]  /*10090*/  NOP ;  /* 0x0000000000007918 */ /* 0x008fe20000000000 */
.L_x_1931:
[----:B-12---:R-:W2:Y:S01]  /*100a0*/  LDL.LU R3, [R1+0x14] ;  /* 0x0000140001037983 */ /* 0x006ea20000300800 */
[----:B------:R-:W-:Y:S01]  /*100b0*/  BSSY B0, `(.L_x_1939) ;  /* 0x0000009000007945 */ /* 0x000fe20003800000 */
[----:B--2---:R-:W-:-:S05]  /*100c0*/  VIADD R3, R3, 0x1 ;  /* 0x0000000103037836 */ /* 0x004fca0000000000 */
[----:B------:R-:W-:Y:S01]  /*100d0*/  LEA.HI R2, R3, R3, RZ, 0x1 ;  /* 0x0000000303027211 */ /* 0x000fe200078f08ff */
[----:B------:R1:W-:Y:S03]  /*100e0*/  STL [R1+0x14], R3 ;  /* 0x0000140301007387 */ /* 0x0003e60000100800 */
[----:B------:R-:W-:-:S05]  /*100f0*/  LOP3.LUT R2, R2, 0xfffffffe, RZ, 0xc0, !PT ;  /* 0xfffffffe02027812 */ /* 0x000fca00078ec0ff */
[----:B------:R-:W-:-:S05]  /*10100*/  IMAD.IADD R2, R3, 0x1, -R2 ;  /* 0x0000000103027824 */ /* 0x000fca00078e0a02 */
[----:B------:R-:W-:-:S04]  /*10110*/  SHF.L.U32 R2, R2, 0x1f, RZ ;  /* 0x0000001f02027819 */ /* 0x000fc800000006ff */
[----:B------:R-:W2:Y:S02]  /*10120*/  SYNCS.PHASECHK.TRANS64.TRYWAIT P0, [UR40+0x33420], R2 ;  /* 0x03342002ff0075a7 */ /* 0x000ea40008000168 */
[----:B-12---:R-:W-:Y:S05]  /*10130*/  @!P0 BRA `(.L_x_1940) ;  /* 0x0000002400a08947 */ /* 0x006fea0003800000 */
.L_x_2001:
[----:B------:R-:W-:Y:S05]  /*10140*/  BSYNC B0 ;  /* 0x0000000000007941 */ /* 0x000fea0003800000 */
.L_x_1939:
[----:B------:R-:W-:-:S06]  /*10150*/  UISETP.GE.AND UP0, UPT, UR41, 0x2, UPT ;  /* 0x000000022900788c */ /* 0x000fcc000bf06270 */
[----:B------:R-:W-:-:S13]  /*10160*/  PLOP3.LUT P0, PT, PT, PT, UP0, 0x80, 0x0 ;  /* 0x000000000000781c */ /* 0x000fda0003f0f008 */
[----:B------:R-:W-:Y:S05]  /*10170*/  @!P0 BRA `(.L_x_1941) ;  /* 0x0000001000bc8947 */ /* 0x000fea0003800000 */
[----:B------:R-:W-:Y:S01]  /*10180*/  UIADD3 UR4, UR41, -0x2, URZ ;  /* 0xfffffffe29047890 */ /* 0x000fe2000fffe03f */
[----:B-1----:R-:W-:Y:S02]  /*10190*/  IMAD.MOV.U32 R2, RZ, RZ, R18 ;  /* 0x000000ffff027224 */ /* 0x002fe400078e0012 */
[----:B------:R-:W-:-:S03]  /*101a0*/  IMAD.MOV.U32 R8, RZ, RZ, R17 ;  /* 0x000000ffff087224 */ /* 0x000fc600078e0011 */
[----:B------:R-:W-:-:S07]  /*101b0*/  IMAD.U32 R3, RZ, RZ, UR4 ;  /* 0x00000004ff037e24 */ /* 0x000fce000f8e00ff */
.L_x_1965:
[----:B------:R-:W-:Y:S01]  /*101c0*/  VIADD R17, R8, 0x1 ;  /* 0x0000000108117836 */ /* 0x000fe20000000000 */
[----:B------:R-:W-:Y:S05]  /*101d0*/  YIELD ;  /* 0x0000000000007946 */ /* 0x000fea0003800000 */
[----:B------:R-:W-:Y:S01]  /*101e0*/  ISETP.NE.AND P0, PT, R17, 0x2, PT ;  /* 0x000000021100780c */ /* 0x000fe20003f05270 */
[----:B------:R-:W-:Y:S03]  /*101f0*/  BSSY B0, `(.L_x_1942) ;  /* 0x00000a2000007945 */ /* 0x000fe60003800000 */
[----:B------:R-:W-:-:S02]  /*10200*/  SEL R5, RZ, 0x1, P0 ;  /* 0x00000001ff057807 */ /* 0x000fc40000000000 */
        /* <DEDUP_REMOVED lines=23> */
.L_x_1944:
[----:B-1----:R-:W-:Y:S01]  /*10380*/  LEA R6, R17, UR40, 0x3 ;  /* 0x0000002811067c11 */ /* 0x002fe2000f8e18ff */
[----:B------:R-:W1:Y:S01]  /*10390*/  S2R R4, SR_TID.X ;  /* 0x0000000000047919 */ /* 0x000e620000002100 */
[----:B------:R-:W-:Y:S01]  /*103a0*/  SHF.L.U32 R5, R18, 0x1f, RZ ;  /* 0x0000001f12057819 */ /* 0x000fe200000006ff */
[----:B------:R-:W-:Y:S03]  /*103b0*/  BSSY B1, `(.L_x_1945) ;  /* 0x0000005000017945 */ /* 0x000fe60003800000 */
[----:B------:R-:W2:Y:S01]  /*103c0*/  SYNCS.PHASECHK.TRANS64.TRYWAIT P0, [R6+URZ+0x33480], R5 ;  /* 0x03348005060075a7 */ /* 0x000ea2000800017f */
[----:B-1----:R-:W-:-:S04]  /*103d0*/  LOP3.LUT R4, R4, 0x7f, RZ, 0xc0, !PT ;  /* 0x0000007f04047812 */ /* 0x002fc800078ec0ff */
[----:B------:R-:W-:Y:S01]  /*103e0*/  ISETP.NE.AND P3, PT, R4, RZ, PT ;  /* 0x000000ff0400720c */ /* 0x000fe20003f65270 */
[----:B--2---:R-:W-:-:S12]  /*103f0*/  @!P0 BRA `(.L_x_1946) ;  /* 0x0000002400088947 */ /* 0x004fd80003800000 */
.L_x_2002:
[----:B------:R-:W-:Y:S05]  /*10400*/  BSYNC B1 ;  /* 0x0000000000017941 */ /* 0x000fea0003800000 */
.L_x_1945:
        /* <DEDUP_REMOVED lines=9> */
.L_x_1948:
[----:B------:R-:W-:Y:S05]  /*104a0*/  BSYNC B1 ;  /* 0x0000000000017941 */ /* 0x000fea0003800000 */
.L_x_1947:
        /* <DEDUP_REMOVED lines=13> */
.L_x_1949:
        /* <DEDUP_REMOVED lines=16> */
.L_x_1950:
        /* <DEDUP_REMOVED lines=16> */
.L_x_1951:
        /* <DEDUP_REMOVED lines=12> */
.L_x_2003:
[----:B------:R-:W-:Y:S05]  /*10840*/  BSYNC B1 ;  /* 0x0000000000017941 */ /* 0x000fea0003800000 */
.L_x_1952:
[----:B------:R-:W-:Y:S01]  /*10850*/  BSSY B1, `(.L_x_1954) ;  /* 0x000000b000017945 */ /* 0x000fe20003800000 */
[----:B------:R-:W-:Y:S02]  /*10860*/  IMAD.MOV.U32 R10, RZ, RZ, 0x0 ;  /* 0x00000000ff0a7424 */ /* 0x000fe400078e00ff */
[----:B------:R-:W-:Y:S01]  /*10870*/  IMAD.MOV.U32 R11, RZ, RZ, 0x14f00000 ;  /* 0x14f00000ff0b7424 */ /* 0x000fe200078e00ff */
[----:B------:R-:W-:Y:S06]  /*10880*/  @P3 BRA `(.L_x_1955) ;  /* 0x00000000001c3947 */ /* 0x000fec0003800000 */
[----:B------:R-:W3:Y:S01]  /*10890*/  S2R R7, SR_TID.X ;  /* 0x0000000000077919 */ /* 0x000ee20000002100 */
[----:B-12---:R-:W-:-:S04]  /*108a0*/  IMAD.MOV.U32 R5, RZ, RZ, 0x7800 ;  /* 0x00007800ff057424 */ /* 0x006fc800078e00ff */
[----:B------:R4:W-:Y:S01]  /*108b0*/  SYNCS.ARRIVE.TRANS64 RZ, [R6+URZ+0x33430], R5 ;  /* 0x0334300506ff79a7 */ /* 0x0009e2000800003f */
[----:B---3--:R-:W-:-:S04]  /*108c0*/  LOP3.LUT R7, R7, 0x1f, RZ, 0xc0, !PT ;  /* 0x0000001f07077812 */ /* 0x008fc800078ec0ff */
[----:B------:R-:W-:-:S13]  /*108d0*/  ISETP.NE.AND P0, PT, R7, RZ, PT ;  /* 0x000000ff0700720c */ /* 0x000fda0003f05270 */
[----:B----4-:R-:W-:Y:S05]  /*108e0*/  @!P0 BRA `(.L_x_1955) ;  /* 0x0000000000048947 */ /* 0x010fea0003800000 */
[----:B------:R-:W-:Y:S01]  /*108f0*/  BPT.TRAP 0x1 ;  /* 0x000000040000795c */ /* 0x000fe20000300000 */
.L_x_1955:
[----:B------:R-:W-:Y:S05]  /*10900*/  BSYNC B1 ;  /* 0x0000000000017941 */ /* 0x000fea0003800000 */
.L_x_1954:
[----:B------:R-:W-:Y:S01]  /*10910*/  R2UR UR10, R14 ;  /* 0x000000000e0a72ca */ /* 0x000fe200000e0000 */
[----:B------:R-:W-:Y:S01]  /*10920*/  UIADD3 UR4, UP0, UR44, 0x370, URZ ;  /* 0x000003702c047890 */ /* 0x000fe2000ff1e03f */
[----:B------:R-:W-:Y:S01]  /*10930*/  R2UR UR6, R10 ;  /* 0x000000000a0672ca */ /* 0x000fe200000e0000 */
[----:B-12---:R-:W-:Y:S01]  /*10940*/  VIADD R6, R6, 0x33430 ;  /* 0x0003343006067836 */ /* 0x006fe20000000000 */
[----:B------:R-:W-:Y:S01]  /*10950*/  R2UR UR7, R11 ;  /* 0x000000000b0772ca */ /* 0x000fe200000e0000 */
[----:B------:R-:W-:Y:S01]  /*10960*/  VIADD R5, R4, 0x24200 ;  /* 0x0002420004057836 */ /* 0x000fe20000000000 */
[----:B------:R-:W-:Y:S01]  /*10970*/  R2UR UR12, R16 ;  /* 0x00000000100c72ca */ /* 0x000fe200000e0000 */
[----:B------:R-:W-:Y:S01]  /*10980*/  UIADD3.X UR5, URZ, UR45, URZ, UP0, !UPT ;  /* 0x0000002d3f057290 */ /* 0x000fe200087fe43f */
[----:B------:R-:W-:-:S13]  /*10990*/  PLOP3.LUT P0, PT, PT, PT, PT, 0x80, 0x0 ;  /* 0x000000000000781c */ /* 0x000fda0003f0f070 */
.L_x_1956:
        /* <DEDUP_REMOVED lines=15> */
.L_x_1957:
        /* <DEDUP_REMOVED lines=15> */
.L_x_1958:
        /* <DEDUP_REMOVED lines=9> */
.L_x_1943:
[----:B------:R-:W-:Y:S05]  /*10c10*/  BSYNC B0 ;  /* 0x0000000000007941 */ /* 0x000fea0003800000 */
.L_x_1942:
[----:B------:R-:W2:Y:S02]  /*10c20*/  LDL R5, [R1+0x18] ;  /* 0x0000180001057983 */ /* 0x000ea40000100800 */
[----:B--2---:R-:W-:-:S13]  /*10c30*/  ISETP.NE.AND P0, PT, R5, 0x3, PT ;  /* 0x000000030500780c */ /* 0x004fda0003f05270 */
[----:B------:R-:W-:Y:S05]  /*10c40*/  @!P0 BRA `(.L_x_1959) ;  /* 0x0000000000048947 */ /* 0x000fea0003800000 */
[----:B------:R-:W-:Y:S01]  /*10c50*/  BPT.TRAP 0x1 ;  /* 0x000000040000795c */ /* 0x000fe20000300000 */
.L_x_1959:
[----:B------:R-:W2:Y:S01]  /*10c60*/  LDL R5, [R1+0xc] ;  /* 0x00000c0001057983 */ /* 0x000ea20000100800 */
[----:B------:R-:W-:Y:S01]  /*10c70*/  LOP3.LUT R4, R2, 0x1, RZ, 0x3c, !PT ;  /* 0x0000000102047812 */ /* 0x000fe200078e3cff */
[----:B------:R-:W-:Y:S01]  /*10c80*/  BSSY B0, `(.L_x_1960) ;  /* 0x0000006000007945 */ /* 0x000fe20003800000 */
[----:B------:R-:W-:Y:S02]  /*10c90*/  LEA R13, R8, UR40, 0x3 ;  /* 0x00000028080d7c11 */ /* 0x000fe4000f8e18ff */
[----:B------:R-:W-:-:S04]  /*10ca0*/  SHF.L.U32 R4, R4, 0x1f, RZ ;  /* 0x0000001f04047819 */ /* 0x000fc800000006ff */
[----:B------:R-:W1:Y:S01]  /*10cb0*/  SYNCS.PHASECHK.TRANS64.TRYWAIT P3, [R13+URZ+0x33470], R4 ;  /* 0x033470040d0075a7 */ /* 0x000e62000806017f */
[----:B--2---:R-:W-:Y:S01]  /*10cc0*/  ISETP.NE.AND P0, PT, R5, 0x3, PT ;  /* 0x000000030500780c */ /* 0x004fe20003f05270 */
[----:B-1----:R-:W-:-:S12]  /*10cd0*/  @!P3 BRA `(.L_x_1961) ;  /* 0x0000001800f8b947 */ /* 0x002fd80003800000 */
.L_x_2004:
[----:B------:R-:W-:Y:S05]  /*10ce0*/  BSYNC B0 ;  /* 0x0000000000007941 */ /* 0x000fea0003800000 */
.L_x_1960:
[----:B------:R-:W-:Y:S05]  /*10cf0*/  @!P0 BRA `(.L_x_1962) ;  /* 0x0000000000048947 */ /* 0x000fea0003800000 */
[----:B------:R-:W-:Y:S01]  /*10d00*/  BPT.TRAP 0x1 ;  /* 0x000000040000795c */ /* 0x000fe20000300000 */
.L_x_1962:
[----:B------:R-:W-:Y:S01]  /*10d10*/  SHF.L.U32 R2, R2, 0x1f, RZ ;  /* 0x0000001f02027819 */ /* 0x000fe200000006ff */
[----:B------:R-:W-:-:S03]  /*10d20*/  IMAD R10, R8, 0x7800, RZ ;  /* 0x00007800080a7824 */ /* 0x000fc600078e02ff */
[----:B------:R-:W2:Y:S02]  /*10d30*/  SYNCS.PHASECHK.TRANS64.TRYWAIT P3, [R13+URZ+0x33460], R2 ;  /* 0x033460020d0075a7 */ /* 0x000ea4000806017f */
[----:B--2---:R-:W-:Y:S05]  /*10d40*/  @!P3 BRA `(.L_x_1963) ;  /* 0x0000001800f0b947 */ /* 0x004fea0003800000 */
.L_x_2005:
[----:B-1----:R-:W2:Y:S04]  /*10d50*/  LDL R4, [R1+0x4] ;  /* 0x0000040001047983 */ /* 0x002ea80000100800 */
[----:B------:R-:W3:Y:S01]  /*10d60*/  LDL R11, [R1] ;  /* 0x00000000010b7983 */ /* 0x000ee20000100800 */
        /* <DEDUP_REMOVED lines=102> */
.L_x_1964:
[----:B--2---:R2:W-:Y:S01]  /*113d0*/  SYNCS.ARRIVE.TRANS64.A1T0 RZ, [R13+URZ+0x33450], RZ ;  /* 0x033450ff0dff79a7 */ /* 0x0045e2000810003f */
[----:B------:R-:W-:Y:S01]  /*113e0*/  BAR.SYNC.DEFER_BLOCKING 0x2, 0x80 ;  /* 0x0082000000007b1d */ /* 0x000fe20000010000 */
[C---:B------:R-:W-:Y:S01]  /*113f0*/  ISETP.GT.AND P0, PT, R3.reuse, RZ, PT ;  /* 0x000000ff0300720c */ /* 0x040fe20003f04270 */
[----:B------:R-:W-:Y:S02]  /*11400*/  VIADD R3, R3, 0xffffffff ;  /* 0xffffffff03037836 */ /* 0x000fe40000000000 */
[----:B------:R-:W-:Y:S02]  /*11410*/  IMAD.MOV.U32 R2, RZ, RZ, R18 ;  /* 0x000000ffff027224 */ /* 0x000fe400078e0012 */
[----:B-1----:R-:W-:Y:S02]  /*11420*/  IMAD.MOV.U32 R8, RZ, RZ, R17 ;  /* 0x000000ffff087224 */ /* 0x002fe400078e0011 */
[----:B--2---:R-:W-:-:S05]  /*11430*/  @!P2 VIADD R13, R13, 0x33480 ;  /* 0x000334800d0da836 */ /* 0x004fca0000000000 */
[----:B------:R-:W-:-:S04]  /*11440*/  @!P2 PRMT R13, RZ, 0x654, R13 ;  /* 0x00000654ff0da816 */ /* 0x000fc8000000000d */
[----:B------:R2:W-:Y:S01]  /*11450*/  @!P2 SYNCS.ARRIVE.TRANS64.RED.A1T0 RZ, [R13+URZ], RZ ;  /* 0x000000ff0dffa9a7 */ /* 0x0005e2000810043f */
[----:B------:R-:W-:Y:S05]  /*11460*/  @P0 BRA `(.L_x_1965) ;  /* 0xffffffec00540947 */ /* 0x000fea000383ffff */
.L_x_1941:
[----:B------:R-:W3:Y:S01]  /*11470*/  LDL R4, [R1+0x18] ;  /* 0x0000180001047983 */ /* 0x000ee20000100800 */
[----:B------:R-:W-:Y:S01]  /*11480*/  BSSY B0, `(.L_x_1966) ;  /* 0x0000010000007945 */ /* 0x000fe20003800000 */
[----:B---3--:R-:W-:-:S03]  /*11490*/  ISETP.NE.AND P1, PT, R4, 0x3, PT ;  /* 0x000000030400780c */ /* 0x008fc60003f25270 */
[----:B------:R-:W-:Y:S10]  /*114a0*/  @P2 BRA `(.L_x_1967) ;  /* 0x0000000000342947 */ /* 0x000ff40003800000 */
[----:B------:R-:W3:Y:S01]  /*114b0*/  S2R R5, SR_LANEID ;  /* 0x0000000000057919 */ /* 0x000ee20000000000 */
[----:B------:R-:W-:Y:S01]  /*114c0*/  VOTEU.ANY UR4, UPT, PT ;  /* 0x0000000000047886 */ /* 0x000fe200038e0100 */
[----:B-1----:R-:W1:Y:S01]  /*114d0*/  LDC.64 R2, c[0x0][0xdf0] ;  /* 0x00037c00ff027b82 */ /* 0x002e620000000a00 */
[----:B------:R-:W3:Y:S02]  /*114e0*/  FLO.U32 R0, UR4 ;  /* 0x0000000400007d00 */ /* 0x000ee400080e0000 */
[----:B---3--:R-:W-:-:S06]  /*114f0*/  ISETP.EQ.U32.AND P0, PT, R0, R5, PT ;  /* 0x000000050000720c */ /* 0x008fcc0003f02070 */
[----:B------:R-:W1:Y:S07]  /*11500*/  POPC R5, UR4 ;  /* 0x0000000400057d09 */ /* 0x000e6e0008000000 */
[----:B-1----:R-:W3:Y:S01]  /*11510*/  @P0 ATOMG.E.ADD.STRONG.GPU PT, R3, desc[UR46][R2.64], R5 ;  /* 0x00000005020309a8 */ /* 0x002ee200081ee1ee */
[----:B------:R-:W1:Y:S02]  /*11520*/  S2R R4, SR_LTMASK ;  /* 0x0000000000047919 */ /* 0x000e640000003900 */
[----:B-1----:R-:W-:-:S04]  /*11530*/  LOP3.LUT R4, R4, UR4, RZ, 0xc0, !PT ;  /* 0x0000000404047c12 */ /* 0x002fc8000f8ec0ff */
[----:B------:R-:W1:Y:S01]  /*11540*/  POPC R7, R4 ;  /* 0x0000000400077309 */ /* 0x000e620000000000 */
[----:B---3--:R-:W1:Y:S02]  /*11550*/  SHFL.IDX PT, R0, R3, R0, 0x1f ;  /* 0x00001f0003007589 */ /* 0x008e6400000e0000 */
[----:B-1----:R-:W-:-:S05]  /*11560*/  IADD3 R0, R0, UR42, R7 ;  /* 0x0000002a00007c10 */ /* 0x002fca000fffe007 */
[----:B------:R3:W-:Y:S02]  /*11570*/  STL [R1+0x8], R0 ;  /* 0x0000080001007387 */ /* 0x0007e40000100800 */
.L_x_1967:
[----:B------:R-:W-:Y:S05]  /*11580*/  BSYNC B0 ;  /* 0x0000000000007941 */ /* 0x000fea0003800000 */
.L_x_1966:
[----:B------:R-:W-:Y:S05]  /*11590*/  @!P1 BRA `(.L_x_1968) ;  /* 0x0000000000049947 */ /* 0x000fea0003800000 */
[----:B------:R-:W-:Y:S01]  /*115a0*/  BPT.TRAP 0x1 ;  /* 0x000000040000795c */ /* 0x000fe20000300000 */
.L_x_1968:
[----:B-1----:R-:W4:Y:S01]  /*115b0*/  LDL R2, [R1+0xc] ;  /* 0x00000c0001027983 */ /* 0x002f220000100800 */
[----:B---3--:R-:W-:Y:S01]  /*115c0*/  LOP3.LUT R0, R18, 0x1, RZ, 0x3c, !PT ;  /* 0x0000000112007812 */ /* 0x008fe200078e3cff */
[----:B------:R-:W-:Y:S01]  /*115d0*/  BSSY B0, `(.L_x_1969) ;  /* 0x0000006000007945 */ /* 0x000fe20003800000 */
[----:B------:R-:W-:Y:S02]  /*115e0*/  LEA R3, R17, UR40, 0x3 ;  /* 0x0000002811037c11 */ /* 0x000fe4000f8e18ff */
[----:B------:R-:W-:-:S04]  /*115f0*/  SHF.L.U32 R0, R0, 0x1f, RZ ;  /* 0x0000001f00007819 */ /* 0x000fc800000006ff */
[----:B------:R-:W1:Y:S01]  /*11600*/  SYNCS.PHASECHK.TRANS64.TRYWAIT P0, [R3+URZ+0x33470], R0 ;  /* 0x03347000030075a7 */ /* 0x000e62000800017f */
[----:B----4-:R-:W-:Y:S01]  /*11610*/  ISETP.NE.AND P1, PT, R2, 0x3, PT ;  /* 0x000000030200780c */ /* 0x010fe20003f25270 */
[----:B-1----:R-:W-:-:S12]  /*11620*/  @!P0 BRA `(.L_x_1970) ;  /* 0x0000001000cc8947 */ /* 0x002fd80003800000 */
.L_x_2006:
[----:B------:R-:W-:Y:S05]  /*11630*/  BSYNC B0 ;  /* 0x0000000000007941 */ /* 0x000fea0003800000 */
.L_x_1969:
[----:B------:R-:W-:Y:S05]  /*11640*/  @!P1 BRA `(.L_x_1971) ;  /* 0x0000000000049947 */ /* 0x000fea0003800000 */
[----:B------:R-:W-:Y:S01]  /*11650*/  BPT.TRAP 0x1 ;  /* 0x000000040000795c */ /* 0x000fe20000300000 */
.L_x_1971:
[----:B-1----:R-:W-:-:S04]  /*11660*/  SHF.L.U32 R0, R18, 0x1f, RZ ;  /* 0x0000001f12007819 */ /* 0x002fc800000006ff */
[----:B------:R-:W1:Y:S02]  /*11670*/  SYNCS.PHASECHK.TRANS64.TRYWAIT P0, [R3+URZ+0x33460], R0 ;  /* 0x03346000030075a7 */ /* 0x000e64000800017f */
[----:B-1----:R-:W-:Y:S05]  /*11680*/  @!P0 BRA `(.L_x_1972) ;  /* 0x0000001000c88947 */ /* 0x002fea0003800000 */
.L_x_2007:
[----:B------:R-:W1:Y:S04]  /*11690*/  LDL R4, [R1+0x4] ;  /* 0x0000040001047983 */ /* 0x000e680000100800 */
[----:B------:R-:W3:Y:S01]  /*116a0*/  LDL R10, [R1] ;  /* 0x00000000010a7983 */ /* 0x000ee20000100800 */
[----:B------:R-:W-:Y:S01]  /*116b0*/  IMAD R2, R17, 0x7800, RZ ;  /* 0x0000780011027824 */ /* 0x000fe200078e02ff */
[----:B------:R-:W-:Y:S05]  /*116c0*/  WARPSYNC.ALL ;  /* 0x0000000000007948 */ /* 0x000fea0003800000 */
[----:B-1----:R-:W-:-:S02]  /*116d0*/  LOP3.LUT R0, R2, R4, RZ, 0xfc, !PT ;  /* 0x0000000402007212 */ /* 0x002fc400078efcff */
        /* <DEDUP_REMOVED lines=97> */
[----:B---3--:R-:W3:Y:S01]  /*11cf0*/  FENCE.VIEW.ASYNC.S ;  /* 0x00000000000073c6 */ /* 0x008ee20000000000 */
[----:B------:R-:W-:Y:S05]  /*11d00*/  @!P1 BRA `(.L_x_1973) ;  /* 0x0000000000049947 */ /* 0x000fea0003800000 */
[----:B------:R-:W-:Y:S01]  /*11d10*/  BPT.TRAP 0x1 ;  /* 0x000000040000795c */ /* 0x000fe20000300000 */
.L_x_1973:
[----:B---3--:R3:W-:Y:S01]  /*11d20*/  SYNCS.ARRIVE.TRANS64.A1T0 RZ, [R3+URZ+0x33450], RZ ;  /* 0x033450ff03ff79a7 */ /* 0x0087e2000810003f */
[----:B------:R-:W-:Y:S02]  /*11d30*/  @!P2 VIADD R0, R3, 0x33480 ;  /* 0x000334800300a836 */ /* 0x000fe40000000000 */
[----:B------:R-:W-:-:S03]  /*11d40*/  VIADD R17, R17, 0x1 ;  /* 0x0000000111117836 */ /* 0x000fc60000000000 */
[----:B------:R-:W-:Y:S01]  /*11d50*/  @!P2 PRMT R0, RZ, 0x654, R0 ;  /* 0x00000654ff00a816 */ /* 0x000fe20000000000 */
[----:B------:R-:W-:Y:S01]  /*11d60*/  BAR.SYNC.DEFER_BLOCKING 0x2, 0x80 ;  /* 0x0082000000007b1d */ /* 0x000fe20000010000 */
[----:B------:R-:W-:-:S04]  /*11d70*/  ISETP.NE.AND P0, PT, R17, 0x2, PT ;  /* 0x000000021100780c */ /* 0x000fc80003f05270 */
[----:B---3--:R-:W-:Y:S02]  /*11d80*/  SEL R3, RZ, 0x1, P0 ;  /* 0x00000001ff037807 */ /* 0x008fe40000000000 */
[----:B------:R-:W-:Y:S02]  /*11d90*/  SEL R17, R17, RZ, P0 ;  /* 0x000000ff11117207 */ /* 0x000fe40000000000 */
[----:B------:R-:W-:Y:S01]  /*11da0*/  LOP3.LUT R18, R18, R3, RZ, 0x3c, !PT ;  /* 0x0000000312127212 */ /* 0x000fe200078e3cff */
[----:B------:R3:W-:Y:S06]  /*11db0*/  @!P2 SYNCS.ARRIVE.TRANS64.RED.A1T0 RZ, [R0+URZ], RZ ;  /* 0x000000ff00ffa9a7 */ /* 0x0007ec000810043f */
.L_x_1925:
[----:B------:R-:W-:Y:S05]  /*11dc0*/  BSYNC B6 ;  /* 0x0000000000067941 */ /* 0x000fea0003800000 */
.L_x_1923:
[----:B---34-:R-:W3:Y:S04]  /*11dd0*/  LDL R0, [R1+0x1c] ;  /* 0x00001c0001007983 */ /* 0x018ee80000100800 */
[----:B-1----:R1:W5:Y:S01]  /*11de0*/  LDL R2, [R1+0x8] ;  /* 0x0000080001027983 */ /* 0x0023620000100800 */
[----:B---3--:R-:W-:-:S13]  /*11df0*/  ISETP.NE.AND P0, PT, R0, RZ, PT ;  /* 0x000000ff0000720c */ /* 0x008fda0003f05270 */
        /* <DEDUP_REMOVED lines=9> */
.L_x_1974:
[----:B------:R-:W1:Y:S01]  /*11e90*/  S2R R0, SR_TID.X ;  /* 0x0000000000007919 */ /* 0x000e620000002100 */
        /* <DEDUP_REMOVED lines=10> */
.L_x_1975:
[----:B---3--:R-:W3:Y:S01]  /*11f40*/  LDL R0, [R1+0x8] ;  /* 0x0000080001007983 */ /* 0x008ee20000100800 */
[----:B------:R-:W-:Y:S02]  /*11f50*/  ULDC UR4, c[0x0][0xda8] ;  /* 0x00036a0000047ab9 */ /* 0x000fe40000000800 */
[----:B---3--:R-:W-:-:S13]  /*11f60*/  ISETP.GE.AND P0, PT, R0, UR4, PT ;  /* 0x0000000400007c0c */ /* 0x008fda000bf06270 */
[----:B------:R-:W-:Y:S05]  /*11f70*/  @!P0 BRA `(.L_x_1976) ;  /* 0xffffffc800f48947 */ /* 0x000fea000383ffff */
.L_x_1920:
[----:B------:R-:W3:Y:S01]  /*11f80*/  LDL.LU R0, [R1+0x14] ;  /* 0x0000140001007983 */ /* 0x000ee20000300800 */
[----:B------:R-:W-:Y:S01]  /*11f90*/  BSSY B0, `(.L_x_1977) ;  /* 0x000000b000007945 */ /* 0x000fe20003800000 */
[----:B------:R-:W4:Y:S01]  /*11fa0*/  S2R R5, SR_CgaCtaId ;  /* 0x0000000000057919 */ /* 0x000f220000008800 */
[----:B---3--:R-:W-:-:S05]  /*11fb0*/  VIADD R0, R0, 0x1 ;  /* 0x0000000100007836 */ /* 0x008fca0000000000 */
[----:B-1----:R-:W-:-:S04]  /*11fc0*/  LEA.HI R2, R0, R0, RZ, 0x1 ;  /* 0x0000000000027211 */ /* 0x002fc800078f08ff */
[----:B------:R-:W-:-:S05]  /*11fd0*/  LOP3.LUT R3, R2, 0xfffffffe, RZ, 0xc0, !PT ;  /* 0xfffffffe02037812 */ /* 0x000fca00078ec0ff */
[----:B------:R-:W-:Y:S01]  /*11fe0*/  IMAD.IADD R3, R0, 0x1, -R3 ;  /* 0x0000000100037824 */ /* 0x000fe200078e0a03 */
[----:B------:R-:W-:-:S04]  /*11ff0*/  MOV R0, 0x400 ;  /* 0x0000040000007802 */ /* 0x000fc80000000f00 */
[----:B----4-:R-:W-:Y:S02]  /*12000*/  LEA R0, R5, R0, 0x18 ;  /* 0x0000000005007211 */ /* 0x010fe400078ec0ff */
[----:B------:R-:W-:-:S04]  /*12010*/  SHF.L.U32 R3, R3, 0x1f, RZ ;  /* 0x0000001f03037819 */ /* 0x000fc800000006ff */
[----:B------:R-:W1:Y:S02]  /*12020*/  SYNCS.PHASECHK.TRANS64.TRYWAIT P0, [R0+URZ+0x33420], R3 ;  /* 0x03342003000075a7 */ /* 0x000e64000800017f */
[----:B-1----:R-:W-:Y:S05]  /*12030*/  @!P0 BRA `(.L_x_1978) ;  /* 0x0000000800708947 */ /* 0x002fea0003800000 */
.L_x_2008:
[----:B------:R-:W-:Y:S05]  /*12040*/  BSYNC B0 ;  /* 0x0000000000007941 */ /* 0x000fea0003800000 */
.L_x_1977:
[----:B------:R-:W-:-:S03]  /*12050*/  UMOV UR4, 0xffffffff ;  /* 0xffffffff00047882 */ /* 0x000fc60000000000 */
[----:B------:R-:W-:Y:S05]  /*12060*/  BRA.DIV UR4, `(.L_x_1979) ;  /* 0x0000000a04787947 */ /* 0x000fea000b800000 */
[----:B------:R-:W3:Y:S02]  /*12070*/  S2R R2, SR_TID.X ;  /* 0x0000000000027919 */ /* 0x000ee40000002100 */
[----:B---3--:R-:W-:-:S04]  /*12080*/  SHF.R.U32.HI R2, RZ, 0x5, R2 ;  /* 0x00000005ff027819 */ /* 0x008fc80000011602 */
[----:B------:R-:W-:-:S05]  /*12090*/  LOP3.LUT R2, R2, 0x3, RZ, 0xc0, !PT ;  /* 0x0000000302027812 */ /* 0x000fca00078ec0ff */
[----:B------:R3:W4:Y:S02]  /*120a0*/  SHFL.IDX PT, R14, R2, RZ, 0x1f ;  /* 0x00001fff020e7589 */ /* 0x00072400000e0000 */
.L_x_2011:
[----:B----4-:R-:W-:Y:S01]  /*120b0*/  ISETP.NE.AND P0, PT, R14, RZ, PT ;  /* 0x000000ff0e00720c */ /* 0x010fe20003f05270 */
[----:B------:R-:W-:-:S12]  /*120c0*/  BSSY B0, `(.L_x_1980) ;  /* 0x000002b000007945 */ /* 0x000fd80003800000 */
[----:B------:R-:W-:Y:S05]  /*120d0*/  @P0 BRA `(.L_x_1981) ;  /* 0x0000000000a40947 */ /* 0x000fea0003800000 */
[----:B------:R-:W-:-:S03]  /*120e0*/  UMOV UR4, 0xffffffff ;  /* 0xffffffff00047882 */ /* 0x000fc60000000000 */
[----:B------:R-:W-:Y:S05]  /*120f0*/  BRA.DIV UR4, `(.L_x_1982) ;  /* 0x0000000a04887947 */ /* 0x000fea000b800000 */
[----:B------:R-:W-:-:S13]  /*12100*/  ELECT P6, URZ, PT ;  /* 0x00000000003f782f */ /* 0x000fda00038c0000 */
.L_x_2014:
[----:B------:R-:W-:Y:S05]  /*12110*/  @!P6 BRA `(.L_x_1981) ;  /* 0x000000000094e947 */ /* 0x000fea0003800000 */
[----:B---3--:R-:W3:Y:S02]  /*12120*/  LDL.LU R2, [R1+0x10] ;  /* 0x0000100001027983 */ /* 0x008ee40000300800 */
[----:B---3--:R-:W-:-:S04]  /*12130*/  LOP3.LUT R2, R2, 0x2, RZ, 0xfc, !PT ;  /* 0x0000000202027812 */ /* 0x008fc800078efcff */
[----:B------:R-:W-:-:S13]  /*12140*/  ISETP.NE.AND P0, PT, R2, 0x3, PT ;  /* 0x000000030200780c */ /* 0x000fda0003f05270 */
[----:B------:R-:W-:Y:S05]  /*12150*/  @!P0 BRA `(.L_x_1983) ;  /* 0x0000000000048947 */ /* 0x000fea0003800000 */
[----:B------:R-:W-:Y:S01]  /*12160*/  BPT.TRAP 0x1 ;  /* 0x000000040000795c */ /* 0x000fe20000300000 */
.L_x_1983:
[----:B------:R-:W-:Y:S01]  /*12170*/  VIADD R2, R0, 0x33440 ;  /* 0x0003344000027836 */ /* 0x000fe20000000000 */
[----:B------:R-:W-:Y:S01]  /*12180*/  SHF.L.U32 R4, R18, 0x1f, RZ ;  /* 0x0000001f12047819 */ /* 0x000fe200000006ff */
[C---:B-1----:R-:W-:Y:S02]  /*12190*/  VIADD R3, R17.reuse, 0x1 ;  /* 0x0000000111037836 */ /* 0x042fe40000000000 */
[----:B------:R-:W-:-:S03]  /*121a0*/  IMAD R7, R17, 0x8, R2 ;  /* 0x0000000811077824 */ /* 0x000fc600078e0202 */
[C---:B------:R-:W-:Y:S01]  /*121b0*/  ISETP.NE.AND P2, PT, R3.reuse, 0x2, PT ;  /* 0x000000020300780c */ /* 0x040fe20003f45270 */
[----:B------:R-:W1:Y:S03]  /*121c0*/  SYNCS.PHASECHK.TRANS64.TRYWAIT P1, [R7+URZ], R4 ;  /* 0x00000004070075a7 */ /* 0x000e66000802017f */
[----:B------:R-:W-:Y:S02]  /*121d0*/  SEL R5, RZ, 0x1, P2 ;  /* 0x00000001ff057807 */ /* 0x000fe40001000000 */
[----:B------:R-:W-:Y:S02]  /*121e0*/  SEL R3, R3, RZ, P2 ;  /* 0x000000ff03037207 */ /* 0x000fe40001000000 */
[----:B------:R-:W-:-:S03]  /*121f0*/  LOP3.LUT R5, R18, R5, RZ, 0x3c, !PT ;  /* 0x0000000512057212 */ /* 0x000fc600078e3cff */
[----:B------:R-:W-:Y:S01]  /*12200*/  IMAD R9, R3, 0x8, R2 ;  /* 0x0000000803097824 */ /* 0x000fe200078e0202 */
[----:B------:R-:W-:Y:S01]  /*12210*/  SHF.L.U32 R2, R5, 0x1f, RZ ;  /* 0x0000001f05027819 */ /* 0x000fe200000006ff */
[----:B-1----:R-:W-:Y:S06]  /*12220*/  @!P1 BRA `(.L_x_1984) ;  /* 0x00000008005c9947 */ /* 0x002fec0003800000 */
.L_x_2015:
[----:B------:R-:W3:Y:S02]  /*12230*/  SYNCS.PHASECHK.TRANS64.TRYWAIT P1, [R9+URZ], R2 ;  /* 0x00000002090075a7 */ /* 0x000ee4000802017f */
[----:B---3--:R-:W-:Y:S05]  /*12240*/  @!P1 BRA `(.L_x_1985) ;  /* 0x0000000800689947 */ /* 0x008fea0003800000 */
.L_x_2016:
[----:B------:R-:W-:Y:S05]  /*12250*/  @!P0 BRA `(.L_x_1986) ;  /* 0x0000000000048947 */ /* 0x000fea0003800000 */
[----:B------:R-:W-:Y:S01]  /*12260*/  BPT.TRAP 0x1 ;  /* 0x000000040000795c */ /* 0x000fe20000300000 */
.L_x_1986:
[----:B------:R-:W-:-:S04]  /*12270*/  IMAD R17, R17, 0x8, R0 ;  /* 0x0000000811117824 */ /* 0x000fc800078e0200 */
[----:B------:R-:W4:Y:S02]  /*12280*/  SYNCS.PHASECHK.TRANS64.TRYWAIT P1, [R17+URZ+0x33460], R4 ;  /* 0x03346004110075a7 */ /* 0x000f24000802017f */
[----:B----4-:R-:W-:Y:S05]  /*12290*/  @!P1 BRA `(.L_x_1987) ;  /* 0x0000000800689947 */ /* 0x010fea0003800000 */
.L_x_2017:
[----:B------:R-:W-:Y:S05]  /*122a0*/  @!P0 BRA `(.L_x_1988) ;  /* 0x0000000000048947 */ /* 0x000fea0003800000 */
[----:B------:R-:W-:Y:S01]  /*122b0*/  BPT.TRAP 0x1 ;  /* 0x000000040000795c */ /* 0x000fe20000300000 */
.L_x_1988:
[----:B------:R-:W-:-:S04]  /*122c0*/  IMAD R3, R3, 0x8, R0 ;  /* 0x0000000803037824 */ /* 0x000fc800078e0200 */
[----:B------:R-:W5:Y:S02]  /*122d0*/  SYNCS.PHASECHK.TRANS64.TRYWAIT P1, [R3+URZ+0x33460], R2 ;  /* 0x03346002030075a7 */ /* 0x000f64000802017f */
[----:B-----5:R-:W-:Y:S05]  /*122e0*/  @!P1 BRA `(.L_x_1989) ;  /* 0x0000000800689947 */ /* 0x020fea0003800000 */
.L_x_2018:
[----:B------:R-:W-:Y:S05]  /*122f0*/  @!P0 BRA `(.L_x_1990) ;  /* 0x0000000000048947 */ /* 0x000fea0003800000 */
[----:B------:R-:W-:Y:S01]  /*12300*/  BPT.TRAP 0x1 ;  /* 0x000000040000795c */ /* 0x000fe20000300000 */
.L_x_1990:
[----:B------:R-:W5:Y:S02]  /*12310*/  SYNCS.PHASECHK.TRANS64.TRYWAIT P0, [R17+URZ+0x33480], R4 ;  /* 0x03348004110075a7 */ /* 0x000f64000800017f */
[----:B-----5:R-:W-:Y:S05]  /*12320*/  @!P0 BRA `(.L_x_1991) ;  /* 0x00000008006c8947 */ /* 0x020fea0003800000 */
.L_x_1992:
[----:B------:R1:W1:Y:S02]  /*12330*/  SYNCS.PHASECHK.TRANS64.TRYWAIT P0, [R3+URZ+0x33480], R2 ;  /* 0x03348002030075a7 */ /* 0x000264000800017f */
[----:B-1----:R-:W-:Y:S05]  /*12340*/  @!P0 NANOSLEEP.SYNCS 0x989680 ;  /* 0x009896800000895d */ /* 0x002fea0003900000 */
[----:B------:R-:W1:Y:S02]  /*12350*/  @!P0 SYNCS.PHASECHK.TRANS64 P0, [R3+URZ+0x33480], R2 ;  /* 0x03348002030085a7 */ /* 0x000e64000800007f */
[----:B-1----:R-:W-:Y:S05]  /*12360*/  @!P0 BRA `(.L_x_1992) ;  /* 0xfffffffc00f08947 */ /* 0x002fea000383ffff */
.L_x_1981:
[----:B------:R-:W-:Y:S05]  /*12370*/  BSYNC B0 ;  /* 0x0000000000007941 */ /* 0x000fea0003800000 */
.L_x_1980:
[----:B------:R-:W-:Y:S05]  /*12380*/  EXIT ;  /* 0x000000000000794d */ /* 0x000fea0003800000 */
.L_x_1874:
[----:B-1----:R-:W-:-:S04]  /*12390*/  IMAD.U32 R3, RZ, RZ, UR37 ;  /* 0x00000025ff037e24 */ /* 0x002fc8000f8e00ff */
[----:B------:R1:W2:Y:S03]  /*123a0*/  SYNCS.PHASECHK.TRANS64.TRYWAIT P0, [R3+URZ+0x33400], R0 ;  /* 0x03340000030075a7 */ /* 0x0002a6000800017f */
[----:B--2---:R-:W-:Y:S05]  /*123b0*/  @!P0 NANOSLEEP.SYNCS 0x989680 ;  /* 0x009896800000895d */ /* 0x004fea0003900000 */
[----:B------:R-:W2:Y:S02]  /*123c0*/  @!P0 SYNCS.PHASECHK.TRANS64 P0, [R3+URZ+0x33400], R0 ;  /* 0x03340000030085a7 */ /* 0x000ea4000800007f */
[----:B--2---:R-:W-:Y:S05]  /*123d0*/  @!P0 BRA `(.L_x_1874) ;  /* 0xfffffffc00ec8947 */ /* 0x004fea000383ffff */
[----:B------:R-:W-:Y:S05]  /*123e0*/  BRA `(.L_x_1993) ;  /* 0xfffffef400a87947 */ /* 0x000fea000383ffff */
.L_x_1878:
[----:B--2---:R2:W3:Y:S02]  /*123f0*/  SYNCS.PHASECHK.TRANS64.TRYWAIT P2, [R4+URZ+0x33430], R3 ;  /* 0x03343003040075a7 */ /* 0x0044e4000804017f */
[----:B---3--:R-:W-:Y:S05]  /*12400*/  @!P2 NANOSLEEP.SYNCS 0x989680 ;  /* 0x009896800000a95d */ /* 0x008fea0003900000 */
[----:B------:R-:W3:Y:S02]  /*12410*/  @!P2 SYNCS.PHASECHK.TRANS64 P2, [R4+URZ+0x33430], R3 ;  /* 0x033430030400a5a7 */ /* 0x000ee4000804007f */
[----:B---3--:R-:W-:Y:S05]  /*12420*/  @!P2 BRA `(.L_x_1878) ;  /* 0xfffffffc00f0a947 */ /* 0x008fea000383ffff */
[----:B------:R-:W-:Y:S05]  /*12430*/  BRA `(.L_x_1877) ;  /* 0xfffffef400cc7947 */ /* 0x000fea000383ffff */
.L_x_1883:
[----:B--2---:R-:W-:-:S04]  /*12440*/  IMAD.U32 R9, RZ, RZ, UR10 ;  /* 0x0000000aff097e24 */ /* 0x004fc8000f8e00ff */
[----:B------:R2:W3:Y:S03]  /*12450*/  SYNCS.PHASECHK.TRANS64.TRYWAIT P2, [R9+URZ+0x33430], R0 ;  /* 0x03343000090075a7 */ /* 0x0004e6000804017f */
[----:B---3--:R-:W-:Y:S05]  /*12460*/  @!P2 NANOSLEEP.SYNCS 0x989680 ;  /* 0x009896800000a95d */ /* 0x008fea0003900000 */
[----:B------:R-:W3:Y:S02]  /*12470*/  @!P2 SYNCS.PHASECHK.TRANS64 P2, [R9+URZ+0x33430], R0 ;  /* 0x033430000900a5a7 */ /* 0x000ee4000804007f */
[----:B---3--:R-:W-:Y:S05]  /*12480*/  @!P2 BRA `(.L_x_1883) ;  /* 0xfffffffc00eca947 */ /* 0x008fea000383ffff */
[----:B------:R-:W-:Y:S05]  /*12490*/  BRA `(.L_x_1880) ;  /* 0xffffff3000107947 */ /* 0x000fea000383ffff */
.L_x_1887:
[----:B--2---:R-:W-:-:S04]  /*124a0*/  IMAD.U32 R9, RZ, RZ, UR10 ;  /* 0x0000000aff097e24 */ /* 0x004fc8000f8e00ff */
[----:B------:R2:W3:Y:S03]  /*124b0*/  SYNCS.PHASECHK.TRANS64.TRYWAIT P2, [R9+URZ+0x33450], R0 ;  /* 0x03345000090075a7 */ /* 0x0004e6000804017f */
[----:B---3--:R-:W-:Y:S05]  /*124c0*/  @!P2 NANOSLEEP.SYNCS 0x989680 ;  /* 0x009896800000a95d */ /* 0x008fea0003900000 */
[----:B------:R-:W3:Y:S02]  /*124d0*/  @!P2 SYNCS.PHASECHK.TRANS64 P2, [R9+URZ+0x33450], R0 ;  /* 0x033450000900a5a7 */ /* 0x000ee4000804007f */
[----:B---3--:R-:W-:Y:S05]  /*124e0*/  @!P2 BRA `(.L_x_1887) ;  /* 0xfffffffc00eca947 */ /* 0x008fea000383ffff */
[----:B------:R-:W-:Y:S05]  /*124f0*/  BRA `(.L_x_1884) ;  /* 0xffffff3c002c7947 */ /* 0x000fea000383ffff */
.L_x_1894:
[----:B--2---:R-:W-:-:S04]  /*12500*/  IMAD.U32 R9, RZ, RZ, UR6 ;  /* 0x00000006ff097e24 */ /* 0x004fc8000f8e00ff */
[----:B------:R2:W3:Y:S03]  /*12510*/  SYNCS.PHASECHK.TRANS64.TRYWAIT P2, [R9+URZ+0x33430], R0 ;  /* 0x03343000090075a7 */ /* 0x0004e6000804017f */
[----:B---3--:R-:W-:Y:S05]  /*12520*/  @!P2 NANOSLEEP.SYNCS 0x989680 ;  /* 0x009896800000a95d */ /* 0x008fea0003900000 */
[----:B------:R-:W3:Y:S02]  /*12530*/  @!P2 SYNCS.PHASECHK.TRANS64 P2, [R9+URZ+0x33430], R0 ;  /* 0x033430000900a5a7 */ /* 0x000ee4000804007f */
[----:B---3--:R-:W-:Y:S05]  /*12540*/  @!P2 BRA `(.L_x_1894) ;  /* 0xfffffffc00eca947 */ /* 0x008fea000383ffff */
[----:B------:R-:W-:Y:S05]  /*12550*/  BRA `(.L_x_1891) ;  /* 0xffffff6800707947 */ /* 0x000fea000383ffff */
.L_x_1898:
[----:B--2---:R-:W-:-:S04]  /*12560*/  IMAD.U32 R7, RZ, RZ, UR6 ;  /* 0x00000006ff077e24 */ /* 0x004fc8000f8e00ff */
[----:B------:R2:W3:Y:S03]  /*12570*/  SYNCS.PHASECHK.TRANS64.TRYWAIT P2, [R7+URZ+0x33450], R0 ;  /* 0x03345000070075a7 */ /* 0x0004e6000804017f */
[----:B---3--:R-:W-:Y:S05]  /*12580*/  @!P2 NANOSLEEP.SYNCS 0x989680 ;  /* 0x009896800000a95d */ /* 0x008fea0003900000 */
[----:B------:R-:W3:Y:S02]  /*12590*/  @!P2 SYNCS.PHASECHK.TRANS64 P2, [R7+URZ+0x33450], R0 ;  /* 0x033450000700a5a7 */ /* 0x000ee4000804007f */
[----:B---3--:R-:W-:Y:S05]  /*125a0*/  @!P2 BRA `(.L_x_1898) ;  /* 0xfffffffc00eca947 */ /* 0x008fea000383ffff */
[----:B------:R-:W-:Y:S05]  /*125b0*/  BRA `(.L_x_1895) ;  /* 0xffffff7400687947 */ /* 0x000fea000383ffff */
.L_x_1904:
[----:B--2---:R-:W-:-:S04]  /*125c0*/  IMAD.U32 R6, RZ, RZ, UR5 ;  /* 0x00000005ff067e24 */ /* 0x004fc8000f8e00ff */
[----:B------:R2:W3:Y:S03]  /*125d0*/  SYNCS.PHASECHK.TRANS64.TRYWAIT P0, [R6+URZ+0x33450], R5 ;  /* 0x03345005060075a7 */ /* 0x0004e6000800017f */
[----:B---3--:R-:W-:Y:S05]  /*125e0*/  @!P0 NANOSLEEP.SYNCS 0x989680 ;  /* 0x009896800000895d */ /* 0x008fea0003900000 */
[----:B------:R-:W3:Y:S02]  /*125f0*/  @!P0 SYNCS.PHASECHK.TRANS64 P0, [R6+URZ+0x33450], R5 ;  /* 0x03345005060085a7 */ /* 0x000ee4000800007f */
[----:B---3--:R-:W-:Y:S05]  /*12600*/  @!P0 BRA `(.L_x_1904) ;  /* 0xfffffffc00ec8947 */ /* 0x008fea000383ffff */
[----:B------:R-:W-:Y:S05]  /*12610*/  BRA `(.L_x_1903) ;  /* 0xffffff9400ac7947 */ /* 0x000fea000383ffff */
.L_x_1930:
[----:B------:R-:W-:Y:S02]  /*12620*/  IMAD.MOV.U32 R13, RZ, RZ, R4 ;  /* 0x000000ffff0d7224 */ /* 0x000fe400078e0004 */
[----:B------:R-:W-:Y:S02]  /*12630*/  IMAD.MOV.U32 R12, RZ, RZ, RZ ;  /* 0x000000ffff0c7224 */ /* 0x000fe400078e00ff */
[----:B------:R-:W-:Y:S02]  /*12640*/  IMAD.MOV.U32 R11, RZ, RZ, 0x1f ;  /* 0x0000001fff0b7424 */ /* 0x000fe400078e00ff */
[----:B------:R-:W-:-:S07]  /*12650*/  IMAD.MOV.U32 R15, RZ, RZ, -0x1 ;  /* 0xffffffffff0f7424 */ /* 0x000fce00078e00ff */
[----:B------:R-:W-:Y:S05]  /*12660*/  WARPSYNC.COLLECTIVE R15, `(.L_x_1994) ;  /* 0x000000000f087348 */ /* 0x000fea0003c00000 */
[----:B------:R1:W2:Y:S02]  /*12670*/  SHFL.IDX P6, R14, R13, R12, R11 ;  /* 0x0000000c0d0e7389 */ /* 0x0002a400000c000b */
[----:B-12---:R-:W-:Y:S01]  /*12680*/  ENDCOLLECTIVE ;  /* 0x000000000000791b */ /* 0x006fe20003800000 */
.L_x_1994:
[----:B------:R-:W-:Y:S05]  /*12690*/  BRA `(.L_x_1995) ;  /* 0xffffffd000707947 */ /* 0x000fea000383ffff */
.L_x_1932:
[----:B------:R-:W-:Y:S01]  /*126a0*/  BSSY B0, `(.L_x_1996) ;  /* 0x0000006000007945 */ /* 0x000fe20003800000 */
[----:B------:R-:W-:-:S07]  /*126b0*/  IMAD.MOV.U32 R15, RZ, RZ, -0x1 ;  /* 0xffffffffff0f7424 */ /* 0x000fce00078e00ff */
[----:B-1----:R-:W-:Y:S05]  /*126c0*/  WARPSYNC.COLLECTIVE R15, `(.L_x_1997) ;  /* 0x000000000f0c7348 */ /* 0x002fea0003c00000 */
[----:B------:R-:W-:Y:S02]  /*126d0*/  ELECT P6, UR62, PT ;  /* 0x00000000003e782f */ /* 0x000fe400038c0000 */
[----:B------:R-:W-:Y:S01]  /*126e0*/  MOV R14, UR62 ;  /* 0x0000003e000e7c02 */ /* 0x000fe20008000f00 */
[----:B-1----:R-:W-:Y:S10]  /*126f0*/  ENDCOLLECTIVE ;  /* 0x000000000000791b */ /* 0x002ff40003800000 */
.L_x_1997:
[----:B------:R-:W-:Y:S05]  /*12700*/  BSYNC B0 ;  /* 0x0000000000007941 */ /* 0x000fea0003800000 */
.L_x_1996:
[----:B------:R-:W-:Y:S05]  /*12710*/  BRA `(.L_x_1998) ;  /* 0xffffffd000707947 */ /* 0x000fea000383ffff */
.L_x_1935:
[----:B-1----:R1:W2:Y:S02]  /*12720*/  SYNCS.PHASECHK.TRANS64.TRYWAIT P3, [R4+URZ+0x33480], R3 ;  /* 0x03348003040075a7 */ /* 0x0022a4000806017f */
[----:B--2---:R-:W-:Y:S05]  /*12730*/  @!P3 NANOSLEEP.SYNCS 0x989680 ;  /* 0x009896800000b95d */ /* 0x004fea0003900000 */
[----:B------:R-:W2:Y:S02]  /*12740*/  @!P3 SYNCS.PHASECHK.TRANS64 P3, [R4+URZ+0x33480], R3 ;  /* 0x033480030400b5a7 */ /* 0x000ea4000806007f */
[----:B--2---:R-:W-:Y:S05]  /*12750*/  @!P3 BRA `(.L_x_1935) ;  /* 0xfffffffc00f0b947 */ /* 0x004fea000383ffff */
[----:B------:R-:W-:Y:S05]  /*12760*/  BRA `(.L_x_1999) ;  /* 0xffffffd000c07947 */ /* 0x000fea000383ffff */
.L_x_1937:
[----:B--2---:R2:W3:Y:S02]  /*12770*/  SYNCS.PHASECHK.TRANS64.TRYWAIT P3, [R4+URZ+0x33440], R3 ;  /* 0x03344003040075a7 */ /* 0x0044e4000806017f */
[----:B---3--:R-:W-:Y:S05]  /*12780*/  @!P3 NANOSLEEP.SYNCS 0x989680 ;  /* 0x009896800000b95d */ /* 0x008fea0003900000 */
[----:B------:R-:W3:Y:S02]  /*12790*/  @!P3 SYNCS.PHASECHK.TRANS64 P3, [R4+URZ+0x33440], R3 ;  /* 0x033440030400b5a7 */ /* 0x000ee4000806007f */
[----:B---3--:R-:W-:Y:S05]  /*127a0*/  @!P3 BRA `(.L_x_1937) ;  /* 0xfffffffc00f0b947 */ /* 0x008fea000383ffff */
[----:B------:R-:W-:Y:S05]  /*127b0*/  BRA `(.L_x_2000) ;  /* 0xffffffd4003c7947 */ /* 0x000fea000383ffff */
.L_x_1940:
[----:B-1----:R-:W-:-:S04]  /*127c0*/  IMAD.U32 R3, RZ, RZ, UR40 ;  /* 0x00000028ff037e24 */ /* 0x002fc8000f8e00ff */
[----:B------:R1:W2:Y:S03]  /*127d0*/  SYNCS.PHASECHK.TRANS64.TRYWAIT P0, [R3+URZ+0x33420], R2 ;  /* 0x03342002030075a7 */ /* 0x0002a6000800017f */
[----:B--2---:R-:W-:Y:S05]  /*127e0*/  @!P0 NANOSLEEP.SYNCS 0x989680 ;  /* 0x009896800000895d */ /* 0x004fea0003900000 */
[----:B------:R-:W2:Y:S02]  /*127f0*/  @!P0 SYNCS.PHASECHK.TRANS64 P0, [R3+URZ+0x33420], R2 ;  /* 0x03342002030085a7 */ /* 0x000ea4000800007f */
[----:B--2---:R-:W-:Y:S05]  /*12800*/  @!P0 BRA `(.L_x_1940) ;  /* 0xfffffffc00ec8947 */ /* 0x004fea000383ffff */
[----:B------:R-:W-:Y:S05]  /*12810*/  BRA `(.L_x_2001) ;  /* 0xffffffd800487947 */ /* 0x000fea000383ffff */
.L_x_1946:
[----:B-1----:R1:W2:Y:S02]  /*12820*/  SYNCS.PHASECHK.TRANS64.TRYWAIT P0, [R6+URZ+0x33480], R5 ;  /* 0x03348005060075a7 */ /* 0x0022a4000800017f */
[----:B--2---:R-:W-:Y:S05]  /*12830*/  @!P0 NANOSLEEP.SYNCS 0x989680 ;  /* 0x009896800000895d */ /* 0x004fea0003900000 */
[----:B------:R-:W2:Y:S02]  /*12840*/  @!P0 SYNCS.PHASECHK.TRANS64 P0, [R6+URZ+0x33480], R5 ;  /* 0x03348005060085a7 */ /* 0x000ea4000800007f */
[----:B--2---:R-:W-:Y:S05]  /*12850*/  @!P0 BRA `(.L_x_1946) ;  /* 0xfffffffc00f08947 */ /* 0x004fea000383ffff */
[----:B------:R-:W-:Y:S05]  /*12860*/  BRA `(.L_x_2002) ;  /* 0xffffffd800e47947 */ /* 0x000fea000383ffff */
.L_x_1953:
[----:B--2---:R2:W3:Y:S02]  /*12870*/  SYNCS.PHASECHK.TRANS64.TRYWAIT P0, [R6+URZ+0x33440], R5 ;  /* 0x03344005060075a7 */ /* 0x0044e4000800017f */
[----:B---3--:R-:W-:Y:S05]  /*12880*/  @!P0 NANOSLEEP.SYNCS 0x989680 ;  /* 0x009896800000895d */ /* 0x008fea0003900000 */
[----:B------:R-:W3:Y:S02]  /*12890*/  @!P0 SYNCS.PHASECHK.TRANS64 P0, [R6+URZ+0x33440], R5 ;  /* 0x03344005060085a7 */ /* 0x000ee4000800007f */
[----:B---3--:R-:W-:Y:S05]  /*128a0*/  @!P0 BRA `(.L_x_1953) ;  /* 0xfffffffc00f08947 */ /* 0x008fea000383ffff */
[----:B------:R-:W-:Y:S05]  /*128b0*/  BRA `(.L_x_2003) ;  /* 0xffffffdc00e07947 */ /* 0x000fea000383ffff */
.L_x_1961:
[----:B-1----:R1:W2:Y:S02]  /*128c0*/  SYNCS.PHASECHK.TRANS64.TRYWAIT P3, [R13+URZ+0x33470], R4 ;  /* 0x033470040d0075a7 */ /* 0x0022a4000806017f */
[----:B--2---:R-:W-:Y:S05]  /*128d0*/  @!P3 NANOSLEEP.SYNCS 0x989680 ;  /* 0x009896800000b95d */ /* 0x004fea0003900000 */
[----:B------:R-:W2:Y:S02]  /*128e0*/  @!P3 SYNCS.PHASECHK.TRANS64 P3, [R13+URZ+0x33470], R4 ;  /* 0x033470040d00b5a7 */ /* 0x000ea4000806007f */
[----:B--2---:R-:W-:Y:S05]  /*128f0*/  @!P3 BRA `(.L_x_1961) ;  /* 0xfffffffc00f0b947 */ /* 0x004fea000383ffff */
[----:B------:R-:W-:Y:S05]  /*12900*/  BRA `(.L_x_2004) ;  /* 0xffffffe000f47947 */ /* 0x000fea000383ffff */
.L_x_1963:
[----:B--2---:R2:W3:Y:S02]  /*12910*/  SYNCS.PHASECHK.TRANS64.TRYWAIT P3, [R13+URZ+0x33460], R2 ;  /* 0x033460020d0075a7 */ /* 0x0044e4000806017f */
[----:B---3--:R-:W-:Y:S05]  /*12920*/  @!P3 NANOSLEEP.SYNCS 0x989680 ;  /* 0x009896800000b95d */ /* 0x008fea0003900000 */
[----:B------:R-:W3:Y:S02]  /*12930*/  @!P3 SYNCS.PHASECHK.TRANS64 P3, [R13+URZ+0x33460], R2 ;  /* 0x033460020d00b5a7 */ /* 0x000ee4000806007f */
[----:B---3--:R-:W-:Y:S05]  /*12940*/  @!P3 BRA `(.L_x_1963) ;  /* 0xfffffffc00f0b947 */ /* 0x008fea000383ffff */
[----:B------:R-:W-:Y:S05]  /*12950*/  BRA `(.L_x_2005) ;  /* 0xffffffe000fc7947 */ /* 0x000fea000383ffff */
.L_x_1970:
[----:B-1----:R1:W3:Y:S02]  /*12960*/  SYNCS.PHASECHK.TRANS64.TRYWAIT P0, [R3+URZ+0x33470], R0 ;  /* 0x03347000030075a7 */ /* 0x0022e4000800017f */
[----:B---3--:R-:W-:Y:S05]  /*12970*/  @!P0 NANOSLEEP.SYNCS 0x989680 ;  /* 0x009896800000895d */ /* 0x008fea0003900000 */
[----:B------:R-:W3:Y:S02]  /*12980*/  @!P0 SYNCS.PHASECHK.TRANS64 P0, [R3+URZ+0x33470], R0 ;  /* 0x03347000030085a7 */ /* 0x000ee4000800007f */
[----:B---3--:R-:W-:Y:S05]  /*12990*/  @!P0 BRA `(.L_x_1970) ;  /* 0xfffffffc00f08947 */ /* 0x008fea000383ffff */
[----:B------:R-:W-:Y:S05]  /*129a0*/  BRA `(.L_x_2006) ;  /* 0xffffffec00207947 */ /* 0x000fea000383ffff */
.L_x_1972:
[----:B-1----:R1:W3:Y:S02]  /*129b0*/  SYNCS.PHASECHK.TRANS64.TRYWAIT P0, [R3+URZ+0x33460], R0 ;  /* 0x03346000030075a7 */ /* 0x0022e4000800017f */
[----:B---3--:R-:W-:Y:S05]  /*129c0*/  @!P0 NANOSLEEP.SYNCS 0x989680 ;  /* 0x009896800000895d */ /* 0x008fea0003900000 */
[----:B------:R-:W3:Y:S02]  /*129d0*/  @!P0 SYNCS.PHASECHK.TRANS64 P0, [R3+URZ+0x33460], R0 ;  /* 0x03346000030085a7 */ /* 0x000ee4000800007f */
[----:B---3--:R-:W-:Y:S05]  /*129e0*/  @!P0 BRA `(.L_x_1972) ;  /* 0xfffffffc00f08947 */ /* 0x008fea000383ffff */
[----:B------:R-:W-:Y:S05]  /*129f0*/  BRA `(.L_x_2007) ;  /* 0xffffffec00247947 */ /* 0x000fea000383ffff */
.L_x_1978:
[----:B-1----:R1:W3:Y:S02]  /*12a00*/  SYNCS.PHASECHK.TRANS64.TRYWAIT P0, [R0+URZ+0x33420], R3 ;  /* 0x03342003000075a7 */ /* 0x0022e4000800017f */
[----:B---3--:R-:W-:Y:S05]  /*12a10*/  @!P0 NANOSLEEP.SYNCS 0x989680 ;  /* 0x009896800000895d */ /* 0x008fea0003900000 */
[----:B------:R-:W3:Y:S02]  /*12a20*/  @!P0 SYNCS.PHASECHK.TRANS64 P0, [R0+URZ+0x33420], R3 ;  /* 0x03342003000085a7 */ /* 0x000ee4000800007f */
[----:B---3--:R-:W-:Y:S05]  /*12a30*/  @!P0 BRA `(.L_x_1978) ;  /* 0xfffffffc00f08947 */ /* 0x008fea000383ffff */
[----:B------:R-:W-:Y:S05]  /*12a40*/  BRA `(.L_x_2008) ;  /* 0xfffffff4007c7947 */ /* 0x000fea000383ffff */
.L_x_1979:
[----:B------:R-:W3:Y:S01]  /*12a50*/  S2R R2, SR_TID.X ;  /* 0x0000000000027919 */ /* 0x000ee20000002100 */
[----:B------:R-:W-:Y:S01]  /*12a60*/  BSSY B0, `(.L_x_2009) ;  /* 0x000000a000007945 */ /* 0x000fe20003800000 */
[----:B------:R-:W-:Y:S02]  /*12a70*/  IMAD.MOV.U32 R12, RZ, RZ, RZ ;  /* 0x000000ffff0c7224 */ /* 0x000fe400078e00ff */
[----:B------:R-:W-:Y:S02]  /*12a80*/  IMAD.MOV.U32 R11, RZ, RZ, 0x1f ;  /* 0x0000001fff0b7424 */ /* 0x000fe400078e00ff */
[----:B------:R-:W-:Y:S01]  /*12a90*/  IMAD.MOV.U32 R15, RZ, RZ, -0x1 ;  /* 0xffffffffff0f7424 */ /* 0x000fe200078e00ff */
[----:B---3--:R-:W-:-:S04]  /*12aa0*/  SHF.R.U32.HI R2, RZ, 0x5, R2 ;  /* 0x00000005ff027819 */ /* 0x008fc80000011602 */
[----:B------:R-:W-:-:S05]  /*12ab0*/  LOP3.LUT R2, R2, 0x3, RZ, 0xc0, !PT ;  /* 0x0000000302027812 */ /* 0x000fca00078ec0ff */
[----:B--2---:R-:W-:-:S07]  /*12ac0*/  IMAD.MOV.U32 R13, RZ, RZ, R2 ;  /* 0x000000ffff0d7224 */ /* 0x004fce00078e0002 */
[----:B-1----:R-:W-:Y:S05]  /*12ad0*/  WARPSYNC.COLLECTIVE R15, `(.L_x_2010) ;  /* 0x000000000f087348 */ /* 0x002fea0003c00000 */
[----:B------:R2:W3:Y:S02]  /*12ae0*/  SHFL.IDX P6, R14, R13, R12, R11 ;  /* 0x0000000c0d0e7389 */ /* 0x0004e400000c000b */
[----:B-123--:R-:W-:Y:S01]  /*12af0*/  ENDCOLLECTIVE ;  /* 0x000000000000791b */ /* 0x00efe20003800000 */
.L_x_2010:
[----:B------:R-:W-:Y:S05]  /*12b00*/  BSYNC B0 ;  /* 0x0000000000007941 */ /* 0x000fea0003800000 */
.L_x_2009:
[----:B------:R-:W-:Y:S05]  /*12b10*/  BRA `(.L_x_2011) ;  /* 0xfffffff400647947 */ /* 0x000fea000383ffff */
.L_x_1982:
[----:B------:R-:W-:Y:S01]  /*12b20*/  BSSY B1, `(.L_x_2012) ;  /* 0x0000006000017945 */ /* 0x000fe20003800000 */
[----:B------:R-:W-:-:S07]  /*12b30*/  IMAD.MOV.U32 R15, RZ, RZ, -0x1 ;  /* 0xffffffffff0f7424 */ /* 0x000fce00078e00ff */
[----:B-123--:R-:W-:Y:S05]  /*12b40*/  WARPSYNC.COLLECTIVE R15, `(.L_x_2013) ;  /* 0x000000000f0c7348 */ /* 0x00efea0003c00000 */
[----:B------:R-:W-:Y:S02]  /*12b50*/  ELECT P6, UR62, PT ;  /* 0x00000000003e782f */ /* 0x000fe400038c0000 */
[----:B------:R-:W-:Y:S01]  /*12b60*/  MOV R14, UR62 ;  /* 0x0000003e000e7c02 */ /* 0x000fe20008000f00 */
[----:B-123--:R-:W-:Y:S10]  /*12b70*/  ENDCOLLECTIVE ;  /* 0x000000000000791b */ /* 0x00eff40003800000 */
.L_x_2013:
[----:B------:R-:W-:Y:S05]  /*12b80*/  BSYNC B1 ;  /* 0x0000000000017941 */ /* 0x000fea0003800000 */
.L_x_2012:
[----:B------:R-:W-:Y:S05]  /*12b90*/  BRA `(.L_x_2014) ;  /* 0xfffffff4005c7947 */ /* 0x000fea000383ffff */
.L_x_1984:
[----:B-1----:R1:W3:Y:S02]  /*12ba0*/  SYNCS.PHASECHK.TRANS64.TRYWAIT P1, [R7+URZ], R4 ;  /* 0x00000004070075a7 */ /* 0x0022e4000802017f */
[----:B---3--:R-:W-:Y:S05]  /*12bb0*/  @!P1 NANOSLEEP.SYNCS 0x989680 ;  /* 0x009896800000995d */ /* 0x008fea0003900000 */
[----:B------:R-:W3:Y:S02]  /*12bc0*/  @!P1 SYNCS.PHASECHK.TRANS64 P1, [R7+URZ], R4 ;  /* 0x00000004070095a7 */ /* 0x000ee4000802007f */
[----:B---3--:R-:W-:Y:S05]  /*12bd0*/  @!P1 BRA `(.L_x_1984) ;  /* 0xfffffffc00f09947 */ /* 0x008fea000383ffff */
[----:B------:R-:W-:Y:S05]  /*12be0*/  BRA `(.L_x_2015) ;  /* 0xfffffff400907947 */ /* 0x000fea000383ffff */
.L_x_1985:
[----:B---3--:R3:W4:Y:S02]  /*12bf0*/  SYNCS.PHASECHK.TRANS64.TRYWAIT P1, [R9+URZ], R2 ;  /* 0x00000002090075a7 */ /* 0x008724000802017f */
[----:B----4-:R-:W-:Y:S05]  /*12c00*/  @!P1 NANOSLEEP.SYNCS 0x989680 ;  /* 0x009896800000995d */ /* 0x010fea0003900000 */
[----:B------:R-:W4:Y:S02]  /*12c10*/  @!P1 SYNCS.PHASECHK.TRANS64 P1, [R9+URZ], R2 ;  /* 0x00000002090095a7 */ /* 0x000f24000802007f */
[----:B----4-:R-:W-:Y:S05]  /*12c20*/  @!P1 BRA `(.L_x_1985) ;  /* 0xfffffffc00f09947 */ /* 0x010fea000383ffff */
[----:B------:R-:W-:Y:S05]  /*12c30*/  BRA `(.L_x_2016) ;  /* 0xfffffff400847947 */ /* 0x000fea000383ffff */
.L_x_1987:
[----:B----4-:R4:W1:Y:S02]  /*12c40*/  SYNCS.PHASECHK.TRANS64.TRYWAIT P1, [R17+URZ+0x33460], R4 ;  /* 0x03346004110075a7 */ /* 0x010864000802017f */
[----:B-1----:R-:W-:Y:S05]  /*12c50*/  @!P1 NANOSLEEP.SYNCS 0x989680 ;  /* 0x009896800000995d */ /* 0x002fea0003900000 */
[----:B------:R-:W1:Y:S02]  /*12c60*/  @!P1 SYNCS.PHASECHK.TRANS64 P1, [R17+URZ+0x33460], R4 ;  /* 0x03346004110095a7 */ /* 0x000e64000802007f */
[----:B-1----:R-:W-:Y:S05]  /*12c70*/  @!P1 BRA `(.L_x_1987) ;  /* 0xfffffffc00f09947 */ /* 0x002fea000383ffff */
[----:B------:R-:W-:Y:S05]  /*12c80*/  BRA `(.L_x_2017) ;  /* 0xfffffff400847947 */ /* 0x000fea000383ffff */
.L_x_1989:
[----:B------:R1:W1:Y:S02]  /*12c90*/  SYNCS.PHASECHK.TRANS64.TRYWAIT P1, [R3+URZ+0x33460], R2 ;  /* 0x03346002030075a7 */ /* 0x000264000802017f */
[----:B-1----:R-:W-:Y:S05]  /*12ca0*/  @!P1 NANOSLEEP.SYNCS 0x989680 ;  /* 0x009896800000995d */ /* 0x002fea0003900000 */
[----:B------:R-:W1:Y:S02]  /*12cb0*/  @!P1 SYNCS.PHASECHK.TRANS64 P1, [R3+URZ+0x33460], R2 ;  /* 0x03346002030095a7 */ /* 0x000e64000802007f */
[----:B-1----:R-:W-:Y:S05]  /*12cc0*/  @!P1 BRA `(.L_x_1989) ;  /* 0xfffffffc00f09947 */ /* 0x002fea000383ffff */
[----:B------:R-:W-:Y:S05]  /*12cd0*/  BRA `(.L_x_2018) ;  /* 0xfffffff400847947 */ /* 0x000fea000383ffff */
.L_x_1991:
[----:B------:R1:W1:Y:S02]  /*12ce0*/  SYNCS.PHASECHK.TRANS64.TRYWAIT P0, [R17+URZ+0x33480], R4 ;  /* 0x03348004110075a7 */ /* 0x000264000800017f */
[----:B-1----:R-:W-:Y:S05]  /*12cf0*/  @!P0 NANOSLEEP.SYNCS 0x989680 ;  /* 0x009896800000895d */ /* 0x002fea0003900000 */
[----:B------:R-:W1:Y:S02]  /*12d00*/  @!P0 SYNCS.PHASECHK.TRANS64 P0, [R17+URZ+0x33480], R4 ;  /* 0x03348004110085a7 */ /* 0x000e64000800007f */
[----:B-1----:R-:W-:Y:S05]  /*12d10*/  @!P0 BRA `(.L_x_1991) ;  /* 0xfffffffc00f08947 */ /* 0x002fea000383ffff */
[----:B------:R-:W-:Y:S05]  /*12d20*/  BRA `(.L_x_1992) ;  /* 0xfffffff400807947 */ /* 0x000fea000383ffff */
.L_x_2019:
        /* <DEDUP_REMOVED lines=13> */
.L_x_2705:


//--------------------- .text._ZN7cutlass13device_kernelIN5flash11enable_sm90INS1_16FlashAttnFwdSm90INS1_25CollectiveMainloopFwdSm90ILi2EN4cute5tupleIJNS5_1CILi1EEES8_S8_EEENS6_IJNS7_ILi128EEENS7_ILi160EEENS7_ILi192EEEEEELi192ENS_12float_e4m3_tEfNS_4arch4Sm90ELb1ELb0ELb0ELb1ELb0ELb0ELb0ELb1ELb1ELb0ELb0ELb0EEENS1_21CollectiveEpilogueFwdINS6_IJSA_SC_SB_EEES9_NS_10bfloat16_tESG_Li256ELb1ELb0ELb0ELb1EEENS1_36VarlenDynamicPersistentTileSchedulerILi128ELi160ELi256ELi128ELb0ELb0ELb1ELb1ELb1ELb1EEEEEEEEEvNT_6ParamsE --------------------------
	.section	.text._ZN7cutlass13device_kernelIN5flash11enable_sm90INS1_16FlashAttnFwdSm90INS1_25CollectiveMainloopFwdSm90ILi2EN4cute5tupleIJNS5_1CILi1EEES8_S8_EEENS6_IJNS7_ILi128EEENS7_ILi160EEENS7_ILi192EEEEEELi192ENS_12float_e4m3_tEfNS_4arch4Sm90ELb1ELb0ELb0ELb1ELb0ELb0ELb0ELb1ELb1ELb0ELb0ELb0EEENS1_21CollectiveEpilogueFwdINS6_IJSA_SC_SB_EEES9_NS_10bfloat16_tESG_Li256ELb1ELb0ELb0ELb1EEENS1_36VarlenDynamicPersistentTileSchedulerILi128ELi160ELi256ELi128ELb0ELb0ELb1ELb1ELb1ELb1EEEEEEEEEvNT_6ParamsE,"ax",@progbits
	.align	128
.text._ZN7cutlass13device_kernelIN5flash11enable_sm90INS1_16FlashAttnFwdSm90INS1_25CollectiveMainloopFwdSm90ILi2EN4cute5tupleIJNS5_1CILi1EEES8_S8_EEENS6_IJNS7_ILi128EEENS7_ILi160EEENS7_ILi192EEEEEELi192ENS_12float_e4m3_tEfNS_4arch4Sm90ELb1ELb0ELb0ELb1ELb0ELb0ELb0ELb1ELb1ELb0ELb0ELb0EEENS1_21CollectiveEpilogueFwdINS6_IJSA_SC_SB_EEES9_NS_10bfloat16_tESG_Li256ELb1ELb0ELb0ELb1EEENS1_36VarlenDynamicPersistentTileSchedulerILi128ELi160ELi256ELi128ELb0ELb0ELb1ELb1ELb1ELb1EEEEEEEEEvNT_6ParamsE:
        .type           _ZN7cutlass13device_kernelIN5flash11enable_sm90INS1_16FlashAttnFwdSm90INS1_25CollectiveMainloopFwdSm90ILi2EN4cute5tupleIJNS5_1CILi1EEES8_S8_EEENS6_IJNS7_ILi128EEENS7_ILi160EEENS7_ILi192EEEEEELi192ENS_12float_e4m3_tEfNS_4arch4Sm90ELb1ELb0ELb0ELb1ELb0ELb0ELb0ELb1ELb1ELb0ELb0ELb0EEENS1_21CollectiveEpilogueFwdINS6_IJSA_SC_SB_EEES9_NS_10bfloat16_tESG_Li256ELb1ELb0ELb0ELb1EEENS1_36VarlenDynamicPersistentTileSchedulerILi128ELi160ELi256ELi128ELb0ELb0ELb1ELb1ELb1ELb1EEEEEEEEEvNT_6ParamsE,@function
        .size           _ZN7cutlass13device_kernelIN5flash11enable_sm90INS1_16FlashAttnFwdSm90INS1_25CollectiveMainloopFwdSm90ILi2EN4cute5tupleIJNS5_1CILi1EEES8_S8_EEENS6_IJNS7_ILi128EEENS7_ILi160EEENS7_ILi192EEEEEELi192ENS_12float_e4m3_tEfNS_4arch4Sm90ELb1ELb0ELb0ELb1ELb0ELb0ELb0ELb1ELb1ELb0ELb0ELb0EEENS1_21CollectiveEpilogueFwdINS6_IJSA_SC_SB_EEES9_NS_10bfloat16_tESG_Li256ELb1ELb0ELb0ELb1EEENS1_36VarlenDynamicPersistentTileSchedulerILi128ELi160ELi256ELi128ELb0ELb0ELb1ELb1ELb1ELb1EEEEEEEEEvNT_6ParamsE,(.L_x_2706 - _ZN7cutlass13device_kernelIN5flash11enable_sm90INS1_16FlashAttnFwdSm90INS1_25CollectiveMainloopFwdSm90ILi2EN4cute5tupleIJNS5_1CILi1EEES8_S8_EEENS6_IJNS7_ILi128EEENS7_ILi160EEENS7_ILi192EEEEEELi192ENS_12float_e4m3_tEfNS_4arch4Sm90ELb1ELb0ELb0ELb1ELb0ELb0ELb0ELb1ELb1ELb0ELb0ELb0EEENS1_21CollectiveEpilogueFwdINS6_IJSA_SC_SB_EEES9_NS_10bfloat16_tESG_Li256ELb1ELb0ELb0ELb1EEENS1_36VarlenDynamicPersistentTileSchedulerILi128ELi160ELi256ELi128ELb0ELb0ELb1ELb1ELb1ELb1EEEEEEEEEvNT_6ParamsE)
        .other          _ZN7cutlass13device_kernelIN5flash11enable_sm90INS1_16FlashAttnFwdSm90INS1_25CollectiveMainloopFwdSm90ILi2EN4cute5tupleIJNS5_1CILi1EEES8_S8_EEENS6_IJNS7_ILi128EEENS7_ILi160EEENS7_ILi192EEEEEELi192ENS_12float_e4m3_tEfNS_4arch4Sm90ELb1ELb0ELb0ELb1ELb0ELb0ELb0ELb1ELb1ELb0ELb0ELb0EEENS1_21CollectiveEpilogueFwdINS6_IJSA_SC_SB_EEES9_NS_10bfloat16_tESG_Li256ELb1ELb0ELb0ELb1EEENS1_36VarlenDynamicPersistentTileSchedulerILi128ELi160ELi256ELi128ELb0ELb0ELb1ELb1ELb1ELb1EEEEEEEEEvNT_6ParamsE,@"STO_CUDA_ENTRY STV_DEFAULT"
_ZN7cutlass13device_kernelIN5flash11enable_sm90INS1_16FlashAttnFwdSm90INS1_25CollectiveMainloopFwdSm90ILi2EN4cute5tupleIJNS5_1CILi1EEES8_S8_EEENS6_IJNS7_ILi128EEENS7_ILi160EEENS7_ILi192EEEEEELi192ENS_12float_e4m3_tEfNS_4arch4Sm90ELb1ELb0ELb0ELb1ELb0ELb0ELb0ELb1ELb1ELb0ELb0ELb0EEENS1_21CollectiveEpilogueFwdINS6_IJSA_SC_SB_EEES9_NS_10bfloat16_tESG_Li256ELb1ELb0ELb0ELb1EEENS1_36VarlenDynamicPersistentTileSchedulerILi128ELi160ELi256ELi128ELb0ELb0ELb1ELb1ELb1ELb1EEEEEEEEEvNT_6ParamsE:
        /* <DEDUP_REMOVED lines=21> */
.L_x_2021:
[----:B------:R-:W-:Y:S05]  /*0150*/  BSYNC B0 ;  /* 0x0000000000007941 */ /* 0x000fea0003800000 */
.L_x_2020:
        /* <DEDUP_REMOVED lines=41> */
.L_x_2022:
        /* <DEDUP_REMOVED lines=22> */
.L_x_2023:
        /* <DEDUP_REMOVED lines=18> */
.L_x_2024:
        /* <DEDUP_REMOVED lines=22> */
.L_x_2025:
        /* <DEDUP_REMOVED lines=22> */
.L_x_2026:
[----:B------:R-:W-:Y:S01]  /*0930*/  PLOP3.LUT P0, PT, PT, PT, UP0, 0x80, 0x0 ;  /* 0x000000000000781c */ /* 0x000fe20003f0f008 */
[----:B------:R-:W-:Y:S01]  /*0940*/  UMOV UR40, 0x1 ;  /* 0x0000000100287882 */ /* 0x000fe20000000000 */
[----:B------:R-:W-:Y:S01]  /*0950*/  NOP ;  /* 0x0000000000007918 */ /* 0x000fe20000000000 */
[----:B------:R-:W-:Y:S01]  /*0960*/  USEL UR40, UR40, 0x2, !UP0 ;  /* 0x0000000228287887 */ /* 0x000fe2000c000000 */
[----:B------:R-:W-:Y:S01]  /*0970*/  ULDC.64 UR54, c[0x0][0x208] ;  /* 0x0000820000367ab9 */ /* 0x000fe20000000a00 */
[----:B012-4-:R-:W-:Y:S08]  /*0980*/  BAR.SYNC.DEFER_BLOCKING 0x0 ;  /* 0x0000000000007b1d */ /* 0x017ff00000010000 */
[----:B------:R-:W-:Y:S05]  /*0990*/  @!P0 BRA `(.L_x_2027) ;  /* 0x000000ec00fc8947 */ /* 0x000fea0003800000 */
.L_x_2028:
        /* <DEDUP_REMOVED lines=28> */
[----:B------:R-:W-:Y:S02]  /*0b60*/  LOP3.LUT R220, R2, 0xffffff80, RZ, 0xc0, !PT ;  /* 0xffffff8002dc7812 */ /* 0x000fe400078ec0ff */
[----:B------:R-:W-:-:S03]  /*0b70*/  SHF.R.S32.HI R221, RZ, 0x7, R2 ;  /* 0x00000007ffdd7819 */ /* 0x000fc60000011402 */
[----:B------:R-:W-:Y:S01]  /*0b80*/  IMAD.IADD R220, R223, 0x1, -R220 ;  /* 0x00000001dfdc7824 */ /* 0x000fe200078e0adc */
[----:B------:R-:W-:-:S04]  /*0b90*/  LEA.HI R2, R2, R221, RZ, 0x1 ;  /* 0x000000dd02027211 */ /* 0x000fc800078f08ff */
[----:B------:R-:W-:Y:S02]  /*0ba0*/  SHF.R.S32.HI R7, RZ, 0x1f, R220 ;  /* 0x0000001fff077819 */ /* 0x000fe400000114dc */
[----:B------:R-:W-:Y:S02]  /*0bb0*/  LOP3.LUT R2, R2, 0x3fffffe, RZ, 0xc0, !PT ;  /* 0x03fffffe02027812 */ /* 0x000fe400078ec0ff */
[CC--:B------:R-:W-:Y:S02]  /*0bc0*/  LEA.HI R8, R7.reuse, R220.reuse, RZ, 0x2 ;  /* 0x000000dc07087211 */ /* 0x0c0fe400078f10ff */
[----:B------:R-:W-:Y:S01]  /*0bd0*/  LEA.HI R7, R7, R220, RZ, 0x5 ;  /* 0x000000dc07077211 */ /* 0x000fe200078f28ff */
[----:B------:R-:W-:Y:S01]  /*0be0*/  IMAD.IADD R22, R221, 0x1, -R2 ;  /* 0x00000001dd167824 */ /* 0x000fe200078e0a02 */
[--C-:B------:R-:W-:Y:S02]  /*0bf0*/  SHF.R.S32.HI R5, RZ, 0x2, R8.reuse ;  /* 0x00000002ff057819 */ /* 0x100fe40000011408 */
[----:B------:R-:W-:-:S02]  /*0c00*/  SHF.R.S32.HI R4, RZ, 0x1f, R8 ;  /* 0x0000001fff047819 */ /* 0x000fc40000011408 */
[----:B------:R-:W-:Y:S02]  /*0c10*/  SHF.R.S32.HI R7, RZ, 0x5, R7 ;  /* 0x00000005ff077819 */ /* 0x000fe40000011407 */
[----:B------:R-:W-:Y:S02]  /*0c20*/  LEA.HI R4, R4, R5, RZ, 0x3 ;  /* 0x0000000504047211 */ /* 0x000fe400078f18ff */
[----:B------:R-:W-:Y:S02]  /*0c30*/  LOP3.LUT R17, R8, 0x7ffffffc, RZ, 0xc0, !PT ;  /* 0x7ffffffc08117812 */ /* 0x000fe400078ec0ff */
[----:B------:R-:W-:Y:S02]  /*0c40*/  LOP3.LUT R6, R4, 0xfffffff8, RZ, 0xc0, !PT ;  /* 0xfffffff804067812 */ /* 0x000fe400078ec0ff */
[-C--:B------:R-:W-:Y:S01]  /*0c50*/  LEA.HI R4, R0, R223.reuse, RZ, 0x5 ;  /* 0x000000df00047211 */ /* 0x080fe200078f28ff */
[----:B------:R-:W-:Y:S01]  /*0c60*/  IMAD.IADD R17, R220, 0x1, -R17 ;  /* 0x00000001dc117824 */ /* 0x000fe200078e0a11 */
[----:B------:R-:W-:Y:S01]  /*0c70*/  LEA.HI R0, R0, R223, RZ, 0x3 ;  /* 0x000000df00007211 */ /* 0x000fe200078f18ff */
[----:B------:R-:W-:Y:S01]  /*0c80*/  IMAD.IADD R10, R5, 0x1, -R6 ;  /* 0x00000001050a7824 */ /* 0x000fe200078e0a06 */
[----:B------:R-:W-:Y:S01]  /*0c90*/  SHF.R.S32.HI R6, RZ, 0x4, R3 ;  /* 0x00000004ff067819 */ /* 0x000fe20000011403 */
[----:B------:R-:W-:Y:S01]  /*0ca0*/  IMAD.SHL.U32 R5, R4, 0x20, RZ ;  /* 0x0000002004057824 */ /* 0x000fe200078e00ff */
[----:B------:R-:W-:Y:S01]  /*0cb0*/  LOP3.LUT R4, R3, 0x3fffff0, RZ, 0xc0, !PT ;  /* 0x03fffff003047812 */ /* 0x000fe200078ec0ff */
[----:B------:R-:W-:Y:S01]  /*0cc0*/  IMAD R7, R7, 0x10, R10 ;  /* 0x0000001007077824 */ /* 0x000fe200078e020a */
[----:B------:R-:W-:-:S02]  /*0cd0*/  LEA.HI R3, R3, R6, RZ, 0x1 ;  /* 0x0000000603037211 */ /* 0x000fc400078f08ff */
[----:B------:R-:W-:Y:S01]  /*0ce0*/  LOP3.LUT R5, R5, 0xfffffc00, RZ, 0xc0, !PT ;  /* 0xfffffc0005057812 */ /* 0x000fe200078ec0ff */
[----:B------:R-:W-:Y:S01]  /*0cf0*/  IMAD.IADD R4, R223, 0x1, -R4 ;  /* 0x00000001df047824 */ /* 0x000fe200078e0a04 */
[----:B------:R-:W-:Y:S01]  /*0d00*/  LOP3.LUT R3, R3, 0x1ffffffe, RZ, 0xc0, !PT ;  /* 0x1ffffffe03037812 */ /* 0x000fe200078ec0ff */
[----:B------:R-:W-:Y:S01]  /*0d10*/  IMAD R22, R22, 0x40, R7 ;  /* 0x0000004016167824 */ /* 0x000fe200078e0207 */
[----:B------:R-:W-:Y:S01]  /*0d20*/  LOP3.LUT R2, R0, 0x1ffffff8, RZ, 0xc0, !PT ;  /* 0x1ffffff800027812 */ /* 0x000fe200078ec0ff */
[----:B------:R-:W-:Y:S01]  /*0d30*/  IMAD R4, R4, 0x40, R5 ;  /* 0x0000004004047824 */ /* 0x000fe200078e0205 */
[----:B------:R-:W-:Y:S01]  /*0d40*/  SHF.R.S32.HI R18, RZ, 0x3, R0 ;  /* 0x00000003ff127819 */ /* 0x000fe20000011400 */
[----:B------:R-:W-:Y:S02]  /*0d50*/  IMAD.IADD R3, R6, 0x1, -R3 ;  /* 0x0000000106037824 */ /* 0x000fe400078e0a03 */
[----:B------:R-:W-:Y:S02]  /*0d60*/  IMAD.IADD R2, R223, 0x1, -R2 ;  /* 0x00000001df027824 */ /* 0x000fe400078e0a02 */
[----:B------:R-:W-:-:S02]  /*0d70*/  IMAD R222, R3, 0x8, R4 ;  /* 0x0000000803de7824 */ /* 0x000fc400078e0204 */
[----:B------:R-:W-:-:S07]  /*0d80*/  IMAD.SHL.U32 R16, R2, 0x8, RZ ;  /* 0x0000000802107824 */ /* 0x000fce00078e00ff */
.L_x_2085:
[----:B0-----:R-:W0:Y:S01]  /*0d90*/  LDC.64 R2, c[0x0][0xc60] ;  /* 0x00031800ff027b82 */ /* 0x001e220000000a00 */
[----:B------:R-:W-:Y:S01]  /*0da0*/  ULDC.64 UR4, c[0x0][0xa28] ;  /* 0x00028a0000047ab9 */ /* 0x000fe20000000a00 */
[----:B------:R-:W-:Y:S01]  /*0db0*/  ULDC.64 UR6, c[0x0][0xa18] ;  /* 0x0002860000067ab9 */ /* 0x000fe20000000a00 */
[----:B------:R-:W-:Y:S01]  /*0dc0*/  ULDC UR8, c[0x0][0x404] ;  /* 0x0001010000087ab9 */ /* 0x000fe20000000800 */
[----:B0-----:R-:W-:-:S06]  /*0dd0*/  IMAD.WIDE R2, R63, 0x4, R2 ;  /* 0x000000043f027825 */ /* 0x001fcc00078e0202 */
[----:B--2---:R-:W2:Y:S01]  /*0de0*/  LDG.E R2, desc[UR54][R2.64] ;  /* 0x0000003602027981 */ /* 0x004ea2000c1e1900 */
[----:B------:R-:W-:Y:S02]  /*0df0*/  UISETP.NE.U32.AND UP0, UPT, UR4, URZ, UPT ;  /* 0x0000003f0400728c */ /* 0x000fe4000bf05070 */
[----:B------:R-:W-:Y:S02]  /*0e00*/  UISETP.NE.U32.AND UP1, UPT, UR6, URZ, UPT ;  /* 0x0000003f0600728c */ /* 0x000fe4000bf25070 */
[----:B------:R-:W-:Y:S02]  /*0e10*/  UISETP.NE.AND.EX UP0, UPT, UR5, URZ, UPT, UP0 ;  /* 0x0000003f0500728c */ /* 0x000fe4000bf05300 */
[----:B------:R-:W-:-:S04]  /*0e20*/  UISETP.NE.AND.EX UP1, UPT, UR7, URZ, UPT, UP1 ;  /* 0x0000003f0700728c */ /* 0x000fc8000bf25310 */
[----:B------:R-:W-:Y:S02]  /*0e30*/  PLOP3.LUT P0, PT, PT, PT, UP0, 0x80, 0x0 ;  /* 0x000000000000781c */ /* 0x000fe40003f0f008 */
[----:B------:R-:W-:Y:S02]  /*0e40*/  PLOP3.LUT P2, PT, PT, PT, UP1, 0x80, 0x0 ;  /* 0x000000000000781c */ /* 0x000fe40003f4f018 */
[----:B--2---:R-:W-:-:S13]  /*0e50*/  R2UR UR36, R2 ;  /* 0x00000000022472ca */ /* 0x004fda00000e0000 */
[----:B------:R-:W-:Y:S02]  /*0e60*/  USHF.R.S32.HI UR37, URZ, 0x1f, UR36 ;  /* 0x0000001f3f257899 */ /* 0x000fe40008011424 */
[----:B------:R-:W-:-:S04]  /*0e70*/  @UP0 ULEA UR4, UP2, UR36, UR4, 0x2 ;  /* 0x0000000424040291 */ /* 0x000fc8000f84103f */
[----:B------:R-:W-:Y:S02]  /*0e80*/  @UP0 ULEA.HI.X UR5, UR36, UR5, UR37, 0x2, UP2 ;  /* 0x0000000524050291 */ /* 0x000fe400090f1425 */
[----:B------:R-:W-:Y:S01]  /*0e90*/  @UP1 ULEA UR6, UP0, UR36, UR6, 0x2 ;  /* 0x0000000624061291 */ /* 0x000fe2000f80103f */
[----:B------:R-:W-:-:S03]  /*0ea0*/  IMAD.U32 R2, RZ, RZ, UR4 ;  /* 0x00000004ff027e24 */ /* 0x000fc6000f8e00ff */
[----:B------:R-:W-:Y:S01]  /*0eb0*/  @UP1 ULEA.HI.X UR7, UR36, UR7, UR37, 0x2, UP0 ;  /* 0x0000000724071291 */ /* 0x000fe200080f1425 */
[----:B------:R-:W-:Y:S01]  /*0ec0*/  IMAD.U32 R3, RZ, RZ, UR5 ;  /* 0x00000005ff037e24 */ /* 0x000fe2000f8e00ff */
[----:B------:R-:W-:Y:S01]  /*0ed0*/  ULDC.64 UR4, c[0x0][0x3f8] ;  /* 0x0000fe0000047ab9 */ /* 0x000fe20000000a00 */
[----:B---345:R-:W-:-:S03]  /*0ee0*/  IMAD.U32 R4, RZ, RZ, UR6 ;  /* 0x00000006ff047e24 */ /* 0x038fc6000f8e00ff */
[----:B------:R-:W-:Y:S01]  /*0ef0*/  IMAD.U32 R5, RZ, RZ, UR7 ;  /* 0x00000007ff057e24 */ /* 0x000fe2000f8e00ff */
[----:B------:R-:W2:Y:S01]  /*0f00*/  @P0 LDG.E R2, desc[UR54][R2.64] ;  /* 0x0000003602020981 */ /* 0x000ea2000c1e1900 */
[----:B------:R-:W-:Y:S01]  /*0f10*/  UISETP.NE.U32.AND UP0, UPT, UR4, URZ, UPT ;  /* 0x0000003f0400728c */ /* 0x000fe2000bf05070 */
[----:B------:R-:W-:Y:S02]  /*0f20*/  ULDC.64 UR6, c[0x0][0xa20] ;  /* 0x0002880000067ab9 */ /* 0x000fe40000000a00 */
[----:B------:R-:W3:Y:S01]  /*0f30*/  @P2 LDG.E R4, desc[UR54][R4.64] ;  /* 0x0000003604042981 */ /* 0x000ee2000c1e1900 */
[----:B------:R-:W-:Y:S01]  /*0f40*/  UISETP.NE.AND.EX UP0, UPT, UR5, URZ, UPT, UP0 ;  /* 0x0000003f0500728c */ /* 0x000fe2000bf05300 */
[----:B------:R-:W-:Y:S01]  /*0f50*/  ISETP.NE.U32.AND P1, PT, RZ, UR6, PT ;  /* 0x00000006ff007c0c */ /* 0x000fe2000bf25070 */
[----:B------:R-:W-:Y:S01]  /*0f60*/  ULDC UR4, c[0x0][0x2e0] ;  /* 0x0000b80000047ab9 */ /* 0x000fe20000000800 */
[----:B------:R-:W-:Y:S01]  /*0f70*/  UMOV UR50, URZ ;  /* 0x0000003f00327c82 */ /* 0x000fe20008000000 */
[----:B------:R-:W-:Y:S01]  /*0f80*/  USEL UR8, UR8, 0x1, UP0 ;  /* 0x0000000108087887 */ /* 0x000fe20008000000 */
[----:B------:R-:W-:Y:S01]  /*0f90*/  ISETP.NE.AND.EX P1, PT, RZ, UR7, PT, P1 ;  /* 0x00000007ff007c0c */ /* 0x000fe2000bf25310 */
[----:B------:R-:W-:-:S02]  /*0fa0*/  ULDC UR51, c[0x0][0x288] ;  /* 0x0000a20000337ab9 */ /* 0x000fc40000000800 */
[----:B------:R-:W-:Y:S01]  /*0fb0*/  UIMAD UR8, UR8, UR4, URZ ;  /* 0x00000004080872a4 */ /* 0x000fe2000f8e023f */
[----:B--2---:R-:W-:Y:S02]  /*0fc0*/  @P0 R2UR UR50, R2 ;  /* 0x00000000023202ca */ /* 0x004fe400000e0000 */
[----:B---3--:R-:W-:Y:S01]  /*0fd0*/  @P2 R2UR UR51, R4 ;  /* 0x00000000043322ca */ /* 0x008fe200000e0000 */
[----:B-1----:R-:W-:-:S14]  /*0fe0*/  @P2 BRA `(.L_x_2029) ;  /* 0x0000000000342947 */ /* 0x002fdc0003800000 */
        /* <DEDUP_REMOVED lines=13> */
.L_x_2029:
[----:B------:R-:W-:Y:S01]  /*10c0*/  UMOV UR43, UR52 ;  /* 0x00000034002b7c82 */ /* 0x000fe20008000000 */
[----:B------:R-:W-:Y:S01]  /*10d0*/  UMOV UR42, UR45 ;  /* 0x0000002d002a7c82 */ /* 0x000fe20008000000 */
[----:B------:R-:W-:Y:S05]  /*10e0*/  @!P1 BRA `(.L_x_2030) ;  /* 0x00000000001c9947 */ /* 0x000fea0003800000 */
[----:B------:R-:W-:-:S04]  /*10f0*/  ULEA UR4, UP0, UR36, UR6, 0x2 ;  /* 0x0000000624047291 */ /* 0x000fc8000f80103f */
[----:B------:R-:W-:Y:S02]  /*1100*/  ULEA.HI.X UR5, UR36, UR7, UR37, 0x2, UP0 ;  /* 0x0000000724057291 */ /* 0x000fe400080f1425 */
[----:B------:R-:W-:-:S04]  /*1110*/  IMAD.U32 R2, RZ, RZ, UR4 ;  /* 0x00000004ff027e24 */ /* 0x000fc8000f8e00ff */
[----:B------:R-:W-:-:S05]  /*1120*/  IMAD.U32 R3, RZ, RZ, UR5 ;  /* 0x00000005ff037e24 */ /* 0x000fca000f8e00ff */
[----:B------:R-:W2:Y:S02]  /*1130*/  LDG.E R2, desc[UR54][R2.64] ;  /* 0x0000003602027981 */ /* 0x000ea4000c1e1900 */
[----:B--2---:R-:W-:Y:S01]  /*1140*/  R2UR UR8, R2 ;  /* 0x00000000020872ca */ /* 0x004fe200000e0000 */
[----:B------:R-:W-:-:S14]  /*1150*/  BRA `(.L_x_2031) ;  /* 0x0000000000347947 */ /* 0x000fdc0003800000 */
.L_x_2030:
        /* <DEDUP_REMOVED lines=13> */
.L_x_2031:
[----:B------:R-:W-:Y:S01]  /*1230*/  ULDC.64 UR6, c[0x0][0x990] ;  /* 0x0002640000067ab9 */ /* 0x000fe20000000a00 */
[----:B------:R-:W-:Y:S01]  /*1240*/  ULDC.64 UR4, c[0x0][0x998] ;  /* 0x0002660000047ab9 */ /* 0x000fe20000000a00 */
[----:B------:R-:W-:Y:S01]  /*1250*/  UISETP.NE.U32.AND UP0, UPT, UR6, URZ, UPT ;  /* 0x0000003f0600728c */ /* 0x000fe2000bf05070 */
[----:B------:R-:W-:Y:S01]  /*1260*/  IMAD.MOV.U32 R3, RZ, RZ, 0x3f800000 ;  /* 0x3f800000ff037424 */ /* 0x000fe200078e00ff */
[----:B------:R-:W-:Y:S01]  /*1270*/  UISETP.NE.U32.AND UP1, UPT, UR4, URZ, UPT ;  /* 0x0000003f0400728c */ /* 0x000fe2000bf25070 */
[----:B------:R-:W-:Y:S01]  /*1280*/  IMAD.MOV.U32 R0, RZ, RZ, 0x3f800000 ;  /* 0x3f800000ff007424 */ /* 0x000fe200078e00ff */
[----:B------:R-:W-:Y:S02]  /*1290*/  UISETP.NE.AND.EX UP0, UPT, UR7, URZ, UPT, UP0 ;  /* 0x0000003f0700728c */ /* 0x000fe4000bf05300 */
[----:B------:R-:W-:Y:S01]  /*12a0*/  UISETP.NE.AND.EX UP1, UPT, UR5, URZ, UPT, UP1 ;  /* 0x0000003f0500728c */ /* 0x000fe2000bf25310 */
[----:B------:R-:W-:Y:S02]  /*12b0*/  ULDC UR9, c[0x0][0x428] ;  /* 0x00010a0000097ab9 */ /* 0x000fe40000000800 */
[----:B------:R-:W-:Y:S01]  /*12c0*/  UISETP.NE.AND UP2, UPT, UR9, 0x1, UPT ;  /* 0x000000010900788c */ /* 0x000fe2000bf45270 */
[----:B------:R-:W-:-:S02]  /*12d0*/  PLOP3.LUT P0, PT, PT, PT, UP0, 0x80, 0x0 ;  /* 0x000000000000781c */ /* 0x000fc40003f0f008 */
[----:B------:R-:W-:-:S03]  /*12e0*/  PLOP3.LUT P1, PT, PT, PT, UP1, 0x80, 0x0 ;  /* 0x000000000000781c */ /* 0x000fc60003f2f018 */
[----:B------:R-:W-:Y:S02]  /*12f0*/  @UP0 ULDC.64 UR12, c[0x0][0x9a8] ;  /* 0x00026a00000c0ab9 */ /* 0x000fe40000000a00 */
[----:B------:R-:W-:Y:S01]  /*1300*/  @UP0 UIMAD UR9, UR37, UR12, URZ ;  /* 0x0000000c250902a4 */ /* 0x000fe2000f8e023f */
[----:B------:R-:W-:Y:S01]  /*1310*/  @UP1 ULDC.64 UR16, c[0x0][0x9b8] ;  /* 0x00026e0000101ab9 */ /* 0x000fe20000000a00 */
[----:B------:R-:W-:Y:S02]  /*1320*/  @UP0 UIMAD.WIDE.U32 UR10, UR36, UR12, URZ ;  /* 0x0000000c240a02a5 */ /* 0x000fe4000f8e003f */
[----:B------:R-:W-:Y:S02]  /*1330*/  @UP0 UIMAD UR18, UR36, UR13, UR9 ;  /* 0x0000000d241202a4 */ /* 0x000fe4000f8e0209 */
[----:B------:R-:W-:Y:S01]  /*1340*/  @UP1 UIMAD UR9, UR37, UR16, URZ ;  /* 0x00000010250912a4 */ /* 0x000fe2000f8e023f */
[----:B------:R-:W-:Y:S01]  /*1350*/  @UP2 ULDC UR12, c[0x0][0x42c] ;  /* 0x00010b00000c2ab9 */ /* 0x000fe20000000800 */
[----:B------:R-:W-:-:S02]  /*1360*/  @UP1 UIMAD.WIDE.U32 UR14, UR36, UR16, URZ ;  /* 0x00000010240e12a5 */ /* 0x000fc4000f8e003f */
[----:B------:R-:W-:Y:S02]  /*1370*/  UIMAD.WIDE.U32 UR12, UR45, UR12, URZ ;  /* 0x0000000c2d0c72a5 */ /* 0x000fe4000f8e003f */
[----:B------:R-:W-:Y:S01]  /*1380*/  @UP1 UIMAD UR19, UR36, UR17, UR9 ;  /* 0x00000011241312a4 */ /* 0x000fe2000f8e0209 */
[----:B------:R-:W-:Y:S02]  /*1390*/  @UP2 ULDC UR16, c[0x0][0x430] ;  /* 0x00010c0000102ab9 */ /* 0x000fe40000000800 */
[----:B------:R-:W-:Y:S01]  /*13a0*/  UMOV UR9, UR45 ;  /* 0x0000002d00097c82 */ /* 0x000fe20008000000 */
[----:B------:R-:W-:Y:S02]  /*13b0*/  @UP2 USHF.R.U32.HI UR9, URZ, UR16, UR13 ;  /* 0x000000103f092299 */ /* 0x000fe4000801160d */
[----:B------:R-:W-:Y:S02]  /*13c0*/  @UP0 UIADD3 UR11, UR11, UR18, URZ ;  /* 0x000000120b0b0290 */ /* 0x000fe4000fffe03f */
[----:B------:R-:W-:-:S02]  /*13d0*/  @UP0 USHF.R.S32.HI UR18, URZ, 0x1f, UR9 ;  /* 0x0000001f3f120899 */ /* 0x000fc40008011409 */
[----:B------:R-:W-:Y:S01]  /*13e0*/  @UP1 USHF.R.S32.HI UR20, URZ, 0x1f, UR9 ;  /* 0x0000001f3f141899 */ /* 0x000fe20008011409 */
[----:B------:R-:W-:Y:S01]  /*13f0*/  @UP0 ULDC.64 UR16, c[0x0][0x9b0] ;  /* 0x00026c0000100ab9 */ /* 0x000fe20000000a00 */
[----:B------:R-:W-:Y:S01]  /*1400*/  @UP1 ULDC.64 UR12, c[0x0][0x9c0] ;  /* 0x00027000000c1ab9 */ /* 0x000fe20000000a00 */
[----:B------:R-:W-:Y:S02]  /*1410*/  @UP1 UIADD3 UR15, UR15, UR19, URZ ;  /* 0x000000130f0f1290 */ /* 0x000fe4000fffe03f */
[----:B------:R-:W-:Y:S02]  /*1420*/  @UP0 UIMAD UR18, UR18, UR16, URZ ;  /* 0x00000010121202a4 */ /* 0x000fe4000f8e023f */
[----:B------:R-:W-:Y:S02]  /*1430*/  @UP1 UIMAD UR19, UR20, UR12, URZ ;  /* 0x0000000c141312a4 */ /* 0x000fe4000f8e023f */
[----:B------:R-:W-:Y:S02]  /*1440*/  @UP0 UIMAD.WIDE.U32 UR10, UR9, UR16, UR10 ;  /* 0x00000010090a02a5 */ /* 0x000fe4000f8e000a */
[----:B------:R-:W-:-:S02]  /*1450*/  @UP0 UIMAD UR17, UR9, UR17, UR18 ;  /* 0x00000011091102a4 */ /* 0x000fc4000f8e0212 */
[----:B------:R-:W-:Y:S02]  /*1460*/  @UP1 UIMAD.WIDE.U32 UR14, UR9, UR12, UR14 ;  /* 0x0000000c090e12a5 */ /* 0x000fe4000f8e000e */
[----:B------:R-:W-:Y:S02]  /*1470*/  @UP1 UIMAD UR9, UR9, UR13, UR19 ;  /* 0x0000000d090912a4 */ /* 0x000fe4000f8e0213 */
[----:B------:R-:W-:Y:S02]  /*1480*/  @UP0 UIADD3 UR11, UR11, UR17, URZ ;  /* 0x000000110b0b0290 */ /* 0x000fe4000fffe03f */
[----:B------:R-:W-:Y:S02]  /*1490*/  @UP0 ULEA UR6, UP3, UR10, UR6, 0x2 ;  /* 0x000000060a060291 */ /* 0x000fe4000f86103f */
[----:B------:R-:W-:Y:S02]  /*14a0*/  @UP1 UIADD3 UR9, UR15, UR9, URZ ;  /* 0x000000090f091290 */ /* 0x000fe4000fffe03f */
[----:B------:R-:W-:-:S02]  /*14b0*/  @UP1 ULEA UR4, UP4, UR14, UR4, 0x2 ;  /* 0x000000040e041291 */ /* 0x000fc4000f88103f */
[----:B------:R-:W-:Y:S01]  /*14c0*/  @UP0 ULEA.HI.X UR7, UR10, UR7, UR11, 0x2, UP3 ;  /* 0x000000070a070291 */ /* 0x000fe200098f140b */
[----:B------:R-:W-:Y:S01]  /*14d0*/  IMAD.U32 R4, RZ, RZ, UR6 ;  /* 0x00000006ff047e24 */ /* 0x000fe2000f8e00ff */
[----:B------:R-:W-:Y:S02]  /*14e0*/  @UP1 ULEA.HI.X UR5, UR14, UR5, UR9, 0x2, UP4 ;  /* 0x000000050e051291 */ /* 0x000fe4000a0f1409 */
[----:B------:R-:W-:Y:S01]  /*14f0*/  IMAD.U32 R6, RZ, RZ, UR4 ;  /* 0x00000004ff067e24 */ /* 0x000fe2000f8e00ff */
[----:B------:R-:W-:Y:S01]  /*1500*/  UIADD3 UR50, -UR50, UR8, URZ ;  /* 0x0000000832327290 */ /* 0x000fe2000fffe13f */
[----:B------:R-:W-:Y:S01]  /*1510*/  IMAD.U32 R5, RZ, RZ, UR7 ;  /* 0x00000007ff057e24 */ /* 0x000fe2000f8e00ff */
[----:B------:R-:W-:Y:S01]  /*1520*/  ULDC UR4, c[0x0][0x988] ;  /* 0x0002620000047ab9 */ /* 0x000fe20000000800 */
[----:B------:R-:W-:-:S03]  /*1530*/  IMAD.U32 R7, RZ, RZ, UR5 ;  /* 0x00000005ff077e24 */ /* 0x000fc6000f8e00ff */
[----:B------:R0:W2:Y:S04]  /*1540*/  @P0 LDG.E R3, desc[UR54][R4.64] ;  /* 0x0000003604030981 */ /* 0x0000a8000c1e1900 */
[----:B------:R-:W2:Y:S01]  /*1550*/  @P1 LDG.E R0, desc[UR54][R6.64] ;  /* 0x0000003606001981 */ /* 0x000ea2000c1e1900 */
[----:B------:R-:W-:Y:S01]  /*1560*/  UIADD3 UR5, UR50, 0x11f, -UR51 ;  /* 0x0000011f32057890 */ /* 0x000fe2000fffe833 */
[----:B------:R-:W-:Y:S01]  /*1570*/  PLOP3.LUT P0, PT, PT, PT, PT, 0x80, 0x0 ;  /* 0x000000000000781c */ /* 0x000fe20003f0f070 */
[----:B------:R-:W-:Y:S01]  /*1580*/  IMAD.MOV.U32 R119, RZ, RZ, RZ ;  /* 0x000000ffff777224 */ /* 0x000fe200078e00ff */
[----:B------:R-:W-:Y:S01]  /*1590*/  CS2R R8, SRZ ;  /* 0x0000000000087805 */ /* 0x000fe2000001ff00 */
[----:B------:R-:W-:Y:S01]  /*15a0*/  ULEA UR6, UR52, UR5, 0x7 ;  /* 0x0000000534067291 */ /* 0x000fe2000f8e383f */
[----:B0-----:R-:W-:-:S02]  /*15b0*/  CS2R R4, SRZ ;  /* 0x0000000000047805 */ /* 0x001fc4000001ff00 */
[----:B------:R-:W-:Y:S02]  /*15c0*/  CS2R R10, SRZ ;  /* 0x00000000000a7805 */ /* 0x000fe4000001ff00 */
[----:B------:R-:W-:Y:S01]  /*15d0*/  CS2R R12, SRZ ;  /* 0x00000000000c7805 */ /* 0x000fe2000001ff00 */
[----:B------:R-:W-:Y:S01]  /*15e0*/  UIMAD.WIDE UR6, UR6, 0x66666667, URZ ;  /* 0x66666667060678a5 */ /* 0x000fe2000f8e023f */
[----:B------:R-:W-:Y:S02]  /*15f0*/  CS2R R14, SRZ ;  /* 0x00000000000e7805 */ /* 0x000fe4000001ff00 */
[----:B------:R-:W-:Y:S02]  /*1600*/  CS2R R20, SRZ ;  /* 0x0000000000147805 */ /* 0x000fe4000001ff00 */
[----:B------:R-:W-:Y:S01]  /*1610*/  CS2R R24, SRZ ;  /* 0x0000000000187805 */ /* 0x000fe2000001ff00 */
[----:B------:R-:W-:Y:S01]  /*1620*/  USHF.R.U32.HI UR6, URZ, 0x1f, UR7 ;  /* 0x0000001f3f067899 */ /* 0x000fe20008011607 */
[----:B------:R-:W-:-:S02]  /*1630*/  CS2R R28, SRZ ;  /* 0x00000000001c7805 */ /* 0x000fc4000001ff00 */
[----:B------:R-:W-:Y:S02]  /*1640*/  CS2R R26, SRZ ;  /* 0x00000000001a7805 */ /* 0x000fe4000001ff00 */
[----:B------:R-:W-:Y:S01]  /*1650*/  CS2R R32, SRZ ;  /* 0x0000000000207805 */ /* 0x000fe2000001ff00 */
[----:B------:R-:W-:Y:S01]  /*1660*/  ULEA.HI.SX32 UR6, UR7, UR6, 0x1a ;  /* 0x0000000607067291 */ /* 0x000fe2000f8fd23f */
        /* <DEDUP_REMOVED lines=38> */
[----:B--2---:R-:W-:Y:S01]  /*18d0*/  FMUL.FTZ R0, R3, R0 ;  /* 0x0000000003007220 */ /* 0x004fe20000410000 */
[----:B------:R-:W-:-:S03]  /*18e0*/  CS2R R2, SRZ ;  /* 0x0000000000027805 */ /* 0x000fc6000001ff00 */
[----:B------:R-:W-:Y:S01]  /*18f0*/  FMUL.FTZ R0, R0, UR4 ;  /* 0x0000000400007c20 */ /* 0x000fe20008410000 */
[----:B------:R-:W-:-:S04]  /*1900*/  UIADD3 UR4, UR50, 0x9f, URZ ;  /* 0x0000009f32047890 */ /* 0x000fc8000fffe03f */
[----:B------:R-:W-:Y:S01]  /*1910*/  UIMAD.WIDE UR4, UR4, 0x66666667, URZ ;  /* 0x66666667040478a5 */ /* 0x000fe2000f8e023f */
[----:B------:R-:W-:-:S03]  /*1920*/  R2UR UR38, R0 ;  /* 0x00000000002672ca */ /* 0x000fc600000e0000 */
[----:B------:R-:W-:-:S04]  /*1930*/  USHF.R.U32.HI UR4, URZ, 0x1f, UR5 ;  /* 0x0000001f3f047899 */ /* 0x000fc80008011605 */
[----:B------:R-:W-:-:S03]  /*1940*/  ULEA.HI.SX32 UR4, UR5, UR4, 0x1a ;  /* 0x0000000405047291 */ /* 0x000fc6000f8fd23f */
[----:B------:R-:W-:Y:S01]  /*1950*/  @UP2 ULDC UR5, c[0x0][0x42c] ;  /* 0x00010b0000052ab9 */ /* 0x000fe20000000800 */
[----:B------:R-:W-:-:S04]  /*1960*/  UISETP.LT.AND UP0, UPT, UR4, UR6, UPT ;  /* 0x000000060400728c */ /* 0x000fc8000bf01270 */
[----:B------:R-:W-:Y:S02]  /*1970*/  USEL UR53, UR4, UR6, UP0 ;  /* 0x0000000604357287 */ /* 0x000fe40008000000 */
[----:B------:R-:W-:Y:S02]  /*1980*/  UIMAD.WIDE.U32 UR4, UR45, UR5, URZ ;  /* 0x000000052d0472a5 */ /* 0x000fe4000f8e003f */
[----:B------:R-:W-:Y:S01]  /*1990*/  UISETP.GE.AND UP0, UPT, UR53, 0x1, UPT ;  /* 0x000000013500788c */ /* 0x000fe2000bf06270 */
[----:B------:R-:W-:Y:S02]  /*19a0*/  @UP2 ULDC UR6, c[0x0][0x430] ;  /* 0x00010c0000062ab9 */ /* 0x000fe40000000800 */
[----:B------:R-:W-:-:S03]  /*19b0*/  @UP2 USHF.R.U32.HI UR45, URZ, UR6, UR5 ;  /* 0x000000063f2d2299 */ /* 0x000fc60008011605 */
[----:B------:R-:W-:-:S13]  /*19c0*/  PLOP3.LUT P1, PT, PT, PT, UP0, 0x80, 0x0 ;  /* 0x000000000000781c */ /* 0x000fda0003f2f008 */
[----:B------:R-:W-:Y:S05]  /*19d0*/  @!P1 BRA `(.L_x_2032) ;  /* 0x000000b0001c9947 */ /* 0x000fea0003800000 */
        /* <DEDUP_REMOVED lines=31> */
.L_x_2033:
        /* <DEDUP_REMOVED lines=9> */
.L_x_2176:
[----:B------:R-:W-:Y:S05]  /*1c60*/  @!P0 BRA `(.L_x_2035) ;  /* 0x0000000000048947 */ /* 0x000fea0003800000 */
[----:B------:R-:W-:Y:S01]  /*1c70*/  BPT.TRAP 0x1 ;  /* 0x000000040000795c */ /* 0x000fe20000300000 */
.L_x_2035:
[----:B------:R-:W-:Y:S02]  /*1c80*/  IMAD.U32 R2, RZ, RZ, UR56 ;  /* 0x00000038ff027e24 */ /* 0x000fe4000f8e00ff */
[----:B0-----:R-:W-:-:S03]  /*1c90*/  IMAD.U32 R3, RZ, RZ, UR46 ;  /* 0x0000002eff037e24 */ /* 0x001fc6000f8e00ff */
[----:B------:R-:W-:Y:S02]  /*1ca0*/  LEA R2, R2, UR41, 0x3 ;  /* 0x0000002902027c11 */ /* 0x000fe4000f8e18ff */
[----:B------:R-:W-:-:S04]  /*1cb0*/  SHF.L.U32 R3, R3, 0x1f, RZ ;  /* 0x0000001f03037819 */ /* 0x000fc800000006ff */
[----:B------:R0:W1:Y:S01]  /*1cc0*/  SYNCS.PHASECHK.TRANS64.TRYWAIT P2, [R2+URZ+0x33430], R3 ;  /* 0x03343003020075a7 */ /* 0x000062000804017f */
[----:B------:R-:W-:Y:S05]  /*1cd0*/  @!P0 BRA `(.L_x_2036) ;  /* 0x0000000000048947 */ /* 0x000fea0003800000 */
[----:B------:R-:W-:Y:S01]  /*1ce0*/  BPT.TRAP 0x1 ;  /* 0x000000040000795c */ /* 0x000fe20000300000 */
.L_x_2036:
[----:B------:R-:W2:Y:S01]  /*1cf0*/  S2R R0, SR_TID.X ;  /* 0x0000000000007919 */ /* 0x000ea20000002100 */
[----:B------:R-:W-:Y:S01]  /*1d00*/  IMAD.MOV.U32 R119, RZ, RZ, RZ ;  /* 0x000000ffff777224 */ /* 0x000fe200078e00ff */
[----:B--2---:R-:W-:Y:S01]  /*1d10*/  LOP3.LUT P1, RZ, R0, 0x7f, RZ, 0xc0, !PT ;  /* 0x0000007f00ff7812 */ /* 0x004fe2000782c0ff */
[----:B-1----:R-:W-:-:S12]  /*1d20*/  @P2 BRA `(.L_x_2037) ;  /* 0x0000000000082947 */ /* 0x002fd80003800000 */
[----:B------:R-:W1:Y:S02]  /*1d30*/  SYNCS.PHASECHK.TRANS64.TRYWAIT P2, [R2+URZ+0x33430], R3 ;  /* 0x03343003020075a7 */ /* 0x000e64000804017f */
[----:B-1----:R-:W-:Y:S05]  /*1d40*/  @!P2 BRA `(.L_x_2038) ;  /* 0x000001300038a947 */ /* 0x002fea0003800000 */
.L_x_2037:
[----:B------:R-:W-:Y:S05]  /*1d50*/  WARPSYNC.ALL ;  /* 0x0000000000007948 */ /* 0x000fea0003800000 */
[----:B------:R-:W-:Y:S01]  /*1d60*/  UIADD3 UR4, UR41, 0x24200, URZ ;  /* 0x0002420029047890 */ /* 0x000fe2000fffe03f */
[----:B------:R-:W-:Y:S01]  /*1d70*/  WARPGROUP.ARRIVE ;  /* 0x00000000000079c5 */ /* 0x000fe20000000000 */
[----:B------:R-:W-:Y:S01]  /*1d80*/  ULOP3.LUT UR20, UR57, 0x10000, URZ, 0xfc, !UPT ;  /* 0x0001000039147892 */ /* 0x000fe2000f8efc3f */
[----:B01----:R-:W-:Y:S01]  /*1d90*/  IMAD.U32 R3, RZ, RZ, UR52 ;  /* 0x00000034ff037e24 */ /* 0x003fe2000f8e00ff */
[----:B------:R-:W-:Y:S01]  /*1da0*/  USHF.R.U32.HI UR4, URZ, 0x4, UR4 ;  /* 0x000000043f047899 */ /* 0x000fe20008011604 */
[----:B------:R-:W-:Y:S01]  /*1db0*/  IMAD.U32 R115, RZ, RZ, UR38 ;  /* 0x00000026ff737e24 */ /* 0x000fe2000f8e00ff */
[----:B------:R-:W-:Y:S01]  /*1dc0*/  UMOV UR25, 0x80000020 ;  /* 0x8000002000197882 */ /* 0x000fe20000000000 */
[----:B------:R-:W-:Y:S01]  /*1dd0*/  UMOV UR27, 0x80000020 ;  /* 0x80000020001b7882 */ /* 0x000fe20000000000 */
[----:B------:R-:W-:Y:S01]  /*1de0*/  ULOP3.LUT UR4, UR4, 0x3fff, URZ, 0xc0, !UPT ;  /* 0x00003fff04047892 */ /* 0x000fe2000f8ec03f */
[----:B------:R-:W-:Y:S01]  /*1df0*/  IMAD R12, R3, 0x80, R22 ;  /* 0x00000080030c7824 */ /* 0x000fe200078e0216 */
[----:B------:R-:W-:Y:S01]  /*1e00*/  UMOV UR24, UR20 ;  /* 0x0000001400187c82 */ /* 0x000fe20008000000 */
[----:B------:R-:W-:Y:S01]  /*1e10*/  UMOV UR5, UR25 ;  /* 0x0000001900057c82 */ /* 0x000fe20008000000 */
[----:B------:R-:W-:Y:S01]  /*1e20*/  ULOP3.LUT UR49, UR4, 0x10000, URZ, 0xfc, !UPT ;  /* 0x0001000004317892 */ /* 0x000fe2000f8efc3f */
[----:B------:R-:W-:Y:S01]  /*1e30*/  @!P1 VIADD R2, R2, 0x33440 ;  /* 0x0003344002029836 */ /* 0x000fe20000000000 */
[----:B------:R-:W-:Y:S01]  /*1e40*/  UMOV UR7, 0x80000020 ;  /* 0x8000002000077882 */ /* 0x000fe20000000000 */
[----:B------:R-:W-:Y:S01]  /*1e50*/  UMOV UR4, UR24 ;  /* 0x0000001800047c82 */ /* 0x000fe20008000000 */
[----:B------:R-:W-:Y:S01]  /*1e60*/  UIMAD UR28, UR56, 0x780, UR49 ;  /* 0x00000780381c78a4 */ /* 0x000fe2000f8e0231 */
[--C-:B------:R-:W-:Y:S01]  /*1e70*/  IMAD.MOV.U32 R118, RZ, RZ, R119.reuse ;  /* 0x000000ffff767224 */ /* 0x100fe200078e0077 */
[----:B------:R-:W-:Y:S01]  /*1e80*/  UIADD3 UR9, UR20, 0x2, URZ ;  /* 0x0000000214097890 */ /* 0x000fe2000fffe03f */
[----:B------:R-:W-:Y:S01]  /*1e90*/  @!P1 PRMT R2, RZ, 0x654, R2 ;  /* 0x00000654ff029816 */ /* 0x000fe20000000002 */
[----:B------:R-:W-:Y:S01]  /*1ea0*/  UIADD3 UR6, UR28, 0x180, URZ ;  /* 0x000001801c067890 */ /* 0x000fe2000fffe03f */
[--C-:B------:R-:W-:Y:S01]  /*1eb0*/  IMAD.MOV.U32 R117, RZ, RZ, R119.reuse ;  /* 0x000000ffff757224 */ /* 0x100fe200078e0077 */
[----:B------:R-:W-:Y:S01]  /*1ec0*/  UIADD3 UR8, UR28, 0x200, URZ ;  /* 0x000002001c087890 */ /* 0x000fe2000fffe03f */
[--C-:B------:R-:W-:Y:S01]  /*1ed0*/  IMAD.MOV.U32 R116, RZ, RZ, R119.reuse ;  /* 0x000000ffff747224 */ /* 0x100fe200078e0077 */
[----:B------:R-:W-:Y:S01]  /*1ee0*/  UMOV UR26, UR28 ;  /* 0x0000001c001a7c82 */ /* 0x000fe20008000000 */
[----:B------:R-:W-:Y:S01]  /*1ef0*/  UIADD3 UR10, UR28, 0x2, URZ ;  /* 0x000000021c0a7890 */ /* 0x000fe2000fffe03f */
[----:B------:R-:W-:Y:S01]  /*1f00*/  QGMMA.64x32x32.F32.E4M3.E4M3 R88, gdesc[UR24], RZ, !UPT, gsb0 ;  /* 0x00600000185879f3 */ /* 0x000fe2000c0008ff */
[----:B------:R-:W-:Y:S01]  /*1f10*/  UIADD3 UR26, UR28, 0x80, URZ ;  /* 0x000000801c1a7890 */ /* 0x000fe2000fffe03f */
[--C-:B------:R-:W-:Y:S01]  /*1f20*/  IMAD.MOV.U32 R114, RZ, RZ, R119.reuse ;  /* 0x000000ffff727224 */ /* 0x100fe200078e0077 */
[----:B------:R-:W-:Y:S01]  /*1f30*/  UMOV UR27, 0x80000020 ;  /* 0x80000020001b7882 */ /* 0x000fe20000000000 */
[----:B------:R-:W-:Y:S01]  /*1f40*/  UMOV UR11, 0x80000020 ;  /* 0x80000020000b7882 */ /* 0x000fe20000000000 */
[----:B------:R-:W-:Y:S01]  /*1f50*/  UIADD3 UR12, UR28, 0x202, URZ ;  /* 0x000002021c0c7890 */ /* 0x000fe2000fffe03f */
[--C-:B------:R-:W-:Y:S01]  /*1f60*/  IMAD.MOV.U32 R112, RZ, RZ, R119.reuse ;  /* 0x000000ffff707224 */ /* 0x100fe200078e0077 */
[----:B------:R-:W-:Y:S01]  /*1f70*/  UIADD3 UR13, UR20, 0x200, URZ ;  /* 0x00000200140d7890 */ /* 0x000fe2000fffe03f */
[--C-:B------:R-:W-:Y:S01]  /*1f80*/  IMAD.MOV.U32 R110, RZ, RZ, R119.reuse ;  /* 0x000000ffff6e7224 */ /* 0x100fe200078e0077 */
[----:B------:R-:W-:Y:S01]  /*1f90*/  UIADD3 UR14, UR28, 0x280, URZ ;  /* 0x000002801c0e7890 */ /* 0x000fe2000fffe03f */
[--C-:B------:R-:W-:Y:S01]  /*1fa0*/  IMAD.MOV.U32 R108, RZ, RZ, R119.reuse ;  /* 0x000000ffff6c7224 */ /* 0x100fe200078e0077 */
[----:B------:R-:W-:Y:S01]  /*1fb0*/  UMOV UR15, 0x80000020 ;  /* 0x80000020000f7882 */ /* 0x000fe20000000000 */
[----:B------:R-:W-:Y:S01]  /*1fc0*/  UIADD3 UR16, UR28, 0x282, URZ ;  /* 0x000002821c107890 */ /* 0x000fe2000fffe03f */
[--C-:B------:R-:W-:Y:S01]  /*1fd0*/  IMAD.MOV.U32 R106, RZ, RZ, R119.reuse ;  /* 0x000000ffff6a7224 */ /* 0x100fe200078e0077 */
[----:B------:R-:W-:Y:S01]  /*1fe0*/  UIADD3 UR18, UR28, 0x402, URZ ;  /* 0x000004021c127890 */ /* 0x000fe2000fffe03f */
[----:B------:R-:W-:Y:S01]  /*1ff0*/  IMAD.MOV.U32 R104, RZ, RZ, R119 ;  /* 0x000000ffff687224 */ /* 0x000fe200078e0077 */
[----:B------:R-:W-:Y:S01]  /*2000*/  UMOV UR19, 0x80000020 ;  /* 0x8000002000137882 */ /* 0x000fe20000000000 */
[----:B------:R-:W-:Y:S01]  /*2010*/  UIADD3 UR22, UR28, 0x680, URZ ;  /* 0x000006801c167890 */ /* 0x000fe2000fffe03f */
[----:B------:R-:W-:Y:S01]  /*2020*/  UMOV UR23, 0x80000020 ;  /* 0x8000002000177882 */ /* 0x000fe20000000000 */
[----:B------:R-:W-:Y:S01]  /*2030*/  UIADD3 UR57, UR53, -0x2, URZ ;  /* 0xfffffffe35397890 */ /* 0x000fe2000fffe03f */
[----:B------:R-:W-:-:S02]  /*2040*/  WARPGROUP.DEPBAR.LE gsb0, 0x0 ;  /* 0x00008000000079c5 */ /* 0x000fc40000010000 */
        /* <DEDUP_REMOVED lines=127> */
[----:B------:R-:W-:Y:S01]  /*2840*/  UIMAD UR6, UR53, -0xa0, UR50 ;  /* 0xffffff60350678a4 */ /* 0x000fe2000f8e0232 */
[----:B------:R-:W-:Y:S02]  /*2850*/  WARPGROUP.DEPBAR.LE gsb0, 0x0 ;  /* 0x00008000000079c5 */ /* 0x000fe40000010000 */
[----:B------:R-:W-:-:S06]  /*2860*/  WARPGROUP.ARRIVE ;  /* 0x00000000000079c5 */ /* 0x000fcc0000000000 */
[----:B------:R-:W-:Y:S01]  /*2870*/  QGMMA.64x32x32.F32.E4M3.E4M3 R40, gdesc[UR20], R40, gsb0 ;  /* 0x00600000142879f3 */ /* 0x000fe20008000828 */
[----:B------:R-:W-:Y:S01]  /*2880*/  UMOV UR20, UR7 ;  /* 0x0000000700147c82 */ /* 0x000fe20008000000 */
[----:B------:R-:W-:Y:S01]  /*2890*/  UMOV UR21, 0x80000020 ;  /* 0x8000002000157882 */ /* 0x000fe20000000000 */
[----:B------:R-:W-:Y:S01]  /*28a0*/  UMOV UR22, UR10 ;  /* 0x0000000a00167c82 */ /* 0x000fe20008000000 */
[----:B------:R-:W-:Y:S01]  /*28b0*/  UMOV UR23, 0x80000020 ;  /* 0x8000002000177882 */ /* 0x000fe20000000000 */
[----:B------:R-:W-:Y:S02]  /*28c0*/  UIADD3 UR7, UR6, 0xa0, URZ ;  /* 0x000000a006077890 */ /* 0x000fe4000fffe03f */
[----:B------:R-:W-:-:S04]  /*28d0*/  UIADD3 UR6, -UR51, 0xa1, UR6 ;  /* 0x000000a133067890 */ /* 0x000fc8000fffe106 */
[----:B------:R-:W-:Y:S02]  /*28e0*/  IMAD.U32 R4, RZ, RZ, UR7 ;  /* 0x00000007ff047e24 */ /* 0x000fe4000f8e00ff */
[----:B------:R-:W-:Y:S01]  /*28f0*/  IMAD.U32 R0, RZ, RZ, UR6 ;  /* 0x00000006ff007e24 */ /* 0x000fe2000f8e00ff */
[----:B------:R-:W-:Y:S01]  /*2900*/  UIADD3 UR6, UR50, -UR51, URZ ;  /* 0x8000003332067290 */ /* 0x000fe2000fffe03f */
[C---:B------:R-:W-:Y:S02]  /*2910*/  IMAD R4, R17.reuse, -0x2, R4 ;  /* 0xfffffffe11047824 */ /* 0x040fe400078e0204 */
[----:B------:R-:W-:Y:S01]  /*2920*/  IMAD R9, R17, -0x2, R0 ;  /* 0xfffffffe11097824 */ /* 0x000fe200078e0200 */
[----:B------:R-:W-:-:S04]  /*2930*/  ULEA UR6, UR52, UR6, 0x7 ;  /* 0x0000000634067291 */ /* 0x000fc8000f8e383f */
[----:B------:R-:W-:Y:S01]  /*2940*/  VIADDMNMX R6, R12, R9, R4, PT ;  /* 0x000000090c067246 */ /* 0x000fe20003800104 */
[----:B------:R-:W-:-:S03]  /*2950*/  UIMAD.WIDE UR6, UR6, 0x66666667, URZ ;  /* 0x66666667060678a5 */ /* 0x000fc6000f8e023f */
[C---:B------:R-:W-:Y:S01]  /*2960*/  ISETP.GT.AND P2, PT, R6.reuse, RZ, PT ;  /* 0x000000ff0600720c */ /* 0x040fe20003f44270 */
[----:B------:R-:W-:Y:S01]  /*2970*/  USHF.R.U32.HI UR6, URZ, 0x1f, UR7 ;  /* 0x0000001f3f067899 */ /* 0x000fe20008011607 */
[C---:B------:R-:W-:Y:S02]  /*2980*/  ISETP.GT.AND P3, PT, R6.reuse, 0x1, PT ;  /* 0x000000010600780c */ /* 0x040fe40003f64270 */
[----:B------:R-:W-:Y:S01]  /*2990*/  ISETP.GT.AND P4, PT, R6, 0x8, PT ;  /* 0x000000080600780c */ /* 0x000fe20003f84270 */
[----:B------:R-:W-:-:S04]  /*29a0*/  ULEA.HI.SX32 UR6, UR7, UR6, 0x1a ;  /* 0x0000000607067291 */ /* 0x000fc8000f8fd23f */
[----:B------:R-:W-:-:S04]  /*29b0*/  UISETP.LT.AND UP0, UPT, URZ, UR6, UPT ;  /* 0x000000063f00728c */ /* 0x000fc8000bf01270 */
[----:B------:R-:W-:-:S04]  /*29c0*/  USEL UR53, URZ, UR6, !UP0 ;  /* 0x000000063f357287 */ /* 0x000fc8000c000000 */
[----:B------:R-:W-:Y:S01]  /*29d0*/  UISETP.GE.AND UP0, UPT, UR57, UR53, UPT ;  /* 0x000000353900728c */ /* 0x000fe2000bf06270 */
        /* <DEDUP_REMOVED lines=10> */
[----:B------:R-:W-:Y:S01]  /*2a80*/  FSEL R3, R88, -INF , P2 ;  /* 0xff80000058037808 */ /* 0x000fe20001000000 */
[--C-:B------:R-:W-:Y:S01]  /*2a90*/  IMAD.MOV.U32 R88, RZ, RZ, R119.reuse ;  /* 0x000000ffff587224 */ /* 0x100fe200078e0077 */
[----:B------:R-:W-:Y:S02]  /*2aa0*/  FSEL R89, R89, -INF , P3 ;  /* 0xff80000059597808 */ /* 0x000fe40001800000 */
[----:B------:R-:W-:Y:S01]  /*2ab0*/  ISETP.GT.AND P2, PT, R6, 0x9, PT ;  /* 0x000000090600780c */ /* 0x000fe20003f44270 */
[----:B------:R-:W-:Y:S01]  /*2ac0*/  QGMMA.64x32x32.F32.E4M3.E4M3 R72, gdesc[UR20], R72, gsb0 ;  /* 0x00600000144879f3 */ /* 0x000fe20008000848 */
[----:B------:R-:W-:Y:S01]  /*2ad0*/  UIADD3 UR22, UR28, 0x602, URZ ;  /* 0x000006021c167890 */ /* 0x000fe2000fffe03f */
[----:B------:R-:W-:Y:S01]  /*2ae0*/  FSEL R7, R92, -INF , P4 ;  /* 0xff8000005c077808 */ /* 0x000fe20002000000 */
[----:B------:R-:W-:Y:S01]  /*2af0*/  UMOV UR23, 0x80000020 ;  /* 0x8000002000177882 */ /* 0x000fe20000000000 */
[----:B------:R-:W-:Y:S01]  /*2b00*/  FMNMX.FTZ R0, R3, R89, !PT ;  /* 0x0000005903007209 */ /* 0x000fe20007810000 */
[----:B------:R-:W-:Y:S01]  /*2b10*/  IMAD.MOV.U32 R92, RZ, RZ, R119 ;  /* 0x000000ffff5c7224 */ /* 0x000fe200078e0077 */
[----:B------:R-:W-:-:S02]  /*2b20*/  ISETP.GT.AND P3, PT, R6, 0x10, PT ;  /* 0x000000100600780c */ /* 0x000fc40003f64270 */
[----:B------:R-:W-:Y:S02]  /*2b30*/  FSEL R93, R93, -INF , P2 ;  /* 0xff8000005d5d7808 */ /* 0x000fe40001000000 */
[----:B------:R-:W-:Y:S02]  /*2b40*/  FMNMX.FTZ R0, R7, R0, !PT ;  /* 0x0000000007007209 */ /* 0x000fe40007810000 */
[----:B------:R-:W-:Y:S02]  /*2b50*/  ISETP.GT.AND P2, PT, R6, 0x11, PT ;  /* 0x000000110600780c */ /* 0x000fe40003f44270 */
[----:B------:R-:W-:Y:S01]  /*2b60*/  FSEL R11, R96, -INF , P3 ;  /* 0xff800000600b7808 */ /* 0x000fe20001800000 */
[----:B------:R-:W-:Y:S01]  /*2b70*/  IMAD.MOV.U32 R96, RZ, RZ, R119 ;  /* 0x000000ffff607224 */ /* 0x000fe200078e0077 */
[----:B------:R-:W-:Y:S02]  /*2b80*/  FMNMX.FTZ R0, R93, R0, !PT ;  /* 0x000000005d007209 */ /* 0x000fe40007810000 */
        /* <DEDUP_REMOVED lines=10> */
[C---:B------:R-:W-:Y:S02]  /*2c30*/  ISETP.GT.AND P2, PT, R6.reuse, 0x21, PT ;  /* 0x000000210600780c */ /* 0x040fe40003f44270 */
[----:B------:R-:W-:Y:S02]  /*2c40*/  FMNMX.FTZ R0, R101, R0, !PT ;  /* 0x0000000065007209 */ /* 0x000fe40007810000 */
[----:B------:R-:W-:Y:S01]  /*2c50*/  ISETP.GT.AND P4, PT, R6, 0x28, PT ;  /* 0x000000280600780c */ /* 0x000fe20003f84270 */
[----:B------:R-:W-:Y:S02]  /*2c60*/  WARPGROUP.DEPBAR.LE gsb0, 0x0 ;  /* 0x00008000000079c5 */ /* 0x000fe40000010000 */
[----:B------:R-:W-:Y:S01]  /*2c70*/  WARPGROUP.ARRIVE ;  /* 0x00000000000079c5 */ /* 0x000fe20000000000 */
[----:B------:R-:W-:-:S02]  /*2c80*/  FSEL R15, R72, -INF , P3 ;  /* 0xff800000480f7808 */ /* 0x000fc40001800000 */
[----:B------:R-:W-:Y:S02]  /*2c90*/  FSEL R73, R73, -INF , P2 ;  /* 0xff80000049497808 */ /* 0x000fe40001000000 */
[----:B------:R-:W-:Y:S01]  /*2ca0*/  FMNMX.FTZ R0, R15, R0, !PT ;  /* 0x000000000f007209 */ /* 0x000fe20007810000 */
[----:B------:R-:W-:Y:S01]  /*2cb0*/  QGMMA.64x32x32.F32.E4M3.E4M3 R56, gdesc[UR20], R56, gsb0 ;  /* 0x00600000143879f3 */ /* 0x000fe20008000838 */
[----:B------:R-:W-:Y:S01]  /*2cc0*/  UIADD3 UR22, UR28, 0x682, URZ ;  /* 0x000006821c167890 */ /* 0x000fe2000fffe03f */
[----:B------:R-:W-:Y:S01]  /*2cd0*/  ISETP.GT.AND P2, PT, R6, 0x29, PT ;  /* 0x000000290600780c */ /* 0x000fe20003f44270 */
[----:B------:R-:W-:Y:S01]  /*2ce0*/  UMOV UR23, 0x80000020 ;  /* 0x8000002000177882 */ /* 0x000fe20000000000 */
[----:B------:R-:W-:Y:S02]  /*2cf0*/  FSEL R21, R76, -INF , P4 ;  /* 0xff8000004c157808 */ /* 0x000fe40002000000 */
[----:B------:R-:W-:Y:S02]  /*2d00*/  FMNMX.FTZ R0, R73, R0, !PT ;  /* 0x0000000049007209 */ /* 0x000fe40007810000 */
        /* <DEDUP_REMOVED lines=45> */
[----:B------:R-:W-:Y:S01]  /*2fe0*/  FMNMX.FTZ R57, R69, R0, !PT ;  /* 0x0000000045397209 */ /* 0x000fe20007810000 */
[----:B------:R-:W-:Y:S02]  /*2ff0*/  WARPGROUP.DEPBAR.LE gsb0, 0x0 ;  /* 0x00008000000079c5 */ /* 0x000fe40000010000 */
[----:B------:R-:W-:Y:S01]  /*3000*/  WARPGROUP.ARRIVE ;  /* 0x00000000000079c5 */ /* 0x000fe20000000000 */
[----:B------:R-:W-:-:S02]  /*3010*/  FSEL R40, R40, -INF , P3 ;  /* 0xff80000028287808 */ /* 0x000fc40001800000 */
[----:B------:R-:W-:Y:S02]  /*3020*/  ISETP.GT.AND P3, PT, R6, 0x68, PT ;  /* 0x000000680600780c */ /* 0x000fe40003f64270 */
[----:B------:R-:W-:Y:S01]  /*3030*/  FSEL R41, R41, -INF , P2 ;  /* 0xff80000029297808 */ /* 0x000fe20001000000 */
[----:B------:R-:W-:Y:S01]  /*3040*/  QGMMA.64x32x32.F32.E4M3.E4M3 R24, gdesc[UR20], R24, gsb0 ;  /* 0x00600000141879f3 */ /* 0x000fe20008000818 */
        /* <DEDUP_REMOVED lines=20> */
[----:B------:R-:W-:Y:S01]  /*3190*/  FMNMX.FTZ R57, R53, R0, !PT ;  /* 0x0000000035397209 */ /* 0x000fe20007810000 */
[----:B------:R-:W-:Y:S02]  /*31a0*/  WARPGROUP.DEPBAR.LE gsb0, 0x0 ;  /* 0x00008000000079c5 */ /* 0x000fe40000010000 */
[----:B------:R-:W-:Y:S01]  /*31b0*/  FSEL R24, R24, -INF , P3 ;  /* 0xff80000018187808 */ /* 0x000fe20001800000 */
[----:B------:R0:W-:Y:S01]  /*31c0*/  @!P1 SYNCS.ARRIVE.TRANS64.RED.A1T0 RZ, [R2+URZ], RZ ;  /* 0x000000ff02ff99a7 */ /* 0x0001e2000810043f */
        /* <DEDUP_REMOVED lines=18> */
[----:B------:R-:W-:-:S02]  /*32f0*/  FSEL R37, R37, -INF , P2 ;  /* 0xff80000025257808 */ /* 0x000fc40001000000 */
[----:B------:R-:W-:-:S04]  /*3300*/  FMNMX.FTZ R0, R36, R57, !PT ;  /* 0x0000003924007209 */ /* 0x000fc80007810000 */
[----:B------:R-:W-:-:S05]  /*3310*/  FMNMX.FTZ R8, R37, R0, !PT ;  /* 0x0000000025087209 */ /* 0x000fca0007810000 */
[----:B------:R-:W1:Y:S02]  /*3320*/  SHFL.BFLY PT, R57, R8, 0x2, 0x1f ;  /* 0x0c401f0008397f89 */ /* 0x000e6400000e0000 */
[----:B-1----:R-:W-:-:S05]  /*3330*/  FMNMX.FTZ R57, R8, R57, !PT ;  /* 0x0000003908397209 */ /* 0x002fca0007810000 */
[----:B------:R-:W1:Y:S02]  /*3340*/  SHFL.BFLY PT, R0, R57, 0x1, 0x1f ;  /* 0x0c201f0039007f89 */ /* 0x000e6400000e0000 */
[----:B-1----:R-:W-:-:S04]  /*3350*/  FMNMX.FTZ R0, R57, R0, !PT ;  /* 0x0000000039007209 */ /* 0x002fc80007810000 */
[C---:B------:R-:W-:Y:S01]  /*3360*/  FSETP.NEU.FTZ.AND P2, PT, R0.reuse, -INF , PT ;  /* 0xff8000000000780b */ /* 0x040fe20003f5d000 */
[----:B------:R-:W-:-:S01]  /*3370*/  FFMA.FTZ R6, R0, R115, -8 ;  /* 0xc100000000067423 */ /* 0x000fc20000010073 */
[----:B------:R-:W-:-:S04]  /*3380*/  IMAD.MOV.U32 R115, RZ, RZ, R119 ;  /* 0x000000ffff737224 */ /* 0x000fc800078e0077 */
[----:B------:R-:W-:-:S05]  /*3390*/  FSEL R6, R6, RZ, P2 ;  /* 0x000000ff06067208 */ /* 0x000fca0001000000 */
[----:B------:R-:W-:Y:S01]  /*33a0*/  FFMA.FTZ R14, R11, UR38, -R6 ;  /* 0x000000260b0e7c23 */ /* 0x000fe20008010806 */
[----:B------:R-:W-:Y:S01]  /*33b0*/  IADD3 R11, R9, 0x8, R12 ;  /* 0x00000008090b7810 */ /* 0x000fe20007ffe00c */
[--C-:B------:R-:W-:Y:S01]  /*33c0*/  FFMA.FTZ R57, R15, UR38, -R6.reuse ;  /* 0x000000260f397c23 */ /* 0x100fe20008010806 */
[----:B------:R-:W-:-:S01]  /*33d0*/  FFMA.FTZ R81, R81, UR38, -R6 ;  /* 0x0000002651517c23 */ /* 0x000fc20008010806 */
[--C-:B------:R-:W-:Y:S01]  /*33e0*/  FFMA.FTZ R84, R65, UR38, -R6.reuse ;  /* 0x0000002641547c23 */ /* 0x100fe20008010806 */
[----:B------:R-:W-:Y:S01]  /*33f0*/  VIMNMX R4, R4, R11, PT ;  /* 0x0000000b04047248 */ /* 0x000fe20003fe0100 */
[--C-:B------:R-:W-:Y:S01]  /*3400*/  FFMA.FTZ R11, R13, UR38, -R6.reuse ;  /* 0x000000260d0b7c23 */ /* 0x100fe20008010806 */
[----:B------:R-:W-:-:S01]  /*3410*/  FFMA.FTZ R85, R85, UR38, -R6 ;  /* 0x0000002655557c23 */ /* 0x000fc20008010806 */
[--C-:B------:R-:W-:Y:S01]  /*3420*/  FFMA.FTZ R89, R89, UR38, -R6.reuse ;  /* 0x0000002659597c23 */ /* 0x100fe20008010806 */
[C---:B------:R-:W-:Y:S01]  /*3430*/  ISETP.GT.AND P2, PT, R4.reuse, RZ, PT ;  /* 0x000000ff0400720c */ /* 0x040fe20003f44270 */
[----:B------:R1:W-:Y:S01]  /*3440*/  MUFU.EX2 R9, R14 ;  /* 0x0000000e00097308 */ /* 0x0003e20000000800 */
[C---:B------:R-:W-:Y:S01]  /*3450*/  ISETP.GT.AND P3, PT, R4.reuse, 0x1, PT ;  /* 0x000000010400780c */ /* 0x040fe20003f64270 */
[--C-:B------:R-:W-:Y:S01]  /*3460*/  FFMA.FTZ R3, R3, UR38, -R6.reuse ;  /* 0x0000002603037c23 */ /* 0x100fe20008010806 */
[----:B------:R-:W-:Y:S01]  /*3470*/  ISETP.GT.AND P4, PT, R4, 0x8, PT ;  /* 0x000000080400780c */ /* 0x000fe20003f84270 */
[--C-:B------:R-:W-:Y:S01]  /*3480*/  FFMA.FTZ R7, R7, UR38, -R6.reuse ;  /* 0x0000002607077c23 */ /* 0x100fe20008010806 */
[----:B------:R-:W-:Y:S01]  /*3490*/  FSEL R90, R90, -INF , P2 ;  /* 0xff8000005a5a7808 */ /* 0x000fe20001000000 */
[--C-:B------:R-:W-:Y:S01]  /*34a0*/  FFMA.FTZ R10, R93, UR38, -R6.reuse ;  /* 0x000000265d0a7c23 */ /* 0x100fe20008010806 */
[----:B------:R-:W-:Y:S01]  /*34b0*/  FSEL R91, R91, -INF , P3 ;  /* 0xff8000005b5b7808 */ /* 0x000fe20001800000 */
[----:B------:R-:W-:Y:S01]  /*34c0*/  MUFU.EX2 R8, R89 ;  /* 0x0000005900087308 */ /* 0x000fe20000000800 */
[----:B------:R-:W-:Y:S01]  /*34d0*/  ISETP.GT.AND P2, PT, R4, 0x9, PT ;  /* 0x000000090400780c */ /* 0x000fe20003f44270 */
[--C-:B------:R-:W-:Y:S01]  /*34e0*/  FFMA.FTZ R12, R97, UR38, -R6.reuse ;  /* 0x00000026610c7c23 */ /* 0x100fe20008010806 */
[----:B------:R-:W-:Y:S01]  /*34f0*/  FSEL R94, R94, -INF , P4 ;  /* 0xff8000005e5e7808 */ /* 0x000fe20002000000 */
[--C-:B-1----:R-:W-:Y:S01]  /*3500*/  FFMA.FTZ R14, R101, UR38, -R6.reuse ;  /* 0x00000026650e7c23 */ /* 0x102fe20008010806 */
[----:B------:R-:W-:Y:S01]  /*3510*/  FMNMX.FTZ R13, R90, R91, !PT ;  /* 0x0000005b5a0d7209 */ /* 0x000fe20007810000 */
[--C-:B------:R-:W-:Y:S01]  /*3520*/  FFMA.FTZ R105, R105, UR38, -R6.reuse ;  /* 0x0000002669697c23 */ /* 0x100fe20008010806 */
[----:B------:R-:W-:Y:S01]  /*3530*/  ISETP.GT.AND P3, PT, R4, 0x10, PT ;  /* 0x000000100400780c */ /* 0x000fe20003f64270 */
[--C-:B------:R-:W-:Y:S01]  /*3540*/  FFMA.FTZ R107, R107, UR38, -R6.reuse ;  /* 0x000000266b6b7c23 */ /* 0x100fe20008010806 */
[----:B------:R-:W-:Y:S01]  /*3550*/  FSEL R95, R95, -INF , P2 ;  /* 0xff8000005f5f7808 */ /* 0x000fe20001000000 */
[--C-:B------:R-:W-:Y:S01]  /*3560*/  FFMA.FTZ R109, R109, UR38, -R6.reuse ;  /* 0x000000266d6d7c23 */ /* 0x100fe20008010806 */
        /* <DEDUP_REMOVED lines=15> */
[----:B------:R1:W-:Y:S01]  /*3660*/  MUFU.EX2 R13, R57 ;  /* 0x00000039000d7308 */ /* 0x0003e20000000800 */
[----:B------:R-:W-:Y:S01]  /*3670*/  FSEL R102, R102, -INF , P3 ;  /* 0xff80000066667808 */ /* 0x000fe20001800000 */
[--C-:B------:R-:W-:Y:S01]  /*3680*/  FFMA.FTZ R33, R33, UR38, -R6.reuse ;  /* 0x0000002621217c23 */ /* 0x100fe20008010806 */
[----:B------:R-:W-:Y:S01]  /*3690*/  FMNMX.FTZ R15, R99, R20, !PT ;  /* 0x00000014630f7209 */ /* 0x000fe20007810000 */
[--C-:B------:R-:W-:Y:S01]  /*36a0*/  FFMA.FTZ R20, R73, UR38, -R6.reuse ;  /* 0x0000002649147c23 */ /* 0x100fe20008010806 */
[----:B------:R-:W-:Y:S01]  /*36b0*/  FSEL R103, R103, -INF , P2 ;  /* 0xff80000067677808 */ /* 0x000fe20001000000 */
[--C-:B------:R-:W-:Y:S01]  /*36c0*/  FFMA.FTZ R36, R36, UR38, -R6.reuse ;  /* 0x0000002624247c23 */ /* 0x100fe20008010806 */
[----:B------:R-:W-:Y:S01]  /*36d0*/  ISETP.GT.AND P2, PT, R4, 0x20, PT ;  /* 0x000000200400780c */ /* 0x000fe20003f44270 */
[--C-:B------:R-:W-:Y:S01]  /*36e0*/  FFMA.FTZ R37, R37, UR38, -R6.reuse ;  /* 0x0000002625257c23 */ /* 0x100fe20008010806 */
[----:B------:R-:W-:Y:S01]  /*36f0*/  FMNMX.FTZ R56, R102, R15, !PT ;  /* 0x0000000f66387209 */ /* 0x000fe20007810000 */
[----:B-1----:R-:W-:Y:S01]  /*3700*/  FFMA.FTZ R57, R21, UR38, -R6 ;  /* 0x0000002615397c23 */ /* 0x002fe20008010806 */
[----:B------:R-:W-:Y:S01]  /*3710*/  ISETP.GT.AND P3, PT, R4, 0x21, PT ;  /* 0x000000210400780c */ /* 0x000fe20003f64270 */
[----:B------:R-:W1:Y:S01]  /*3720*/  MUFU.EX2 R3, R3 ;  /* 0x0000000300037308 */ /* 0x000e620000000800 */
[----:B------:R-:W-:Y:S01]  /*3730*/  FSEL R74, R74, -INF , P2 ;  /* 0xff8000004a4a7808 */ /* 0x000fe20001000000 */
[--C-:B------:R-:W-:Y:S01]  /*3740*/  IMAD.MOV.U32 R101, RZ, RZ, R119.reuse ;  /* 0x000000ffff657224 */ /* 0x100fe200078e0077 */
[----:B------:R-:W-:Y:S01]  /*3750*/  FMNMX.FTZ R15, R103, R56, !PT ;  /* 0x00000038670f7209 */ /* 0x000fe20007810000 */
[--C-:B------:R-:W-:Y:S01]  /*3760*/  IMAD.MOV.U32 R97, RZ, RZ, R119.reuse ;  /* 0x000000ffff617224 */ /* 0x100fe200078e0077 */
[----:B------:R-:W-:Y:S01]  /*3770*/  ISETP.GT.AND P2, PT, R4, 0x28, PT ;  /* 0x000000280400780c */ /* 0x000fe20003f44270 */
[----:B------:R-:W-:Y:S01]  /*3780*/  IMAD.MOV.U32 R93, RZ, RZ, R119 ;  /* 0x000000ffff5d7224 */ /* 0x000fe200078e0077 */
[----:B------:R-:W-:Y:S01]  /*3790*/  FSEL R75, R75, -INF , P3 ;  /* 0xff8000004b4b7808 */ /* 0x000fe20001800000 */
[----:B------:R-:W-:Y:S01]  /*37a0*/  MUFU.EX2 R7, R7 ;  /* 0x0000000700077308 */ /* 0x000fe20000000800 */
[----:B------:R-:W-:-:S02]  /*37b0*/  FMNMX.FTZ R56, R74, R15, !PT ;  /* 0x0000000f4a387209 */ /* 0x000fc40007810000 */
[----:B------:R-:W-:Y:S02]  /*37c0*/  ISETP.GT.AND P3, PT, R4, 0x29, PT ;  /* 0x000000290400780c */ /* 0x000fe40003f64270 */
[----:B------:R-:W-:Y:S02]  /*37d0*/  FSEL R78, R78, -INF , P2 ;  /* 0xff8000004e4e7808 */ /* 0x000fe40001000000 */
[----:B------:R-:W-:Y:S01]  /*37e0*/  FMNMX.FTZ R21, R75, R56, !PT ;  /* 0x000000384b157209 */ /* 0x000fe20007810000 */
[----:B------:R2:W-:Y:S01]  /*37f0*/  MUFU.EX2 R15, R57 ;  /* 0x00000039000f7308 */ /* 0x0005e20000000800 */
[----:B------:R-:W-:Y:S01]  /*3800*/  ISETP.GT.AND P2, PT, R4, 0x30, PT ;  /* 0x000000300400780c */ /* 0x000fe20003f44270 */
[----:B------:R-:W-:Y:S01]  /*3810*/  FFMA.FTZ R56, R77, UR38, -R6 ;  /* 0x000000264d387c23 */ /* 0x000fe20008010806 */
[----:B------:R-:W-:Y:S02]  /*3820*/  FSEL R79, R79, -INF , P3 ;  /* 0xff8000004f4f7808 */ /* 0x000fe40001800000 */
[----:B------:R-:W-:-:S02]  /*3830*/  FMNMX.FTZ R60, R78, R21, !PT ;  /* 0x000000154e3c7209 */ /* 0x000fc40007810000 */
[----:B------:R-:W-:Y:S01]  /*3840*/  ISETP.GT.AND P3, PT, R4, 0x31, PT ;  /* 0x000000310400780c */ /* 0x000fe20003f64270 */
[----:B------:R-:W3:Y:S01]  /*3850*/  MUFU.EX2 R10, R10 ;  /* 0x0000000a000a7308 */ /* 0x000ee20000000800 */
[----:B------:R-:W-:Y:S02]  /*3860*/  FSEL R82, R82, -INF , P2 ;  /* 0xff80000052527808 */ /* 0x000fe40001000000 */
[----:B------:R-:W-:Y:S02]  /*3870*/  FMNMX.FTZ R21, R79, R60, !PT ;  /* 0x0000003c4f157209 */ /* 0x000fe40007810000 */
[----:B------:R-:W-:Y:S02]  /*3880*/  ISETP.GT.AND P2, PT, R4, 0x38, PT ;  /* 0x000000380400780c */ /* 0x000fe40003f44270 */
[----:B------:R-:W-:Y:S01]  /*3890*/  FSEL R83, R83, -INF , P3 ;  /* 0xff80000053537808 */ /* 0x000fe20001800000 */
[----:B------:R-:W-:Y:S01]  /*38a0*/  MUFU.EX2 R12, R12 ;  /* 0x0000000c000c7308 */ /* 0x000fe20000000800 */
[----:B------:R-:W-:-:S02]  /*38b0*/  FMNMX.FTZ R60, R82, R21, !PT ;  /* 0x00000015523c7209 */ /* 0x000fc40007810000 */
[----:B------:R-:W-:Y:S02]  /*38c0*/  ISETP.GT.AND P3, PT, R4, 0x39, PT ;  /* 0x000000390400780c */ /* 0x000fe40003f64270 */
[----:B------:R-:W-:Y:S02]  /*38d0*/  FSEL R86, R86, -INF , P2 ;  /* 0xff80000056567808 */ /* 0x000fe40001000000 */
[----:B--2---:R-:W-:Y:S01]  /*38e0*/  FMNMX.FTZ R57, R83, R60, !PT ;  /* 0x0000003c53397209 */ /* 0x004fe20007810000 */
[----:B------:R-:W-:Y:S01]  /*38f0*/  MUFU.EX2 R11, R11 ;  /* 0x0000000b000b7308 */ /* 0x000fe20000000800 */
[----:B------:R-:W-:Y:S02]  /*3900*/  FSEL R87, R87, -INF , P3 ;  /* 0xff80000057577808 */ /* 0x000fe40001800000 */
[----:B------:R-:W-:Y:S02]  /*3910*/  ISETP.GT.AND P2, PT, R4, 0x40, PT ;  /* 0x000000400400780c */ /* 0x000fe40003f44270 */
[----:B------:R-:W-:-:S02]  /*3920*/  FMNMX.FTZ R60, R86, R57, !PT ;  /* 0x00000039563c7209 */ /* 0x000fc40007810000 */
[----:B------:R-:W-:Y:S01]  /*3930*/  ISETP.GT.AND P3, PT, R4, 0x41, PT ;  /* 0x000000410400780c */ /* 0x000fe20003f64270 */
[----:B------:R-:W-:Y:S01]  /*3940*/  MUFU.EX2 R14, R14 ;  /* 0x0000000e000e7308 */ /* 0x000fe20000000800 */
[----:B------:R-:W-:Y:S02]  /*3950*/  FSEL R64, R58, -INF , P2 ;  /* 0xff8000003a407808 */ /* 0x000fe40001000000 */
[----:B------:R-:W-:Y:S02]  /*3960*/  FMNMX.FTZ R57, R87, R60, !PT ;  /* 0x0000003c57397209 */ /* 0x000fe40007810000 */
[----:B------:R-:W-:Y:S02]  /*3970*/  FSEL R72, R59, -INF , P3 ;  /* 0xff8000003b487808 */ /* 0x000fe40001800000 */
[----:B------:R-:W-:Y:S01]  /*3980*/  ISETP.GT.AND P2, PT, R4, 0x48, PT ;  /* 0x000000480400780c */ /* 0x000fe20003f44270 */
[----:B------:R-:W-:Y:S01]  /*3990*/  MUFU.EX2 R58, R81 ;  /* 0x00000051003a7308 */ /* 0x000fe20000000800 */
[----:B------:R-:W-:-:S02]  /*39a0*/  FMNMX.FTZ R59, R64, R57, !PT ;  /* 0x00000039403b7209 */ /* 0x000fc40007810000 */
[----:B------:R-:W-:Y:S02]  /*39b0*/  ISETP.GT.AND P3, PT, R4, 0x49, PT ;  /* 0x000000490400780c */ /* 0x000fe40003f64270 */
[----:B------:R-:W-:Y:S02]  /*39c0*/  FSEL R73, R62, -INF , P2 ;  /* 0xff8000003e497808 */ /* 0x000fe40001000000 */
[----:B------:R-:W-:Y:S01]  /*39d0*/  FMNMX.FTZ R60, R72, R59, !PT ;  /* 0x0000003b483c7209 */ /* 0x000fe20007810000 */
[----:B------:R-:W-:Y:S01]  /*39e0*/  MUFU.EX2 R20, R20 ;  /* 0x0000001400147308 */ /* 0x000fe20000000800 */
[----:B------:R-:W-:Y:S02]  /*39f0*/  ISETP.GT.AND P2, PT, R4, 0x50, PT ;  /* 0x000000500400780c */ /* 0x000fe40003f44270 */
[----:B------:R-:W-:Y:S02]  /*3a00*/  FSEL R63, R63, -INF , P3 ;  /* 0xff8000003f3f7808 */ /* 0x000fe40001800000 */
[----:B------:R-:W-:-:S02]  /*3a10*/  FMNMX.FTZ R62, R73, R60, !PT ;  /* 0x0000003c493e7209 */ /* 0x000fc40007810000 */
[----:B------:R-:W-:Y:S01]  /*3a20*/  ISETP.GT.AND P3, PT, R4, 0x51, PT ;  /* 0x000000510400780c */ /* 0x000fe20003f64270 */
[----:B------:R-:W-:Y:S01]  /*3a30*/  MUFU.EX2 R60, R85 ;  /* 0x00000055003c7308 */ /* 0x000fe20000000800 */
        /* <DEDUP_REMOVED lines=14> */
[----:B------:R4:W-:Y:S01]  /*3b20*/  MUFU.EX2 R57, R107 ;  /* 0x0000006b00397308 */ /* 0x0009e20000000800 */
[----:B------:R-:W-:Y:S01]  /*3b30*/  FSEL R76, R42, -INF , P2 ;  /* 0xff8000002a4c7808 */ /* 0x000fe20001000000 */
[--C-:B--2---:R-:W-:Y:S01]  /*3b40*/  IMAD.MOV.U32 R105, RZ, RZ, R119.reuse ;  /* 0x000000ffff697224 */ /* 0x104fe200078e0077 */
[----:B------:R-:W-:Y:S02]  /*3b50*/  FMNMX.FTZ R81, R71, R62, !PT ;  /* 0x0000003e47517209 */ /* 0x000fe40007810000 */
[----:B------:R-:W-:Y:S02]  /*3b60*/  ISETP.GT.AND P2, PT, R4, 0x68, PT ;  /* 0x000000680400780c */ /* 0x000fe40003f44270 */
[----:B------:R-:W-:Y:S01]  /*3b70*/  FSEL R77, R43, -INF , P3 ;  /* 0xff8000002b4d7808 */ /* 0x000fe20001800000 */
[--C-:B------:R-:W-:Y:S01]  /*3b80*/  FFMA.FTZ R43, R113, UR38, -R6.reuse ;  /* 0x00000026712b7c23 */ /* 0x100fe20008010806 */
[----:B------:R-:W-:Y:S01]  /*3b90*/  FMNMX.FTZ R80, R76, R81, !PT ;  /* 0x000000514c507209 */ /* 0x000fe20007810000 */
[----:B------:R2:W-:Y:S01]  /*3ba0*/  MUFU.EX2 R59, R109 ;  /* 0x0000006d003b7308 */ /* 0x0005e20000000800 */
[----:B------:R-:W-:Y:S01]  /*3bb0*/  ISETP.GT.AND P3, PT, R4, 0x69, PT ;  /* 0x000000690400780c */ /* 0x000fe20003f64270 */
[--C-:B------:R-:W-:Y:S01]  /*3bc0*/  IMAD.MOV.U32 R113, RZ, RZ, R119.reuse ;  /* 0x000000ffff717224 */ /* 0x100fe200078e0077 */
[----:B------:R-:W-:Y:S01]  /*3bd0*/  FSEL R62, R46, -INF , P2 ;  /* 0xff8000002e3e7808 */ /* 0x000fe20001000000 */
[----:B------:R-:W-:Y:S01]  /*3be0*/  FFMA.FTZ R46, R61, UR38, -R6 ;  /* 0x000000263d2e7c23 */ /* 0x000fe20008010806 */
[----:B------:R-:W-:Y:S01]  /*3bf0*/  FMNMX.FTZ R81, R77, R80, !PT ;  /* 0x000000504d517209 */ /* 0x000fe20007810000 */
[--C-:B----4-:R-:W-:Y:S01]  /*3c00*/  IMAD.MOV.U32 R107, RZ, RZ, R119.reuse ;  /* 0x000000ffff6b7224 */ /* 0x110fe200078e0077 */
[----:B------:R-:W-:Y:S01]  /*3c10*/  ISETP.GT.AND P2, PT, R4, 0x70, PT ;  /* 0x000000700400780c */ /* 0x000fe20003f44270 */
[----:B------:R4:W-:Y:S01]  /*3c20*/  MUFU.EX2 R42, R111 ;  /* 0x0000006f002a7308 */ /* 0x0009e20000000800 */
[----:B------:R-:W-:Y:S01]  /*3c30*/  FSEL R47, R47, -INF , P3 ;  /* 0xff8000002f2f7808 */ /* 0x000fe20001800000 */
[----:B--2---:R-:W-:Y:S01]  /*3c40*/  IMAD.MOV.U32 R109, RZ, RZ, R119 ;  /* 0x000000ffff6d7224 */ /* 0x004fe200078e0077 */
[----:B------:R-:W-:-:S02]  /*3c50*/  FMNMX.FTZ R80, R62, R81, !PT ;  /* 0x000000513e507209 */ /* 0x000fc40007810000 */
[----:B------:R-:W-:Y:S02]  /*3c60*/  ISETP.GT.AND P3, PT, R4, 0x71, PT ;  /* 0x000000710400780c */ /* 0x000fe40003f64270 */
[----:B------:R-:W-:Y:S01]  /*3c70*/  FSEL R50, R50, -INF , P2 ;  /* 0xff80000032327808 */ /* 0x000fe20001000000 */
[----:B------:R-:W-:Y:S01]  /*3c80*/  MUFU.EX2 R43, R43 ;  /* 0x0000002b002b7308 */ /* 0x000fe20000000800 */
[----:B------:R-:W-:Y:S01]  /*3c90*/  FMNMX.FTZ R61, R47, R80, !PT ;  /* 0x000000502f3d7209 */ /* 0x000fe20007810000 */
[----:B----4-:R-:W-:Y:S01]  /*3ca0*/  IMAD.MOV.U32 R111, RZ, RZ, R119 ;  /* 0x000000ffff6f7224 */ /* 0x010fe200078e0077 */
[----:B------:R-:W-:Y:S02]  /*3cb0*/  ISETP.GT.AND P2, PT, R4, 0x78, PT ;  /* 0x000000780400780c */ /* 0x000fe40003f44270 */
[----:B------:R-:W-:Y:S02]  /*3cc0*/  FSEL R51, R51, -INF , P3 ;  /* 0xff80000033337808 */ /* 0x000fe40001800000 */
[----:B------:R-:W-:Y:S01]  /*3cd0*/  FMNMX.FTZ R80, R50, R61, !PT ;  /* 0x0000003d32507209 */ /* 0x000fe20007810000 */
[----:B------:R-:W-:Y:S01]  /*3ce0*/  MUFU.EX2 R46, R46 ;  /* 0x0000002e002e7308 */ /* 0x000fe20000000800 */
[----:B------:R-:W-:-:S02]  /*3cf0*/  ISETP.GT.AND P3, PT, R4, 0x79, PT ;  /* 0x000000790400780c */ /* 0x000fc40003f64270 */
[----:B------:R-:W-:Y:S02]  /*3d00*/  FSEL R54, R54, -INF , P2 ;  /* 0xff80000036367808 */ /* 0x000fe40001000000 */
[----:B------:R-:W-:Y:S02]  /*3d10*/  FMNMX.FTZ R61, R51, R80, !PT ;  /* 0x00000050333d7209 */ /* 0x000fe40007810000 */
[----:B------:R-:W-:Y:S01]  /*3d20*/  FSEL R55, R55, -INF , P3 ;  /* 0xff80000037377808 */ /* 0x000fe20001800000 */
[----:B------:R-:W-:Y:S01]  /*3d30*/  MUFU.EX2 R5, R5 ;  /* 0x0000000500057308 */ /* 0x000fe20000000800 */
[----:B------:R-:W-:Y:S02]  /*3d40*/  ISETP.GT.AND P2, PT, R4, 0x80, PT ;  /* 0x000000800400780c */ /* 0x000fe40003f44270 */
[----:B------:R-:W-:Y:S02]  /*3d50*/  FMNMX.FTZ R80, R54, R61, !PT ;  /* 0x0000003d36507209 */ /* 0x000fe40007810000 */
[----:B------:R-:W-:-:S02]  /*3d60*/  ISETP.GT.AND P3, PT, R4, 0x81, PT ;  /* 0x000000810400780c */ /* 0x000fc40003f64270 */
[----:B------:R-:W-:Y:S01]  /*3d70*/  FSEL R61, R26, -INF , P2 ;  /* 0xff8000001a3d7808 */ /* 0x000fe20001000000 */
[----:B------:R-:W-:Y:S01]  /*3d80*/  MUFU.EX2 R24, R24 ;  /* 0x0000001800187308 */ /* 0x000fe20000000800 */
[----:B------:R-:W-:Y:S02]  /*3d90*/  FMNMX.FTZ R80, R55, R80, !PT ;  /* 0x0000005037507209 */ /* 0x000fe40007810000 */
[----:B------:R-:W-:Y:S02]  /*3da0*/  ISETP.GT.AND P2, PT, R4, 0x88, PT ;  /* 0x000000880400780c */ /* 0x000fe40003f44270 */
[----:B------:R-:W-:Y:S01]  /*3db0*/  FSEL R65, R27, -INF , P3 ;  /* 0xff8000001b417808 */ /* 0x000fe20001800000 */
[----:B------:R-:W-:Y:S01]  /*3dc0*/  FFMA.FTZ R27, R68, UR38, -R6 ;  /* 0x00000026441b7c23 */ /* 0x000fe20008010806 */
[----:B------:R-:W-:Y:S01]  /*3dd0*/  FMNMX.FTZ R80, R61, R80, !PT ;  /* 0x000000503d507209 */ /* 0x000fe20007810000 */
[----:B------:R2:W-:Y:S01]  /*3de0*/  MUFU.EX2 R26, R84 ;  /* 0x00000054001a7308 */ /* 0x0005e20000000800 */
[----:B------:R-:W-:-:S02]  /*3df0*/  ISETP.GT.AND P3, PT, R4, 0x89, PT ;  /* 0x000000890400780c */ /* 0x000fc40003f64270 */
[----:B------:R-:W-:Y:S01]  /*3e00*/  FSEL R68, R30, -INF , P2 ;  /* 0xff8000001e447808 */ /* 0x000fe20001000000 */
[----:B------:R-:W-:-:S01]  /*3e10*/  FFMA.FTZ R30, R69, UR38, -R6 ;  /* 0x00000026451e7c23 */ /* 0x000fc20008010806 */
[----:B------:R-:W-:Y:S02]  /*3e20*/  FMNMX.FTZ R81, R65, R80, !PT ;  /* 0x0000005041517209 */ /* 0x000fe40007810000 */
[----:B------:R-:W-:Y:S01]  /*3e30*/  ISETP.GT.AND P2, PT, R4, 0x90, PT ;  /* 0x000000900400780c */ /* 0x000fe20003f44270 */
[----:B------:R-:W-:Y:S01]  /*3e40*/  MUFU.EX2 R27, R27 ;  /* 0x0000001b001b7308 */ /* 0x000fe20000000800 */
[----:B------:R-:W-:Y:S01]  /*3e50*/  FSEL R80, R31, -INF , P3 ;  /* 0xff8000001f507808 */ /* 0x000fe20001800000 */
[--C-:B------:R-:W-:Y:S01]  /*3e60*/  FFMA.FTZ R31, R40, UR38, -R6.reuse ;  /* 0x00000026281f7c23 */ /* 0x100fe20008010806 */
[----:B------:R-:W-:Y:S01]  /*3e70*/  FMNMX.FTZ R81, R68, R81, !PT ;  /* 0x0000005144517209 */ /* 0x000fe20007810000 */
[----:B------:R-:W-:Y:S01]  /*3e80*/  FFMA.FTZ R40, R45, UR38, -R6 ;  /* 0x000000262d287c23 */ /* 0x000fe20008010806 */
[----:B------:R-:W-:Y:S01]  /*3e90*/  FSEL R69, R34, -INF , P2 ;  /* 0xff80000022457808 */ /* 0x000fe20001000000 */
[----:B------:R-:W-:Y:S01]  /*3ea0*/  IMAD.U32 R45, RZ, RZ, UR38 ;  /* 0x00000026ff2d7e24 */ /* 0x000fe2000f8e00ff */
[----:B------:R-:W-:Y:S01]  /*3eb0*/  ISETP.GT.AND P3, PT, R4, 0x91, PT ;  /* 0x000000910400780c */ /* 0x000fe20003f64270 */
[----:B------:R-:W-:Y:S01]  /*3ec0*/  MUFU.EX2 R30, R30 ;  /* 0x0000001e001e7308 */ /* 0x000fe20000000800 */
[----:B------:R-:W-:-:S02]  /*3ed0*/  FMNMX.FTZ R34, R80, R81, !PT ;  /* 0x0000005150227209 */ /* 0x000fc40007810000 */
[C---:B------:R-:W-:Y:S02]  /*3ee0*/  ISETP.GT.AND P2, PT, R4.reuse, 0x98, PT ;  /* 0x000000980400780c */ /* 0x040fe40003f44270 */
[----:B------:R-:W-:Y:S02]  /*3ef0*/  FSEL R81, R35, -INF , P3 ;  /* 0xff80000023517808 */ /* 0x000fe40001800000 */
[----:B------:R-:W-:Y:S01]  /*3f00*/  FMNMX.FTZ R34, R69, R34, !PT ;  /* 0x0000002245227209 */ /* 0x000fe20007810000 */
[----:B------:R-:W-:Y:S01]  /*3f10*/  MUFU.EX2 R31, R31 ;  /* 0x0000001f001f7308 */ /* 0x000fe20000000800 */
[----:B------:R-:W-:Y:S02]  /*3f20*/  ISETP.GT.AND P3, PT, R4, 0x99, PT ;  /* 0x000000990400780c */ /* 0x000fe40003f64270 */
[----:B--2---:R-:W-:Y:S01]  /*3f30*/  FSEL R84, R38, -INF , P2 ;  /* 0xff80000026547808 */ /* 0x004fe20001000000 */
        /* <DEDUP_REMOVED lines=10> */
[----:B-1----:R-:W-:-:S01]  /*3fe0*/  FADD.FTZ R52, R3, R8 ;  /* 0x0000000803347221 */ /* 0x002fc20000010000 */
[----:B---3--:R-:W-:Y:S01]  /*3ff0*/  F2FP.SATFINITE.E4M3.F32.PACK_AB_MERGE_C R216, R10, R7, RZ ;  /* 0x000000070ad8723e */ /* 0x008fe200048070ff */
[----:B------:R-:W-:Y:S02]  /*4000*/  MUFU.EX2 R34, R34 ;  /* 0x0000002200227308 */ /* 0x000fe40000000800 */
[----:B------:R-:W1:Y:S01]  /*4010*/  SHFL.BFLY PT, R89, R4, 0x2, 0x1f ;  /* 0x0c401f0004597f89 */ /* 0x000e6200000e0000 */
[----:B------:R-:W-:-:S01]  /*4020*/  FADD.FTZ R53, R7, R52 ;  /* 0x0000003407357221 */ /* 0x000fc20000010000 */
[----:B------:R-:W-:-:S04]  /*4030*/  F2FP.SATFINITE.E4M3.F32.PACK_AB_MERGE_C R216, R8, R3, R216 ;  /* 0x0000000308d8723e */ /* 0x000fc800048070d8 */
[----:B------:R-:W-:Y:S08]  /*4040*/  MUFU.EX2 R35, R35 ;  /* 0x0000002300237308 */ /* 0x000ff00000000800 */
[----:B------:R-:W-:Y:S08]  /*4050*/  MUFU.EX2 R40, R40 ;  /* 0x0000002800287308 */ /* 0x000ff00000000800 */
[----:B------:R-:W-:Y:S01]  /*4060*/  MUFU.EX2 R38, R38 ;  /* 0x0000002600267308 */ /* 0x000fe20000000800 */
[----:B-1----:R-:W-:-:S05]  /*4070*/  FMNMX.FTZ R89, R4, R89, !PT ;  /* 0x0000005904597209 */ /* 0x002fca0007810000 */
[----:B------:R-:W1:Y:S02]  /*4080*/  SHFL.BFLY PT, R4, R89, 0x1, 0x1f ;  /* 0x0c201f0059047f89 */ /* 0x000e6400000e0000 */
[----:B------:R-:W-:Y:S08]  /*4090*/  MUFU.EX2 R39, R39 ;  /* 0x0000002700277308 */ /* 0x000ff00000000800 */
[----:B------:R-:W-:Y:S08]  /*40a0*/  MUFU.EX2 R41, R41 ;  /* 0x0000002900297308 */ /* 0x000ff00000000800 */
[----:B------:R-:W-:Y:S01]  /*40b0*/  MUFU.EX2 R44, R44 ;  /* 0x0000002c002c7308 */ /* 0x000fe20000000800 */
[----:B-1----:R-:W-:-:S07]  /*40c0*/  FMNMX.FTZ R4, R89, R4, !PT ;  /* 0x0000000459047209 */ /* 0x002fce0007810000 */
[----:B------:R-:W-:Y:S01]  /*40d0*/  MUFU.EX2 R25, R25 ;  /* 0x0000001900197308 */ /* 0x000fe20000000800 */
[----:B------:R-:W-:Y:S01]  /*40e0*/  IMAD.MOV.U32 R89, RZ, RZ, R119 ;  /* 0x000000ffff597224 */ /* 0x000fe200078e0077 */
[C---:B------:R-:W-:Y:S01]  /*40f0*/  FSETP.NEU.FTZ.AND P2, PT, R4.reuse, -INF , PT ;  /* 0xff8000000400780b */ /* 0x040fe20003f5d000 */
[----:B------:R-:W-:-:S05]  /*4100*/  FFMA.FTZ R45, R4, R45, -8 ;  /* 0xc1000000042d7423 */ /* 0x000fca000001002d */
        /* <DEDUP_REMOVED lines=41> */
[----:B------:R-:W0:Y:S01]  /*43a0*/  MUFU.EX2 R98, R98 ;  /* 0x0000006200627308 */ /* 0x000e220000000800 */
        /* <DEDUP_REMOVED lines=9> */
[----:B------:R-:W-:Y:S01]  /*4440*/  FFMA.FTZ R85, R85, UR38, -R6 ;  /* 0x0000002655557c23 */ /* 0x000fe20008010806 */
[----:B------:R-:W-:Y:S01]  /*4450*/  F2FP.SATFINITE.E4M3.F32.PACK_AB_MERGE_C R217, R95, R94, RZ ;  /* 0x0000005e5fd9723e */ /* 0x000fe200048070ff */
[----:B------:R-:W-:-:S02]  /*4460*/  IMAD.MOV.U32 R95, RZ, RZ, R119 ;  /* 0x000000ffff5f7224 */ /* 0x000fc400078e0077 */
[----:B------:R-:W-:Y:S01]  /*4470*/  IMAD.MOV.U32 R94, RZ, RZ, R119 ;  /* 0x000000ffff5e7224 */ /* 0x000fe200078e0077 */
[----:B------:R-:W-:Y:S01]  /*4480*/  F2FP.SATFINITE.E4M3.F32.PACK_AB_MERGE_C R217, R91, R90, R217 ;  /* 0x0000005a5bd9723e */ /* 0x000fe200048070d9 */
[----:B------:R-:W2:Y:S01]  /*4490*/  MUFU.EX2 R102, R102 ;  /* 0x0000006600667308 */ /* 0x000ea20000000800 */
[----:B0-----:R-:W-:-:S01]  /*44a0*/  FADD.FTZ R2, R98, R49 ;  /* 0x0000003162027221 */ /* 0x001fc20000010000 */
[--C-:B------:R-:W-:Y:S02]  /*44b0*/  IMAD.MOV.U32 R91, RZ, RZ, R119.reuse ;  /* 0x000000ffff5b7224 */ /* 0x100fe400078e0077 */
[----:B------:R-:W-:-:S04]  /*44c0*/  IMAD.MOV.U32 R90, RZ, RZ, R119 ;  /* 0x000000ffff5a7224 */ /* 0x000fc800078e0077 */
[----:B------:R-:W0:Y:S01]  /*44d0*/  MUFU.EX2 R103, R103 ;  /* 0x0000006700677308 */ /* 0x000e220000000800 */
[----:B-1----:R-:W-:-:S07]  /*44e0*/  FADD.FTZ R49, R99, R2 ;  /* 0x0000000263317221 */ /* 0x002fce0000010000 */
[----:B------:R1:W-:Y:S01]  /*44f0*/  MUFU.EX2 R45, R72 ;  /* 0x00000048002d7308 */ /* 0x0003e20000000800 */
[----:B--2---:R-:W-:-:S07]  /*4500*/  FADD.FTZ R2, R102, R49 ;  /* 0x0000003166027221 */ /* 0x004fce0000010000 */
[----:B------:R-:W2:Y:S01]  /*4510*/  MUFU.EX2 R74, R74 ;  /* 0x0000004a004a7308 */ /* 0x000ea20000000800 */
[----:B-1----:R-:W-:-:S01]  /*4520*/  FADD.FTZ R72, R10, R53 ;  /* 0x000000350a487221 */ /* 0x002fc20000010000 */
[C---:B0-----:R-:W-:Y:S01]  /*4530*/  FADD.FTZ R49, R103.reuse, R2 ;  /* 0x0000000267317221 */ /* 0x041fe20000010000 */
[----:B------:R-:W-:Y:S01]  /*4540*/  F2FP.SATFINITE.E4M3.F32.PACK_AB_MERGE_C R102, R103, R102, RZ ;  /* 0x000000666766723e */ /* 0x000fe200048070ff */
[----:B------:R-:W-:Y:S02]  /*4550*/  IMAD.MOV.U32 R103, RZ, RZ, R119 ;  /* 0x000000ffff677224 */ /* 0x000fe400078e0077 */
[----:B------:R-:W-:-:S01]  /*4560*/  FADD.FTZ R53, R9, R72 ;  /* 0x0000004809357221 */ /* 0x000fc20000010000 */
[----:B------:R-:W-:Y:S01]  /*4570*/  IMAD.MOV.U32 R72, RZ, RZ, R119 ;  /* 0x000000ffff487224 */ /* 0x000fe200078e0077 */
[----:B------:R-:W-:Y:S01]  /*4580*/  F2FP.SATFINITE.E4M3.F32.PACK_AB_MERGE_C R219, R99, R98, R102 ;  /* 0x0000006263db723e */ /* 0x000fe20004807066 */
[----:B------:R-:W0:Y:S01]  /*4590*/  MUFU.EX2 R75, R75 ;  /* 0x0000004b004b7308 */ /* 0x000e220000000800 */
[----:B------:R-:W-:-:S01]  /*45a0*/  FADD.FTZ R52, R12, R53 ;  /* 0x000000350c347221 */ /* 0x000fc20000010000 */
[----:B------:R-:W-:-:S02]  /*45b0*/  IMAD.MOV.U32 R102, RZ, RZ, R119 ;  /* 0x000000ffff667224 */ /* 0x000fc400078e0077 */
[--C-:B------:R-:W-:Y:S02]  /*45c0*/  IMAD.MOV.U32 R99, RZ, RZ, R119.reuse ;  /* 0x000000ffff637224 */ /* 0x100fe400078e0077 */
[----:B------:R-:W-:Y:S01]  /*45d0*/  FADD.FTZ R53, R11, R52 ;  /* 0x000000340b357221 */ /* 0x000fe20000010000 */
[----:B------:R-:W-:Y:S01]  /*45e0*/  IMAD.MOV.U32 R98, RZ, RZ, R119 ;  /* 0x000000ffff627224 */ /* 0x000fe200078e0077 */
[----:B------:R-:W1:Y:S02]  /*45f0*/  MUFU.EX2 R78, R78 ;  /* 0x0000004e004e7308 */ /* 0x000e640000000800 */
[----:B------:R-:W-:-:S01]  /*4600*/  FADD.FTZ R52, R14, R53 ;  /* 0x000000350e347221 */ /* 0x000fc20000010000 */
[----:B--2---:R-:W-:Y:S01]  /*4610*/  FADD.FTZ R2, R74, R49 ;  /* 0x000000314a027221 */ /* 0x004fe20000010000 */
[----:B------:R-:W-:Y:S02]  /*4620*/  F2FP.SATFINITE.E4M3.F32.PACK_AB_MERGE_C R14, R14, R11, RZ ;  /* 0x0000000b0e0e723e */ /* 0x000fe400048070ff */
[----:B------:R-:W-:-:S02]  /*4630*/  FADD.FTZ R53, R13, R52 ;  /* 0x000000340d357221 */ /* 0x000fc40000010000 */
[----:B------:R-:W-:Y:S01]  /*4640*/  F2FP.SATFINITE.E4M3.F32.PACK_AB_MERGE_C R218, R12, R9, R14 ;  /* 0x000000090cda723e */ /* 0x000fe2000480700e */
[----:B------:R-:W2:Y:S01]  /*4650*/  MUFU.EX2 R79, R79 ;  /* 0x0000004f004f7308 */ /* 0x000ea20000000800 */
[----:B------:R-:W-:-:S01]  /*4660*/  FADD.FTZ R52, R20, R53 ;  /* 0x0000003514347221 */ /* 0x000fc20000010000 */
[----:B0-----:R-:W-:-:S03]  /*4670*/  FADD.FTZ R49, R75, R2 ;  /* 0x000000024b317221 */ /* 0x001fc60000010000 */
[----:B------:R-:W-:Y:S01]  /*4680*/  FADD.FTZ R53, R15, R52 ;  /* 0x000000340f357221 */ /* 0x000fe20000010000 */
[----:B------:R-:W-:Y:S02]  /*4690*/  F2FP.SATFINITE.E4M3.F32.PACK_AB_MERGE_C R15, R56, R15, RZ ;  /* 0x0000000f380f723e */ /* 0x000fe400048070ff */
[----:B------:R-:W0:Y:S01]  /*46a0*/  MUFU.EX2 R82, R82 ;  /* 0x0000005200527308 */ /* 0x000e220000000800 */
[----:B-1----:R-:W-:-:S01]  /*46b0*/  FADD.FTZ R2, R78, R49 ;  /* 0x000000314e027221 */ /* 0x002fc20000010000 */
[----:B------:R-:W-:Y:S01]  /*46c0*/  FADD.FTZ R52, R56, R53 ;  /* 0x0000003538347221 */ /* 0x000fe20000010000 */
[----:B------:R-:W-:Y:S01]  /*46d0*/  F2FP.SATFINITE.E4M3.F32.PACK_AB_MERGE_C R212, R20, R13, R15 ;  /* 0x0000000d14d4723e */ /* 0x000fe2000480700f */
[----:B------:R-:W-:Y:S02]  /*46e0*/  IMAD.MOV.U32 R56, RZ, RZ, R119 ;  /* 0x000000ffff387224 */ /* 0x000fe400078e0077 */
[----:B------:R-:W-:-:S02]  /*46f0*/  FADD.FTZ R53, R21, R52 ;  /* 0x0000003415357221 */ /* 0x000fc40000010000 */
[----:B------:R-:W1:Y:S01]  /*4700*/  MUFU.EX2 R83, R83 ;  /* 0x0000005300537308 */ /* 0x000e620000000800 */
[----:B--2---:R-:W-:-:S01]  /*4710*/  FADD.FTZ R49, R79, R2 ;  /* 0x000000024f317221 */ /* 0x004fc20000010000 */
[----:B------:R-:W-:Y:S01]  /*4720*/  FADD.FTZ R52, R58, R53 ;  /* 0x000000353a347221 */ /* 0x000fe20000010000 */
[----:B------:R-:W-:Y:S01]  /*4730*/  F2FP.SATFINITE.E4M3.F32.PACK_AB_MERGE_C R78, R79, R78, RZ ;  /* 0x0000004e4f4e723e */ /* 0x000fe200048070ff */
[----:B------:R-:W-:-:S02]  /*4740*/  IMAD.MOV.U32 R79, RZ, RZ, R119 ;  /* 0x000000ffff4f7224 */ /* 0x000fc400078e0077 */
[----:B------:R-:W-:-:S01]  /*4750*/  FADD.FTZ R53, R57, R52 ;  /* 0x0000003439357221 */ /* 0x000fc20000010000 */
[----:B------:R-:W-:Y:S01]  /*4760*/  F2FP.SATFINITE.E4M3.F32.PACK_AB_MERGE_C R57, R60, R57, RZ ;  /* 0x000000393c39723e */ /* 0x000fe200048070ff */
[----:B------:R-:W2:Y:S01]  /*4770*/  MUFU.EX2 R86, R86 ;  /* 0x0000005600567308 */ /* 0x000ea20000000800 */
[----:B0-----:R-:W-:-:S01]  /*4780*/  FADD.FTZ R2, R82, R49 ;  /* 0x0000003152027221 */ /* 0x001fc20000010000 */
[----:B------:R-:W-:Y:S01]  /*4790*/  FADD.FTZ R6, R60, R53 ;  /* 0x000000353c067221 */ /* 0x000fe20000010000 */
[----:B------:R-:W-:Y:S01]  /*47a0*/  F2FP.SATFINITE.E4M3.F32.PACK_AB_MERGE_C R213, R75, R74, R78 ;  /* 0x0000004a4bd5723e */ /* 0x000fe2000480704e */
[----:B------:R-:W-:Y:S01]  /*47b0*/  IMAD.MOV.U32 R78, RZ, RZ, R119 ;  /* 0x000000ffff4e7224 */ /* 0x000fe200078e0077 */
[----:B------:R-:W-:Y:S01]  /*47c0*/  F2FP.SATFINITE.E4M3.F32.PACK_AB_MERGE_C R214, R58, R21, R57 ;  /* 0x000000153ad6723e */ /* 0x000fe20004807039 */
[----:B------:R-:W-:Y:S02]  /*47d0*/  IMAD.MOV.U32 R75, RZ, RZ, R119 ;  /* 0x000000ffff4b7224 */ /* 0x000fe400078e0077 */
[----:B------:R-:W0:Y:S01]  /*47e0*/  MUFU.EX2 R87, R87 ;  /* 0x0000005700577308 */ /* 0x000e220000000800 */
[----:B-1----:R-:W-:-:S01]  /*47f0*/  FADD.FTZ R49, R83, R2 ;  /* 0x0000000253317221 */ /* 0x002fc20000010000 */
[----:B------:R-:W-:-:S02]  /*4800*/  IMAD.MOV.U32 R74, RZ, RZ, R119 ;  /* 0x000000ffff4a7224 */ /* 0x000fc400078e0077 */
[--C-:B------:R-:W-:Y:S02]  /*4810*/  IMAD.MOV.U32 R60, RZ, RZ, R119.reuse ;  /* 0x000000ffff3c7224 */ /* 0x100fe400078e0077 */
[----:B------:R-:W-:Y:S02]  /*4820*/  IMAD.MOV.U32 R58, RZ, RZ, R119 ;  /* 0x000000ffff3a7224 */ /* 0x000fe400078e0077 */
        /* <DEDUP_REMOVED lines=9> */
[----:B------:R-:W-:Y:S01]  /*48c0*/  F2FP.SATFINITE.E4M3.F32.PACK_AB_MERGE_C R86, R87, R86, RZ ;  /* 0x000000565756723e */ /* 0x000fe200048070ff */
[----:B------:R-:W-:-:S02]  /*48d0*/  IMAD.MOV.U32 R87, RZ, RZ, R119 ;  /* 0x000000ffff577224 */ /* 0x000fc400078e0077 */
[--C-:B------:R-:W-:Y:S01]  /*48e0*/  IMAD.MOV.U32 R49, RZ, RZ, R119.reuse ;  /* 0x000000ffff317224 */ /* 0x100fe200078e0077 */
[----:B------:R-:W-:Y:S01]  /*48f0*/  F2FP.SATFINITE.E4M3.F32.PACK_AB_MERGE_C R215, R83, R82, R86 ;  /* 0x0000005253d7723e */ /* 0x000fe20004807056 */
[----:B------:R-:W-:Y:S01]  /*4900*/  IMAD.MOV.U32 R86, RZ, RZ, R119 ;  /* 0x000000ffff567224 */ /* 0x000fe200078e0077 */
[----:B------:R0:W3:Y:S01]  /*4910*/  MUFU.EX2 R48, R63 ;  /* 0x0000003f00307308 */ /* 0x0000e20000000800 */
[----:B-1----:R-:W-:-:S01]  /*4920*/  FADD.FTZ R2, R64, R7 ;  /* 0x0000000740027221 */ /* 0x002fc20000010000 */
[----:B------:R-:W-:Y:S01]  /*4930*/  FADD.FTZ R7, R43, R6 ;  /* 0x000000062b077221 */ /* 0x000fe20000010000 */
[----:B------:R-:W-:Y:S01]  /*4940*/  F2FP.SATFINITE.E4M3.F32.PACK_AB_MERGE_C R43, R46, R43, RZ ;  /* 0x0000002b2e2b723e */ /* 0x000fe200048070ff */
[----:B------:R-:W-:Y:S02]  /*4950*/  IMAD.MOV.U32 R83, RZ, RZ, R119 ;  /* 0x000000ffff537224 */ /* 0x000fe400078e0077 */
[----:B------:R-:W-:-:S01]  /*4960*/  FADD.FTZ R2, R45, R2 ;  /* 0x000000022d027221 */ /* 0x000fc20000010000 */
[----:B------:R-:W-:Y:S01]  /*4970*/  IMAD.MOV.U32 R82, RZ, RZ, R119 ;  /* 0x000000ffff527224 */ /* 0x000fe200078e0077 */
[----:B------:R-:W-:Y:S01]  /*4980*/  F2FP.SATFINITE.E4M3.F32.PACK_AB_MERGE_C R208, R42, R59, R43 ;  /* 0x0000003b2ad0723e */ /* 0x000fe2000480702b */
[----:B------:R-:W1:Y:S01]  /*4990*/  MUFU.EX2 R66, R66 ;  /* 0x0000004200427308 */ /* 0x000e620000000800 */
[----:B--2---:R-:W-:-:S01]  /*49a0*/  FADD.FTZ R11, R73, R2 ;  /* 0x00000002490b7221 */ /* 0x004fc20000010000 */
[----:B------:R-:W-:Y:S01]  /*49b0*/  FADD.FTZ R2, R46, R7 ;  /* 0x000000072e027221 */ /* 0x000fe20000010000 */
[----:B0-----:R-:W-:-:S02]  /*49c0*/  IMAD.MOV.U32 R63, RZ, RZ, R119 ;  /* 0x000000ffff3f7224 */ /* 0x001fc400078e0077 */
[----:B------:R-:W-:Y:S02]  /*49d0*/  IMAD.MOV.U32 R59, RZ, RZ, R119 ;  /* 0x000000ffff3b7224 */ /* 0x000fe400078e0077 */
[----:B------:R-:W-:-:S01]  /*49e0*/  FADD.FTZ R7, R5, R2 ;  /* 0x0000000205077221 */ /* 0x000fc20000010000 */
[----:B------:R-:W-:Y:S01]  /*49f0*/  IMAD.MOV.U32 R46, RZ, RZ, R119 ;  /* 0x000000ffff2e7224 */ /* 0x000fe200078e0077 */
[----:B------:R-:W0:Y:S01]  /*4a00*/  MUFU.EX2 R67, R67 ;  /* 0x0000004300437308 */ /* 0x000e220000000800 */
[----:B---3--:R-:W-:-:S01]  /*4a10*/  FADD.FTZ R11, R48, R11 ;  /* 0x0000000b300b7221 */ /* 0x008fc20000010000 */
[----:B------:R-:W-:Y:S01]  /*4a20*/  FADD.FTZ R10, R26, R7 ;  /* 0x000000071a0a7221 */ /* 0x000fe20000010000 */
[----:B------:R-:W-:Y:S01]  /*4a30*/  F2FP.SATFINITE.E4M3.F32.PACK_AB_MERGE_C R48, R48, R73, RZ ;  /* 0x000000493030723e */ /* 0x000fe200048070ff */
[----:B------:R-:W-:Y:S02]  /*4a40*/  IMAD.MOV.U32 R73, RZ, RZ, R119 ;  /* 0x000000ffff497224 */ /* 0x000fe400078e0077 */
[----:B------:R-:W-:-:S01]  /*4a50*/  FADD.FTZ R7, R27, R10 ;  /* 0x0000000a1b077221 */ /* 0x000fc20000010000 */
[----:B------:R-:W-:Y:S01]  /*4a60*/  F2FP.SATFINITE.E4M3.F32.PACK_AB_MERGE_C R27, R30, R27, RZ ;  /* 0x0000001b1e1b723e */ /* 0x000fe200048070ff */
[----:B------:R-:W2:Y:S01]  /*4a70*/  MUFU.EX2 R70, R70 ;  /* 0x0000004600467308 */ /* 0x000ea20000000800 */
[----:B-1----:R-:W-:-:S01]  /*4a80*/  FADD.FTZ R6, R66, R11 ;  /* 0x0000000b42067221 */ /* 0x002fc20000010000 */
[----:B------:R-:W-:Y:S01]  /*4a90*/  FADD.FTZ R30, R30, R7 ;  /* 0x000000071e1e7221 */ /* 0x000fe20000010000 */
[----:B------:R-:W-:Y:S01]  /*4aa0*/  F2FP.SATFINITE.E4M3.F32.PACK_AB_MERGE_C R210, R26, R5, R27 ;  /* 0x000000051ad2723e */ /* 0x000fe2000480701b */
[--C-:B------:R-:W-:Y:S01]  /*4ab0*/  IMAD.MOV.U32 R43, RZ, RZ, R119.reuse ;  /* 0x000000ffff2b7224 */ /* 0x100fe200078e0077 */
[----:B------:R-:W-:Y:S01]  /*4ac0*/  F2FP.SATFINITE.E4M3.F32.PACK_AB_MERGE_C R209, R45, R64, R48 ;  /* 0x000000402dd1723e */ /* 0x000fe20004807030 */
[----:B------:R-:W-:-:S02]  /*4ad0*/  IMAD.MOV.U32 R64, RZ, RZ, R119 ;  /* 0x000000ffff407224 */ /* 0x000fc400078e0077 */
[----:B------:R-:W1:Y:S01]  /*4ae0*/  MUFU.EX2 R71, R71 ;  /* 0x0000004700477308 */ /* 0x000e620000000800 */
[----:B0-----:R-:W-:-:S01]  /*4af0*/  FADD.FTZ R3, R67, R6 ;  /* 0x0000000643037221 */ /* 0x001fc20000010000 */
[--C-:B------:R-:W-:Y:S02]  /*4b00*/  IMAD.MOV.U32 R48, RZ, RZ, R119.reuse ;  /* 0x000000ffff307224 */ /* 0x100fe400078e0077 */
[--C-:B------:R-:W-:Y:S02]  /*4b10*/  IMAD.MOV.U32 R45, RZ, RZ, R119.reuse ;  /* 0x000000ffff2d7224 */ /* 0x100fe400078e0077 */
[----:B------:R-:W-:Y:S02]  /*4b20*/  IMAD.MOV.U32 R42, RZ, RZ, R119 ;  /* 0x000000ffff2a7224 */ /* 0x000fe400078e0077 */
[----:B------:R-:W0:Y:S01]  /*4b30*/  MUFU.EX2 R76, R76 ;  /* 0x0000004c004c7308 */ /* 0x000e220000000800 */
[----:B--2---:R-:W-:-:S01]  /*4b40*/  FADD.FTZ R6, R70, R3 ;  /* 0x0000000346067221 */ /* 0x004fc20000010000 */
[----:B------:R-:W-:Y:S01]  /*4b50*/  FADD.FTZ R3, R31, R30 ;  /* 0x0000001e1f037221 */ /* 0x000fe20000010000 */
[----:B------:R-:W-:-:S02]  /*4b60*/  IMAD.MOV.U32 R30, RZ, RZ, R119 ;  /* 0x000000ffff1e7224 */ /* 0x000fc400078e0077 */
[----:B------:R-:W-:Y:S02]  /*4b70*/  IMAD.MOV.U32 R27, RZ, RZ, R119 ;  /* 0x000000ffff1b7224 */ /* 0x000fe400078e0077 */
[----:B------:R-:W-:-:S01]  /*4b80*/  FADD.FTZ R8, R34, R3 ;  /* 0x0000000322087221 */ /* 0x000fc20000010000 */
[----:B------:R-:W-:Y:S01]  /*4b90*/  IMAD.MOV.U32 R26, RZ, RZ, R119 ;  /* 0x000000ffff1a7224 */ /* 0x000fe200078e0077 */
[----:B------:R-:W2:Y:S01]  /*4ba0*/  MUFU.EX2 R77, R77 ;  /* 0x0000004d004d7308 */ /* 0x000ea20000000800 */
[C---:B-1----:R-:W-:Y:S01]  /*4bb0*/  F2FP.SATFINITE.E4M3.F32.PACK_AB_MERGE_C R70, R71.reuse, R70, RZ ;  /* 0x000000464746723e */ /* 0x042fe200048070ff */
[----:B------:R-:W-:Y:S01]  /*4bc0*/  FADD.FTZ R71, R71, R6 ;  /* 0x0000000647477221 */ /* 0x000fe20000010000 */
[----:B------:R-:W-:-:S01]  /*4bd0*/  FADD.FTZ R9, R35, R8 ;  /* 0x0000000823097221 */ /* 0x000fc20000010000 */
[C---:B------:R-:W-:Y:S02]  /*4be0*/  F2FP.SATFINITE.E4M3.F32.PACK_AB_MERGE_C R35, R40.reuse, R35, RZ ;  /* 0x000000232823723e */ /* 0x040fe400048070ff */
[----:B------:R-:W-:Y:S01]  /*4bf0*/  F2FP.SATFINITE.E4M3.F32.PACK_AB_MERGE_C R211, R67, R66, R70 ;  /* 0x0000004243d3723e */ /* 0x000fe20004807046 */
[----:B------:R-:W-:Y:S01]  /*4c00*/  FADD.FTZ R9, R40, R9 ;  /* 0x0000000928097221 */ /* 0x000fe20000010000 */
[----:B------:R-:W1:Y:S01]  /*4c10*/  MUFU.EX2 R62, R62 ;  /* 0x0000003e003e7308 */ /* 0x000e620000000800 */
[----:B0-----:R-:W-:-:S01]  /*4c20*/  FADD.FTZ R6, R76, R71 ;  /* 0x000000474c067221 */ /* 0x001fc20000010000 */
[----:B------:R-:W-:Y:S01]  /*4c30*/  F2FP.SATFINITE.E4M3.F32.PACK_AB_MERGE_C R204, R34, R31, R35 ;  /* 0x0000001f22cc723e */ /* 0x000fe20004807023 */
[----:B------:R-:W-:-:S02]  /*4c40*/  IMAD.MOV.U32 R71, RZ, RZ, R119 ;  /* 0x000000ffff477224 */ /* 0x000fc400078e0077 */
[--C-:B------:R-:W-:Y:S02]  /*4c50*/  IMAD.MOV.U32 R70, RZ, RZ, R119.reuse ;  /* 0x000000ffff467224 */ /* 0x100fe400078e0077 */
[----:B------:R-:W-:Y:S01]  /*4c60*/  IMAD.MOV.U32 R67, RZ, RZ, R119 ;  /* 0x000000ffff437224 */ /* 0x000fe200078e0077 */
[----:B------:R-:W0:Y:S01]  /*4c70*/  MUFU.EX2 R47, R47 ;  /* 0x0000002f002f7308 */ /* 0x000e220000000800 */
[----:B--2---:R-:W-:-:S01]  /*4c80*/  FADD.FTZ R7, R77, R6 ;  /* 0x000000064d077221 */ /* 0x004fc20000010000 */
[--C-:B------:R-:W-:Y:S02]  /*4c90*/  IMAD.MOV.U32 R66, RZ, RZ, R119.reuse ;  /* 0x000000ffff427224 */ /* 0x100fe400078e0077 */
[--C-:B------:R-:W-:Y:S02]  /*4ca0*/  IMAD.MOV.U32 R40, RZ, RZ, R119.reuse ;  /* 0x000000ffff287224 */ /* 0x100fe400078e0077 */
[----:B------:R-:W-:Y:S02]  /*4cb0*/  IMAD.MOV.U32 R35, RZ, RZ, R119 ;  /* 0x000000ffff237224 */ /* 0x000fe400078e0077 */
[----:B------:R-:W2:Y:S01]  /*4cc0*/  MUFU.EX2 R50, R50 ;  /* 0x0000003200327308 */ /* 0x000ea20000000800 */
[----:B-1----:R-:W-:-:S01]  /*4cd0*/  FADD.FTZ R6, R62, R7 ;  /* 0x000000073e067221 */ /* 0x002fc20000010000 */
[----:B------:R-:W-:-:S02]  /*4ce0*/  IMAD.MOV.U32 R34, RZ, RZ, R119 ;  /* 0x000000ffff227224 */ /* 0x000fc400078e0077 */
[----:B------:R-:W-:-:S04]  /*4cf0*/  IMAD.MOV.U32 R31, RZ, RZ, R119 ;  /* 0x000000ffff1f7224 */ /* 0x000fc800078e0077 */
[----:B------:R-:W1:Y:S01]  /*4d00*/  MUFU.EX2 R51, R51 ;  /* 0x0000003300337308 */ /* 0x000e620000000800 */
[C---:B0-----:R-:W-:Y:S01]  /*4d10*/  F2FP.SATFINITE.E4M3.F32.PACK_AB_MERGE_C R62, R47.reuse, R62, RZ ;  /* 0x0000003e2f3e723e */ /* 0x041fe200048070ff */
[----:B------:R-:W-:Y:S01]  /*4d20*/  FADD.FTZ R47, R47, R6 ;  /* 0x000000062f2f7221 */ /* 0x000fe20000010000 */
[----:B------:R-:W-:-:S02]  /*4d30*/  FADD.FTZ R6, R38, R9 ;  /* 0x0000000926067221 */ /* 0x000fc40000010000 */
[----:B------:R-:W-:Y:S01]  /*4d40*/  F2FP.SATFINITE.E4M3.F32.PACK_AB_MERGE_C R205, R77, R76, R62 ;  /* 0x0000004c4dcd723e */ /* 0x000fe2000480703e */
[----:B------:R-:W-:Y:S02]  /*4d50*/  IMAD.MOV.U32 R77, RZ, RZ, R119 ;  /* 0x000000ffff4d7224 */ /* 0x000fe400078e0077 */
[----:B------:R-:W-:Y:S01]  /*4d60*/  FADD.FTZ R10, R39, R6 ;  /* 0x00000006270a7221 */ /* 0x000fe20000010000 */
[----:B------:R-:W0:Y:S01]  /*4d70*/  MUFU.EX2 R54, R54 ;  /* 0x0000003600367308 */ /* 0x000e220000000800 */
[----:B--2---:R-:W-:-:S01]  /*4d80*/  FADD.FTZ R8, R50, R47 ;  /* 0x0000002f32087221 */ /* 0x004fc20000010000 */
[----:B------:R-:W-:-:S02]  /*4d90*/  IMAD.MOV.U32 R76, RZ, RZ, R119 ;  /* 0x000000ffff4c7224 */ /* 0x000fc400078e0077 */
[----:B------:R-:W-:-:S01]  /*4da0*/  FADD.FTZ R9, R41, R10 ;  /* 0x0000000a29097221 */ /* 0x000fc20000010000 */
[C---:B------:R-:W-:Y:S01]  /*4db0*/  F2FP.SATFINITE.E4M3.F32.PACK_AB_MERGE_C R41, R44.reuse, R41, RZ ;  /* 0x000000292c29723e */ /* 0x040fe200048070ff */
[----:B------:R-:W-:Y:S02]  /*4dc0*/  IMAD.MOV.U32 R62, RZ, RZ, R119 ;  /* 0x000000ffff3e7224 */ /* 0x000fe400078e0077 */
[----:B------:R-:W-:Y:S01]  /*4dd0*/  FADD.FTZ R9, R44, R9 ;  /* 0x000000092c097221 */ /* 0x000fe20000010000 */
[----:B------:R-:W2:Y:S01]  /*4de0*/  MUFU.EX2 R55, R55 ;  /* 0x0000003700377308 */ /* 0x000ea20000000800 */
[----:B-1----:R-:W-:-:S01]  /*4df0*/  FADD.FTZ R7, R51, R8 ;  /* 0x0000000833077221 */ /* 0x002fc20000010000 */
[----:B------:R-:W-:Y:S01]  /*4e00*/  F2FP.SATFINITE.E4M3.F32.PACK_AB_MERGE_C R206, R39, R38, R41 ;  /* 0x0000002627ce723e */ /* 0x000fe20004807029 */
[----:B------:R-:W-:-:S01]  /*4e10*/  FADD.FTZ R10, R24, R9 ;  /* 0x00000009180a7221 */ /* 0x000fc20000010000 */
[--C-:B------:R-:W-:Y:S02]  /*4e20*/  IMAD.MOV.U32 R47, RZ, RZ, R119.reuse ;  /* 0x000000ffff2f7224 */ /* 0x100fe400078e0077 */
[----:B------:R-:W-:-:S02]  /*4e30*/  IMAD.MOV.U32 R44, RZ, RZ, R119 ;  /* 0x000000ffff2c7224 */ /* 0x000fc400078e0077 */
[----:B------:R-:W1:Y:S01]  /*4e40*/  MUFU.EX2 R61, R61 ;  /* 0x0000003d003d7308 */ /* 0x000e620000000800 */
[----:B0-----:R-:W-:-:S01]  /*4e50*/  FADD.FTZ R8, R54, R7 ;  /* 0x0000000736087221 */ /* 0x001fc20000010000 */
[----:B------:R-:W-:Y:S01]  /*4e60*/  FADD.FTZ R7, R25, R10 ;  /* 0x0000000a19077221 */ /* 0x000fe20000010000 */
[--C-:B------:R-:W-:Y:S02]  /*4e70*/  IMAD.MOV.U32 R41, RZ, RZ, R119.reuse ;  /* 0x000000ffff297224 */ /* 0x100fe400078e0077 */
[--C-:B------:R-:W-:Y:S02]  /*4e80*/  IMAD.MOV.U32 R39, RZ, RZ, R119.reuse ;  /* 0x000000ffff277224 */ /* 0x100fe400078e0077 */
[----:B------:R-:W-:Y:S01]  /*4e90*/  IMAD.MOV.U32 R38, RZ, RZ, R119 ;  /* 0x000000ffff267224 */ /* 0x000fe200078e0077 */
[----:B------:R0:W3:Y:S01]  /*4ea0*/  MUFU.EX2 R2, R65 ;  /* 0x0000004100027308 */ /* 0x0000e20000000800 */
[----:B--2---:R-:W-:-:S01]  /*4eb0*/  FADD.FTZ R8, R55, R8 ;  /* 0x0000000837087221 */ /* 0x004fc20000010000 */
[----:B------:R-:W-:Y:S01]  /*4ec0*/  F2FP.SATFINITE.E4M3.F32.PACK_AB_MERGE_C R54, R55, R54, RZ ;  /* 0x000000363736723e */ /* 0x000fe200048070ff */
[----:B------:R-:W-:-:S03]  /*4ed0*/  IMAD.MOV.U32 R55, RZ, RZ, R119 ;  /* 0x000000ffff377224 */ /* 0x000fc600078e0077 */
[----:B------:R-:W-:Y:S01]  /*4ee0*/  F2FP.SATFINITE.E4M3.F32.PACK_AB_MERGE_C R207, R51, R50, R54 ;  /* 0x0000003233cf723e */ /* 0x000fe20004807036 */
[----:B------:R-:W-:Y:S01]  /*4ef0*/  IMAD.MOV.U32 R54, RZ, RZ, R119 ;  /* 0x000000ffff367224 */ /* 0x000fe200078e0077 */
[----:B------:R-:W2:Y:S01]  /*4f00*/  MUFU.EX2 R68, R68 ;  /* 0x0000004400447308 */ /* 0x000ea20000000800 */
[----:B-1----:R-:W-:-:S01]  /*4f10*/  FADD.FTZ R5, R61, R8 ;  /* 0x000000083d057221 */ /* 0x002fc20000010000 */
[----:B------:R-:W-:Y:S01]  /*4f20*/  FADD.FTZ R8, R28, R7 ;  /* 0x000000071c087221 */ /* 0x000fe20000010000 */
[--C-:B0-----:R-:W-:Y:S02]  /*4f30*/  IMAD.MOV.U32 R65, RZ, RZ, R119.reuse ;  /* 0x000000ffff417224 */ /* 0x101fe400078e0077 */
[--C-:B------:R-:W-:Y:S02]  /*4f40*/  IMAD.MOV.U32 R51, RZ, RZ, R119.reuse ;  /* 0x000000ffff337224 */ /* 0x100fe400078e0077 */
[----:B------:R-:W-:Y:S01]  /*4f50*/  IMAD.MOV.U32 R50, RZ, RZ, R119 ;  /* 0x000000ffff327224 */ /* 0x000fe200078e0077 */
[----:B------:R-:W0:Y:S01]  /*4f60*/  MUFU.EX2 R29, R29 ;  /* 0x0000001d001d7308 */ /* 0x000e220000000800 */
[----:B---3--:R-:W-:-:S07]  /*4f70*/  FADD.FTZ R5, R2, R5 ;  /* 0x0000000502057221 */ /* 0x008fce0000010000 */
[----:B------:R1:W3:Y:S01]  /*4f80*/  MUFU.EX2 R3, R80 ;  /* 0x0000005000037308 */ /* 0x0002e20000000800 */
[----:B--2---:R-:W-:-:S07]  /*4f90*/  FADD.FTZ R10, R68, R5 ;  /* 0x00000005440a7221 */ /* 0x004fce0000010000 */
[----:B------:R-:W2:Y:S01]  /*4fa0*/  MUFU.EX2 R32, R32 ;  /* 0x0000002000207308 */ /* 0x000ea20000000800 */
[C---:B0-----:R-:W-:Y:S01]  /*4fb0*/  F2FP.SATFINITE.E4M3.F32.PACK_AB_MERGE_C R28, R29.reuse, R28, RZ ;  /* 0x0000001c1d1c723e */ /* 0x041fe200048070ff */
[----:B------:R-:W-:Y:S01]  /*4fc0*/  FADD.FTZ R29, R29, R8 ;  /* 0x000000081d1d7221 */ /* 0x000fe20000010000 */
[--C-:B-1----:R-:W-:Y:S02]  /*4fd0*/  IMAD.MOV.U32 R80, RZ, RZ, R119.reuse ;  /* 0x000000ffff507224 */ /* 0x102fe400078e0077 */
[----:B------:R-:W-:Y:S01]  /*4fe0*/  F2FP.SATFINITE.E4M3.F32.PACK_AB_MERGE_C R200, R25, R24, R28 ;  /* 0x0000001819c8723e */ /* 0x000fe2000480701c */
[----:B------:R-:W-:Y:S02]  /*4ff0*/  IMAD.MOV.U32 R28, RZ, RZ, R119 ;  /* 0x000000ffff1c7224 */ /* 0x000fe400078e0077 */
[----:B------:R-:W0:Y:S01]  /*5000*/  MUFU.EX2 R69, R69 ;  /* 0x0000004500457308 */ /* 0x000e220000000800 */
[----:B---3--:R-:W-:-:S01]  /*5010*/  FADD.FTZ R10, R3, R10 ;  /* 0x0000000a030a7221 */ /* 0x008fc20000010000 */
[----:B------:R-:W-:Y:S01]  /*5020*/  F2FP.SATFINITE.E4M3.F32.PACK_AB_MERGE_C R68, R3, R68, RZ ;  /* 0x000000440344723e */ /* 0x000fe200048070ff */
[----:B------:R-:W-:-:S02]  /*5030*/  IMAD.MOV.U32 R25, RZ, RZ, R119 ;  /* 0x000000ffff197224 */ /* 0x000fc400078e0077 */
[--C-:B------:R-:W-:Y:S01]  /*5040*/  IMAD.MOV.U32 R24, RZ, RZ, R119.reuse ;  /* 0x000000ffff187224 */ /* 0x100fe200078e0077 */
[----:B------:R-:W-:Y:S01]  /*5050*/  F2FP.SATFINITE.E4M3.F32.PACK_AB_MERGE_C R201, R2, R61, R68 ;  /* 0x0000003d02c9723e */ /* 0x000fe20004807044 */
[----:B------:R-:W-:Y:S01]  /*5060*/  IMAD.MOV.U32 R68, RZ, RZ, R119 ;  /* 0x000000ffff447224 */ /* 0x000fe200078e0077 */
[----:B------:R-:W-:Y:S01]  /*5070*/  MUFU.EX2 R36, R36 ;  /* 0x0000002400247308 */ /* 0x000fe20000000800 */
[----:B--2---:R-:W-:-:S01]  /*5080*/  FADD.FTZ R8, R32, R29 ;  /* 0x0000001d20087221 */ /* 0x004fc20000010000 */
[--C-:B------:R-:W-:Y:S02]  /*5090*/  IMAD.MOV.U32 R61, RZ, RZ, R119.reuse ;  /* 0x000000ffff3d7224 */ /* 0x100fe400078e0077 */
[----:B------:R-:W-:-:S04]  /*50a0*/  IMAD.MOV.U32 R29, RZ, RZ, R119 ;  /* 0x000000ffff1d7224 */ /* 0x000fc800078e0077 */
[----:B------:R-:W1:Y:S01]  /*50b0*/  MUFU.EX2 R37, R37 ;  /* 0x0000002500257308 */ /* 0x000e620000000800 */
[----:B0-----:R-:W-:-:S07]  /*50c0*/  FADD.FTZ R3, R69, R10 ;  /* 0x0000000a45037221 */ /* 0x001fce0000010000 */
[----:B------:R-:W0:Y:S08]  /*50d0*/  MUFU.EX2 R33, R33 ;  /* 0x0000002100217308 */ /* 0x000e300000000800 */
[----:B------:R2:W3:Y:S01]  /*50e0*/  MUFU.EX2 R6, R81 ;  /* 0x0000005100067308 */ /* 0x0004e20000000800 */
[----:B-1----:R-:W-:-:S07]  /*50f0*/  F2FP.SATFINITE.E4M3.F32.PACK_AB_MERGE_C R2, R37, R36, RZ ;  /* 0x000000242502723e */ /* 0x002fce00048070ff */
[----:B------:R-:W1:Y:S01]  /*5100*/  MUFU.EX2 R84, R84 ;  /* 0x0000005400547308 */ /* 0x000e620000000800 */
[----:B0-----:R-:W-:-:S01]  /*5110*/  FADD.FTZ R5, R33, R8 ;  /* 0x0000000821057221 */ /* 0x001fc20000010000 */
[----:B------:R-:W-:Y:S01]  /*5120*/  F2FP.SATFINITE.E4M3.F32.PACK_AB_MERGE_C R202, R33, R32, R2 ;  /* 0x0000002021ca723e */ /* 0x000fe20004807002 */
[----:B--2---:R-:W-:Y:S02]  /*5130*/  IMAD.MOV.U32 R81, RZ, RZ, R119 ;  /* 0x000000ffff517224 */ /* 0x004fe400078e0077 */
[----:B------:R-:W-:Y:S01]  /*5140*/  FADD.FTZ R36, R36, R5 ;  /* 0x0000000524247221 */ /* 0x000fe20000010000 */
[----:B------:R-:W-:Y:S02]  /*5150*/  IMAD.MOV.U32 R33, RZ, RZ, R119 ;  /* 0x000000ffff217224 */ /* 0x000fe400078e0077 */
[----:B------:R-:W0:Y:S01]  /*5160*/  MUFU.EX2 R85, R85 ;  /* 0x0000005500557308 */ /* 0x000e220000000800 */
[----:B---3--:R-:W-:-:S01]  /*5170*/  FADD.FTZ R3, R6, R3 ;  /* 0x0000000306037221 */ /* 0x008fc20000010000 */
[----:B------:R-:W-:-:S03]  /*5180*/  IMAD.MOV.U32 R32, RZ, RZ, R119 ;  /* 0x000000ffff207224 */ /* 0x000fc600078e0077 */
[----:B-1----:R-:W-:Y:S01]  /*5190*/  FADD.FTZ R2, R84, R3 ;  /* 0x0000000354027221 */ /* 0x002fe20000010000 */
[----:B------:R-:W-:-:S01]  /*51a0*/  FADD.FTZ R3, R37, R36 ;  /* 0x0000002425037221 */ /* 0x000fc20000010000 */
[--C-:B------:R-:W-:Y:S02]  /*51b0*/  IMAD.MOV.U32 R37, RZ, RZ, R119.reuse ;  /* 0x000000ffff257224 */ /* 0x100fe400078e0077 */
[----:B------:R-:W-:Y:S01]  /*51c0*/  IMAD.MOV.U32 R36, RZ, RZ, R119 ;  /* 0x000000ffff247224 */ /* 0x000fe200078e0077 */
[C---:B0-----:R-:W-:Y:S01]  /*51d0*/  F2FP.SATFINITE.E4M3.F32.PACK_AB_MERGE_C R7, R85.reuse, R84, RZ ;  /* 0x000000545507723e */ /* 0x041fe200048070ff */
[----:B------:R-:W-:-:S01]  /*51e0*/  FADD.FTZ R2, R85, R2 ;  /* 0x0000000255027221 */ /* 0x000fc20000010000 */
[----:B------:R-:W-:Y:S02]  /*51f0*/  IMAD.MOV.U32 R85, RZ, RZ, R119 ;  /* 0x000000ffff557224 */ /* 0x000fe400078e0077 */
[----:B------:R-:W-:Y:S01]  /*5200*/  F2FP.SATFINITE.E4M3.F32.PACK_AB_MERGE_C R203, R6, R69, R7 ;  /* 0x0000004506cb723e */ /* 0x000fe20004807007 */
[----:B------:R-:W-:-:S02]  /*5210*/  IMAD.MOV.U32 R84, RZ, RZ, R119 ;  /* 0x000000ffff547224 */ /* 0x000fc400078e0077 */
        /* <DEDUP_REMOVED lines=53> */
[----:B------:R-:W-:-:S05]  /*5570*/  UMOV UR58, UR56 ;  /* 0x00000038003a7c82 */ /* 0x000fca0008000000 */
.L_x_2049:
[----:B------:R-:W-:Y:S01]  /*5580*/  ISETP.NE.AND P3, PT, RZ, UR44, PT ;  /* 0x0000002cff007c0c */ /* 0x000fe2000bf65270 */
[----:B------:R-:W-:-:S04]  /*5590*/  UISETP.NE.AND UP0, UPT, UR58, 0x1, UPT ;  /* 0x000000013a00788c */ /* 0x000fc8000bf05270 */
[----:B------:R-:W-:-:S04]  /*55a0*/  USEL UR46, URZ, 0x1, UP0 ;  /* 0x000000013f2e7887 */ /* 0x000fc80008000000 */
[----:B------:R-:W-:-:S04]  /*55b0*/  ULOP3.LUT UR46, UR59, UR46, URZ, 0x3c, !UPT ;  /* 0x0000002e3b2e7292 */ /* 0x000fc8000f8e3c3f */
[----:B------:R-:W-:Y:S08]  /*55c0*/  @P3 BRA `(.L_x_2040) ;  /* 0x0000000000383947 */ /* 0x000ff00003800000 */
[----:B------:R-:W-:Y:S05]  /*55d0*/  @!P0 BRA `(.L_x_2041) ;  /* 0x0000000000048947 */ /* 0x000fea0003800000 */
[----:B------:R-:W-:Y:S01]  /*55e0*/  BPT.TRAP 0x1 ;  /* 0x000000040000795c */ /* 0x000fe20000300000 */
.L_x_2041:
        /* <DEDUP_REMOVED lines=9> */
.L_x_2042:
[----:B-1----:R-:W-:Y:S05]  /*5680*/  @P2 BRA `(.L_x_2040) ;  /* 0x0000000000082947 */ /* 0x002fea0003800000 */
[----:B------:R-:W1:Y:S02]  /*5690*/  SYNCS.PHASECHK.TRANS64.TRYWAIT P2, [UR6+0x33430], R0 ;  /* 0x03343000ff0075a7 */ /* 0x000e640008040146 */
[----:B-1----:R-:W-:Y:S05]  /*56a0*/  @!P2 BRA `(.L_x_2043) ;  /* 0x000000f400f4a947 */ /* 0x002fea0003800000 */
.L_x_2040:
        /* <DEDUP_REMOVED lines=189> */
.L_x_2045:
[----:B------:R-:W-:Y:S01]  /*6280*/  ULEA UR6, UR58, UR41, 0x3 ;  /* 0x000000293a067291 */ /* 0x000fe2000f8e183f */
[----:B------:R-:W-:-:S05]  /*6290*/  IMAD.U32 R0, RZ, RZ, UR59 ;  /* 0x0000003bff007e24 */ /* 0x000fca000f8e00ff */
[----:B------:R-:W-:-:S04]  /*62a0*/  SHF.L.U32 R0, R0, 0x1f, RZ ;  /* 0x0000001f00007819 */ /* 0x000fc800000006ff */
[----:B------:R0:W1:Y:S01]  /*62b0*/  SYNCS.PHASECHK.TRANS64.TRYWAIT P2, [UR6+0x33450], R0 ;  /* 0x03345000ff0075a7 */ /* 0x0000620008040146 */
[----:B------:R-:W-:Y:S05]  /*62c0*/  @!P0 BRA `(.L_x_2046) ;  /* 0x0000000000048947 */ /* 0x000fea0003800000 */
[----:B------:R-:W-:Y:S01]  /*62d0*/  BPT.TRAP 0x1 ;  /* 0x000000040000795c */ /* 0x000fe20000300000 */
.L_x_2046:
[----:B-1----:R-:W-:Y:S05]  /*62e0*/  @P2 BRA `(.L_x_2044) ;  /* 0x0000000000082947 */ /* 0x002fea0003800000 */
[----:B------:R-:W1:Y:S02]  /*62f0*/  SYNCS.PHASECHK.TRANS64.TRYWAIT P2, [UR6+0x33450], R0 ;  /* 0x03345000ff0075a7 */ /* 0x000e640008040146 */
[----:B-1----:R-:W-:Y:S05]  /*6300*/  @!P2 BRA `(.L_x_2047) ;  /* 0x000000e800f4a947 */ /* 0x002fea0003800000 */
.L_x_2044:
[----:B------:R-:W-:Y:S01]  /*6310*/  USHF.L.U32 UR6, UR52, 0x7, URZ ;  /* 0x0000000734067899 */ /* 0x000fe2000800063f */
[----:B01----:R-:W-:Y:S01]  /*6320*/  IMAD.MOV.U32 R0, RZ, RZ, -0x2 ;  /* 0xfffffffeff007424 */ /* 0x003fe200078e00ff */
[----:B------:R-:W-:Y:S01]  /*6330*/  WARPGROUP.ARRIVE ;  /* 0x00000000000079c5 */ /* 0x000fe20000000000 */
[----:B------:R-:W-:Y:S01]  /*6340*/  IMAD.U32 R11, RZ, RZ, UR38 ;  /* 0x00000026ff0b7e24 */ /* 0x000fe2000f8e00ff */
[----:B------:R-:W-:-:S04]  /*6350*/  UIMAD UR6, UR57, -0xa0, UR6 ;  /* 0xffffff60390678a4 */ /* 0x000fc8000f8e0206 */
[----:B------:R-:W-:Y:S02]  /*6360*/  UIADD3 UR7, UR6, 0x1, UR50 ;  /* 0x0000000106077890 */ /* 0x000fe4000fffe032 */
[----:B------:R-:W-:Y:S02]  /*6370*/  UIADD3 UR6, UR41, 0x200, URZ ;  /* 0x0000020029067890 */ /* 0x000fe4000fffe03f */
[----:B------:R-:W-:Y:S02]  /*6380*/  UIADD3 UR7, UR7, -UR51, URZ ;  /* 0x8000003307077290 */ /* 0x000fe4000fffe03f */
[----:B------:R-:W-:-:S04]  /*6390*/  USHF.R.U32.HI UR6, URZ, 0x4, UR6 ;  /* 0x000000043f067899 */ /* 0x000fc80008011606 */
[----:B------:R-:W-:Y:S01]  /*63a0*/  ULOP3.LUT UR6, UR6, 0x3fff, URZ, 0xc0, !UPT ;  /* 0x00003fff06067892 */ /* 0x000fe2000f8ec03f */
[----:B------:R-:W-:Y:S01]  /*63b0*/  IMAD R7, R17, R0, UR7 ;  /* 0x0000000711077e24 */ /* 0x000fe2000f8e0200 */
[----:B------:R-:W-:Y:S02]  /*63c0*/  UMOV UR7, 0xc0000010 ;  /* 0xc000001000077882 */ /* 0x000fe40000000000 */
[----:B------:R-:W-:Y:S01]  /*63d0*/  ULOP3.LUT UR6, UR6, 0x10000, URZ, 0xfc, !UPT ;  /* 0x0001000006067892 */ /* 0x000fe2000f8efc3f */
[----:B------:R-:W-:-:S03]  /*63e0*/  IMAD.IADD R4, R22, 0x1, R7 ;  /* 0x0000000116047824 */ /* 0x000fc600078e0207 */
[----:B------:R-:W-:Y:S02]  /*63f0*/  UIMAD UR10, UR58, 0x780, UR6 ;  /* 0x000007803a0a78a4 */ /* 0x000fe4000f8e0206 */
[C---:B------:R-:W-:Y:S02]  /*6400*/  ISETP.GT.AND P2, PT, R4.reuse, RZ, PT ;  /* 0x000000ff0400720c */ /* 0x040fe40003f44270 */
[----:B------:R-:W-:Y:S02]  /*6410*/  ISETP.GT.AND P3, PT, R4, 0x1, PT ;  /* 0x000000010400780c */ /* 0x000fe40003f64270 */
[----:B------:R-:W-:Y:S01]  /*6420*/  FSEL R184, R184, -INF , P2 ;  /* 0xff800000b8b87808 */ /* 0x000fe20001000000 */
[----:B------:R-:W-:Y:S01]  /*6430*/  UMOV UR6, UR10 ;  /* 0x0000000a00067c82 */ /* 0x000fe20008000000 */
[----:B------:R-:W-:Y:S01]  /*6440*/  ISETP.GT.AND P2, PT, R4, 0x8, PT ;  /* 0x000000080400780c */ /* 0x000fe20003f44270 */
[----:B------:R-:W-:Y:S01]  /*6450*/  QGMMA.64x192x32.F32.E4M3.E4M3 R24, R216, gdesc[UR4], R24, gsb0 ;  /* 0x02e00004d8187df3 */ /* 0x000fe20008000818 */
[----:B------:R-:W-:Y:S01]  /*6460*/  FSEL R185, R185, -INF , P3 ;  /* 0xff800000b9b97808 */ /* 0x000fe20001800000 */
[----:B------:R-:W-:Y:S01]  /*6470*/  UIADD3 UR6, UR10, 0x180, URZ ;  /* 0x000001800a067890 */ /* 0x000fe2000fffe03f */
[----:B------:R-:W-:Y:S01]  /*6480*/  FMNMX.FTZ R0, R184, R5, !PT ;  /* 0x00000005b8007209 */ /* 0x000fe20007810000 */
[----:B------:R-:W-:Y:S01]  /*6490*/  UMOV UR7, 0xc0000010 ;  /* 0xc000001000077882 */ /* 0x000fe20000000000 */
        /* <DEDUP_REMOVED lines=100> */
[----:B------:R-:W-:Y:S01]  /*6ae0*/  FSEL R125, R125, -INF , P3 ;  /* 0xff8000007d7d7808 */ /* 0x000fe20001800000 */
[----:B------:R-:W-:Y:S02]  /*6af0*/  WARPGROUP.DEPBAR.LE gsb0, 0x0 ;  /* 0x00008000000079c5 */ /* 0x000fe40000010000 */
[----:B------:R-:W-:Y:S01]  /*6b00*/  WARPGROUP.ARRIVE ;  /* 0x00000000000079c5 */ /* 0x000fe20000000000 */
[----:B------:R-:W-:-:S02]  /*6b10*/  FMNMX.FTZ R0, R124, R7, !PT ;  /* 0x000000077c007209 */ /* 0x000fc40007810000 */
[----:B------:R-:W-:Y:S02]  /*6b20*/  ISETP.GT.AND P3, PT, R4, 0x91, PT ;  /* 0x000000910400780c */ /* 0x000fe40003f64270 */
[----:B------:R-:W-:Y:S01]  /*6b30*/  FSEL R128, R128, -INF , P2 ;  /* 0xff80000080807808 */ /* 0x000fe20001000000 */
[----:B------:R-:W-:Y:S01]  /*6b40*/  QGMMA.64x192x32.F32.E4M3.E4M3 R24, R212, gdesc[UR4], R24, gsb0 ;  /* 0x02e00004d4187df3 */ /* 0x000fe20008000818 */
[----:B------:R-:W-:Y:S01]  /*6b50*/  FMNMX.FTZ R7, R125, R0, !PT ;  /* 0x000000007d077209 */ /* 0x000fe20007810000 */
[----:B------:R-:W-:Y:S01]  /*6b60*/  UIADD3 UR6, UR10, 0x300, URZ ;  /* 0x000003000a067890 */ /* 0x000fe2000fffe03f */
[----:B------:R-:W-:Y:S01]  /*6b70*/  ISETP.GT.AND P2, PT, R4, 0x98, PT ;  /* 0x000000980400780c */ /* 0x000fe20003f44270 */
[----:B------:R-:W-:Y:S01]  /*6b80*/  UMOV UR7, 0xc0000010 ;  /* 0xc000001000077882 */ /* 0x000fe20000000000 */
[----:B------:R-:W-:Y:S02]  /*6b90*/  FSEL R129, R129, -INF , P3 ;  /* 0xff80000081817808 */ /* 0x000fe40001800000 */
[----:B------:R-:W-:-:S02]  /*6ba0*/  FMNMX.FTZ R0, R128, R7, !PT ;  /* 0x0000000780007209 */ /* 0x000fc40007810000 */
[C---:B------:R-:W-:Y:S01]  /*6bb0*/  ISETP.GT.AND P3, PT, R4.reuse, 0x99, PT ;  /* 0x000000990400780c */ /* 0x040fe20003f64270 */
[----:B------:R-:W-:Y:S01]  /*6bc0*/  VIADD R4, R4, 0x8 ;  /* 0x0000000804047836 */ /* 0x000fe20000000000 */
[----:B------:R-:W-:Y:S02]  /*6bd0*/  FSEL R132, R132, -INF , P2 ;  /* 0xff80000084847808 */ /* 0x000fe40001000000 */
[----:B------:R-:W-:Y:S02]  /*6be0*/  FMNMX.FTZ R7, R129, R0, !PT ;  /* 0x0000000081077209 */ /* 0x000fe40007810000 */
[----:B------:R-:W-:Y:S02]  /*6bf0*/  FSEL R133, R133, -INF , P3 ;  /* 0xff80000085857808 */ /* 0x000fe40001800000 */
[----:B------:R-:W-:Y:S02]  /*6c00*/  FMNMX.FTZ R0, R132, R7, !PT ;  /* 0x0000000784007209 */ /* 0x000fe40007810000 */
[----:B------:R-:W-:-:S02]  /*6c10*/  ISETP.GT.AND P3, PT, R4, RZ, PT ;  /* 0x000000ff0400720c */ /* 0x000fc40003f64270 */
[----:B------:R-:W-:Y:S02]  /*6c20*/  FMNMX.FTZ R9, R133, R0, !PT ;  /* 0x0000000085097209 */ /* 0x000fe40007810000 */
[----:B------:R-:W-:Y:S02]  /*6c30*/  ISETP.GT.AND P4, PT, R4, 0x1, PT ;  /* 0x000000010400780c */ /* 0x000fe40003f84270 */
[----:B------:R-:W-:Y:S01]  /*6c40*/  FSEL R15, R186, -INF , P3 ;  /* 0xff800000ba0f7808 */ /* 0x000fe20001800000 */
[----:B------:R-:W0:Y:S01]  /*6c50*/  SHFL.BFLY PT, R0, R9, 0x2, 0x1f ;  /* 0x0c401f0009007f89 */ /* 0x000e2200000e0000 */
[----:B------:R-:W-:Y:S02]  /*6c60*/  ISETP.GT.AND P3, PT, R4, 0x8, PT ;  /* 0x000000080400780c */ /* 0x000fe40003f64270 */
        /* <DEDUP_REMOVED lines=8> */
[C---:B------:R-:W-:Y:S02]  /*6cf0*/  ISETP.GT.AND P3, PT, R4.reuse, 0x18, PT ;  /* 0x000000180400780c */ /* 0x040fe40003f64270 */
[----:B------:R-:W-:Y:S02]  /*6d00*/  FSEL R195, R195, -INF , P4 ;  /* 0xff800000c3c37808 */ /* 0x000fe40002000000 */
[----:B------:R-:W-:Y:S02]  /*6d10*/  ISETP.GT.AND P4, PT, R4, 0x19, PT ;  /* 0x000000190400780c */ /* 0x000fe40003f84270 */
[----:B0-----:R-:W-:Y:S02]  /*6d20*/  FMNMX.FTZ R10, R9, R0, !PT ;  /* 0x00000000090a7209 */ /* 0x001fe40007810000 */
[----:B------:R-:W-:Y:S02]  /*6d30*/  FSEL R198, R198, -INF , P3 ;  /* 0xff800000c6c67808 */ /* 0x000fe40001800000 */
[----:B------:R-:W-:Y:S01]  /*6d40*/  FSEL R199, R199, -INF , P4 ;  /* 0xff800000c7c77808 */ /* 0x000fe20002000000 */
[----:B------:R-:W0:Y:S01]  /*6d50*/  SHFL.BFLY PT, R7, R10, 0x1, 0x1f ;  /* 0x0c201f000a077f89 */ /* 0x000e2200000e0000 */
[----:B------:R-:W-:-:S02]  /*6d60*/  ISETP.GT.AND P3, PT, R4, 0x20, PT ;  /* 0x000000200400780c */ /* 0x000fc40003f64270 */
[----:B------:R-:W-:Y:S02]  /*6d70*/  ISETP.GT.AND P4, PT, R4, 0x21, PT ;  /* 0x000000210400780c */ /* 0x000fe40003f84270 */
[----:B------:R-:W-:Y:S02]  /*6d80*/  FSEL R170, R170, -INF , P3 ;  /* 0xff800000aaaa7808 */ /* 0x000fe40001800000 */
[----:B------:R-:W-:-:S04]  /*6d90*/  ISETP.GT.AND P3, PT, R4, 0x28, PT ;  /* 0x000000280400780c */ /* 0x000fc80003f64270 */
[----:B------:R-:W-:Y:S02]  /*6da0*/  FSEL R174, R174, -INF , P3 ;  /* 0xff800000aeae7808 */ /* 0x000fe40001800000 */
[----:B------:R-:W-:-:S04]  /*6db0*/  ISETP.GT.AND P3, PT, R4, 0x30, PT ;  /* 0x000000300400780c */ /* 0x000fc80003f64270 */
[----:B------:R-:W-:Y:S02]  /*6dc0*/  FSEL R178, R178, -INF , P3 ;  /* 0xff800000b2b27808 */ /* 0x000fe40001800000 */
[----:B------:R-:W-:-:S04]  /*6dd0*/  ISETP.GT.AND P3, PT, R4, 0x38, PT ;  /* 0x000000380400780c */ /* 0x000fc80003f64270 */
[----:B------:R-:W-:Y:S02]  /*6de0*/  FSEL R182, R182, -INF , P3 ;  /* 0xff800000b6b67808 */ /* 0x000fe40001800000 */
[----:B0-----:R-:W-:Y:S02]  /*6df0*/  FMNMX.FTZ R0, R10, R7, !PT ;  /* 0x000000070a007209 */ /* 0x001fe40007810000 */
[----:B------:R-:W-:Y:S02]  /*6e00*/  ISETP.GT.AND P3, PT, R4, 0x40, PT ;  /* 0x000000400400780c */ /* 0x000fe40003f64270 */
[C---:B------:R-:W-:Y:S01]  /*6e10*/  FSETP.NEU.FTZ.AND P2, PT, R0.reuse, -INF , PT ;  /* 0xff8000000000780b */ /* 0x040fe20003f5d000 */
[----:B------:R-:W-:-:S01]  /*6e20*/  FFMA.FTZ R7, R0, R11, -8 ;  /* 0xc100000000077423 */ /* 0x000fc2000001000b */
[----:B------:R-:W-:Y:S02]  /*6e30*/  FSEL R154, R154, -INF , P3 ;  /* 0xff8000009a9a7808 */ /* 0x000fe40001800000 */
[----:B------:R-:W-:-:S02]  /*6e40*/  ISETP.GT.AND P3, PT, R4, 0x48, PT ;  /* 0x000000480400780c */ /* 0x000fc40003f64270 */
[----:B------:R-:W-:Y:S02]  /*6e50*/  FSEL R7, R7, RZ, P2 ;  /* 0x000000ff07077208 */ /* 0x000fe40001000000 */
[----:B------:R-:W-:Y:S02]  /*6e60*/  FSEL R158, R158, -INF , P3 ;  /* 0xff8000009e9e7808 */ /* 0x000fe40001800000 */
[----:B------:R-:W-:Y:S01]  /*6e70*/  ISETP.GT.AND P3, PT, R4, 0x50, PT ;  /* 0x000000500400780c */ /* 0x000fe20003f64270 */
[----:B------:R-:W-:-:S01]  /*6e80*/  FFMA.FTZ R185, R185, UR38, -R7 ;  /* 0x00000026b9b97c23 */ /* 0x000fc20008010807 */
[--C-:B------:R-:W-:Y:S01]  /*6e90*/  FFMA.FTZ R8, R184, UR38, -R7.reuse ;  /* 0x00000026b8087c23 */ /* 0x100fe20008010807 */
[----:B------:R-:W-:-:S01]  /*6ea0*/  FFMA.FTZ R184, R168, UR38, -R7 ;  /* 0x00000026a8b87c23 */ /* 0x000fc20008010807 */
[--C-:B------:R-:W-:Y:S01]  /*6eb0*/  FFMA.FTZ R186, R173, UR38, -R7.reuse ;  /* 0x00000026adba7c23 */ /* 0x100fe20008010807 */
[----:B------:R0:W-:Y:S01]  /*6ec0*/  MUFU.EX2 R9, R185 ;  /* 0x000000b900097308 */ /* 0x0001e20000000800 */
[----:B------:R-:W-:-:S01]  /*6ed0*/  FFMA.FTZ R188, R188, UR38, -R7 ;  /* 0x00000026bcbc7c23 */ /* 0x000fc20008010807 */
[----:B------:R-:W-:Y:S01]  /*6ee0*/  FSEL R162, R162, -INF , P3 ;  /* 0xff800000a2a27808 */ /* 0x000fe20001800000 */
[----:B------:R-:W-:-:S01]  /*6ef0*/  FFMA.FTZ R11, R189, UR38, -R7 ;  /* 0x00000026bd0b7c23 */ /* 0x000fc20008010807 */
[----:B------:R-:W-:Y:S01]  /*6f00*/  ISETP.GT.AND P3, PT, R4, 0x58, PT ;  /* 0x000000580400780c */ /* 0x000fe20003f64270 */
[----:B------:R-:W-:-:S01]  /*6f10*/  FFMA.FTZ R12, R192, UR38, -R7 ;  /* 0x00000026c00c7c23 */ /* 0x000fc20008010807 */
[--C-:B------:R-:W-:Y:S01]  /*6f20*/  FFMA.FTZ R13, R193, UR38, -R7.reuse ;  /* 0x00000026c10d7c23 */ /* 0x100fe20008010807 */
[----:B------:R-:W-:-:S01]  /*6f30*/  FFMA.FTZ R14, R196, UR38, -R7 ;  /* 0x00000026c40e7c23 */ /* 0x000fc20008010807 */
[----:B------:R1:W-:Y:S01]  /*6f40*/  MUFU.EX2 R10, R188 ;  /* 0x000000bc000a7308 */ /* 0x0003e20000000800 */
[----:B0-----:R-:W-:Y:S01]  /*6f50*/  FMNMX.FTZ R185, R187, R20, !PT ;  /* 0x00000014bbb97209 */ /* 0x001fe20007810000 */
[--C-:B------:R-:W-:Y:S01]  /*6f60*/  FFMA.FTZ R21, R197, UR38, -R7.reuse ;  /* 0x00000026c5157c23 */ /* 0x100fe20008010807 */
[----:B------:R-:W-:Y:S01]  /*6f70*/  FSEL R166, R166, -INF , P3 ;  /* 0xff800000a6a67808 */ /* 0x000fe20001800000 */
[--C-:B------:R-:W-:Y:S01]  /*6f80*/  FFMA.FTZ R169, R169, UR38, -R7.reuse ;  /* 0x00000026a9a97c23 */ /* 0x100fe20008010807 */
[----:B------:R-:W-:Y:S01]  /*6f90*/  FMNMX.FTZ R168, R190, R185, !PT ;  /* 0x000000b9bea87209 */ /* 0x000fe20007810000 */
[--C-:B------:R-:W-:Y:S01]  /*6fa0*/  FFMA.FTZ R152, R152, UR38, -R7.reuse ;  /* 0x0000002698987c23 */ /* 0x100fe20008010807 */
[----:B------:R-:W-:Y:S01]  /*6fb0*/  ISETP.GT.AND P3, PT, R4, 0x60, PT ;  /* 0x000000600400780c */ /* 0x000fe20003f64270 */
[----:B------:R0:W-:Y:S01]  /*6fc0*/  MUFU.EX2 R20, R184 ;  /* 0x000000b800147308 */ /* 0x0001e20000000800 */
[----:B------:R-:W-:Y:S01]  /*6fd0*/  FMNMX.FTZ R185, R191, R168, !PT ;  /* 0x000000a8bfb97209 */ /* 0x000fe20007810000 */
[--C-:B-1----:R-:W-:Y:S01]  /*6fe0*/  FFMA.FTZ R188, R176, UR38, -R7.reuse ;  /* 0x00000026b0bc7c23 */ /* 0x102fe20008010807 */
[----:B------:R-:W-:Y:S01]  /*6ff0*/  FSEL R138, R138, -INF , P3 ;  /* 0xff8000008a8a7808 */ /* 0x000fe20001800000 */
[--C-:B------:R-:W-:Y:S01]  /*7000*/  FFMA.FTZ R153, R153, UR38, -R7.reuse ;  /* 0x0000002699997c23 */ /* 0x100fe20008010807 */
[----:B------:R-:W-:Y:S01]  /*7010*/  FMNMX.FTZ R168, R194, R185, !PT ;  /* 0x000000b9c2a87209 */ /* 0x000fe20007810000 */
[--C-:B------:R-:W-:Y:S01]  /*7020*/  FFMA.FTZ R156, R156, UR38, -R7.reuse ;  /* 0x000000269c9c7c23 */ /* 0x100fe20008010807 */
[----:B------:R-:W-:Y:S01]  /*7030*/  ISETP.GT.AND P3, PT, R4, 0x68, PT ;  /* 0x000000680400780c */ /* 0x000fe20003f64270 */
[--C-:B------:R-:W-:Y:S01]  /*7040*/  FFMA.FTZ R120, R120, UR38, -R7.reuse ;  /* 0x0000002678787c23 */ /* 0x100fe20008010807 */
[----:B------:R-:W-:Y:S01]  /*7050*/  FMNMX.FTZ R185, R195, R168, !PT ;  /* 0x000000a8c3b97209 */ /* 0x000fe20007810000 */
[--C-:B0-----:R-:W-:Y:S01]  /*7060*/  FFMA.FTZ R184, R172, UR38, -R7.reuse ;  /* 0x00000026acb87c23 */ /* 0x101fe20008010807 */
[----:B------:R-:W-:Y:S01]  /*7070*/  FSEL R142, R142, -INF , P3 ;  /* 0xff8000008e8e7808 */ /* 0x000fe20001800000 */
[--C-:B------:R-:W-:Y:S01]  /*7080*/  FFMA.FTZ R121, R121, UR38, -R7.reuse ;  /* 0x0000002679797c23 */ /* 0x100fe20008010807 */
[----:B------:R-:W-:Y:S01]  /*7090*/  FMNMX.FTZ R172, R198, R185, !PT ;  /* 0x000000b9c6ac7209 */ /* 0x000fe20007810000 */
[----:B------:R-:W-:Y:S01]  /*70a0*/  MUFU.EX2 R168, R184 ;  /* 0x000000b800a87308 */ /* 0x000fe20000000800 */
[----:B------:R-:W-:Y:S01]  /*70b0*/  ISETP.GT.AND P3, PT, R4, 0x70, PT ;  /* 0x000000700400780c */ /* 0x000fe20003f64270 */
[--C-:B------:R-:W-:Y:S01]  /*70c0*/  FFMA.FTZ R124, R124, UR38, -R7.reuse ;  /* 0x000000267c7c7c23 */ /* 0x100fe20008010807 */
[----:B------:R-:W-:Y:S01]  /*70d0*/  FMNMX.FTZ R173, R199, R172, !PT ;  /* 0x000000acc7ad7209 */ /* 0x000fe20007810000 */
[--C-:B------:R-:W-:Y:S01]  /*70e0*/  FFMA.FTZ R125, R125, UR38, -R7.reuse ;  /* 0x000000267d7d7c23 */ /* 0x100fe20008010807 */
[----:B------:R-:W-:Y:S01]  /*70f0*/  FSEL R172, R171, -INF , P4 ;  /* 0xff800000abac7808 */ /* 0x000fe20002000000 */
[--C-:B------:R-:W-:Y:S01]  /*7100*/  FFMA.FTZ R128, R128, UR38, -R7.reuse ;  /* 0x0000002680807c23 */ /* 0x100fe20008010807 */
[----:B------:R-:W-:Y:S01]  /*7110*/  FMNMX.FTZ R173, R170, R173, !PT ;  /* 0x000000adaaad7209 */ /* 0x000fe20007810000 */
[----:B------:R0:W-:Y:S01]  /*7120*/  MUFU.EX2 R171, R186 ;  /* 0x000000ba00ab7308 */ /* 0x0001e20000000800 */
[----:B------:R-:W-:Y:S01]  /*7130*/  ISETP.GT.AND P4, PT, R4, 0x29, PT ;  /* 0x000000290400780c */ /* 0x000fe20003f84270 */
[--C-:B------:R-:W-:Y:S01]  /*7140*/  FFMA.FTZ R129, R129, UR38, -R7.reuse ;  /* 0x0000002681817c23 */ /* 0x100fe20008010807 */
[----:B------:R-:W-:Y:S01]  /*7150*/  FMNMX.FTZ R185, R172, R173, !PT ;  /* 0x000000adacb97209 */ /* 0x000fe20007810000 */
[----:B------:R-:W-:Y:S01]  /*7160*/  FFMA.FTZ R132, R132, UR38, -R7 ;  /* 0x0000002684847c23 */ /* 0x000fe20008010807 */
[----:B------:R-:W-:-:S02]  /*7170*/  FSEL R175, R175, -INF , P4 ;  /* 0xff800000afaf7808 */ /* 0x000fc40002000000 */
[----:B------:R-:W-:Y:S01]  /*7180*/  FMNMX.FTZ R176, R174, R185, !PT ;  /* 0x000000b9aeb07209 */ /* 0x000fe20007810000 */
[----:B------:R1:W-:Y:S01]  /*7190*/  MUFU.EX2 R173, R188 ;  /* 0x000000bc00ad7308 */ /* 0x0003e20000000800 */
[----:B0-----:R-:W-:-:S01]  /*71a0*/  FFMA.FTZ R186, R177, UR38, -R7 ;  /* 0x00000026b1ba7c23 */ /* 0x001fc20008010807 */
[----:B------:R-:W-:Y:S02]  /*71b0*/  ISETP.GT.AND P4, PT, R4, 0x31, PT ;  /* 0x000000310400780c */ /* 0x000fe40003f84270 */
[----:B------:R-:W-:Y:S02]  /*71c0*/  FMNMX.FTZ R177, R175, R176, !PT ;  /* 0x000000b0afb17209 */ /* 0x000fe40007810000 */
[----:B------:R-:W-:Y:S02]  /*71d0*/  FSEL R179, R179, -INF , P4 ;  /* 0xff800000b3b37808 */ /* 0x000fe40002000000 */
[----:B------:R-:W-:Y:S01]  /*71e0*/  FMNMX.FTZ R184, R178, R177, !PT ;  /* 0x000000b1b2b87209 */ /* 0x000fe20007810000 */
[--C-:B------:R-:W-:Y:S01]  /*71f0*/  FFMA.FTZ R177, R180, UR38, -R7.reuse ;  /* 0x00000026b4b17c23 */ /* 0x100fe20008010807 */
[----:B------:R-:W-:Y:S01]  /*7200*/  ISETP.GT.AND P4, PT, R4, 0x39, PT ;  /* 0x000000390400780c */ /* 0x000fe20003f84270 */
[----:B-1----:R-:W-:Y:S01]  /*7210*/  FFMA.FTZ R188, R160, UR38, -R7 ;  /* 0x00000026a0bc7c23 */ /* 0x002fe20008010807 */
[----:B------:R-:W-:Y:S01]  /*7220*/  FMNMX.FTZ R185, R179, R184, !PT ;  /* 0x000000b8b3b97209 */ /* 0x000fe20007810000 */
[----:B------:R-:W-:Y:S01]  /*7230*/  MUFU.EX2 R176, R186 ;  /* 0x000000ba00b07308 */ /* 0x000fe20000000800 */
[----:B------:R-:W-:-:S02]  /*7240*/  FSEL R183, R183, -INF , P4 ;  /* 0xff800000b7b77808 */ /* 0x000fc40002000000 */
[----:B------:R-:W-:Y:S01]  /*7250*/  FMNMX.FTZ R180, R182, R185, !PT ;  /* 0x000000b9b6b47209 */ /* 0x000fe20007810000 */
[----:B------:R-:W-:-:S01]  /*7260*/  FFMA.FTZ R185, R181, UR38, -R7 ;  /* 0x00000026b5b97c23 */ /* 0x000fc20008010807 */
        /* <DEDUP_REMOVED lines=13> */
[----:B------:R-:W-:Y:S01]  /*7340*/  FSEL R163, R163, -INF , P4 ;  /* 0xff800000a3a37808 */ /* 0x000fe20002000000 */
[----:B0-----:R-:W-:Y:S01]  /*7350*/  FFMA.FTZ R185, R157, UR38, -R7 ;  /* 0x000000269db97c23 */ /* 0x001fe20008010807 */
[----:B------:R-:W-:-:S02]  /*7360*/  FMNMX.FTZ R184, R162, R181, !PT ;  /* 0x000000b5a2b87209 */ /* 0x000fc40007810000 */
[----:B------:R-:W-:Y:S02]  /*7370*/  ISETP.GT.AND P4, PT, R4, 0x59, PT ;  /* 0x000000590400780c */ /* 0x000fe40003f84270 */
[----:B------:R-:W-:Y:S01]  /*7380*/  FMNMX.FTZ R181, R163, R184, !PT ;  /* 0x000000b8a3b57209 */ /* 0x000fe20007810000 */
[----:B------:R-:W-:Y:S01]  /*7390*/  MUFU.EX2 R12, R12 ;  /* 0x0000000c000c7308 */ /* 0x000fe20000000800 */
[----:B------:R-:W-:Y:S02]  /*73a0*/  FSEL R167, R167, -INF , P4 ;  /* 0xff800000a7a77808 */ /* 0x000fe40002000000 */
[----:B------:R-:W-:Y:S02]  /*73b0*/  FMNMX.FTZ R184, R166, R181, !PT ;  /* 0x000000b5a6b87209 */ /* 0x000fe40007810000 */
[----:B------:R-:W-:Y:S02]  /*73c0*/  ISETP.GT.AND P4, PT, R4, 0x61, PT ;  /* 0x000000610400780c */ /* 0x000fe40003f84270 */
[----:B------:R-:W-:Y:S01]  /*73d0*/  FMNMX.FTZ R181, R167, R184, !PT ;  /* 0x000000b8a7b57209 */ /* 0x000fe20007810000 */
[----:B------:R-:W-:Y:S01]  /*73e0*/  MUFU.EX2 R13, R13 ;  /* 0x0000000d000d7308 */ /* 0x000fe20000000800 */
[----:B------:R-:W-:-:S02]  /*73f0*/  FSEL R157, R139, -INF , P4 ;  /* 0xff8000008b9d7808 */ /* 0x000fc40002000000 */
[----:B------:R-:W-:Y:S02]  /*7400*/  FMNMX.FTZ R184, R138, R181, !PT ;  /* 0x000000b58ab87209 */ /* 0x000fe40007810000 */
[----:B------:R-:W-:Y:S01]  /*7410*/  ISETP.GT.AND P4, PT, R4, 0x69, PT ;  /* 0x000000690400780c */ /* 0x000fe20003f84270 */
[----:B------:R-:W-:Y:S02]  /*7420*/  WARPGROUP.DEPBAR.LE gsb0, 0x0 ;  /* 0x00008000000079c5 */ /* 0x000fe40000010000 */
[----:B------:R-:W-:Y:S01]  /*7430*/  WARPGROUP.ARRIVE ;  /* 0x00000000000079c5 */ /* 0x000fe20000000000 */
[----:B------:R-:W-:Y:S01]  /*7440*/  FMNMX.FTZ R181, R157, R184, !PT ;  /* 0x000000b89db57209 */ /* 0x000fe20007810000 */
[----:B------:R0:W-:Y:S01]  /*7450*/  MUFU.EX2 R139, R185 ;  /* 0x000000b9008b7308 */ /* 0x0001e20000000800 */
[----:B------:R-:W-:Y:S01]  /*7460*/  FSEL R160, R143, -INF , P4 ;  /* 0xff8000008fa07808 */ /* 0x000fe20002000000 */
[--C-:B------:R-:W-:Y:S01]  /*7470*/  FFMA.FTZ R184, R161, UR38, -R7.reuse ;  /* 0x00000026a1b87c23 */ /* 0x100fe20008010807 */
[----:B------:R-:W-:Y:S01]  /*7480*/  FMNMX.FTZ R181, R142, R181, !PT ;  /* 0x000000b58eb57209 */ /* 0x000fe20007810000 */
[----:B------:R-:W-:Y:S01]  /*7490*/  QGMMA.64x192x32.F32.E4M3.E4M3 R24, R208, gdesc[UR4], R24, gsb0 ;  /* 0x02e00004d0187df3 */ /* 0x000fe20008000818 */
[----:B------:R-:W-:Y:S01]  /*74a0*/  ISETP.GT.AND P4, PT, R4, 0x71, PT ;  /* 0x000000710400780c */ /* 0x000fe20003f84270 */
[----:B------:R-:W-:Y:S01]  /*74b0*/  UIADD3 UR6, UR10, 0x480, URZ ;  /* 0x000004800a067890 */ /* 0x000fe2000fffe03f */
[----:B------:R-:W-:Y:S01]  /*74c0*/  FSEL R146, R146, -INF , P3 ;  /* 0xff80000092927808 */ /* 0x000fe20001800000 */
[----:B------:R-:W-:Y:S01]  /*74d0*/  UMOV UR7, 0xc0000010 ;  /* 0xc000001000077882 */ /* 0x000fe20000000000 */
[----:B------:R-:W-:Y:S01]  /*74e0*/  FMNMX.FTZ R181, R160, R181, !PT ;  /* 0x000000b5a0b57209 */ /* 0x000fe20007810000 */
[----:B0-----:R-:W-:Y:S01]  /*74f0*/  FFMA.FTZ R185, R164, UR38, -R7 ;  /* 0x00000026a4b97c23 */ /* 0x001fe20008010807 */
[----:B------:R-:W-:Y:S01]  /*7500*/  ISETP.GT.AND P3, PT, R4, 0x78, PT ;  /* 0x000000780400780c */ /* 0x000fe20003f64270 */
[----:B------:R-:W-:Y:S01]  /*7510*/  MUFU.EX2 R143, R188 ;  /* 0x000000bc008f7308 */ /* 0x000fe20000000800 */
[----:B------:R-:W-:-:S02]  /*7520*/  FSEL R147, R147, -INF , P4 ;  /* 0xff80000093937808 */ /* 0x000fc40002000000 */
[----:B------:R-:W-:Y:S02]  /*7530*/  FMNMX.FTZ R186, R146, R181, !PT ;  /* 0x000000b592ba7209 */ /* 0x000fe40007810000 */
[----:B------:R-:W-:Y:S02]  /*7540*/  ISETP.GT.AND P4, PT, R4, 0x79, PT ;  /* 0x000000790400780c */ /* 0x000fe40003f84270 */
[----:B------:R-:W-:Y:S01]  /*7550*/  FSEL R150, R150, -INF , P3 ;  /* 0xff80000096967808 */ /* 0x000fe20001800000 */
[----:B------:R-:W-:Y:S01]  /*7560*/  MUFU.EX2 R14, R14 ;  /* 0x0000000e000e7308 */ /* 0x000fe20000000800 */
[----:B------:R-:W-:Y:S02]  /*7570*/  FMNMX.FTZ R181, R147, R186, !PT ;  /* 0x000000ba93b57209 */ /* 0x000fe40007810000 */
[----:B------:R-:W-:Y:S02]  /*7580*/  FSEL R161, R151, -INF , P4 ;  /* 0xff80000097a17808 */ /* 0x000fe40002000000 */
[----:B------:R-:W-:-:S02]  /*7590*/  ISETP.GT.AND P3, PT, R4, 0x80, PT ;  /* 0x000000800400780c */ /* 0x000fc40003f64270 */
[----:B------:R-:W-:Y:S01]  /*75a0*/  FMNMX.FTZ R164, R150, R181, !PT ;  /* 0x000000b596a47209 */ /* 0x000fe20007810000 */
[----:B------:R-:W-:-:S01]  /*75b0*/  FFMA.FTZ R181, R165, UR38, -R7 ;  /* 0x00000026a5b57c23 */ /* 0x000fc20008010807 */
[----:B------:R-:W-:Y:S01]  /*75c0*/  ISETP.GT.AND P4, PT, R4, 0x81, PT ;  /* 0x000000810400780c */ /* 0x000fe20003f84270 */
[----:B------:R0:W-:Y:S01]  /*75d0*/  MUFU.EX2 R151, R185 ;  /* 0x000000b900977308 */ /* 0x0001e20000000800 */
[----:B------:R-:W-:Y:S02]  /*75e0*/  FSEL R122, R122, -INF , P3 ;  /* 0xff8000007a7a7808 */ /* 0x000fe40001800000 */
[----:B------:R-:W-:Y:S02]  /*75f0*/  FMNMX.FTZ R165, R161, R164, !PT ;  /* 0x000000a4a1a57209 */ /* 0x000fe40007810000 */
[----:B------:R-:W-:Y:S02]  /*7600*/  ISETP.GT.AND P3, PT, R4, 0x88, PT ;  /* 0x000000880400780c */ /* 0x000fe40003f64270 */
[----:B------:R-:W-:Y:S01]  /*7610*/  FSEL R123, R123, -INF , P4 ;  /* 0xff8000007b7b7808 */ /* 0x000fe20002000000 */
[----:B------:R1:W-:Y:S01]  /*7620*/  MUFU.EX2 R164, R181 ;  /* 0x000000b500a47308 */ /* 0x0003e20000000800 */
[----:B------:R-:W-:Y:S01]  /*7630*/  FMNMX.FTZ R186, R122, R165, !PT ;  /* 0x000000a57aba7209 */ /* 0x000fe20007810000 */
[----:B0-----:R-:W-:Y:S01]  /*7640*/  FFMA.FTZ R185, R136, UR38, -R7 ;  /* 0x0000002688b97c23 */ /* 0x001fe20008010807 */
[----:B------:R-:W-:-:S02]  /*7650*/  ISETP.GT.AND P4, PT, R4, 0x89, PT ;  /* 0x000000890400780c */ /* 0x000fc40003f84270 */
[----:B------:R-:W-:Y:S02]  /*7660*/  FSEL R126, R126, -INF , P3 ;  /* 0xff8000007e7e7808 */ /* 0x000fe40001800000 */
[----:B------:R-:W-:Y:S01]  /*7670*/  FMNMX.FTZ R165, R123, R186, !PT ;  /* 0x000000ba7ba57209 */ /* 0x000fe20007810000 */
[--C-:B------:R-:W-:Y:S01]  /*7680*/  FFMA.FTZ R186, R137, UR38, -R7.reuse ;  /* 0x0000002689ba7c23 */ /* 0x100fe20008010807 */
[----:B------:R-:W-:Y:S01]  /*7690*/  ISETP.GT.AND P3, PT, R4, 0x90, PT ;  /* 0x000000900400780c */ /* 0x000fe20003f64270 */
[--C-:B-1----:R-:W-:Y:S01]  /*76a0*/  FFMA.FTZ R181, R140, UR38, -R7.reuse ;  /* 0x000000268cb57c23 */ /* 0x102fe20008010807 */
        /* <DEDUP_REMOVED lines=11> */
[----:B------:R-:W-:Y:S01]  /*7760*/  IMAD.U32 R149, RZ, RZ, UR38 ;  /* 0x00000026ff957e24 */ /* 0x000fe2000f8e00ff */
[----:B------:R-:W-:Y:S01]  /*7770*/  FSEL R131, R131, -INF , P4 ;  /* 0xff80000083837808 */ /* 0x000fe20002000000 */
[----:B------:R-:W-:Y:S01]  /*7780*/  FFMA.FTZ R7, R133, UR38, -R7 ;  /* 0x0000002685077c23 */ /* 0x000fe20008010807 */
[----:B------:R-:W-:Y:S01]  /*7790*/  FMNMX.FTZ R188, R130, R165, !PT ;  /* 0x000000a582bc7209 */ /* 0x000fe20007810000 */
[----:B------:R-:W-:Y:S01]  /*77a0*/  MUFU.EX2 R127, R185 ;  /* 0x000000b9007f7308 */ /* 0x000fe20000000800 */
[----:B------:R-:W-:-:S02]  /*77b0*/  ISETP.GT.AND P4, PT, R4, 0x99, PT ;  /* 0x000000990400780c */ /* 0x000fc40003f84270 */
[----:B------:R-:W-:Y:S02]  /*77c0*/  FSEL R134, R134, -INF , P3 ;  /* 0xff80000086867808 */ /* 0x000fe40001800000 */
[----:B------:R-:W-:Y:S02]  /*77d0*/  FMNMX.FTZ R165, R131, R188, !PT ;  /* 0x000000bc83a57209 */ /* 0x000fe40007810000 */
[----:B------:R-:W-:Y:S01]  /*77e0*/  FSEL R137, R135, -INF , P4 ;  /* 0xff80000087897808 */ /* 0x000fe20002000000 */
[----:B------:R-:W-:Y:S01]  /*77f0*/  MUFU.EX2 R21, R21 ;  /* 0x0000001500157308 */ /* 0x000fe20000000800 */
[----:B------:R-:W-:Y:S02]  /*7800*/  FMNMX.FTZ R4, R134, R165, !PT ;  /* 0x000000a586047209 */ /* 0x000fe40007810000 */
[----:B------:R-:W-:Y:S02]  /*7810*/  FSEL R188, R0, RZ, P2 ;  /* 0x000000ff00bc7208 */ /* 0x000fe40001000000 */
[----:B------:R-:W-:-:S03]  /*7820*/  FMNMX.FTZ R4, R137, R4, !PT ;  /* 0x0000000489047209 */ /* 0x000fc60007810000 */
[----:B------:R-:W-:Y:S01]  /*7830*/  FADD.FTZ R188, -R188, R5 ;  /* 0x00000005bcbc7221 */ /* 0x000fe20000010100 */
[----:B------:R-:W-:Y:S01]  /*7840*/  MUFU.EX2 R135, R181 ;  /* 0x000000b500877308 */ /* 0x000fe20000000800 */
[----:B------:R-:W0:Y:S02]  /*7850*/  SHFL.BFLY PT, R165, R4, 0x2, 0x1f ;  /* 0x0c401f0004a57f89 */ /* 0x000e2400000e0000 */
[----:B------:R-:W-:-:S05]  /*7860*/  FMUL.FTZ R5, R188, UR38 ;  /* 0x00000026bc057c20 */ /* 0x000fca0008410000 */
[----:B------:R-:W-:Y:S08]  /*7870*/  MUFU.EX2 R169, R169 ;  /* 0x000000a900a97308 */ /* 0x000ff00000000800 */
[----:B------:R-:W1:Y:S08]  /*7880*/  MUFU.EX2 R5, R5 ;  /* 0x0000000500057308 */ /* 0x000e700000000800 */
[----:B------:R-:W-:Y:S01]  /*7890*/  MUFU.EX2 R177, R177 ;  /* 0x000000b100b17308 */ /* 0x000fe20000000800 */
[----:B0-----:R-:W-:-:S05]  /*78a0*/  FMNMX.FTZ R165, R4, R165, !PT ;  /* 0x000000a504a57209 */ /* 0x001fca0007810000 */
[----:B------:R-:W0:Y:S02]  /*78b0*/  SHFL.BFLY PT, R4, R165, 0x1, 0x1f ;  /* 0x0c201f00a5047f89 */ /* 0x000e2400000e0000 */
[----:B------:R-:W-:Y:S01]  /*78c0*/  MUFU.EX2 R152, R152 ;  /* 0x0000009800987308 */ /* 0x000fe20000000800 */
[----:B-1----:R-:W-:-:S07]  /*78d0*/  FFMA.FTZ R196, R5, R3, R8 ;  /* 0x0000000305c47223 */ /* 0x002fce0000010008 */
[----:B------:R-:W-:Y:S08]  /*78e0*/  MUFU.EX2 R153, R153 ;  /* 0x0000009900997308 */ /* 0x000ff00000000800 */
[----:B------:R-:W-:Y:S01]  /*78f0*/  MUFU.EX2 R156, R156 ;  /* 0x0000009c009c7308 */ /* 0x000fe20000000800 */
[----:B0-----:R-:W-:-:S07]  /*7900*/  FMNMX.FTZ R4, R165, R4, !PT ;  /* 0x00000004a5047209 */ /* 0x001fce0007810000 */
[----:B------:R-:W-:Y:S01]  /*7910*/  MUFU.EX2 R184, R184 ;  /* 0x000000b800b87308 */ /* 0x000fe20000000800 */
[C---:B------:R-:W-:Y:S01]  /*7920*/  FSETP.NEU.FTZ.AND P2, PT, R4.reuse, -INF , PT ;  /* 0xff8000000400780b */ /* 0x040fe20003f5d000 */
[----:B------:R-:W-:-:S05]  /*7930*/  FFMA.FTZ R133, R4, R149, -8 ;  /* 0xc100000004857423 */ /* 0x000fca0000010095 */
[----:B------:R-:W-:Y:S01]  /*7940*/  FSEL R133, R133, RZ, P2 ;  /* 0x000000ff85857208 */ /* 0x000fe20001000000 */
[----:B------:R-:W-:Y:S04]  /*7950*/  MUFU.EX2 R186, R186 ;  /* 0x000000ba00ba7308 */ /* 0x000fe80000000800 */
[----:B------:R-:W-:-:S01]  /*7960*/  FFMA.FTZ R188, R187, UR38, -R133 ;  /* 0x00000026bbbc7c23 */ /* 0x000fc20008010885 */
[----:B------:R-:W-:Y:S01]  /*7970*/  FSEL R187, R4, RZ, P2 ;  /* 0x000000ff04bb7208 */ /* 0x000fe20001000000 */
[----:B------:R-:W-:-:S01]  /*7980*/  FFMA.FTZ R185, R172, UR38, -R133 ;  /* 0x00000026acb97c23 */ /* 0x000fc20008010885 */
[--C-:B------:R-:W-:Y:S01]  /*7990*/  FFMA.FTZ R172, R174, UR38, -R133.reuse ;  /* 0x00000026aeac7c23 */ /* 0x100fe20008010885 */
[----:B------:R-:W-:-:S01]  /*79a0*/  FFMA.FTZ R174, R178, UR38, -R133 ;  /* 0x00000026b2ae7c23 */ /* 0x000fc20008010885 */
[----:B------:R-:W-:Y:S01]  /*79b0*/  FFMA.FTZ R178, R182, UR38, -R133 ;  /* 0x00000026b6b27c23 */ /* 0x000fe20008010885 */
[----:B------:R-:W-:-:S01]  /*79c0*/  FADD.FTZ R187, -R187, R6 ;  /* 0x00000006bbbb7221 */ /* 0x000fc20000010100 */
[--C-:B------:R-:W-:Y:S01]  /*79d0*/  FFMA.FTZ R182, R158, UR38, -R133.reuse ;  /* 0x000000269eb67c23 */ /* 0x100fe20008010885 */
[----:B------:R-:W-:-:S01]  /*79e0*/  FFMA.FTZ R15, R15, UR38, -R133 ;  /* 0x000000260f0f7c23 */ /* 0x000fc20008010885 */
[--C-:B------:R-:W-:Y:S01]  /*79f0*/  FFMA.FTZ R149, R190, UR38, -R133.reuse ;  /* 0x00000026be957c23 */ /* 0x100fe20008010885 */
[----:B------:R-:W-:Y:S01]  /*7a00*/  FMUL.FTZ R158, R187, UR38 ;  /* 0x00000026bb9e7c20 */ /* 0x000fe20008410000 */
[----:B------:R-:W-:Y:S01]  /*7a10*/  MUFU.EX2 R188, R188 ;  /* 0x000000bc00bc7308 */ /* 0x000fe20000000800 */
[----:B------:R-:W-:-:S01]  /*7a20*/  FFMA.FTZ R190, R191, UR38, -R133 ;  /* 0x00000026bfbe7c23 */ /* 0x000fc20008010885 */
[--C-:B------:R-:W-:Y:S01]  /*7a30*/  FFMA.FTZ R165, R194, UR38, -R133.reuse ;  /* 0x00000026c2a57c23 */ /* 0x100fe20008010885 */
[----:B------:R-:W-:-:S01]  /*7a40*/  FFMA.FTZ R192, R195, UR38, -R133 ;  /* 0x00000026c3c07c23 */ /* 0x000fc20008010885 */
[----:B------:R-:W-:Y:S01]  /*7a50*/  FFMA.FTZ R181, R198, UR38, -R133 ;  /* 0x00000026c6b57c23 */ /* 0x000fe20008010885 */
[----:B------:R-:W-:-:S01]  /*7a60*/  FADD.FTZ R187, R9, R196 ;  /* 0x000000c409bb7221 */ /* 0x000fc20000010000 */
        /* <DEDUP_REMOVED lines=29> */
[----:B------:R-:W-:-:S02]  /*7c40*/  FFMA.FTZ R134, R134, UR38, -R133 ;  /* 0x0000002686867c23 */ /* 0x000fc40008010885 */
[----:B------:R-:W-:-:S03]  /*7c50*/  FADD.FTZ R2, R188, R3 ;  /* 0x00000003bc027221 */ /* 0x000fc60000010000 */
[----:B------:R-:W0:Y:S01]  /*7c60*/  MUFU.EX2 R165, R165 ;  /* 0x000000a500a57308 */ /* 0x000e220000000800 */
[----:B-1----:R-:W-:-:S07]  /*7c70*/  FADD.FTZ R3, R149, R2 ;  /* 0x0000000295037221 */ /* 0x002fce0000010000 */
[----:B------:R-:W1:Y:S01]  /*7c80*/  MUFU.EX2 R192, R192 ;  /* 0x000000c000c07308 */ /* 0x000e620000000800 */
[----:B------:R-:W-:Y:S02]  /*7c90*/  WARPGROUP.DEPBAR.LE gsb0, 0x0 ;  /* 0x00008000000079c5 */ /* 0x000fe40000010000 */
[----:B------:R-:W-:Y:S01]  /*7ca0*/  WARPGROUP.ARRIVE ;  /* 0x00000000000079c5 */ /* 0x000fe20000000000 */
[----:B--2---:R-:W-:-:S04]  /*7cb0*/  FADD.FTZ R2, R190, R3 ;  /* 0x00000003be027221 */ /* 0x004fc80000010000 */
[----:B------:R2:W-:Y:S01]  /*7cc0*/  MUFU.EX2 R6, R182 ;  /* 0x000000b600067308 */ /* 0x0005e20000000800 */
[----:B------:R-:W-:Y:S01]  /*7cd0*/  QGMMA.64x192x32.F32.E4M3.E4M3 R24, R204, gdesc[UR4], R24, gsb0 ;  /* 0x02e00004cc187df3 */ /* 0x000fe20008000818 */
[----:B------:R-:W-:Y:S01]  /*7ce0*/  UIADD3 UR6, UR10, 0x600, URZ ;  /* 0x000006000a067890 */ /* 0x000fe2000fffe03f */
[----:B0-----:R-:W-:Y:S01]  /*7cf0*/  FADD.FTZ R3, R165, R2 ;  /* 0x00000002a5037221 */ /* 0x001fe20000010000 */
[----:B------:R-:W-:-:S04]  /*7d00*/  UMOV UR7, 0xc0000010 ;  /* 0xc000001000077882 */ /* 0x000fc80000000000 */
        /* <DEDUP_REMOVED lines=13> */
[----:B------:R-:W-:Y:S01]  /*7de0*/  FADD.FTZ R2, R20, R187 ;  /* 0x000000bb14027221 */ /* 0x000fe20000010000 */
[----:B------:R-:W-:-:S05]  /*7df0*/  FFMA.FTZ R187, R160, UR38, -R133 ;  /* 0x00000026a0bb7c23 */ /* 0x000fca0008010885 */
[----:B------:R-:W1:Y:S01]  /*7e00*/  MUFU.EX2 R172, R172 ;  /* 0x000000ac00ac7308 */ /* 0x000e620000000800 */
[----:B--2---:R-:W-:-:S01]  /*7e10*/  FADD.FTZ R182, R170, R3 ;  /* 0x00000003aab67221 */ /* 0x004fc20000010000 */
[----:B------:R-:W-:-:S04]  /*7e20*/  FADD.FTZ R3, R169, R2 ;  /* 0x00000002a9037221 */ /* 0x000fc80000010000 */
[----:B------:R-:W-:Y:S02]  /*7e30*/  FADD.FTZ R2, R168, R3 ;  /* 0x00000003a8027221 */ /* 0x000fe40000010000 */
[----:B------:R-:W2:Y:S01]  /*7e40*/  MUFU.EX2 R175, R175 ;  /* 0x000000af00af7308 */ /* 0x000ea20000000800 */
[----:B0-----:R-:W-:-:S01]  /*7e50*/  FADD.FTZ R189, R185, R182 ;  /* 0x000000b6b9bd7221 */ /* 0x001fc20000010000 */
[----:B------:R-:W-:Y:S01]  /*7e60*/  FADD.FTZ R2, R171, R2 ;  /* 0x00000002ab027221 */ /* 0x000fe20000010000 */
[----:B------:R-:W-:-:S05]  /*7e70*/  IMAD.U32 R182, RZ, RZ, UR56 ;  /* 0x00000038ffb67e24 */ /* 0x000fca000f8e00ff */
[----:B------:R-:W0:Y:S01]  /*7e80*/  MUFU.EX2 R174, R174 ;  /* 0x000000ae00ae7308 */ /* 0x000e220000000800 */
[----:B-1----:R-:W-:-:S01]  /*7e90*/  FADD.FTZ R160, R172, R189 ;  /* 0x000000bdaca07221 */ /* 0x002fc20000010000 */
[----:B------:R-:W-:Y:S01]  /*7ea0*/  FADD.FTZ R189, R173, R2 ;  /* 0x00000002adbd7221 */ /* 0x000fe20000010000 */
[----:B------:R-:W-:-:S05]  /*7eb0*/  @!P1 LEA R182, R182, UR41, 0x3 ;  /* 0x00000029b6b69c11 */ /* 0x000fca000f8e18ff */
[----:B------:R-:W1:Y:S01]  /*7ec0*/  MUFU.EX2 R179, R179 ;  /* 0x000000b300b37308 */ /* 0x000e620000000800 */
[----:B--2---:R-:W-:-:S01]  /*7ed0*/  FADD.FTZ R3, R175, R160 ;  /* 0x000000a0af037221 */ /* 0x004fc20000010000 */
[----:B------:R-:W-:-:S04]  /*7ee0*/  FADD.FTZ R160, R176, R189 ;  /* 0x000000bdb0a07221 */ /* 0x000fc80000010000 */
[----:B------:R-:W-:Y:S02]  /*7ef0*/  FADD.FTZ R189, R177, R160 ;  /* 0x000000a0b1bd7221 */ /* 0x000fe40000010000 */
[----:B------:R-:W2:Y:S01]  /*7f00*/  MUFU.EX2 R178, R178 ;  /* 0x000000b200b27308 */ /* 0x000ea20000000800 */
[----:B0-----:R-:W-:-:S01]  /*7f10*/  FADD.FTZ R2, R174, R3 ;  /* 0x00000003ae027221 */ /* 0x001fc20000010000 */
[----:B------:R-:W-:-:S06]  /*7f20*/  FADD.FTZ R189, R180, R189 ;  /* 0x000000bdb4bd7221 */ /* 0x000fcc0000010000 */
[----:B------:R-:W0:Y:S01]  /*7f30*/  MUFU.EX2 R183, R183 ;  /* 0x000000b700b77308 */ /* 0x000e220000000800 */
[----:B-1----:R-:W-:-:S07]  /*7f40*/  FADD.FTZ R3, R179, R2 ;  /* 0x00000002b3037221 */ /* 0x002fce0000010000 */
[----:B------:R-:W1:Y:S01]  /*7f50*/  MUFU.EX2 R154, R154 ;  /* 0x0000009a009a7308 */ /* 0x000e620000000800 */
[----:B--2---:R-:W-:-:S07]  /*7f60*/  FADD.FTZ R2, R178, R3 ;  /* 0x00000003b2027221 */ /* 0x004fce0000010000 */
[----:B------:R-:W2:Y:S01]  /*7f70*/  MUFU.EX2 R155, R155 ;  /* 0x0000009b009b7308 */ /* 0x000ea20000000800 */
[----:B0-----:R-:W-:-:S01]  /*7f80*/  FADD.FTZ R3, R183, R2 ;  /* 0x00000002b7037221 */ /* 0x001fc20000010000 */
[----:B------:R-:W-:-:S06]  /*7f90*/  FADD.FTZ R2, R152, R189 ;  /* 0x000000bd98027221 */ /* 0x000fcc0000010000 */
[----:B------:R-:W0:Y:S01]  /*7fa0*/  MUFU.EX2 R159, R159 ;  /* 0x0000009f009f7308 */ /* 0x000e220000000800 */
[----:B-1----:R-:W-:-:S01]  /*7fb0*/  FADD.FTZ R160, R154, R3 ;  /* 0x000000039aa07221 */ /* 0x002fc20000010000 */
[----:B------:R-:W-:-:S04]  /*7fc0*/  FADD.FTZ R3, R153, R2 ;  /* 0x0000000299037221 */ /* 0x000fc80000010000 */
[----:B------:R-:W-:Y:S02]  /*7fd0*/  FADD.FTZ R2, R156, R3 ;  /* 0x000000039c027221 */ /* 0x000fe40000010000 */
[----:B------:R-:W1:Y:S01]  /*7fe0*/  MUFU.EX2 R162, R162 ;  /* 0x000000a200a27308 */ /* 0x000e620000000800 */
[----:B--2---:R-:W-:-:S01]  /*7ff0*/  FADD.FTZ R189, R155, R160 ;  /* 0x000000a09bbd7221 */ /* 0x004fc20000010000 */
[----:B------:R-:W-:-:S03]  /*8000*/  FADD.FTZ R2, R139, R2 ;  /* 0x000000028b027221 */ /* 0x000fc60000010000 */
[----:B------:R-:W-:Y:S01]  /*8010*/  FADD.FTZ R160, R6, R189 ;  /* 0x000000bd06a07221 */ /* 0x000fe20000010000 */
[----:B------:R-:W-:-:S02]  /*8020*/  FADD.FTZ R189, R143, R2 ;  /* 0x000000028fbd7221 */ /* 0x000fc40000010000 */
        /* <DEDUP_REMOVED lines=10> */
[----:B------:R-:W-:Y:S01]  /*80d0*/  FADD.FTZ R160, R186, R189 ;  /* 0x000000bdbaa07221 */ /* 0x000fe20000010000 */
[----:B------:R-:W-:-:S01]  /*80e0*/  FFMA.FTZ R189, R136, UR38, -R133 ;  /* 0x0000002688bd7c23 */ /* 0x000fc20008010885 */
[----:B------:R-:W-:Y:S02]  /*80f0*/  FFMA.FTZ R133, R137, UR38, -R133 ;  /* 0x0000002689857c23 */ /* 0x000fe40008010885 */
[----:B------:R-:W-:-:S02]  /*8100*/  FADD.FTZ R191, R135, R160 ;  /* 0x000000a087bf7221 */ /* 0x000fc40000010000 */
        /* <DEDUP_REMOVED lines=14> */
[----:B------:R-:W-:-:S06]  /*81f0*/  IADD3 R2, -R23, 0xb, RZ ;  /* 0x0000000b17027810 */ /* 0x000fcc0007ffe1ff */
        /* <DEDUP_REMOVED lines=31> */
[----:B------:R-:W-:Y:S01]  /*83f0*/  MUFU.EX2 R128, R128 ;  /* 0x0000008000807308 */ /* 0x000fe20000000800 */
[----:B--2---:R-:W-:-:S07]  /*8400*/  FADD.FTZ R3, R125, R136 ;  /* 0x000000887d037221 */ /* 0x004fce0000010000 */
[----:B------:R-:W0:Y:S01]  /*8410*/  MUFU.EX2 R130, R130 ;  /* 0x0000008200827308 */ /* 0x000e220000000800 */
[----:B-1----:R-:W-:-:S07]  /*8420*/  FADD.FTZ R137, R189, R160 ;  /* 0x000000a0bd897221 */ /* 0x002fce0000010000 */
[----:B------:R-:W-:Y:S08]  /*8430*/  MUFU.EX2 R129, R129 ;  /* 0x0000008100817308 */ /* 0x000ff00000000800 */
[----:B------:R-:W1:Y:S08]  /*8440*/  MUFU.EX2 R131, R131 ;  /* 0x0000008300837308 */ /* 0x000e700000000800 */
[----:B------:R-:W-:Y:S08]  /*8450*/  MUFU.EX2 R132, R132 ;  /* 0x0000008400847308 */ /* 0x000ff00000000800 */
[----:B------:R0:W2:Y:S08]  /*8460*/  MUFU.EX2 R193, R134 ;  /* 0x0000008600c17308 */ /* 0x0000b00000000800 */
[----:B------:R-:W3:Y:S01]  /*8470*/  MUFU.EX2 R7, R7 ;  /* 0x0000000700077308 */ /* 0x000ee20000000800 */
[----:B0-----:R-:W-:-:S04]  /*8480*/  FADD.FTZ R134, R130, R137 ;  /* 0x0000008982867221 */ /* 0x001fc80000010000 */
[----:B-1----:R-:W-:-:S03]  /*8490*/  FADD.FTZ R134, R131, R134 ;  /* 0x0000008683867221 */ /* 0x002fc60000010000 */
[----:B------:R-:W0:Y:S01]  /*84a0*/  MUFU.EX2 R133, R133 ;  /* 0x0000008500857308 */ /* 0x000e220000000800 */
[----:B--2---:R-:W-:-:S01]  /*84b0*/  FADD.FTZ R134, R193, R134 ;  /* 0x00000086c1867221 */ /* 0x004fc20000010000 */
[----:B------:R-:W-:Y:S02]  /*84c0*/  WARPGROUP.DEPBAR.LE gsb0, 0x0 ;  /* 0x00008000000079c5 */ /* 0x000fe40000010000 */
[----:B------:R1:W-:Y:S06]  /*84d0*/  BAR.ARV R2, 0x100 ;  /* 0x000400020000751d */ /* 0x0003ec0000002000 */
[----:B-1----:R-:W-:-:S05]  /*84e0*/  @!P1 VIADD R2, R182, 0x33440 ;  /* 0x00033440b6029836 */ /* 0x002fca0000000000 */
[----:B------:R-:W-:-:S04]  /*84f0*/  @!P1 PRMT R2, RZ, 0x654, R2 ;  /* 0x00000654ff029816 */ /* 0x000fc80000000002 */
[----:B------:R1:W-:Y:S02]  /*8500*/  @!P1 SYNCS.ARRIVE.TRANS64.RED.A1T0 RZ, [R2+URZ], RZ ;  /* 0x000000ff02ff99a7 */ /* 0x0003e4000810043f */
[----:B-1----:R-:W-:-:S04]  /*8510*/  FADD.FTZ R2, R128, R3 ;  /* 0x0000000380027221 */ /* 0x002fc80000010000 */
[----:B------:R-:W-:-:S04]  /*8520*/  FADD.FTZ R3, R129, R2 ;  /* 0x0000000281037221 */ /* 0x000fc80000010000 */
[----:B------:R-:W-:-:S04]  /*8530*/  FADD.FTZ R2, R132, R3 ;  /* 0x0000000384027221 */ /* 0x000fc80000010000 */
[----:B---3--:R-:W-:Y:S01]  /*8540*/  FADD.FTZ R3, R7, R2 ;  /* 0x0000000207037221 */ /* 0x008fe20000010000 */
[----:B0-----:R-:W-:-:S01]  /*8550*/  FADD.FTZ R2, R133, R134 ;  /* 0x0000008685027221 */ /* 0x001fc20000010000 */
[----:B------:R-:W-:Y:S06]  /*8560*/  @!P0 BRA `(.L_x_2048) ;  /* 0x0000000000048947 */ /* 0x000fec0003800000 */
[----:B------:R-:W-:Y:S01]  /*8570*/  BPT.TRAP 0x1 ;  /* 0x000000040000795c */ /* 0x000fe20000300000 */
.L_x_2048:
[----:B------:R-:W-:Y:S01]  /*8580*/  UISETP.GT.AND UP0, UPT, UR57, UR53, UPT ;  /* 0x000000353900728c */ /* 0x000fe2000bf04270 */
[----:B------:R-:W-:Y:S01]  /*8590*/  F2FP.SATFINITE.E4M3.F32.PACK_AB_MERGE_C R10, R11, R10, RZ ;  /* 0x0000000a0b0a723e */ /* 0x000fe200048070ff */
[----:B------:R-:W-:Y:S01]  /*85a0*/  ULEA UR6, UR58, UR41, 0x3 ;  /* 0x000000293a067291 */ /* 0x000fe2000f8e183f */
[----:B------:R-:W-:Y:S01]  /*85b0*/  F2FP.SATFINITE.E4M3.F32.PACK_AB_MERGE_C R6, R159, R6, RZ ;  /* 0x000000069f06723e */ /* 0x000fe200048070ff */
[----:B------:R-:W-:Y:S01]  /*85c0*/  UIADD3 UR57, UR57, -0x1, URZ ;  /* 0xffffffff39397890 */ /* 0x000fe2000fffe03f */
[----:B------:R-:W-:Y:S01]  /*85d0*/  F2FP.SATFINITE.E4M3.F32.PACK_AB_MERGE_C R149, R190, R149, RZ ;  /* 0x00000095be95723e */ /* 0x000fe200048070ff */
[----:B------:R-:W-:Y:S01]  /*85e0*/  UIADD3 UR6, UR6, 0x33460, URZ ;  /* 0x0003346006067890 */ /* 0x000fe2000fffe03f */
[----:B------:R-:W-:Y:S01]  /*85f0*/  PLOP3.LUT P2, PT, PT, PT, UP0, 0x80, 0x0 ;  /* 0x000000000000781c */ /* 0x000fe20003f4f008 */
        /* <DEDUP_REMOVED lines=8> */
[----:B------:R-:W-:Y:S01]  /*8680*/  FMUL.FTZ R25, R25, R5 ;  /* 0x0000000519197220 */ /* 0x000fe20000410000 */
[----:B------:R-:W-:Y:S01]  /*8690*/  F2FP.SATFINITE.E4M3.F32.PACK_AB_MERGE_C R177, R180, R177, RZ ;  /* 0x000000b1b4b1723e */ /* 0x000fe200048070ff */
[-C--:B------:R-:W-:Y:S01]  /*86a0*/  FMUL.FTZ R28, R28, R5.reuse ;  /* 0x000000051c1c7220 */ /* 0x080fe20000410000 */
[----:B------:R-:W-:Y:S01]  /*86b0*/  F2FP.SATFINITE.E4M3.F32.PACK_AB_MERGE_C R178, R183, R178, RZ ;  /* 0x000000b2b7b2723e */ /* 0x000fe200048070ff */
[----:B------:R-:W-:Y:S01]  /*86c0*/  SYNCS.ARRIVE.TRANS64.RED.A1T0 RZ, [UR6], RZ ;  /* 0x000000ffffff79a7 */ /* 0x000fe20008100406 */
        /* <DEDUP_REMOVED lines=127> */
.L_x_2039:
[----:B------:R-:W-:-:S13]  /*8ec0*/  ISETP.LE.AND P2, PT, RZ, UR57, PT ;  /* 0x00000039ff007c0c */ /* 0x000fda000bf43270 */
[----:B------:R-:W-:Y:S05]  /*8ed0*/  @!P2 BRA `(.L_x_2050) ;  /* 0x0000002c00a8a947 */ /* 0x000fea0003800000 */
[----:B------:R-:W-:Y:S01]  /*8ee0*/  IMAD.MOV.U32 R7, RZ, RZ, R4 ;  /* 0x000000ffff077224 */ /* 0x000fe200078e0004 */
[----:B------:R-:W-:Y:S01]  /*8ef0*/  UMOV UR51, UR46 ;  /* 0x0000002e00337c82 */ /* 0x000fe20008000000 */
[----:B------:R-:W-:Y:S01]  /*8f00*/  IMAD.MOV.U32 R5, RZ, RZ, R0 ;  /* 0x000000ffff057224 */ /* 0x000fe200078e0000 */
[----:B------:R-:W-:-:S06]  /*8f10*/  UMOV UR50, UR56 ;  /* 0x0000003800327c82 */ /* 0x000fcc0008000000 */
.L_x_2060:
[----:B------:R-:W-:Y:S01]  /*8f20*/  ISETP.NE.AND P3, PT, RZ, UR44, PT ;  /* 0x0000002cff007c0c */ /* 0x000fe2000bf65270 */
[----:B------:R-:W-:-:S04]  /*8f30*/  UISETP.NE.AND UP0, UPT, UR50, 0x1, UPT ;  /* 0x000000013200788c */ /* 0x000fc8000bf05270 */
[----:B------:R-:W-:-:S04]  /*8f40*/  USEL UR46, URZ, 0x1, UP0 ;  /* 0x000000013f2e7887 */ /* 0x000fc80008000000 */
[----:B------:R-:W-:-:S04]  /*8f50*/  ULOP3.LUT UR46, UR51, UR46, URZ, 0x3c, !UPT ;  /* 0x0000002e332e7292 */ /* 0x000fc8000f8e3c3f */
[----:B------:R-:W-:Y:S08]  /*8f60*/  @P3 BRA `(.L_x_2051) ;  /* 0x0000000000383947 */ /* 0x000ff00003800000 */
[----:B------:R-:W-:Y:S05]  /*8f70*/  @!P0 BRA `(.L_x_2052) ;  /* 0x0000000000048947 */ /* 0x000fea0003800000 */
[----:B------:R-:W-:Y:S01]  /*8f80*/  BPT.TRAP 0x1 ;  /* 0x000000040000795c */ /* 0x000fe20000300000 */
.L_x_2052:
        /* <DEDUP_REMOVED lines=9> */
.L_x_2053:
[----:B-1----:R-:W-:Y:S05]  /*9020*/  @P2 BRA `(.L_x_2051) ;  /* 0x0000000000082947 */ /* 0x002fea0003800000 */
[----:B------:R-:W1:Y:S02]  /*9030*/  SYNCS.PHASECHK.TRANS64.TRYWAIT P2, [UR6+0x33430], R0 ;  /* 0x03343000ff0075a7 */ /* 0x000e640008040146 */
[----:B-1----:R-:W-:Y:S05]  /*9040*/  @!P2 BRA `(.L_x_2054) ;  /* 0x000000bc00bca947 */ /* 0x002fea0003800000 */
.L_x_2051:
        /* <DEDUP_REMOVED lines=189> */
.L_x_2056:
[----:B------:R-:W-:Y:S01]  /*9c20*/  ULEA UR6, UR50, UR41, 0x3 ;  /* 0x0000002932067291 */ /* 0x000fe2000f8e183f */
[----:B------:R-:W-:-:S05]  /*9c30*/  IMAD.U32 R0, RZ, RZ, UR51 ;  /* 0x00000033ff007e24 */ /* 0x000fca000f8e00ff */
[----:B------:R-:W-:-:S04]  /*9c40*/  SHF.L.U32 R0, R0, 0x1f, RZ ;  /* 0x0000001f00007819 */ /* 0x000fc800000006ff */
[----:B------:R0:W1:Y:S01]  /*9c50*/  SYNCS.PHASECHK.TRANS64.TRYWAIT P2, [UR6+0x33450], R0 ;  /* 0x03345000ff0075a7 */ /* 0x0000620008040146 */
[----:B------:R-:W-:Y:S05]  /*9c60*/  @!P0 BRA `(.L_x_2057) ;  /* 0x0000000000048947 */ /* 0x000fea0003800000 */
[----:B------:R-:W-:Y:S01]  /*9c70*/  BPT.TRAP 0x1 ;  /* 0x000000040000795c */ /* 0x000fe20000300000 */
.L_x_2057:
[----:B-1----:R-:W-:Y:S05]  /*9c80*/  @P2 BRA `(.L_x_2055) ;  /* 0x0000000000082947 */ /* 0x002fea0003800000 */
[----:B------:R-:W1:Y:S02]  /*9c90*/  SYNCS.PHASECHK.TRANS64.TRYWAIT P2, [UR6+0x33450], R0 ;  /* 0x03345000ff0075a7 */ /* 0x000e640008040146 */
[----:B-1----:R-:W-:Y:S05]  /*9ca0*/  @!P2 BRA `(.L_x_2058) ;  /* 0x000000b000bca947 */ /* 0x002fea0003800000 */
.L_x_2055:
[----:B------:R-:W-:Y:S01]  /*9cb0*/  UIADD3 UR6, UR41, 0x200, URZ ;  /* 0x0000020029067890 */ /* 0x000fe2000fffe03f */
[----:B------:R-:W-:Y:S01]  /*9cc0*/  WARPGROUP.ARRIVE ;  /* 0x00000000000079c5 */ /* 0x000fe20000000000 */
[----:B------:R-:W-:Y:S01]  /*9cd0*/  UMOV UR7, 0xc0000010 ;  /* 0xc000001000077882 */ /* 0x000fe20000000000 */
[----:B01----:R-:W-:Y:S01]  /*9ce0*/  FMNMX.FTZ R0, R184, R5, !PT ;  /* 0x00000005b8007209 */ /* 0x003fe20007810000 */
[----:B------:R-:W-:Y:S01]  /*9cf0*/  USHF.R.U32.HI UR6, URZ, 0x4, UR6 ;  /* 0x000000043f067899 */ /* 0x000fe20008011606 */
[----:B------:R-:W-:Y:S01]  /*9d00*/  FMNMX.FTZ R4, R186, R7, !PT ;  /* 0x00000007ba047209 */ /* 0x000fe20007810000 */
[----:B------:R-:W-:Y:S01]  /*9d10*/  IMAD.U32 R13, RZ, RZ, UR38 ;  /* 0x00000026ff0d7e24 */ /* 0x000fe2000f8e00ff */
[----:B------:R-:W-:Y:S01]  /*9d20*/  FMNMX.FTZ R9, R185, R0, !PT ;  /* 0x00000000b9097209 */ /* 0x000fe20007810000 */
[----:B------:R-:W-:Y:S01]  /*9d30*/  ULOP3.LUT UR6, UR6, 0x3fff, URZ, 0xc0, !UPT ;  /* 0x00003fff06067892 */ /* 0x000fe2000f8ec03f */
[----:B------:R-:W-:Y:S02]  /*9d40*/  FMNMX.FTZ R11, R187, R4, !PT ;  /* 0x00000004bb0b7209 */ /* 0x000fe40007810000 */
[----:B------:R-:W-:Y:S01]  /*9d50*/  FMNMX.FTZ R0, R188, R9, !PT ;  /* 0x00000009bc007209 */ /* 0x000fe20007810000 */
[----:B------:R-:W-:Y:S01]  /*9d60*/  ULOP3.LUT UR6, UR6, 0x10000, URZ, 0xfc, !UPT ;  /* 0x0001000006067892 */ /* 0x000fe2000f8efc3f */
[----:B------:R-:W-:-:S02]  /*9d70*/  FMNMX.FTZ R4, R190, R11, !PT ;  /* 0x0000000bbe047209 */ /* 0x000fc40007810000 */
[----:B------:R-:W-:Y:S01]  /*9d80*/  FMNMX.FTZ R9, R189, R0, !PT ;  /* 0x00000000bd097209 */ /* 0x000fe20007810000 */
[----:B------:R-:W-:Y:S01]  /*9d90*/  UIMAD UR10, UR50, 0x780, UR6 ;  /* 0x00000780320a78a4 */ /* 0x000fe2000f8e0206 */
[----:B------:R-:W-:Y:S02]  /*9da0*/  FMNMX.FTZ R11, R191, R4, !PT ;  /* 0x00000004bf0b7209 */ /* 0x000fe40007810000 */
[----:B------:R-:W-:Y:S02]  /*9db0*/  FMNMX.FTZ R0, R192, R9, !PT ;  /* 0x00000009c0007209 */ /* 0x000fe40007810000 */
[----:B------:R-:W-:Y:S02]  /*9dc0*/  FMNMX.FTZ R4, R194, R11, !PT ;  /* 0x0000000bc2047209 */ /* 0x000fe40007810000 */
[----:B------:R-:W-:Y:S01]  /*9dd0*/  UMOV UR6, UR10 ;  /* 0x0000000a00067c82 */ /* 0x000fe20008000000 */
[----:B------:R-:W-:Y:S01]  /*9de0*/  FMNMX.FTZ R9, R193, R0, !PT ;  /* 0x00000000c1097209 */ /* 0x000fe20007810000 */
[----:B------:R-:W-:Y:S01]  /*9df0*/  QGMMA.64x192x32.F32.E4M3.E4M3 R24, R216, gdesc[UR4], R24, gsb0 ;  /* 0x02e00004d8187df3 */ /* 0x000fe20008000818 */
[----:B------:R-:W-:Y:S01]  /*9e00*/  UIADD3 UR6, UR10, 0x180, URZ ;  /* 0x000001800a067890 */ /* 0x000fe2000fffe03f */
[----:B------:R-:W-:Y:S01]  /*9e10*/  FMNMX.FTZ R11, R195, R4, !PT ;  /* 0x00000004c30b7209 */ /* 0x000fe20007810000 */
[----:B------:R-:W-:Y:S01]  /*9e20*/  UMOV UR7, 0xc0000010 ;  /* 0xc000001000077882 */ /* 0x000fe20000000000 */
        /* <DEDUP_REMOVED lines=67> */
[----:B------:R-:W-:-:S03]  /*a260*/  FMNMX.FTZ R8, R135, R4, !PT ;  /* 0x0000000487087209 */ /* 0x000fc60007810000 */
[----:B------:R-:W0:Y:S04]  /*a270*/  SHFL.BFLY PT, R9, R6, 0x2, 0x1f ;  /* 0x0c401f0006097f89 */ /* 0x000e2800000e0000 */
[----:B------:R-:W1:Y:S01]  /*a280*/  SHFL.BFLY PT, R11, R8, 0x2, 0x1f ;  /* 0x0c401f00080b7f89 */ /* 0x000e6200000e0000 */
[----:B0-----:R-:W-:Y:S02]  /*a290*/  FMNMX.FTZ R9, R6, R9, !PT ;  /* 0x0000000906097209 */ /* 0x001fe40007810000 */
        /* <DEDUP_REMOVED lines=12> */
[--C-:B------:R-:W-:Y:S01]  /*a360*/  FFMA.FTZ R169, R173, UR38, -R7.reuse ;  /* 0x00000026ada97c23 */ /* 0x100fe20008010807 */
[----:B------:R-:W-:-:S01]  /*a370*/  FFMA.FTZ R173, R177, UR38, -R7 ;  /* 0x00000026b1ad7c23 */ /* 0x000fc20008010807 */
[--C-:B------:R-:W-:Y:S01]  /*a380*/  FFMA.FTZ R20, R168, UR38, -R7.reuse ;  /* 0x00000026a8147c23 */ /* 0x100fe20008010807 */
[----:B------:R-:W-:-:S01]  /*a390*/  FFMA.FTZ R177, R181, UR38, -R7 ;  /* 0x00000026b5b17c23 */ /* 0x000fc20008010807 */
        /* <DEDUP_REMOVED lines=42> */
[----:B------:R-:W-:Y:S01]  /*a640*/  IADD3 R192, -R23, 0xb, RZ ;  /* 0x0000000b17c07810 */ /* 0x000fe20007ffe1ff */
        /* <DEDUP_REMOVED lines=42> */
[----:B------:R-:W-:-:S04]  /*a8f0*/  FFMA.FTZ R134, R134, UR38, -R133 ;  /* 0x0000002686867c23 */ /* 0x000fc80008010885 */
        /* <DEDUP_REMOVED lines=133> */
[----:B-1----:R-:W-:-:S01]  /*b150*/  FADD.FTZ R190, R150, R193 ;  /* 0x000000c196be7221 */ /* 0x002fc20000010000 */
[----:B------:R-:W-:-:S06]  /*b160*/  IMAD.U32 R193, RZ, RZ, UR56 ;  /* 0x00000038ffc17e24 */ /* 0x000fcc000f8e00ff */
        /* <DEDUP_REMOVED lines=45> */
.L_x_2059:
        /* <DEDUP_REMOVED lines=148> */
.L_x_2050:
[----:B------:R-:W-:Y:S06]  /*bd80*/  BAR.ARV 0x8, 0x120 ;  /* 0x0204800000007b1d */ /* 0x000fec0000002000 */
[----:B------:R-:W-:Y:S05]  /*bd90*/  @!P0 BRA `(.L_x_2061) ;  /* 0x0000000000048947 */ /* 0x000fea0003800000 */
[----:B------:R-:W-:Y:S01]  /*bda0*/  BPT.TRAP 0x1 ;  /* 0x000000040000795c */ /* 0x000fe20000300000 */
.L_x_2061:
[----:B------:R-:W-:Y:S01]  /*bdb0*/  ULEA UR9, UR56, UR41, 0x3 ;  /* 0x0000002938097291 */ /* 0x000fe2000f8e183f */
[----:B------:R-:W-:-:S05]  /*bdc0*/  IMAD.U32 R5, RZ, RZ, UR46 ;  /* 0x0000002eff057e24 */ /* 0x000fca000f8e00ff */
[----:B------:R-:W-:-:S04]  /*bdd0*/  SHF.L.U32 R5, R5, 0x1f, RZ ;  /* 0x0000001f05057819 */ /* 0x000fc800000006ff */
[----:B------:R0:W1:Y:S01]  /*bde0*/  SYNCS.PHASECHK.TRANS64.TRYWAIT P1, [UR9+0x33450], R5 ;  /* 0x03345005ff0075a7 */ /* 0x0000620008020149 */
[----:B------:R-:W-:Y:S05]  /*bdf0*/  @!P0 BRA `(.L_x_2062) ;  /* 0x0000000000048947 */ /* 0x000fea0003800000 */
[----:B------:R-:W-:Y:S01]  /*be00*/  BPT.TRAP 0x1 ;  /* 0x000000040000795c */ /* 0x000fe20000300000 */
.L_x_2062:
[----:B-1----:R-:W-:Y:S05]  /*be10*/  @P1 BRA `(.L_x_2063) ;  /* 0x0000000000081947 */ /* 0x002fea0003800000 */
[----:B------:R-:W1:Y:S02]  /*be20*/  SYNCS.PHASECHK.TRANS64.TRYWAIT P1, [UR9+0x33450], R5 ;  /* 0x03345005ff0075a7 */ /* 0x000e640008020149 */
[----:B-1----:R-:W-:Y:S05]  /*be30*/  @!P1 BRA `(.L_x_2064) ;  /* 0x0000009000709947 */ /* 0x002fea0003800000 */
.L_x_2063:
[----:B------:R-:W-:Y:S01]  /*be40*/  UIADD3 UR41, UR41, 0x200, URZ ;  /* 0x0000020029297890 */ /* 0x000fe2000fffe03f */
[----:B------:R-:W-:Y:S01]  /*be50*/  WARPGROUP.ARRIVE ;  /* 0x00000000000079c5 */ /* 0x000fe20000000000 */
[----:B------:R-:W-:Y:S01]  /*be60*/  UMOV UR7, 0xc0000010 ;  /* 0xc000001000077882 */ /* 0x000fe20000000000 */
[----:B------:R-:W-:Y:S01]  /*be70*/  ULDC.64 UR10, c[0x0][0x9a0] ;  /* 0x00026800000a7ab9 */ /* 0x000fe20000000a00 */
[----:B------:R-:W-:Y:S01]  /*be80*/  USHF.R.U32.HI UR41, URZ, 0x4, UR41 ;  /* 0x000000043f297899 */ /* 0x000fe20008011629 */
[----:B01----:R-:W-:Y:S01]  /*be90*/  IMAD.MOV.U32 R5, RZ, RZ, 0x3f800000 ;  /* 0x3f800000ff057424 */ /* 0x003fe200078e00ff */
[----:B------:R-:W-:Y:S02]  /*bea0*/  UISETP.NE.U32.AND UP0, UPT, UR10, URZ, UPT ;  /* 0x0000003f0a00728c */ /* 0x000fe4000bf05070 */
[----:B------:R-:W-:Y:S02]  /*beb0*/  ULOP3.LUT UR41, UR41, 0x3fff, URZ, 0xc0, !UPT ;  /* 0x00003fff29297892 */ /* 0x000fe4000f8ec03f */
[----:B------:R-:W-:-:S02]  /*bec0*/  UISETP.NE.AND.EX UP0, UPT, UR11, URZ, UPT, UP0 ;  /* 0x0000003f0b00728c */ /* 0x000fc4000bf05300 */
[----:B------:R-:W-:-:S04]  /*bed0*/  ULOP3.LUT UR8, UR41, 0x10000, URZ, 0xfc, !UPT ;  /* 0x0001000029087892 */ /* 0x000fc8000f8efc3f */
[----:B------:R-:W-:Y:S01]  /*bee0*/  UIMAD UR8, UR56, 0x780, UR8 ;  /* 0x00000780380878a4 */ /* 0x000fe2000f8e0208 */
[----:B------:R-:W-:-:S04]  /*bef0*/  PLOP3.LUT P1, PT, PT, PT, UP0, 0x80, 0x0 ;  /* 0x000000000000781c */ /* 0x000fc80003f2f008 */
[----:B------:R-:W-:Y:S02]  /*bf00*/  @UP0 ULDC.64 UR12, c[0x0][0x9c8] ;  /* 0x00027200000c0ab9 */ /* 0x000fe40000000a00 */
[----:B------:R-:W-:Y:S01]  /*bf10*/  UMOV UR6, UR8 ;  /* 0x0000000800067c82 */ /* 0x000fe20008000000 */
[----:B------:R-:W-:-:S09]  /*bf20*/  @UP0 UIMAD.WIDE.U32 UR4, UR36, UR12, URZ ;  /* 0x0000000c240402a5 */ /* 0x000fd2000f8e003f */
        /* <DEDUP_REMOVED lines=72> */
.L_x_2065:
        /* <DEDUP_REMOVED lines=106> */
.L_x_2032:
[----:B------:R-:W0:Y:S01]  /*ca50*/  S2R R7, SR_CgaCtaId ;  /* 0x0000000000077919 */ /* 0x000e220000008800 */
[----:B------:R-:W-:Y:S01]  /*ca60*/  MOV R0, 0x400 ;  /* 0x0000040000007802 */ /* 0x000fe20000000f00 */
[----:B------:R-:W-:Y:S01]  /*ca70*/  BSSY B0, `(.L_x_2066) ;  /* 0x00002ed000007945 */ /* 0x000fe20003800000 */
[----:B------:R-:W-:Y:S02]  /*ca80*/  BAR.SYNC.DEFER_BLOCKING 0x5, 0x180 ;  /* 0x0146000000007b1d */ /* 0x000fe40000010000 */
[----:B0-----:R-:W-:-:S05]  /*ca90*/  LEA R0, R7, R0, 0x18 ;  /* 0x0000000007007211 */ /* 0x001fca00078ec0ff */
[----:B------:R-:W0:Y:S02]  /*caa0*/  LDS.128 R60, [R0+0x334d0] ;  /* 0x0334d000003c7984 */ /* 0x000e240000000c00 */
[----:B0-----:R-:W-:Y:S02]  /*cab0*/  R2UR UR52, R61 ;  /* 0x000000003d3472ca */ /* 0x001fe400000e0000 */
[----:B------:R-:W-:Y:S01]  /*cac0*/  R2UR UR45, R62 ;  /* 0x000000003e2d72ca */ /* 0x000fe200000e0000 */
[----:B------:R-:W-:Y:S06]  /*cad0*/  BAR.ARV 0x4, 0x180 ;  /* 0x0106000000007b1d */ /* 0x000fec0000002000 */
[----:B------:R-:W-:Y:S08]  /*cae0*/  @P0 BRA `(.L_x_2067) ;  /* 0x0000002000b00947 */ /* 0x000ff00003800000 */
[----:B------:R-:W0:Y:S01]  /*caf0*/  S2R R67, SR_TID.X ;  /* 0x0000000000437919 */ /* 0x000e220000002100 */
[----:B------:R-:W-:Y:S01]  /*cb00*/  ULDC.64 UR4, c[0x4][0x38] ;  /* 0x01000e0000047ab9 */ /* 0x000fe20000000a00 */
[----:B------:R-:W-:Y:S01]  /*cb10*/  F2FP.BF16.F32.PACK_AB R9, R9, R10 ;  /* 0x0000000a0909723e */ /* 0x000fe200000010ff */
[----:B------:R-:W-:Y:S01]  /*cb20*/  ULDC.64 UR6, c[0x0][0xbd8] ;  /* 0x0002f60000067ab9 */ /* 0x000fe20000000a00 */
[----:B0-----:R-:W-:-:S05]  /*cb30*/  IMAD.SHL.U32 R6, R67, 0x4, RZ ;  /* 0x0000000443067824 */ /* 0x001fca00078e00ff */
[----:B------:R-:W-:-:S04]  /*cb40*/  LOP3.LUT R6, R6, 0xc, RZ, 0xc0, !PT ;  /* 0x0000000c06067812 */ /* 0x000fc800078ec0ff */
[----:B------:R-:W-:-:S05]  /*cb50*/  IADD3 R6, P0, R6, UR4, RZ ;  /* 0x0000000406067c10 */ /* 0x000fca000ff1e0ff */
[----:B------:R-:W-:Y:S01]  /*cb60*/  IMAD.X R7, RZ, RZ, UR5, P0 ;  /* 0x00000005ff077e24 */ /* 0x000fe200080e06ff */
[----:B------:R-:W-:Y:S01]  /*cb70*/  F2FP.BF16.F32.PACK_AB R8, R5, R8 ;  /* 0x000000080508723e */ /* 0x000fe200000010ff */
[----:B------:R-:W-:-:S03]  /*cb80*/  ULDC.64 UR4, c[0x0][0xbe0] ;  /* 0x0002f80000047ab9 */ /* 0x000fc60000000a00 */
[----:B------:R0:W2:Y:S01]  /*cb90*/  LDG.E.CONSTANT R6, desc[UR54][R6.64] ;  /* 0x0000003606067981 */ /* 0x0000a2000c1e9900 */
[----:B------:R-:W-:Y:S01]  /*cba0*/  F2FP.BF16.F32.PACK_AB R10, R119, R4 ;  /* 0x00000004770a723e */ /* 0x000fe200000010ff */
[----:B------:R-:W-:Y:S01]  /*cbb0*/  UISETP.NE.U32.AND UP1, UPT, UR4, URZ, UPT ;  /* 0x0000003f0400728c */ /* 0x000fe2000bf25070 */
[----:B------:R-:W-:Y:S01]  /*cbc0*/  F2FP.BF16.F32.PACK_AB R84, R84, R85 ;  /* 0x000000555454723e */ /* 0x000fe200000010ff */
[----:B------:R-:W-:Y:S01]  /*cbd0*/  UISETP.NE.U32.AND UP0, UPT, UR6, URZ, UPT ;  /* 0x0000003f0600728c */ /* 0x000fe2000bf05070 */
[----:B------:R-:W-:Y:S01]  /*cbe0*/  F2FP.BF16.F32.PACK_AB R81, R80, R81 ;  /* 0x000000515051723e */ /* 0x000fe200000010ff */
[----:B------:R-:W-:Y:S01]  /*cbf0*/  UISETP.NE.AND.EX UP1, UPT, UR5, URZ, UPT, UP1 ;  /* 0x0000003f0500728c */ /* 0x000fe2000bf25310 */
[----:B------:R-:W-:Y:S01]  /*cc00*/  F2FP.BF16.F32.PACK_AB R25, R25, R28 ;  /* 0x0000001c1919723e */ /* 0x000fe200000010ff */
[----:B------:R-:W-:Y:S01]  /*cc10*/  USHF.L.U32 UR8, UR36, 0x2, URZ ;  /* 0x0000000224087899 */ /* 0x000fe2000800063f */
[----:B------:R-:W-:Y:S01]  /*cc20*/  F2FP.BF16.F32.PACK_AB R20, R15, R20 ;  /* 0x000000140f14723e */ /* 0x000fe200000010ff */
[----:B------:R-:W-:Y:S01]  /*cc30*/  UISETP.NE.AND.EX UP0, UPT, UR7, URZ, UPT, UP0 ;  /* 0x0000003f0700728c */ /* 0x000fe2000bf05300 */
[----:B0-----:R-:W-:Y:S01]  /*cc40*/  LOP3.LUT P0, R7, R67, 0x3, RZ, 0xc0, !PT ;  /* 0x0000000343077812 */ /* 0x001fe2000780c0ff */
[----:B------:R-:W-:Y:S01]  /*cc50*/  USHF.L.U64.HI UR9, UR36, 0x2, UR37 ;  /* 0x0000000224097899 */ /* 0x000fe20008010225 */
[----:B------:R-:W-:Y:S01]  /*cc60*/  F2FP.BF16.F32.PACK_AB R76, R76, R77 ;  /* 0x0000004d4c4c723e */ /* 0x000fe200000010ff */
[----:B------:R-:W-:Y:S01]  /*cc70*/  UIADD3 UR6, UP2, UR8, UR6, URZ ;  /* 0x0000000608067290 */ /* 0x000fe2000ff5e03f */
[----:B------:R-:W-:-:S02]  /*cc80*/  ISETP.EQ.OR P0, PT, R7, 0x3, !P0 ;  /* 0x000000030700780c */ /* 0x000fc40004702670 */
[----:B------:R-:W0:Y:S01]  /*cc90*/  S2R R7, SR_SWINHI ;  /* 0x0000000000077919 */ /* 0x000e220000002f00 */
[----:B------:R-:W-:Y:S01]  /*cca0*/  F2FP.BF16.F32.PACK_AB R73, R72, R73 ;  /* 0x000000494849723e */ /* 0x000fe200000010ff */
[----:B------:R-:W-:Y:S01]  /*ccb0*/  @UP1 UIADD3 UR4, UP3, UR8, UR4, URZ ;  /* 0x0000000408041290 */ /* 0x000fe2000ff7e03f */
[----:B------:R-:W-:Y:S01]  /*ccc0*/  F2FP.BF16.F32.PACK_AB R68, R68, R121 ;  /* 0x000000794444723e */ /* 0x000fe200000010ff */
[----:B------:R-:W-:Y:S01]  /*ccd0*/  UIADD3.X UR7, UR9, UR7, URZ, UP2, !UPT ;  /* 0x0000000709077290 */ /* 0x000fe200097fe43f */
[----:B------:R-:W-:Y:S01]  /*cce0*/  F2FP.BF16.F32.PACK_AB R65, R65, R120 ;  /* 0x000000784141723e */ /* 0x000fe200000010ff */
[----:B------:R-:W-:Y:S01]  /*ccf0*/  @UP1 UIADD3.X UR5, UR9, UR5, URZ, UP3, !UPT ;  /* 0x0000000509051290 */ /* 0x000fe20009ffe43f */
[----:B------:R-:W-:Y:S02]  /*cd00*/  F2FP.BF16.F32.PACK_AB R41, R41, R44 ;  /* 0x0000002c2929723e */ /* 0x000fe400000010ff */
[----:B------:R-:W-:Y:S02]  /*cd10*/  F2FP.BF16.F32.PACK_AB R66, R66, R69 ;  /* 0x000000454242723e */ /* 0x000fe400000010ff */
[----:B------:R-:W-:-:S02]  /*cd20*/  F2FP.BF16.F32.PACK_AB R59, R58, R59 ;  /* 0x0000003b3a3b723e */ /* 0x000fc400000010ff */
[----:B------:R-:W-:Y:S02]  /*cd30*/  F2FP.BF16.F32.PACK_AB R24, R21, R24 ;  /* 0x000000181518723e */ /* 0x000fe400000010ff */
[----:B------:R-:W-:Y:S02]  /*cd40*/  SEL R67, R25, R20, P0 ;  /* 0x0000001419437207 */ /* 0x000fe40000000000 */
[----:B------:R-:W-:Y:S02]  /*cd50*/  SEL R44, R20, R25, P0 ;  /* 0x00000019142c7207 */ /* 0x000fe40000000000 */
[----:B------:R-:W-:Y:S02]  /*cd60*/  SEL R79, R84, R81, P0 ;  /* 0x00000051544f7207 */ /* 0x000fe40000000000 */
[----:B------:R-:W-:Y:S02]  /*cd70*/  F2FP.BF16.F32.PACK_AB R92, R92, R93 ;  /* 0x0000005d5c5c723e */ /* 0x000fe400000010ff */
[----:B------:R-:W-:-:S02]  /*cd80*/  F2FP.BF16.F32.PACK_AB R89, R88, R89 ;  /* 0x000000595859723e */ /* 0x000fc400000010ff */
[----:B------:R-:W-:Y:S02]  /*cd90*/  F2FP.BF16.F32.PACK_AB R57, R57, R64 ;  /* 0x000000403939723e */ /* 0x000fe400000010ff */
[----:B------:R-:W-:Y:S02]  /*cda0*/  F2FP.BF16.F32.PACK_AB R56, R53, R56 ;  /* 0x000000383538723e */ /* 0x000fe400000010ff */
[----:B------:R-:W-:Y:S02]  /*cdb0*/  SEL R84, R81, R84, P0 ;  /* 0x0000005451547207 */ /* 0x000fe40000000000 */
[----:B------:R-:W-:Y:S02]  /*cdc0*/  F2FP.BF16.F32.PACK_AB R54, R54, R55 ;  /* 0x000000373636723e */ /* 0x000fe400000010ff */
[----:B------:R-:W-:Y:S02]  /*cdd0*/  MOV R4, R0 ;  /* 0x0000000000047202 */ /* 0x000fe40000000f00 */
[----:B0-----:R-:W-:-:S02]  /*cde0*/  MOV R5, R7 ;  /* 0x0000000700057202 */ /* 0x001fc40000000f00 */
[----:B------:R-:W-:Y:S02]  /*cdf0*/  F2FP.BF16.F32.PACK_AB R51, R50, R51 ;  /* 0x000000333233723e */ /* 0x000fe400000010ff */
[----:B------:R-:W-:Y:S01]  /*ce00*/  F2FP.BF16.F32.PACK_AB R13, R13, R14 ;  /* 0x0000000e0d0d723e */ /* 0x000fe200000010ff */
[----:B------:R-:W-:Y:S01]  /*ce10*/  IMAD.WIDE R20, R222, 0x2, R4 ;  /* 0x00000002de147825 */ /* 0x000fe200078e0204 */
[----:B------:R-:W-:Y:S02]  /*ce20*/  SEL R81, R76, R73, P0 ;  /* 0x000000494c517207 */ /* 0x000fe40000000000 */
[----:B------:R-:W-:Y:S02]  /*ce30*/  F2FP.BF16.F32.PACK_AB R49, R49, R52 ;  /* 0x000000343131723e */ /* 0x000fe400000010ff */
[----:B------:R-:W-:Y:S02]  /*ce40*/  F2FP.BF16.F32.PACK_AB R48, R45, R48 ;  /* 0x000000302d30723e */ /* 0x000fe400000010ff */
[----:B------:R-:W-:-:S02]  /*ce50*/  SEL R61, R68, R65, P0 ;  /* 0x00000041443d7207 */ /* 0x000fc40000000000 */
[----:B------:R-:W-:Y:S02]  /*ce60*/  SEL R76, R73, R76, P0 ;  /* 0x0000004c494c7207 */ /* 0x000fe40000000000 */
[----:B------:R-:W-:Y:S02]  /*ce70*/  F2FP.BF16.F32.PACK_AB R46, R46, R47 ;  /* 0x0000002f2e2e723e */ /* 0x000fe400000010ff */
[----:B------:R-:W-:Y:S02]  /*ce80*/  F2FP.BF16.F32.PACK_AB R43, R42, R43 ;  /* 0x0000002b2a2b723e */ /* 0x000fe400000010ff */
[----:B------:R-:W-:Y:S02]  /*ce90*/  SEL R68, R65, R68, P0 ;  /* 0x0000004441447207 */ /* 0x000fe40000000000 */
[----:B------:R-:W-:Y:S02]  /*cea0*/  SEL R73, R66, R59, P0 ;  /* 0x0000003b42497207 */ /* 0x000fe40000000000 */
        /* <DEDUP_REMOVED lines=13> */
[----:B------:R-:W-:Y:S02]  /*cf80*/  SEL R60, R10, R9, P0 ;  /* 0x000000090a3c7207 */ /* 0x000fe40000000000 */
[----:B------:R-:W-:Y:S02]  /*cf90*/  LOP3.LUT R7, R20, 0x380, RZ, 0xc0, !PT ;  /* 0x0000038014077812 */ /* 0x000fe400078ec0ff */
[----:B------:R-:W-:Y:S02]  /*cfa0*/  F2FP.BF16.F32.PACK_AB R100, R100, R101 ;  /* 0x000000656464723e */ /* 0x000fe400000010ff */
[----:B------:R-:W-:Y:S02]  /*cfb0*/  F2FP.BF16.F32.PACK_AB R97, R96, R97 ;  /* 0x000000616061723e */ /* 0x000fe400000010ff */
[----:B------:R-:W-:Y:S02]  /*cfc0*/  F2FP.BF16.F32.PACK_AB R33, R33, R36 ;  /* 0x000000242121723e */ /* 0x000fe400000010ff */
[----:B------:R-:W-:-:S02]  /*cfd0*/  F2FP.BF16.F32.PACK_AB R32, R29, R32 ;  /* 0x000000201d20723e */ /* 0x000fc400000010ff */
[----:B------:R-:W-:Y:S02]  /*cfe0*/  SEL R57, R49, R48, P0 ;  /* 0x0000003031397207 */ /* 0x000fe40000000000 */
[----:B------:R-:W-:Y:S02]  /*cff0*/  SEL R54, R51, R54, P0 ;  /* 0x0000003633367207 */ /* 0x000fe40000000000 */
[C---:B------:R-:W-:Y:S02]  /*d000*/  IADD3 R10, P4, R20.reuse, 0x20, RZ ;  /* 0x00000020140a7810 */ /* 0x040fe40007f9e0ff */
[C---:B------:R-:W-:Y:S02]  /*d010*/  IADD3 R89, P5, R20.reuse, 0x40, RZ ;  /* 0x0000004014597810 */ /* 0x040fe40007fbe0ff */
[C---:B------:R-:W-:Y:S01]  /*d020*/  IADD3 R91, P6, R20.reuse, 0x60, RZ ;  /* 0x00000060145b7810 */ /* 0x040fe20007fde0ff */
[----:B------:R-:W-:Y:S01]  /*d030*/  IMAD.X R37, RZ, RZ, R21, P4 ;  /* 0x000000ffff257224 */ /* 0x000fe200020e0615 */
[----:B------:R-:W-:-:S02]  /*d040*/  IADD3 R24, P1, R20, 0x4000, RZ ;  /* 0x0000400014187810 */ /* 0x000fc40007f3e0ff */
[----:B------:R-:W-:Y:S02]  /*d050*/  IADD3 R93, P2, R20, 0x4020, RZ ;  /* 0x00004020145d7810 */ /* 0x000fe40007f5e0ff */
[----:B------:R-:W-:Y:S02]  /*d060*/  SEL R48, R48, R49, P0 ;  /* 0x0000003130307207 */ /* 0x000fe40000000000 */
[----:B------:R-:W-:Y:S01]  /*d070*/  SEL R51, R46, R43, P0 ;  /* 0x0000002b2e337207 */ /* 0x000fe20000000000 */
[----:B------:R-:W-:Y:S01]  /*d080*/  IMAD.X R29, RZ, RZ, R21, P2 ;  /* 0x000000ffff1d7224 */ /* 0x000fe200010e0615 */
[----:B------:R-:W-:Y:S02]  /*d090*/  SEL R49, R41, R40, P0 ;  /* 0x0000002829317207 */ /* 0x000fe40000000000 */
[----:B------:R-:W-:Y:S02]  /*d0a0*/  SEL R46, R43, R46, P0 ;  /* 0x0000002e2b2e7207 */ /* 0x000fe40000000000 */
[----:B------:R-:W-:-:S02]  /*d0b0*/  SEL R40, R40, R41, P0 ;  /* 0x0000002928287207 */ /* 0x000fc40000000000 */
[----:B------:R-:W-:Y:S02]  /*d0c0*/  SEL R69, R11, R8, P0 ;  /* 0x000000080b457207 */ /* 0x000fe40000000000 */
[----:B------:R-:W-:Y:S02]  /*d0d0*/  SEL R50, R8, R11, P0 ;  /* 0x0000000b08327207 */ /* 0x000fe40000000000 */
[----:B------:R-:W-:Y:S02]  /*d0e0*/  SEL R43, R38, R35, P0 ;  /* 0x00000023262b7207 */ /* 0x000fe40000000000 */
[----:B------:R-:W-:Y:S02]  /*d0f0*/  SHF.R.U64 R7, R7, 0x3, RZ ;  /* 0x0000000307077819 */ /* 0x000fe400000012ff */
[----:B------:R-:W-:Y:S01]  /*d100*/  F2FP.BF16.F32.PACK_AB R30, R30, R31 ;  /* 0x0000001f1e1e723e */ /* 0x000fe200000010ff */
[----:B------:R-:W-:Y:S01]  /*d110*/  IMAD.X R31, RZ, RZ, R21, P1 ;  /* 0x000000ffff1f7224 */ /* 0x000fe200008e0615 */
[----:B------:R-:W-:-:S02]  /*d120*/  SEL R41, R33, R32, P0 ;  /* 0x0000002021297207 */ /* 0x000fc40000000000 */
[----:B------:R-:W-:Y:S01]  /*d130*/  SEL R42, R32, R33, P0 ;  /* 0x00000021202a7207 */ /* 0x000fe20000000000 */
[--C-:B------:R-:W-:Y:S01]  /*d140*/  IMAD.X R33, RZ, RZ, R21.reuse, P6 ;  /* 0x000000ffff217224 */ /* 0x100fe200030e0615 */
[----:B------:R-:W-:Y:S02]  /*d150*/  SEL R75, R100, R97, P0 ;  /* 0x00000061644b7207 */ /* 0x000fe40000000000 */
[----:B------:R-:W-:Y:S01]  /*d160*/  SEL R38, R35, R38, P0 ;  /* 0x0000002623267207 */ /* 0x000fe20000000000 */
[----:B------:R-:W-:Y:S01]  /*d170*/  IMAD.X R35, RZ, RZ, R21, P5 ;  /* 0x000000ffff237224 */ /* 0x000fe200028e0615 */
[----:B------:R-:W-:Y:S02]  /*d180*/  LOP3.LUT R8, R10, 0x380, RZ, 0xc0, !PT ;  /* 0x000003800a087812 */ /* 0x000fe400078ec0ff */
[----:B------:R-:W-:Y:S02]  /*d190*/  SEL R100, R97, R100, P0 ;  /* 0x0000006461647207 */ /* 0x000fe40000000000 */
[----:B------:R-:W-:-:S02]  /*d1a0*/  IADD3 R95, P3, R20, 0x4040, RZ ;  /* 0x00004040145f7810 */ /* 0x000fc40007f7e0ff */
[C---:B------:R-:W-:Y:S02]  /*d1b0*/  IADD3 R97, P4, R20.reuse, 0x4060, RZ ;  /* 0x0000406014617810 */ /* 0x040fe40007f9e0ff */
[C---:B------:R-:W-:Y:S02]  /*d1c0*/  IADD3 R62, P5, R20.reuse, 0x8000, RZ ;  /* 0x00008000143e7810 */ /* 0x040fe40007fbe0ff */
        /* <DEDUP_REMOVED lines=10> */
[----:B------:R-:W-:-:S02]  /*d270*/  F2FP.BF16.F32.PACK_AB R27, R26, R27 ;  /* 0x0000001b1a1b723e */ /* 0x000fc400000010ff */
[----:B------:R-:W-:Y:S02]  /*d280*/  LOP3.LUT R36, R7, R10, RZ, 0x3c, !PT ;  /* 0x0000000a07247212 */ /* 0x000fe400078e3cff */
[----:B------:R-:W-:Y:S02]  /*d290*/  LOP3.LUT R7, R24, 0x380, RZ, 0xc0, !PT ;  /* 0x0000038018077812 */ /* 0x000fe400078ec0ff */
[----:B------:R-:W-:Y:S02]  /*d2a0*/  SEL R83, R30, R27, P0 ;  /* 0x0000001b1e537207 */ /* 0x000fe40000000000 */
[----:B------:R-:W-:Y:S02]  /*d2b0*/  SHF.R.U64 R7, R7, 0x3, RZ ;  /* 0x0000000307077819 */ /* 0x000fe400000012ff */
[----:B------:R-:W-:Y:S01]  /*d2c0*/  SEL R52, R27, R30, P0 ;  /* 0x0000001e1b347207 */ /* 0x000fe20000000000 */
[----:B------:R-:W-:Y:S01]  /*d2d0*/  IMAD.X R27, RZ, RZ, R21, P3 ;  /* 0x000000ffff1b7224 */ /* 0x000fe200018e0615 */
[----:B------:R-:W-:-:S02]  /*d2e0*/  LOP3.LUT R30, R7, R24, RZ, 0x3c, !PT ;  /* 0x00000018071e7212 */ /* 0x000fc400078e3cff */
[----:B------:R-:W-:Y:S02]  /*d2f0*/  LOP3.LUT R7, R62, 0x380, RZ, 0xc0, !PT ;  /* 0x000003803e077812 */ /* 0x000fe400078ec0ff */
[----:B------:R-:W-:Y:S02]  /*d300*/  LOP3.LUT R12, R89, 0x380, RZ, 0xc0, !PT ;  /* 0x00000380590c7812 */ /* 0x000fe400078ec0ff */
[----:B------:R-:W-:Y:S02]  /*d310*/  F2FP.BF16.F32.PACK_AB R140, R140, R141 ;  /* 0x0000008d8c8c723e */ /* 0x000fe400000010ff */
[----:B------:R-:W-:Y:S02]  /*d320*/  F2FP.BF16.F32.PACK_AB R108, R108, R109 ;  /* 0x0000006d6c6c723e */ /* 0x000fe400000010ff */
[----:B------:R-:W-:Y:S02]  /*d330*/  F2FP.BF16.F32.PACK_AB R139, R138, R139 ;  /* 0x0000008b8a8b723e */ /* 0x000fe400000010ff */
[----:B------:R-:W-:-:S02]  /*d340*/  F2FP.BF16.F32.PACK_AB R105, R104, R105 ;  /* 0x000000696869723e */ /* 0x000fc400000010ff */
[----:B------:R-:W-:Y:S02]  /*d350*/  LOP3.LUT R14, R91, 0x380, RZ, 0xc0, !PT ;  /* 0x000003805b0e7812 */ /* 0x000fe400078ec0ff */
[----:B------:R-:W-:Y:S02]  /*d360*/  SHF.R.U64 R7, R7, 0x3, RZ ;  /* 0x0000000307077819 */ /* 0x000fe400000012ff */
[----:B------:R-:W-:Y:S02]  /*d370*/  F2FP.BF16.F32.PACK_AB R136, R136, R137 ;  /* 0x000000898888723e */ /* 0x000fe400000010ff */
[----:B------:R-:W-:Y:S02]  /*d380*/  F2FP.BF16.F32.PACK_AB R135, R134, R135 ;  /* 0x000000878687723e */ /* 0x000fe400000010ff */
[----:B------:R-:W-:Y:S02]  /*d390*/  SHF.R.U64 R8, R12, 0x3, RZ ;  /* 0x000000030c087819 */ /* 0x000fe400000012ff */
[----:B------:R-:W-:-:S02]  /*d3a0*/  F2FP.BF16.F32.PACK_AB R132, R132, R133 ;  /* 0x000000858484723e */ /* 0x000fc400000010ff */
[----:B------:R-:W-:Y:S02]  /*d3b0*/  F2FP.BF16.F32.PACK_AB R131, R130, R131 ;  /* 0x000000838283723e */ /* 0x000fe400000010ff */
[----:B------:R-:W-:Y:S02]  /*d3c0*/  SEL R39, R140, R139, P0 ;  /* 0x0000008b8c277207 */ /* 0x000fe40000000000 */
[----:B------:R-:W-:Y:S02]  /*d3d0*/  SEL R71, R108, R105, P0 ;  /* 0x000000696c477207 */ /* 0x000fe40000000000 */
[----:B------:R-:W-:Y:S02]  /*d3e0*/  SHF.R.U64 R12, R14, 0x3, RZ ;  /* 0x000000030e0c7819 */ /* 0x000fe400000012ff */
[----:B------:R-:W-:Y:S02]  /*d3f0*/  F2FP.BF16.F32.PACK_AB R128, R128, R129 ;  /* 0x000000818080723e */ /* 0x000fe400000010ff */
[----:B------:R-:W-:-:S02]  /*d400*/  F2FP.BF16.F32.PACK_AB R127, R126, R127 ;  /* 0x0000007f7e7f723e */ /* 0x000fc400000010ff */
[----:B------:R-:W-:Y:S02]  /*d410*/  SEL R140, R139, R140, P0 ;  /* 0x0000008c8b8c7207 */ /* 0x000fe40000000000 */
[----:B------:R-:W-:Y:S02]  /*d420*/  SEL R108, R105, R108, P0 ;  /* 0x0000006c696c7207 */ /* 0x000fe40000000000 */
[----:B------:R-:W-:Y:S02]  /*d430*/  LOP3.LUT R14, R7, R62, RZ, 0x3c, !PT ;  /* 0x0000003e070e7212 */ /* 0x000fe400078e3cff */
[----:B------:R-:W-:Y:S02]  /*d440*/  F2FP.BF16.F32.PACK_AB R124, R124, R125 ;  /* 0x0000007d7c7c723e */ /* 0x000fe400000010ff */
[----:B------:R-:W-:Y:S02]  /*d450*/  F2FP.BF16.F32.PACK_AB R123, R122, R123 ;  /* 0x0000007b7a7b723e */ /* 0x000fe400000010ff */
        /* <DEDUP_REMOVED lines=8> */
[----:B------:R-:W-:Y:S02]  /*d4e0*/  LOP3.LUT R34, R8, R89, RZ, 0x3c, !PT ;  /* 0x0000005908227212 */ /* 0x000fe400078e3cff */
[----:B------:R-:W-:Y:S02]  /*d4f0*/  LOP3.LUT R8, R93, 0x380, RZ, 0xc0, !PT ;  /* 0x000003805d087812 */ /* 0x000fe400078ec0ff */
[----:B------:R-:W-:Y:S02]  /*d500*/  LOP3.LUT R10, R95, 0x380, RZ, 0xc0, !PT ;  /* 0x000003805f0a7812 */ /* 0x000fe400078ec0ff */
[----:B------:R-:W-:Y:S02]  /*d510*/  SHF.R.U64 R8, R8, 0x3, RZ ;  /* 0x0000000308087819 */ /* 0x000fe400000012ff */
[----:B------:R-:W-:-:S02]  /*d520*/  SHF.R.U64 R10, R10, 0x3, RZ ;  /* 0x000000030a0a7819 */ /* 0x000fc400000012ff */
[----:B------:R-:W-:Y:S02]  /*d530*/  LOP3.LUT R32, R12, R91, RZ, 0x3c, !PT ;  /* 0x0000005b0c207212 */ /* 0x000fe400078e3cff */
[----:B------:R-:W-:Y:S02]  /*d540*/  LOP3.LUT R12, R97, 0x380, RZ, 0xc0, !PT ;  /* 0x00000380610c7812 */ /* 0x000fe400078ec0ff */
[----:B------:R-:W-:Y:S02]  /*d550*/  LOP3.LUT R28, R8, R93, RZ, 0x3c, !PT ;  /* 0x0000005d081c7212 */ /* 0x000fe400078e3cff */
        /* <DEDUP_REMOVED lines=8> */
[----:B------:R-:W-:-:S02]  /*d5e0*/  LOP3.LUT R24, R12, R97, RZ, 0x3c, !PT ;  /* 0x000000610c187212 */ /* 0x000fc400078e3cff */
[----:B------:R-:W-:Y:S02]  /*d5f0*/  LOP3.LUT R12, R8, R99, RZ, 0x3c, !PT ;  /* 0x00000063080c7212 */ /* 0x000fe400078e3cff */
[----:B------:R-:W-:Y:S02]  /*d600*/  LOP3.LUT R10, R10, R101, RZ, 0x3c, !PT ;  /* 0x000000650a0a7212 */ /* 0x000fe400078e3cff */
[----:B------:R-:W-:Y:S02]  /*d610*/  LOP3.LUT R8, R64, R103, RZ, 0x3c, !PT ;  /* 0x0000006740087212 */ /* 0x000fe400078e3cff */
[----:B------:R-:W-:Y:S02]  /*d620*/  MOV R88, R20 ;  /* 0x0000001400587202 */ /* 0x000fe40000000f00 */
[----:B------:R-:W-:Y:S02]  /*d630*/  MOV R21, R10 ;  /* 0x0000000a00157202 */ /* 0x000fe40000000f00 */
[----:B------:R-:W-:-:S02]  /*d640*/  MOV R20, R8 ;  /* 0x0000000800147202 */ /* 0x000fc40000000f00 */
[----:B------:R-:W-:Y:S02]  /*d650*/  MOV R64, R14 ;  /* 0x0000000e00407202 */ /* 0x000fe40000000f00 */
[----:B------:R-:W-:Y:S02]  /*d660*/  MOV R62, R12 ;  /* 0x0000000c003e7202 */ /* 0x000fe40000000f00 */
[----:B--2---:R-:W-:Y:S01]  /*d670*/  LOP3.LUT R7, R6, 0x2, RZ, 0x3c, !PT ;  /* 0x0000000206077812 */ /* 0x004fe200078e3cff */
[----:B------:R-:W-:Y:S01]  /*d680*/  SHFL.IDX PT, R39, R39, R6, 0x1c1f ;  /* 0x001c1f0627277589 */ /* 0x000fe200000e0000 */
[----:B------:R-:W-:Y:S02]  /*d690*/  MOV R86, R36 ;  /* 0x0000002400567202 */ /* 0x000fe40000000f00 */
[----:B------:R-:W-:Y:S01]  /*d6a0*/  MOV R72, R26 ;  /* 0x0000001a00487202 */ /* 0x000fe20000000f00 */
[----:B------:R-:W0:Y:S01]  /*d6b0*/  SHFL.IDX PT, R140, R140, R7, 0x1c1f ;  /* 0x001c1f078c8c7589 */ /* 0x000e2200000e0000 */
[----:B------:R-:W-:-:S02]  /*d6c0*/  MOV R70, R24 ;  /* 0x0000001800467202 */ /* 0x000fc40000000f00 */
[----:B------:R-:W-:Y:S01]  /*d6d0*/  MOV R82, R34 ;  /* 0x0000002200527202 */ /* 0x000fe20000000f00 */
[----:B------:R-:W-:Y:S01]  /*d6e0*/  SHFL.IDX PT, R71, R71, R6, 0x1c1f ;  /* 0x001c1f0647477589 */ /* 0x000fe200000e0000 */
[----:B------:R-:W-:Y:S02]  /*d6f0*/  MOV R78, R30 ;  /* 0x0000001e004e7202 */ /* 0x000fe40000000f00 */
[----:B------:R-:W-:Y:S01]  /*d700*/  MOV R74, R28 ;  /* 0x0000001c004a7202 */ /* 0x000fe20000000f00 */
[----:B------:R-:W1:Y:S01]  /*d710*/  SHFL.IDX PT, R108, R108, R7, 0x1c1f ;  /* 0x001c1f076c6c7589 */ /* 0x000e6200000e0000 */
[----:B------:R-:W-:Y:S02]  /*d720*/  MOV R80, R32 ;  /* 0x0000002000507202 */ /* 0x000fe40000000f00 */
[----:B------:R-:W-:Y:S01]  /*d730*/  PLOP3.LUT P1, PT, PT, PT, UP0, 0x80, 0x0 ;  /* 0x000000000000781c */ /* 0x000fe20003f2f008 */
[----:B------:R-:W-:Y:S04]  /*d740*/  SHFL.IDX PT, R45, R45, R6, 0x1c1f ;  /* 0x001c1f062d2d7589 */ /* 0x000fe800000e0000 */
[----:B------:R-:W-:Y:S04]  /*d750*/  SHFL.IDX PT, R75, R75, R6, 0x1c1f ;  /* 0x001c1f064b4b7589 */ /* 0x000fe800000e0000 */
[----:B------:R-:W2:Y:S04]  /*d760*/  SHFL.IDX PT, R136, R136, R7, 0x1c1f ;  /* 0x001c1f0788887589 */ /* 0x000ea800000e0000 */
[----:B------:R-:W3:Y:S01]  /*d770*/  SHFL.IDX PT, R100, R100, R7, 0x1c1f ;  /* 0x001c1f0764647589 */ /* 0x000ee200000e0000 */
[----:B0-----:R-:W-:-:S02]  /*d780*/  SEL R8, R39, R140, P0 ;  /* 0x0000008c27087207 */ /* 0x001fc40000000000 */
[----:B------:R-:W-:Y:S01]  /*d790*/  SEL R10, R140, R39, P0 ;  /* 0x000000278c0a7207 */ /* 0x000fe20000000000 */
[----:B------:R-:W-:Y:S04]  /*d7a0*/  SHFL.IDX PT, R47, R47, R6, 0x1c1f ;  /* 0x001c1f062f2f7589 */ /* 0x000fe800000e0000 */
        /* <DEDUP_REMOVED lines=12> */
[----:B------:R-:W3:Y:S01]  /*d870*/  SHFL.IDX PT, R84, R84, R7, 0x1c1f ;  /* 0x001c1f0754547589 */ /* 0x000ee200000e0000 */
[----:B------:R-:W-:Y:S01]  /*d880*/  BAR.SYNC.DEFER_BLOCKING 0x1, 0x100 ;  /* 0x0044000000007b1d */ /* 0x000fe20000010000 */
[----:B0-----:R-:W-:-:S02]  /*d890*/  SEL R24, R47, R132, P0 ;  /* 0x000000842f187207 */ /* 0x001fc40000000000 */
[----:B------:R-:W-:Y:S02]  /*d8a0*/  SEL R26, R132, R47, P0 ;  /* 0x0000002f841a7207 */ /* 0x000fe40000000000 */
[----:B-1----:R-:W-:Y:S02]  /*d8b0*/  SEL R25, R77, R92, P0 ;  /* 0x0000005c4d197207 */ /* 0x002fe40000000000 */
[----:B------:R-:W-:Y:S01]  /*d8c0*/  SEL R27, R92, R77, P0 ;  /* 0x0000004d5c1b7207 */ /* 0x000fe20000000000 */
[----:B------:R-:W-:Y:S04]  /*d8d0*/  SHFL.IDX PT, R55, R55, R6, 0x1c1f ;  /* 0x001c1f0637377589 */ /* 0x000fe800000e0000 */
[----:B------:R-:W-:Y:S04]  /*d8e0*/  SHFL.IDX PT, R81, R81, R6, 0x1c1f ;  /* 0x001c1f0651517589 */ /* 0x000fe800000e0000 */
[----:B------:R-:W-:Y:S01]  /*d8f0*/  SHFL.IDX PT, R124, R124, R7, 0x1c1f ;  /* 0x001c1f077c7c7589 */ /* 0x000fe200000e0000 */
[----:B--2---:R-:W-:-:S02]  /*d900*/  SEL R28, R53, R128, P0 ;  /* 0x00000080351c7207 */ /* 0x004fc40000000000 */
[----:B------:R-:W-:Y:S01]  /*d910*/  SEL R30, R128, R53, P0 ;  /* 0x00000035801e7207 */ /* 0x000fe20000000000 */
[----:B------:R-:W-:Y:S01]  /*d920*/  SHFL.IDX PT, R76, R76, R7, 0x1c1f ;  /* 0x001c1f074c4c7589 */ /* 0x000fe200000e0000 */
[----:B---3--:R-:W-:Y:S02]  /*d930*/  SEL R29, R79, R84, P0 ;  /* 0x000000544f1d7207 */ /* 0x008fe40000000000 */
[----:B------:R-:W-:Y:S01]  /*d940*/  SEL R31, R84, R79, P0 ;  /* 0x0000004f541f7207 */ /* 0x000fe20000000000 */
[----:B------:R-:W-:Y:S04]  /*d950*/  SHFL.IDX PT, R61, R61, R6, 0x1c1f ;  /* 0x001c1f063d3d7589 */ /* 0x000fe800000e0000 */
[----:B------:R-:W-:Y:S04]  /*d960*/  SHFL.IDX PT, R73, R73, R6, 0x1c1f ;  /* 0x001c1f0649497589 */ /* 0x000fe800000e0000 */
[----:B------:R-:W0:Y:S04]  /*d970*/  SHFL.IDX PT, R68, R68, R7, 0x1c1f ;  /* 0x001c1f0744447589 */ /* 0x000e2800000e0000 */
[----:B------:R-:W1:Y:S04]  /*d980*/  SHFL.IDX PT, R66, R66, R7, 0x1c1f ;  /* 0x001c1f0742427589 */ /* 0x000e6800000e0000 */
[----:B------:R-:W-:Y:S04]  /*d990*/  SHFL.IDX PT, R65, R65, R6, 0x1c1f ;  /* 0x001c1f0641417589 */ /* 0x000fe800000e0000 */
[----:B------:R-:W-:Y:S04]  /*d9a0*/  SHFL.IDX PT, R49, R49, R6, 0x1c1f ;  /* 0x001c1f0631317589 */ /* 0x000fe800000e0000 */
[----:B------:R-:W-:Y:S04]  /*d9b0*/  SHFL.IDX PT, R59, R59, R6, 0x1c1f ;  /* 0x001c1f063b3b7589 */ /* 0x000fe800000e0000 */
[----:B------:R-:W2:Y:S04]  /*d9c0*/  SHFL.IDX PT, R56, R56, R7, 0x1c1f ;  /* 0x001c1f0738387589 */ /* 0x000ea800000e0000 */
[----:B------:R-:W-:Y:S01]  /*d9d0*/  SHFL.IDX PT, R40, R40, R7, 0x1c1f ;  /* 0x001c1f0728287589 */ /* 0x000fe200000e0000 */
[----:B0-----:R-:W-:-:S02]  /*d9e0*/  SEL R32, R61, R68, P0 ;  /* 0x000000443d207207 */ /* 0x001fc40000000000 */
[----:B------:R-:W-:Y:S01]  /*d9f0*/  SEL R34, R68, R61, P0 ;  /* 0x0000003d44227207 */ /* 0x000fe20000000000 */
[----:B------:R-:W0:Y:S01]  /*da00*/  SHFL.IDX PT, R54, R54, R7, 0x1c1f ;  /* 0x001c1f0736367589 */ /* 0x000e2200000e0000 */
[----:B-1----:R-:W-:Y:S02]  /*da10*/  SEL R33, R73, R66, P0 ;  /* 0x0000004249217207 */ /* 0x002fe40000000000 */
[----:B------:R-:W-:Y:S01]  /*da20*/  SEL R35, R66, R73, P0 ;  /* 0x0000004942237207 */ /* 0x000fe20000000000 */
[----:B------:R-:W-:Y:S04]  /*da30*/  SHFL.IDX PT, R57, R57, R6, 0x1c1f ;  /* 0x001c1f0639397589 */ /* 0x000fe800000e0000 */
[----:B------:R-:W-:Y:S04]  /*da40*/  SHFL.IDX PT, R41, R41, R6, 0x1c1f ;  /* 0x001c1f0629297589 */ /* 0x000fe800000e0000 */
[----:B------:R-:W-:Y:S04]  /*da50*/  SHFL.IDX PT, R67, R67, R6, 0x1c1f ;  /* 0x001c1f0643437589 */ /* 0x000fe800000e0000 */
[----:B------:R-:W-:Y:S01]  /*da60*/  SHFL.IDX PT, R69, R69, R6, 0x1c1f ;  /* 0x001c1f0645457589 */ /* 0x000fe200000e0000 */
[----:B--2---:R-:W-:-:S03]  /*da70*/  SEL R36, R65, R56, P0 ;  /* 0x0000003841247207 */ /* 0x004fc60000000000 */
[----:B------:R-:W-:Y:S04]  /*da80*/  SHFL.IDX PT, R51, R51, R6, 0x1c1f ;  /* 0x001c1f0633337589 */ /* 0x000fe800000e0000 */
[----:B------:R-:W-:Y:S01]  /*da90*/  SHFL.IDX PT, R43, R43, R6, 0x1c1f ;  /* 0x001c1f062b2b7589 */ /* 0x000fe200000e0000 */
[----:B0-----:R-:W-:Y:S02]  /*daa0*/  SEL R37, R59, R54, P0 ;  /* 0x000000363b257207 */ /* 0x001fe40000000000 */
[----:B------:R-:W-:Y:S01]  /*dab0*/  SEL R39, R54, R59, P0 ;  /* 0x0000003b36277207 */ /* 0x000fe20000000000 */
[----:B------:R-:W-:Y:S04]  /*dac0*/  SHFL.IDX PT, R83, R83, R6, 0x1c1f ;  /* 0x001c1f0653537589 */ /* 0x000fe800000e0000 */
[----:B------:R-:W-:Y:S04]  /*dad0*/  SHFL.IDX PT, R85, R85, R6, 0x1c1f ;  /* 0x001c1f0655557589 */ /* 0x000fe800000e0000 */
[----:B------:R-:W-:Y:S04]  /*dae0*/  SHFL.IDX PT, R87, R87, R6, 0x1c1f ;  /* 0x001c1f0657577589 */ /* 0x000fe800000e0000 */
[----:B------:R-:W-:Y:S04]  /*daf0*/  SHFL.IDX PT, R48, R48, R7, 0x1c1f ;  /* 0x001c1f0730307589 */ /* 0x000fe800000e0000 */
[----:B------:R-:W0:Y:S04]  /*db00*/  SHFL.IDX PT, R42, R42, R7, 0x1c1f ;  /* 0x001c1f072a2a7589 */ /* 0x000e2800000e0000 */
[----:B------:R-:W-:Y:S04]  /*db10*/  SHFL.IDX PT, R46, R46, R7, 0x1c1f ;  /* 0x001c1f072e2e7589 */ /* 0x000fe800000e0000 */
[----:B------:R1:W2:Y:S04]  /*db20*/  SHFL.IDX PT, R6, R38, R7, 0x1c1f ;  /* 0x001c1f0726067589 */ /* 0x0002a800000e0000 */
[----:B------:R-:W3:Y:S04]  /*db30*/  SHFL.IDX PT, R52, R52, R7, 0x1c1f ;  /* 0x001c1f0734347589 */ /* 0x000ee800000e0000 */
[----:B------:R-:W4:Y:S01]  /*db40*/  SHFL.IDX PT, R44, R44, R7, 0x1c1f ;  /* 0x001c1f072c2c7589 */ /* 0x000f2200000e0000 */
[----:B-1----:R-:W-:-:S03]  /*db50*/  SEL R38, R56, R65, P0 ;  /* 0x0000004138267207 */ /* 0x002fc60000000000 */
[----:B------:R-:W-:Y:S04]  /*db60*/  SHFL.IDX PT, R50, R50, R7, 0x1c1f ;  /* 0x001c1f0732327589 */ /* 0x000fe800000e0000 */
[----:B------:R-:W1:Y:S04]  /*db70*/  SHFL.IDX PT, R58, R58, R7, 0x1c1f ;  /* 0x001c1f073a3a7589 */ /* 0x000e6800000e0000 */
[----:B------:R5:W1:Y:S04]  /*db80*/  SHFL.IDX PT, R60, R60, R7, 0x1c1f ;  /* 0x001c1f073c3c7589 */ /* 0x000a6800000e0000 */
[----:B------:R0:W-:Y:S04]  /*db90*/  STSM.16.M88.4 [R88], R8 ;  /* 0x0000000858007844 */ /* 0x0001e80000000200 */
[----:B------:R2:W-:Y:S01]  /*dba0*/  STSM.16.M88.4 [R86], R12 ;  /* 0x0000000c56007844 */ /* 0x0005e20000000200 */
[----:B-----5:R-:W-:-:S03]  /*dbb0*/  IMAD.U32 R7, RZ, RZ, UR7 ;  /* 0x00000007ff077e24 */ /* 0x020fc6000f8e00ff */
[----:B------:R4:W-:Y:S04]  /*dbc0*/  STSM.16.M88.4 [R82], R24 ;  /* 0x0000001852007844 */ /* 0x0009e80000000200 */
[----:B------:R-:W-:Y:S01]  /*dbd0*/  STSM.16.M88.4 [R80], R28 ;  /* 0x0000001c50007844 */ /* 0x000fe20000000200 */
[----:B0-----:R-:W-:Y:S02]  /*dbe0*/  SEL R8, R55, R124, P0 ;  /* 0x0000007c37087207 */ /* 0x001fe40000000000 */
[----:B------:R-:W-:Y:S02]  /*dbf0*/  SEL R10, R124, R55, P0 ;  /* 0x000000377c0a7207 */ /* 0x000fe40000000000 */
[----:B------:R-:W-:Y:S02]  /*dc00*/  SEL R9, R81, R76, P0 ;  /* 0x0000004c51097207 */ /* 0x000fe40000000000 */
[----:B------:R-:W-:-:S02]  /*dc10*/  SEL R11, R76, R81, P0 ;  /* 0x000000514c0b7207 */ /* 0x000fc40000000000 */
[----:B--2---:R-:W-:Y:S02]  /*dc20*/  SEL R12, R49, R40, P0 ;  /* 0x00000028310c7207 */ /* 0x004fe40000000000 */
[----:B------:R-:W-:Y:S01]  /*dc30*/  SEL R14, R40, R49, P0 ;  /* 0x00000031280e7207 */ /* 0x000fe20000000000 */
[----:B------:R0:W-:Y:S01]  /*dc40*/  STSM.16.M88.4 [R78], R8 ;  /* 0x000000084e007844 */ /* 0x0001e20000000200 */
[----:B------:R-:W-:Y:S02]  /*dc50*/  SEL R40, R41, R42, P0 ;  /* 0x0000002a29287207 */ /* 0x000fe40000000000 */
[----:B------:R-:W-:Y:S01]  /*dc60*/  SEL R13, R43, R6, P0 ;  /* 0x000000062b0d7207 */ /* 0x000fe20000000000 */
[----:B------:R-:W-:Y:S01]  /*dc70*/  STSM.16.M88.4 [R74], R32 ;  /* 0x000000204a007844 */ /* 0x000fe20000000200 */
[----:B------:R-:W-:Y:S01]  /*dc80*/  SEL R15, R6, R43, P0 ;  /* 0x0000002b060f7207 */ /* 0x000fe20000000000 */
[----:B------:R-:W-:Y:S01]  /*dc90*/  IMAD.U32 R6, RZ, RZ, UR6 ;  /* 0x00000006ff067e24 */ /* 0x000fe2000f8e00ff */
[----:B------:R-:W-:Y:S01]  /*dca0*/  SEL R42, R42, R41, P0 ;  /* 0x000000292a2a7207 */ /* 0x000fe20000000000 */
[----:B------:R-:W-:Y:S01]  /*dcb0*/  STSM.16.M88.4 [R72], R36 ;  /* 0x0000002448007844 */ /* 0x000fe20000000200 */
[----:B---3--:R-:W-:-:S02]  /*dcc0*/  SEL R41, R83, R52, P0 ;  /* 0x0000003453297207 */ /* 0x008fc40000000000 */
[----:B------:R-:W-:Y:S02]  /*dcd0*/  SEL R43, R52, R83, P0 ;  /* 0x00000053342b7207 */ /* 0x000fe40000000000 */
[----:B----4-:R-:W-:Y:S02]  /*dce0*/  SEL R24, R67, R44, P0 ;  /* 0x0000002c43187207 */ /* 0x010fe40000000000 */
[----:B------:R-:W-:Y:S02]  /*dcf0*/  SEL R26, R44, R67, P0 ;  /* 0x000000432c1a7207 */ /* 0x000fe40000000000 */
[----:B0-----:R-:W-:Y:S02]  /*dd00*/  SEL R8, R57, R48, P0 ;  /* 0x0000003039087207 */ /* 0x001fe40000000000 */
[----:B------:R-:W-:Y:S02]  /*dd10*/  SEL R10, R48, R57, P0 ;  /* 0x00000039300a7207 */ /* 0x000fe40000000000 */
[----:B------:R-:W-:-:S02]  /*dd20*/  SEL R9, R51, R46, P0 ;  /* 0x0000002e33097207 */ /* 0x000fc40000000000 */
[----:B------:R-:W-:Y:S02]  /*dd30*/  SEL R11, R46, R51, P0 ;  /* 0x000000332e0b7207 */ /* 0x000fe40000000000 */
[----:B-1----:R-:W-:Y:S02]  /*dd40*/  SEL R25, R85, R58, P0 ;  /* 0x0000003a55197207 */ /* 0x002fe40000000000 */
[----:B------:R-:W-:Y:S01]  /*dd50*/  SEL R27, R58, R85, P0 ;  /* 0x000000553a1b7207 */ /* 0x000fe20000000000 */
[----:B------:R0:W-:Y:S01]  /*dd60*/  STSM.16.M88.4 [R70], R8 ;  /* 0x0000000846007844 */ /* 0x0001e20000000200 */
[----:B------:R-:W-:Y:S02]  /*dd70*/  SEL R48, R69, R50, P0 ;  /* 0x0000003245307207 */ /* 0x000fe40000000000 */
[----:B------:R-:W-:Y:S01]  /*dd80*/  SEL R49, R87, R60, P0 ;  /* 0x0000003c57317207 */ /* 0x000fe20000000000 */
[----:B------:R1:W-:Y:S01]  /*dd90*/  STSM.16.M88.4 [R64], R12 ;  /* 0x0000000c40007844 */ /* 0x0003e20000000200 */
[----:B------:R-:W-:-:S02]  /*dda0*/  SEL R51, R60, R87, P0 ;  /* 0x000000573c337207 */ /* 0x000fc40000000000 */
[----:B------:R-:W-:Y:S01]  /*ddb0*/  SEL R50, R50, R69, P0 ;  /* 0x0000004532327207 */ /* 0x000fe20000000000 */
[----:B------:R1:W-:Y:S01]  /*ddc0*/  STSM.16.M88.4 [R62], R40 ;  /* 0x000000283e007844 */ /* 0x0003e20000000200 */
[----:B------:R-:W-:-:S03]  /*ddd0*/  PLOP3.LUT P0, PT, PT, PT, UP1, 0x80, 0x0 ;  /* 0x000000000000781c */ /* 0x000fc60003f0f018 */
[----:B------:R1:W-:Y:S04]  /*dde0*/  STSM.16.M88.4 [R21], R24 ;  /* 0x0000001815007844 */ /* 0x0003e80000000200 */
[----:B------:R1:W-:Y:S01]  /*ddf0*/  STSM.16.M88.4 [R20], R48 ;  /* 0x0000003014007844 */ /* 0x0003e20000000200 */
[----:B------:R-:W-:Y:S01]  /*de00*/  BAR.SYNC.DEFER_BLOCKING 0x1, 0x100 ;  /* 0x0044000000007b1d */ /* 0x000fe20000010000 */
[----:B0-----:R-:W-:Y:S02]  /*de10*/  IMAD.U32 R8, RZ, RZ, UR4 ;  /* 0x00000004ff087e24 */ /* 0x001fe4000f8e00ff */
[----:B------:R-:W-:-:S03]  /*de20*/  IMAD.U32 R9, RZ, RZ, UR5 ;  /* 0x00000005ff097e24 */ /* 0x000fc6000f8e00ff */
[----:B------:R-:W2:Y:S04]  /*de30*/  @P1 LDG.E R10, desc[UR54][R6.64] ;  /* 0x00000036060a1981 */ /* 0x000ea8000c1e1900 */
[----:B------:R-:W3:Y:S01]  /*de40*/  @P0 LDG.E R8, desc[UR54][R8.64] ;  /* 0x0000003608080981 */ /* 0x000ee2000c1e1900 */
[----:B------:R-:W-:Y:S01]  /*de50*/  IMAD R11, R18, 0x40, R16 ;  /* 0x00000040120b7824 */ /* 0x000fe200078e0210 */
[----:B------:R-:W-:Y:S01]  /*de60*/  UMOV UR4, URZ ;  /* 0x0000003f00047c82 */ /* 0x000fe20008000000 */
[----:B------:R-:W-:Y:S02]  /*de70*/  ULDC UR8, c[0x0][0xa88] ;  /* 0x0002a20000087ab9 */ /* 0x000fe40000000800 */
[----:B------:R-:W-:-:S03]  /*de80*/  IMAD.WIDE R4, R11, 0x2, R4 ;  /* 0x000000020b047825 */ /* 0x000fc600078e0204 */
[----:B------:R-:W-:Y:S02]  /*de90*/  IADD3 R33, P5, R4, 0x1000, RZ ;  /* 0x0000100004217810 */ /* 0x000fe40007fbe0ff */
[----:B--2---:R-:W-:Y:S02]  /*dea0*/  @P1 R2UR UR4, R10 ;  /* 0x000000000a0412ca */ /* 0x004fe400000e0000 */
[----:B---3--:R-:W-:Y:S01]  /*deb0*/  @P0 R2UR UR8, R8 ;  /* 0x00000000080802ca */ /* 0x008fe200000e0000 */
[----:B-1----:R-:W-:-:S14]  /*dec0*/  @P0 BRA `(.L_x_2068) ;  /* 0x0000000000180947 */ /* 0x002fdc0003800000 */
[----:B------:R-:W-:Y:S05]  /*ded0*/  @!P1 BRA `(.L_x_2068) ;  /* 0x0000000000149947 */ /* 0x000fea0003800000 */
[----:B------:R-:W2:Y:S04]  /*dee0*/  LDG.E R9, desc[UR54][R6.64] ;  /* 0x0000003606097981 */ /* 0x000ea8000c1e1900 */
[----:B------:R-:W3:Y:S01]  /*def0*/  LDG.E R8, desc[UR54][R6.64+0x4] ;  /* 0x0000043606087981 */ /* 0x000ee2000c1e1900 */
[----:B--2---:R-:W-:Y:S02]  /*df00*/  R2UR UR5, R9 ;  /* 0x00000000090572ca */ /* 0x004fe400000e0000 */
[----:B---3--:R-:W-:-:S13]  /*df10*/  R2UR UR8, R8 ;  /* 0x00000000080872ca */ /* 0x008fda00000e0000 */
[----:B------:R-:W-:-:S12]  /*df20*/  UIADD3 UR8, -UR5, UR8, URZ ;  /* 0x0000000805087290 */ /* 0x000fd8000fffe13f */
.L_x_2068:
[----:B------:R-:W-:Y:S01]  /*df30*/  USHF.R.S32.HI UR12, URZ, 0x1f, UR42 ;  /* 0x0000001f3f0c7899 */ /* 0x000fe2000801142a */
[----:B------:R-:W-:Y:S01]  /*df40*/  IADD3 R7, P3, R4, 0x3000, RZ ;  /* 0x0000300004077810 */ /* 0x000fe20007f7e0ff */
[----:B------:R-:W-:Y:S01]  /*df50*/  ULDC.64 UR10, c[0x0][0xb70] ;  /* 0x0002dc00000a7ab9 */ /* 0x000fe20000000a00 */
[----:B------:R-:W-:Y:S01]  /*df60*/  USHF.R.S32.HI UR5, URZ, 0x1f, UR4 ;  /* 0x0000001f3f057899 */ /* 0x000fe20008011404 */
[----:B------:R-:W-:Y:S01]  /*df70*/  IMAD.U32 R9, RZ, RZ, UR43 ;  /* 0x0000002bff097e24 */ /* 0x000fe2000f8e00ff */
[----:B------:R-:W-:Y:S01]  /*df80*/  UIMAD UR9, UR12, UR10, URZ ;  /* 0x0000000a0c0972a4 */ /* 0x000fe2000f8e023f */
[----:B------:R-:W-:Y:S01]  /*df90*/  LOP3.LUT R6, R7, 0x380, RZ, 0xc0, !PT ;  /* 0x0000038007067812 */ /* 0x000fe200078ec0ff */
[----:B------:R-:W-:Y:S01]  /*dfa0*/  UIMAD.WIDE.U32 UR6, UR42, UR10, UR4 ;  /* 0x0000000a2a0672a5 */ /* 0x000fe2000f8e0004 */
[----:B------:R-:W-:Y:S01]  /*dfb0*/  IMAD R10, R9, 0x80, R22 ;  /* 0x00000080090a7824 */ /* 0x000fe200078e0216 */
[----:B------:R-:W-:Y:S01]  /*dfc0*/  UIMAD UR9, UR42, UR11, UR9 ;  /* 0x0000000b2a0972a4 */ /* 0x000fe2000f8e0209 */
[----:B------:R-:W-:Y:S01]  /*dfd0*/  SHF.R.U64 R6, R6, 0x3, RZ ;  /* 0x0000000306067819 */ /* 0x000fe200000012ff */
[----:B------:R-:W-:Y:S01]  /*dfe0*/  USEL UR37, UR37, URZ, !UP0 ;  /* 0x0000003f25257287 */ /* 0x000fe2000c000000 */
[----:B------:R-:W-:Y:S01]  /*dff0*/  IADD3 R53, P0, R4, 0x4000, RZ ;  /* 0x0000400004357810 */ /* 0x000fe20007f1e0ff */
[----:B------:R-:W-:Y:S01]  /*e000*/  ULDC.64 UR10, c[0x0][0xb78] ;  /* 0x0002de00000a7ab9 */ /* 0x000fe20000000a00 */
[----:B------:R-:W-:Y:S01]  /*e010*/  UIADD3 UR7, UR7, UR9, URZ ;  /* 0x0000000907077290 */ /* 0x000fe2000fffe03f */
[----:B------:R-:W-:Y:S01]  /*e020*/  LOP3.LUT R6, R6, R7, RZ, 0x3c, !PT ;  /* 0x0000000706067212 */ /* 0x000fe200078e3cff */
[----:B------:R-:W-:Y:S01]  /*e030*/  USEL UR36, UR36, URZ, !UP0 ;  /* 0x0000003f24247287 */ /* 0x000fe2000c000000 */
[----:B------:R-:W-:Y:S01]  /*e040*/  SHF.R.S32.HI R7, RZ, 0x1f, R10 ;  /* 0x0000001fff077819 */ /* 0x000fe2000001140a */
[----:B------:R-:W-:Y:S01]  /*e050*/  UIMAD UR9, UR37, UR10, URZ ;  /* 0x0000000a250972a4 */ /* 0x000fe2000f8e023f */
[C---:B------:R-:W-:Y:S01]  /*e060*/  IADD3 R41, P1, R4.reuse, 0x5000, RZ ;  /* 0x0000500004297810 */ /* 0x040fe20007f3e0ff */
[----:B------:R-:W-:Y:S01]  /*e070*/  UIMAD.WIDE.U32 UR6, UR36, UR10, UR6 ;  /* 0x0000000a240672a5 */ /* 0x000fe2000f8e0006 */
[----:B------:R-:W-:Y:S01]  /*e080*/  LOP3.LUT R52, R53, 0x380, RZ, 0xc0, !PT ;  /* 0x0000038035347812 */ /* 0x000fe200078ec0ff */
[----:B------:R-:W-:Y:S01]  /*e090*/  UIMAD UR9, UR36, UR11, UR9 ;  /* 0x0000000b240972a4 */ /* 0x000fe2000f8e0209 */
[----:B------:R-:W-:-:S02]  /*e0a0*/  IADD3 R13, P4, R4, 0x2000, RZ ;  /* 0x00002000040d7810 */ /* 0x000fc40007f9e0ff */
[----:B------:R-:W-:Y:S02]  /*e0b0*/  IADD3 R29, P2, R4, 0x6000, RZ ;  /* 0x00006000041d7810 */ /* 0x000fe40007f5e0ff */
[----:B------:R-:W-:Y:S01]  /*e0c0*/  IADD3 R8, P6, R10, UR6, RZ ;  /* 0x000000060a087c10 */ /* 0x000fe2000ffde0ff */
[----:B------:R-:W-:Y:S01]  /*e0d0*/  IMAD.U32 R14, RZ, RZ, UR9 ;  /* 0x00000009ff0e7e24 */ /* 0x000fe2000f8e00ff */
[----:B------:R-:W-:Y:S02]  /*e0e0*/  LOP3.LUT R40, R41, 0x380, RZ, 0xc0, !PT ;  /* 0x0000038029287812 */ /* 0x000fe400078ec0ff */
[----:B------:R-:W-:Y:S02]  /*e0f0*/  SHF.R.U64 R52, R52, 0x3, RZ ;  /* 0x0000000334347819 */ /* 0x000fe400000012ff */
[----:B------:R-:W-:Y:S01]  /*e100*/  IADD3.X R7, R7, UR7, R14, P6, !PT ;  /* 0x0000000707077c10 */ /* 0x000fe2000b7fe40e */
[----:B------:R-:W-:Y:S01]  /*e110*/  ULDC.64 UR6, c[0x0][0xb40] ;  /* 0x0002d00000067ab9 */ /* 0x000fe20000000a00 */
[----:B------:R-:W-:-:S02]  /*e120*/  LOP3.LUT R32, R33, 0x380, RZ, 0xc0, !PT ;  /* 0x0000038021207812 */ /* 0x000fc400078ec0ff */
[C---:B------:R-:W-:Y:S02]  /*e130*/  LEA R20, P6, R8.reuse, UR6, 0x2 ;  /* 0x0000000608147c11 */ /* 0x040fe4000f8c10ff */
[----:B------:R-:W-:Y:S02]  /*e140*/  LOP3.LUT R12, R13, 0x380, RZ, 0xc0, !PT ;  /* 0x000003800d0c7812 */ /* 0x000fe400078ec0ff */
[----:B------:R-:W-:Y:S01]  /*e150*/  LEA.HI.X R21, R8, UR7, R7, 0x2, P6 ;  /* 0x0000000708157c11 */ /* 0x000fe2000b0f1407 */
[----:B------:R-:W-:Y:S01]  /*e160*/  IMAD.X R7, RZ, RZ, R5, P3 ;  /* 0x000000ffff077224 */ /* 0x000fe200018e0605 */
[----:B------:R-:W-:Y:S01]  /*e170*/  IADD3 R9, P6, R4, 0x7000, RZ ;  /* 0x0000700004097810 */ /* 0x000fe20007fde0ff */
[----:B------:R-:W-:Y:S01]  /*e180*/  ULDC.64 UR6, c[0x0][0xaa0] ;  /* 0x0002a80000067ab9 */ /* 0x000fe20000000a00 */
[----:B------:R-:W-:Y:S02]  /*e190*/  LOP3.LUT R28, R29, 0x380, RZ, 0xc0, !PT ;  /* 0x000003801d1c7812 */ /* 0x000fe400078ec0ff */
[----:B------:R-:W-:-:S02]  /*e1a0*/  LOP3.LUT R8, R9, 0x380, RZ, 0xc0, !PT ;  /* 0x0000038009087812 */ /* 0x000fc400078ec0ff */
[----:B------:R-:W-:Y:S02]  /*e1b0*/  SHF.R.U64 R40, R40, 0x3, RZ ;  /* 0x0000000328287819 */ /* 0x000fe400000012ff */
[----:B------:R-:W-:Y:S02]  /*e1c0*/  SHF.R.U64 R8, R8, 0x3, RZ ;  /* 0x0000000308087819 */ /* 0x000fe400000012ff */
[----:B------:R-:W-:Y:S01]  /*e1d0*/  LOP3.LUT R52, R52, R53, RZ, 0x3c, !PT ;  /* 0x0000003534347212 */ /* 0x000fe200078e3cff */
[----:B------:R-:W-:Y:S01]  /*e1e0*/  IMAD.X R53, RZ, RZ, R5, P0 ;  /* 0x000000ffff357224 */ /* 0x000fe200000e0605 */
[----:B------:R-:W-:Y:S01]  /*e1f0*/  LOP3.LUT R8, R8, R9, RZ, 0x3c, !PT ;  /* 0x0000000908087212 */ /* 0x000fe200078e3cff */
[----:B------:R-:W-:Y:S01]  /*e200*/  VIADD R9, R10, 0x8 ;  /* 0x000000080a097836 */ /* 0x000fe20000000000 */
[----:B------:R-:W-:Y:S02]  /*e210*/  SHF.R.U64 R32, R32, 0x3, RZ ;  /* 0x0000000320207819 */ /* 0x000fe400000012ff */
[----:B------:R-:W-:-:S02]  /*e220*/  SHF.R.U64 R12, R12, 0x3, RZ ;  /* 0x000000030c0c7819 */ /* 0x000fc400000012ff */
[----:B------:R-:W-:Y:S02]  /*e230*/  LOP3.LUT P0, RZ, R220, 0x3, RZ, 0xc0, !PT ;  /* 0x00000003dcff7812 */ /* 0x000fe4000780c0ff */
[----:B------:R-:W-:Y:S02]  /*e240*/  SHF.R.U64 R28, R28, 0x3, RZ ;  /* 0x000000031c1c7819 */ /* 0x000fe400000012ff */
[----:B------:R-:W-:Y:S01]  /*e250*/  LOP3.LUT R40, R40, R41, RZ, 0x3c, !PT ;  /* 0x0000002928287212 */ /* 0x000fe200078e3cff */
[--C-:B------:R-:W-:Y:S01]  /*e260*/  IMAD.X R41, RZ, RZ, R5.reuse, P1 ;  /* 0x000000ffff297224 */ /* 0x100fe200008e0605 */
[----:B------:R-:W-:Y:S01]  /*e270*/  LOP3.LUT R32, R32, R33, RZ, 0x3c, !PT ;  /* 0x0000002120207212 */ /* 0x000fe200078e3cff */
[--C-:B------:R-:W-:Y:S01]  /*e280*/  IMAD.X R33, RZ, RZ, R5.reuse, P5 ;  /* 0x000000ffff217224 */ /* 0x100fe200028e0605 */
[----:B------:R-:W-:Y:S01]  /*e290*/  LOP3.LUT R12, R12, R13, RZ, 0x3c, !PT ;  /* 0x0000000d0c0c7212 */ /* 0x000fe200078e3cff */
[----:B------:R-:W-:Y:S01]  /*e2a0*/  IMAD.X R13, RZ, RZ, R5, P4 ;  /* 0x000000ffff0d7224 */ /* 0x000fe200020e0605 */
[----:B------:R-:W-:-:S02]  /*e2b0*/  ISETP.GE.OR P1, PT, R10, UR8, P0 ;  /* 0x000000080a007c0c */ /* 0x000fc40008726670 */
[----:B------:R-:W-:Y:S01]  /*e2c0*/  LOP3.LUT R28, R28, R29, RZ, 0x3c, !PT ;  /* 0x0000001d1c1c7212 */ /* 0x000fe200078e3cff */
[--C-:B------:R-:W-:Y:S01]  /*e2d0*/  IMAD.X R29, RZ, RZ, R5.reuse, P2 ;  /* 0x000000ffff1d7224 */ /* 0x100fe200010e0605 */
[----:B------:R-:W-:Y:S02]  /*e2e0*/  ISETP.GE.OR P0, PT, R9, UR8, P0 ;  /* 0x0000000809007c0c */ /* 0x000fe40008706670 */
[C---:B------:R-:W-:Y:S02]  /*e2f0*/  IADD3 R37, P3, R4.reuse, 0xa000, RZ ;  /* 0x0000a00004257810 */ /* 0x040fe40007f7e0ff */
[C---:B------:R-:W-:Y:S01]  /*e300*/  LOP3.LUT R45, R4.reuse, 0x380, RZ, 0xc0, !PT ;  /* 0x00000380042d7812 */ /* 0x040fe200078ec0ff */
[----:B------:R-:W-:Y:S01]  /*e310*/  UIMAD UR5, UR5, UR6, URZ ;  /* 0x00000006050572a4 */ /* 0x000fe2000f8e023f */
[C---:B------:R-:W-:Y:S01]  /*e320*/  IADD3 R57, P5, R4.reuse, 0x8000, RZ ;  /* 0x0000800004397810 */ /* 0x040fe20007fbe0ff */
[----:B------:R-:W-:Y:S01]  /*e330*/  IMAD.X R9, RZ, RZ, R5, P6 ;  /* 0x000000ffff097224 */ /* 0x000fe200030e0605 */
[C---:B------:R-:W-:Y:S01]  /*e340*/  IADD3 R49, P4, R4.reuse, 0x9000, RZ ;  /* 0x0000900004317810 */ /* 0x040fe20007f9e0ff */
[----:B------:R0:W-:Y:S01]  /*e350*/  @!P1 STG.E desc[UR54][R20.64], R2 ;  /* 0x0000000214009986 */ /* 0x0001e2000c101936 */
[----:B------:R-:W-:-:S02]  /*e360*/  IADD3 R11, P2, R4, 0xb000, RZ ;  /* 0x0000b000040b7810 */ /* 0x000fc40007f5e0ff */
[----:B------:R-:W-:Y:S01]  /*e370*/  LOP3.LUT R56, R57, 0x380, RZ, 0xc0, !PT ;  /* 0x0000038039387812 */ /* 0x000fe200078ec0ff */
[----:B------:R1:W-:Y:S01]  /*e380*/  @!P0 STG.E desc[UR54][R20.64+0x20], R3 ;  /* 0x0000200314008986 */ /* 0x0003e2000c101936 */
[----:B------:R-:W-:Y:S01]  /*e390*/  LOP3.LUT R48, R49, 0x380, RZ, 0xc0, !PT ;  /* 0x0000038031307812 */ /* 0x000fe200078ec0ff */
[--C-:B------:R-:W-:Y:S01]  /*e3a0*/  IMAD.X R25, RZ, RZ, R5.reuse, P2 ;  /* 0x000000ffff197224 */ /* 0x100fe200010e0605 */
[----:B------:R-:W-:Y:S02]  /*e3b0*/  LOP3.LUT R36, R37, 0x380, RZ, 0xc0, !PT ;  /* 0x0000038025247812 */ /* 0x000fe400078ec0ff */
[----:B------:R-:W-:Y:S01]  /*e3c0*/  SHF.R.U64 R45, R45, 0x3, RZ ;  /* 0x000000032d2d7819 */ /* 0x000fe200000012ff */
[----:B------:R-:W-:Y:S01]  /*e3d0*/  IMAD.U32 R19, RZ, RZ, UR6 ;  /* 0x00000006ff137e24 */ /* 0x000fe2000f8e00ff */
[----:B------:R-:W-:Y:S01]  /*e3e0*/  LOP3.LUT R10, R11, 0x380, RZ, 0xc0, !PT ;  /* 0x000003800b0a7812 */ /* 0x000fe200078ec0ff */
[--C-:B0-----:R-:W-:Y:S01]  /*e3f0*/  IMAD.MOV.U32 R2, RZ, RZ, R16.reuse ;  /* 0x000000ffff027224 */ /* 0x101fe200078e0010 */
[----:B------:R-:W-:Y:S01]  /*e400*/  SHF.R.U64 R56, R56, 0x3, RZ ;  /* 0x0000000338387819 */ /* 0x000fe200000012ff */
[----:B------:R-:W-:Y:S01]  /*e410*/  UIMAD UR5, UR4, UR7, UR5 ;  /* 0x00000007040572a4 */ /* 0x000fe2000f8e0205 */
[----:B------:R-:W-:Y:S01]  /*e420*/  SHF.R.U64 R48, R48, 0x3, RZ ;  /* 0x0000000330307819 */ /* 0x000fe200000012ff */
[----:B------:R-:W5:Y:S01]  /*e430*/  LD.E.128 R32, desc[UR54][R32.64] ;  /* 0x0000003620207980 */ /* 0x000f62000c101d00 */
[----:B------:R-:W-:Y:S01]  /*e440*/  SHF.R.U64 R36, R36, 0x3, RZ ;  /* 0x0000000324247819 */ /* 0x000fe200000012ff */
[----:B------:R-:W-:Y:S01]  /*e450*/  ULDC.64 UR6, c[0x0][0xae0] ;  /* 0x0002b80000067ab9 */ /* 0x000fe20000000a00 */
[----:B------:R-:W-:Y:S01]  /*e460*/  LOP3.LUT R44, R45, R4, RZ, 0x3c, !PT ;  /* 0x000000042d2c7212 */ /* 0x000fe200078e3cff */
[--C-:B------:R-:W-:Y:S01]  /*e470*/  IMAD.MOV.U32 R45, RZ, RZ, R5.reuse ;  /* 0x000000ffff2d7224 */ /* 0x100fe200078e0005 */
[----:B------:R-:W-:Y:S01]  /*e480*/  SHF.R.U64 R4, R10, 0x3, RZ ;  /* 0x000000030a047819 */ /* 0x000fe200000012ff */
[----:B------:R-:W5:Y:S01]  /*e490*/  LD.E.128 R12, desc[UR54][R12.64] ;  /* 0x000000360c0c7980 */ /* 0x000f62000c101d00 */
[----:B------:R-:W-:Y:S01]  /*e4a0*/  LOP3.LUT R56, R56, R57, RZ, 0x3c, !PT ;  /* 0x0000003938387212 */ /* 0x000fe200078e3cff */
[--C-:B------:R-:W-:Y:S01]  /*e4b0*/  IMAD.X R57, RZ, RZ, R5.reuse, P5 ;  /* 0x000000ffff397224 */ /* 0x100fe200028e0605 */
[----:B------:R-:W-:Y:S01]  /*e4c0*/  LOP3.LUT R48, R48, R49, RZ, 0x3c, !PT ;  /* 0x0000003130307212 */ /* 0x000fe200078e3cff */
[--C-:B------:R-:W-:Y:S01]  /*e4d0*/  IMAD.X R49, RZ, RZ, R5.reuse, P4 ;  /* 0x000000ffff317224 */ /* 0x100fe200020e0605 */
[----:B------:R-:W-:Y:S01]  /*e4e0*/  LOP3.LUT R36, R36, R37, RZ, 0x3c, !PT ;  /* 0x0000002524247212 */ /* 0x000fe200078e3cff */
[----:B------:R-:W-:Y:S01]  /*e4f0*/  IMAD.X R37, RZ, RZ, R5, P3 ;  /* 0x000000ffff257224 */ /* 0x000fe200018e0605 */
[----:B------:R-:W-:Y:S01]  /*e500*/  LOP3.LUT R24, R4, R11, RZ, 0x3c, !PT ;  /* 0x0000000b04187212 */ /* 0x000fe200078e3cff */
[----:B------:R-:W5:Y:S01]  /*e510*/  LD.E.128 R44, desc[UR54][R44.64] ;  /* 0x000000362c2c7980 */ /* 0x000f62000c101d00 */
[----:B-1----:R-:W-:-:S03]  /*e520*/  SHF.R.S32.HI R3, RZ, 0x1f, R16 ;  /* 0x0000001fff037819 */ /* 0x002fc60000011410 */
[----:B------:R-:W5:Y:S01]  /*e530*/  LD.E.128 R4, desc[UR54][R6.64] ;  /* 0x0000003606047980 */ /* 0x000f62000c101d00 */
[----:B------:R-:W-:Y:S01]  /*e540*/  IMAD.WIDE.U32 R2, R19, UR4, R2 ;  /* 0x0000000413027c25 */ /* 0x000fe2000f8e0002 */
[----:B------:R-:W-:Y:S02]  /*e550*/  UIMAD UR4, UR12, UR6, URZ ;  /* 0x000000060c0472a4 */ /* 0x000fe4000f8e023f */
[----:B------:R-:W5:Y:S04]  /*e560*/  LD.E.128 R52, desc[UR54][R52.64] ;  /* 0x0000003634347980 */ /* 0x000f68000c101d00 */
[----:B------:R-:W5:Y:S01]  /*e570*/  LD.E.128 R40, desc[UR54][R40.64] ;  /* 0x0000003628287980 */ /* 0x000f62000c101d00 */
[----:B------:R-:W-:-:S03]  /*e580*/  VIADD R3, R3, UR5 ;  /* 0x0000000503037c36 */ /* 0x000fc60008000000 */
[----:B------:R-:W5:Y:S01]  /*e590*/  LD.E.128 R28, desc[UR54][R28.64] ;  /* 0x000000361c1c7980 */ /* 0x000f62000c101d00 */
[----:B------:R-:W-:-:S03]  /*e5a0*/  IMAD.U32 R19, RZ, RZ, UR6 ;  /* 0x00000006ff137e24 */ /* 0x000fc6000f8e00ff */
[----:B------:R-:W5:Y:S04]  /*e5b0*/  LD.E.128 R8, desc[UR54][R8.64] ;  /* 0x0000003608087980 */ /* 0x000f68000c101d00 */
[----:B------:R-:W5:Y:S04]  /*e5c0*/  LD.E.128 R56, desc[UR54][R56.64] ;  /* 0x0000003638387980 */ /* 0x000f68000c101d00 */
[----:B------:R-:W5:Y:S04]  /*e5d0*/  LD.E.128 R48, desc[UR54][R48.64] ;  /* 0x0000003630307980 */ /* 0x000f68000c101d00 */
[----:B------:R-:W5:Y:S04]  /*e5e0*/  LD.E.128 R36, desc[UR54][R36.64] ;  /* 0x0000003624247980 */ /* 0x000f68000c101d00 */
[----:B------:R-:W5:Y:S01]  /*e5f0*/  LD.E.128 R24, desc[UR54][R24.64] ;  /* 0x0000003618187980 */ /* 0x000f62000c101d00 */
[----:B------:R-:W-:Y:S01]  /*e600*/  @!PT LDS RZ, [RZ] ;  /* 0x00000000fffff984 */ /* 0x000fe20000000800 */
[----:B------:R-:W-:Y:S01]  /*e610*/  @!PT LDS RZ, [RZ] ;  /* 0x00000000fffff984 */ /* 0x000fe20000000800 */
[----:B------:R-:W-:Y:S01]  /*e620*/  @!PT LDS RZ, [RZ] ;  /* 0x00000000fffff984 */ /* 0x000fe20000000800 */
[----:B------:R-:W-:Y:S01]  /*e630*/  @!PT LDS RZ, [RZ] ;  /* 0x00000000fffff984 */ /* 0x000fe20000000800 */
[----:B------:R0:W-:Y:S06]  /*e640*/  MEMBAR.ALL.CTA ;  /* 0x0000000000007992 */ /* 0x0001ec0000008000 */
[----:B0-----:R-:W0:Y:S01]  /*e650*/  FENCE.VIEW.ASYNC.S ;  /* 0x00000000000073c6 */ /* 0x001e220000000000 */
[----:B------:R-:W-:-:S02]  /*e660*/  UIMAD UR4, UR42, UR7, UR4 ;  /* 0x000000072a0472a4 */ /* 0x000fc4000f8e0204 */
[----:B------:R-:W-:Y:S01]  /*e670*/  IMAD.WIDE.U32 R2, R19, UR42, R2 ;  /* 0x0000002a13027c25 */ /* 0x000fe2000f8e0002 */
[----:B------:R-:W-:-:S03]  /*e680*/  UIMAD UR8, UR43, -0x80, UR8 ;  /* 0xffffff802b0878a4 */ /* 0x000fc6000f8e0208 */
[----:B------:R-:W-:Y:S01]  /*e690*/  VIADD R3, R3, UR4 ;  /* 0x0000000403037c36 */ /* 0x000fe20008000000 */
[----:B------:R-:W-:Y:S02]  /*e6a0*/  ULDC.64 UR4, c[0x0][0xae8] ;  /* 0x0002ba0000047ab9 */ /* 0x000fe40000000a00 */
[----:B------:R-:W-:Y:S01]  /*e6b0*/  ISETP.GE.AND P3, PT, R18, UR8, PT ;  /* 0x0000000812007c0c */ /* 0x000fe2000bf66270 */
[----:B------:R-:W-:Y:S01]  /*e6c0*/  IMAD.U32 R61, RZ, RZ, UR4 ;  /* 0x00000004ff3d7e24 */ /* 0x000fe2000f8e00ff */
[----:B------:R-:W-:Y:S01]  /*e6d0*/  UIMAD UR4, UR37, UR4, URZ ;  /* 0x00000004250472a4 */ /* 0x000fe2000f8e023f */
[----:B------:R-:W-:Y:S02]  /*e6e0*/  VIADD R0, R0, 0x33420 ;  /* 0x0003342000007836 */ /* 0x000fe40000000000 */
[C---:B------:R-:W-:Y:S01]  /*e6f0*/  VIADD R19, R18.reuse, 0x20 ;  /* 0x0000002012137836 */ /* 0x040fe20000000000 */
[----:B------:R-:W-:Y:S01]  /*e700*/  UIMAD UR4, UR36, UR5, UR4 ;  /* 0x00000005240472a4 */ /* 0x000fe2000f8e0204 */
[----:B------:R-:W-:Y:S01]  /*e710*/  VIADD R21, R18, 0x60 ;  /* 0x0000006012157836 */ /* 0x000fe20000000000 */
[----:B------:R-:W-:Y:S01]  /*e720*/  PRMT R0, RZ, 0x654, R0 ;  /* 0x00000654ff007816 */ /* 0x000fe20000000000 */
[----:B------:R-:W-:Y:S01]  /*e730*/  IMAD.WIDE.U32 R60, R61, UR36, R2 ;  /* 0x000000243d3c7c25 */ /* 0x000fe2000f8e0002 */
[----:B------:R-:W-:-:S02]  /*e740*/  ISETP.GE.AND P0, PT, R19, UR8, PT ;  /* 0x0000000813007c0c */ /* 0x000fc4000bf06270 */
[----:B------:R-:W-:Y:S01]  /*e750*/  ISETP.GE.AND P2, PT, R21, UR8, PT ;  /* 0x0000000815007c0c */ /* 0x000fe2000bf46270 */
[----:B------:R-:W-:Y:S01]  /*e760*/  VIADD R20, R18, 0x40 ;  /* 0x0000004012147836 */ /* 0x000fe20000000000 */
[--C-:B------:R-:W-:Y:S01]  /*e770*/  SHF.R.S32.HI R19, RZ, 0x1f, R18.reuse ;  /* 0x0000001fff137819 */ /* 0x100fe20000011412 */
[----:B------:R-:W-:Y:S01]  /*e780*/  IMAD.U32 R21, RZ, RZ, UR43 ;  /* 0x0000002bff157e24 */ /* 0x000fe2000f8e00ff */
[----:B0-----:R0:W-:Y:S01]  /*e790*/  SYNCS.ARRIVE.TRANS64.RED.A1T0 RZ, [R0+URZ], RZ ;  /* 0x000000ff00ff79a7 */ /* 0x0011e2000810043f */
[----:B------:R-:W-:Y:S01]  /*e7a0*/  VIADD R67, R61, UR4 ;  /* 0x000000043d437c36 */ /* 0x000fe20008000000 */
[----:B------:R-:W-:Y:S01]  /*e7b0*/  BSSY B1, `(.L_x_2069) ;  /* 0x0000017000017945 */ /* 0x000fe20003800000 */
[----:B------:R-:W-:Y:S01]  /*e7c0*/  ISETP.GE.AND P1, PT, R20, UR8, PT ;  /* 0x0000000814007c0c */ /* 0x000fe2000bf26270 */
[----:B------:R-:W-:Y:S02]  /*e7d0*/  IMAD.WIDE R20, R21, 0x80, R18 ;  /* 0x0000008015147825 */ /* 0x000fe400078e0212 */
[----:B------:R-:W-:Y:S10]  /*e7e0*/  @P3 BRA `(.L_x_2070) ;  /* 0x00000000004c3947 */ /* 0x000ff40003800000 */
[----:B------:R-:W-:Y:S01]  /*e7f0*/  ULDC.64 UR6, c[0x0][0xad8] ;  /* 0x0002b60000067ab9 */ /* 0x000fe20000000a00 */
[C---:B0-----:R-:W-:Y:S01]  /*e800*/  VIADD R0, R16.reuse, 0x40 ;  /* 0x0000004010007836 */ /* 0x041fe20000000000 */
        /* <DEDUP_REMOVED lines=17> */
.L_x_2070:
[----:B------:R-:W-:Y:S05]  /*e920*/  BSYNC B1 ;  /* 0x0000000000017941 */ /* 0x000fea0003800000 */
.L_x_2069:
[----:B------:R-:W-:Y:S04]  /*e930*/  BSSY B1, `(.L_x_2071) ;  /* 0x0000017000017945 */ /* 0x000fe80003800000 */
[----:B------:R-:W-:Y:S05]  /*e940*/  @P0 BRA `(.L_x_2072) ;  /* 0x0000000000540947 */ /* 0x000fea0003800000 */
[----:B-1---5:R-:W-:Y:S01]  /*e950*/  IADD3 R45, P0, R20, 0x20, RZ ;  /* 0x00000020142d7810 */ /* 0x022fe20007f1e0ff */
[C---:B------:R-:W-:Y:S01]  /*e960*/  VIADD R2, R16.reuse, 0x40 ;  /* 0x0000004010027836 */ /* 0x040fe20000000000 */
[----:B------:R-:W-:Y:S01]  /*e970*/  ULDC UR4, c[0x0][0xa8c] ;  /* 0x0002a30000047ab9 */ /* 0x000fe20000000800 */
[----:B------:R-:W-:Y:S01]  /*e980*/  ULDC.64 UR6, c[0x0][0xad8] ;  /* 0x0002b60000067ab9 */ /* 0x000fe20000000a00 */
[----:B------:R-:W-:Y:S01]  /*e990*/  IMAD.MOV.U32 R3, RZ, RZ, R67 ;  /* 0x000000ffff037224 */ /* 0x000fe200078e0043 */
[----:B------:R-:W-:Y:S01]  /*e9a0*/  ISETP.GE.AND P3, PT, R16, UR4, PT ;  /* 0x0000000410007c0c */ /* 0x000fe2000bf66270 */
[----:B0-----:R-:W-:Y:S01]  /*e9b0*/  IMAD.X R0, RZ, RZ, R21, P0 ;  /* 0x000000ffff007224 */ /* 0x001fe200000e0615 */
        /* <DEDUP_REMOVED lines=14> */
.L_x_2072:
[----:B------:R-:W-:Y:S05]  /*eaa0*/  BSYNC B1 ;  /* 0x0000000000017941 */ /* 0x000fea0003800000 */
.L_x_2071:
[----:B------:R-:W-:Y:S04]  /*eab0*/  BSSY B1, `(.L_x_2073) ;  /* 0x0000017000017945 */ /* 0x000fe80003800000 */
[----:B------:R-:W-:Y:S05]  /*eac0*/  @P1 BRA `(.L_x_2074) ;  /* 0x0000000000541947 */ /* 0x000fea0003800000 */
[----:B--2--5:R-:W-:Y:S01]  /*ead0*/  IADD3 R33, P0, R20, 0x40, RZ ;  /* 0x0000004014217810 */ /* 0x024fe20007f1e0ff */
        /* <DEDUP_REMOVED lines=20> */
.L_x_2074:
[----:B------:R-:W-:Y:S05]  /*ec20*/  BSYNC B1 ;  /* 0x0000000000017941 */ /* 0x000fea0003800000 */
.L_x_2073:
[----:B------:R-:W-:Y:S05]  /*ec30*/  @P2 BRA `(.L_x_2075) ;  /* 0x0000000c00402947 */ /* 0x000fea0003800000 */
[----:B---3-5:R-:W-:Y:S01]  /*ec40*/  IADD3 R13, P0, R20, 0x60, RZ ;  /* 0x00000060140d7810 */ /* 0x028fe20007f1e0ff */
[----:B------:R-:W-:Y:S01]  /*ec50*/  ULDC.64 UR4, c[0x0][0xad8] ;  /* 0x0002b60000047ab9 */ /* 0x000fe20000000a00 */
[----:B------:R-:W-:Y:S01]  /*ec60*/  IMAD.MOV.U32 R2, RZ, RZ, R60 ;  /* 0x000000ffff027224 */ /* 0x000fe200078e003c */
[----:B------:R-:W-:Y:S01]  /*ec70*/  ULDC.64 UR6, c[0x0][0xa80] ;  /* 0x0002a00000067ab9 */ /* 0x000fe20000000a00 */
[----:B------:R-:W-:Y:S02]  /*ec80*/  IMAD.MOV.U32 R3, RZ, RZ, R67 ;  /* 0x000000ffff037224 */ /* 0x000fe400078e0043 */
[----:B------:R-:W-:Y:S02]  /*ec90*/  IMAD.X R20, RZ, RZ, R21, P0 ;  /* 0x000000ffff147224 */ /* 0x000fe400000e0615 */
[----:B0-----:R-:W-:Y:S02]  /*eca0*/  VIADD R0, R16, 0x40 ;  /* 0x0000004010007836 */ /* 0x001fe40000000000 */
        /* <DEDUP_REMOVED lines=16> */
.L_x_2067:
[----:B------:R-:W-:Y:S01]  /*edb0*/  ULDC.64 UR4, c[0x0][0xbe0] ;  /* 0x0002f80000047ab9 */ /* 0x000fe20000000a00 */
[----:B------:R-:W-:Y:S01]  /*edc0*/  ULDC.64 UR6, c[0x0][0xbd8] ;  /* 0x0002f60000067ab9 */ /* 0x000fe20000000a00 */
[----:B------:R-:W-:Y:S02]  /*edd0*/  UISETP.NE.U32.AND UP0, UPT, UR4, URZ, UPT ;  /* 0x0000003f0400728c */ /* 0x000fe4000bf05070 */
[----:B------:R-:W-:Y:S02]  /*ede0*/  UIMAD.WIDE UR6, UR36, 0x4, UR6 ;  /* 0x00000004240678a5 */ /* 0x000fe4000f8e0206 */
[----:B------:R-:W-:-:S03]  /*edf0*/  UISETP.NE.AND.EX UP1, UPT, UR5, URZ, UPT, UP0 ;  /* 0x0000003f0500728c */ /* 0x000fc6000bf25300 */
[----:B------:R-:W-:Y:S02]  /*ee00*/  ULDC.64 UR4, c[0x0][0xbd8] ;  /* 0x0002f60000047ab9 */ /* 0x000fe40000000a00 */
[----:B------:R-:W-:Y:S01]  /*ee10*/  UISETP.NE.U32.AND UP0, UPT, UR4, URZ, UPT ;  /* 0x0000003f0400728c */ /* 0x000fe2000bf05070 */
[----:B------:R-:W-:-:S03]  /*ee20*/  PLOP3.LUT P2, PT, PT, PT, UP1, 0x80, 0x0 ;  /* 0x000000000000781c */ /* 0x000fc60003f4f018 */
[----:B------:R-:W-:-:S03]  /*ee30*/  UISETP.NE.AND.EX UP0, UPT, UR5, URZ, UPT, UP0 ;  /* 0x0000003f0500728c */ /* 0x000fc6000bf05300 */
[----:B------:R-:W-:Y:S02]  /*ee40*/  @UP1 ULDC.64 UR4, c[0x0][0xbe0] ;  /* 0x0002f80000041ab9 */ /* 0x000fe40000000a00 */
[----:B------:R-:W-:Y:S01]  /*ee50*/  @UP1 UIMAD.WIDE UR4, UR36, 0x4, UR4 ;  /* 0x00000004240418a5 */ /* 0x000fe2000f8e0204 */
[----:B------:R-:W-:-:S05]  /*ee60*/  PLOP3.LUT P1, PT, PT, PT, UP0, 0x80, 0x0 ;  /* 0x000000000000781c */ /* 0x000fca0003f2f008 */
[----:B------:R-:W-:Y:S02]  /*ee70*/  IMAD.U32 R4, RZ, RZ, UR4 ;  /* 0x00000004ff047e24 */ /* 0x000fe4000f8e00ff */
[----:B------:R-:W-:Y:S02]  /*ee80*/  IMAD.U32 R5, RZ, RZ, UR5 ;  /* 0x00000005ff057e24 */ /* 0x000fe4000f8e00ff */
[----:B------:R-:W-:-:S03]  /*ee90*/  IMAD.MOV.U32 R7, RZ, RZ, RZ ;  /* 0x000000ffff077224 */ /* 0x000fc600078e00ff */
[----:B------:R-:W2:Y:S01]  /*eea0*/  @P2 LDG.E R4, desc[UR54][R4.64] ;  /* 0x0000003604042981 */ /* 0x000ea2000c1e1900 */
[----:B------:R-:W-:Y:S02]  /*eeb0*/  IMAD.U32 R2, RZ, RZ, UR6 ;  /* 0x00000006ff027e24 */ /* 0x000fe4000f8e00ff */
[----:B------:R-:W-:-:S05]  /*eec0*/  IMAD.U32 R3, RZ, RZ, UR7 ;  /* 0x00000007ff037e24 */ /* 0x000fca000f8e00ff */
[----:B------:R0:W5:Y:S01]  /*eed0*/  @P1 LDG.E R7, desc[UR54][R2.64] ;  /* 0x0000003602071981 */ /* 0x000162000c1e1900 */
[----:B------:R-:W-:Y:S01]  /*eee0*/  ULDC UR4, c[0x0][0xa88] ;  /* 0x0002a20000047ab9 */ /* 0x000fe20000000800 */
[----:B------:R-:W-:Y:S02]  /*eef0*/  ISETP.GT.AND P0, PT, R223, 0x7f, PT ;  /* 0x0000007fdf00780c */ /* 0x000fe40003f04270 */
[----:B--2---:R-:W-:Y:S01]  /*ef00*/  @P2 R2UR UR4, R4 ;  /* 0x00000000040422ca */ /* 0x004fe200000e0000 */
[----:B0-----:R-:W-:-:S14]  /*ef10*/  @P2 BRA `(.L_x_2076) ;  /* 0x0000000000182947 */ /* 0x001fdc0003800000 */
[----:B------:R-:W-:Y:S05]  /*ef20*/  @!P1 BRA `(.L_x_2076) ;  /* 0x0000000000149947 */ /* 0x000fea0003800000 */
[----:B------:R-:W2:Y:S04]  /*ef30*/  LDG.E R4, desc[UR54][R2.64] ;  /* 0x0000003602047981 */ /* 0x000ea8000c1e1900 */
[----:B------:R-:W3:Y:S01]  /*ef40*/  LDG.E R0, desc[UR54][R2.64+0x4] ;  /* 0x0000043602007981 */ /* 0x000ee2000c1e1900 */
[----:B--2---:R-:W-:Y:S02]  /*ef50*/  R2UR UR5, R4 ;  /* 0x00000000040572ca */ /* 0x004fe400000e0000 */
[----:B---3--:R-:W-:-:S13]  /*ef60*/  R2UR UR4, R0 ;  /* 0x00000000000472ca */ /* 0x008fda00000e0000 */
[----:B------:R-:W-:-:S12]  /*ef70*/  UIADD3 UR4, -UR5, UR4, URZ ;  /* 0x0000000405047290 */ /* 0x000fd8000fffe13f */
.L_x_2076:
[----:B------:R-:W-:Y:S01]  /*ef80*/  USHF.R.S32.HI UR7, URZ, 0x1f, UR42 ;  /* 0x0000001f3f077899 */ /* 0x000fe2000801142a */
[----:B------:R-:W-:Y:S01]  /*ef90*/  BSSY B1, `(.L_x_2077) ;  /* 0x000001f000017945 */ /* 0x000fe20003800000 */
[----:B------:R-:W-:Y:S01]  /*efa0*/  USEL UR36, UR36, URZ, !UP0 ;  /* 0x0000003f24247287 */ /* 0x000fe2000c000000 */
[----:B------:R-:W-:Y:S01]  /*efb0*/  SHF.R.S32.HI R9, RZ, 0x1f, R16 ;  /* 0x0000001fff097819 */ /* 0x000fe20000011410 */
[----:B------:R-:W-:Y:S01]  /*efc0*/  USEL UR37, UR37, URZ, !UP0 ;  /* 0x0000003f25257287 */ /* 0x000fe2000c000000 */
[----:B-----5:R-:W-:Y:S01]  /*efd0*/  SHF.R.S32.HI R6, RZ, 0x1f, R7 ;  /* 0x0000001fff067819 */ /* 0x020fe20000011407 */
[----:B------:R-:W-:Y:S10]  /*efe0*/  @P0 BRA `(.L_x_2078) ;  /* 0x0000000000640947 */ /* 0x000ff40003800000 */
[----:B------:R-:W0:Y:S01]  /*eff0*/  S2R R2, SR_TID.X ;  /* 0x0000000000027919 */ /* 0x000e220000002100 */
[----:B------:R-:W-:-:S04]  /*f000*/  IMAD.U32 R0, RZ, RZ, UR43 ;  /* 0x0000002bff007e24 */ /* 0x000fc8000f8e00ff */
[----:B0-----:R-:W-:-:S04]  /*f010*/  IMAD R0, R0, 0x80, R2 ;  /* 0x0000008000007824 */ /* 0x001fc800078e0202 */
[----:B------:R-:W-:-:S05]  /*f020*/  VIADD R0, R0, 0xffffff80 ;  /* 0xffffff8000007836 */ /* 0x000fca0000000000 */
[----:B------:R-:W-:-:S13]  /*f030*/  ISETP.GE.AND P0, PT, R0, UR4, PT ;  /* 0x0000000400007c0c */ /* 0x000fda000bf06270 */
        /* <DEDUP_REMOVED lines=20> */
.L_x_2078:
[----:B------:R-:W-:Y:S05]  /*f180*/  BSYNC B1 ;  /* 0x0000000000017941 */ /* 0x000fea0003800000 */
.L_x_2077:
[----:B------:R-:W-:Y:S01]  /*f190*/  ULDC.64 UR8, c[0x0][0xaa0] ;  /* 0x0002a80000087ab9 */ /* 0x000fe20000000a00 */
[----:B------:R-:W-:Y:S01]  /*f1a0*/  IMAD.MOV.U32 R2, RZ, RZ, R16 ;  /* 0x000000ffff027224 */ /* 0x000fe200078e0010 */
[----:B------:R-:W-:Y:S01]  /*f1b0*/  UIMAD UR6, UR43, -0x80, UR4 ;  /* 0xffffff802b0678a4 */ /* 0x000fe2000f8e0204 */
[----:B0-----:R-:W-:Y:S01]  /*f1c0*/  IMAD.MOV.U32 R3, RZ, RZ, R9 ;  /* 0x000000ffff037224 */ /* 0x001fe200078e0009 */
[----:B------:R-:W-:Y:S01]  /*f1d0*/  BSSY B1, `(.L_x_2079) ;  /* 0x0000030000017945 */ /* 0x000fe20003800000 */
[----:B------:R-:W-:Y:S02]  /*f1e0*/  IMAD R0, R6, UR8, RZ ;  /* 0x0000000806007c24 */ /* 0x000fe4000f8e02ff */
[----:B------:R-:W-:Y:S01]  /*f1f0*/  IMAD.WIDE.U32 R2, R7, UR8, R2 ;  /* 0x0000000807027c25 */ /* 0x000fe2000f8e0002 */
[----:B------:R-:W-:-:S03]  /*f200*/  ISETP.GE.AND P3, PT, R18, UR6, PT ;  /* 0x0000000612007c0c */ /* 0x000fc6000bf66270 */
[----:B------:R-:W-:Y:S01]  /*f210*/  IMAD R7, R7, UR9, R0 ;  /* 0x0000000907077c24 */ /* 0x000fe2000f8e0200 */
[----:B------:R-:W-:Y:S01]  /*f220*/  ULDC.64 UR8, c[0x0][0xae0] ;  /* 0x0002b80000087ab9 */ /* 0x000fe20000000a00 */
[C---:B------:R-:W-:Y:S01]  /*f230*/  VIADD R4, R18.reuse, 0x60 ;  /* 0x0000006012047836 */ /* 0x040fe20000000000 */
[----:B------:R-:W-:Y:S01]  /*f240*/  UIMAD UR5, UR7, UR8, URZ ;  /* 0x00000008070572a4 */ /* 0x000fe2000f8e023f */
[----:B------:R-:W-:Y:S01]  /*f250*/  IMAD.IADD R3, R3, 0x1, R7 ;  /* 0x0000000103037824 */ /* 0x000fe200078e0207 */
[----:B------:R-:W-:Y:S01]  /*f260*/  SHF.R.S32.HI R7, RZ, 0x1f, R18 ;  /* 0x0000001fff077819 */ /* 0x000fe20000011412 */
[----:B------:R-:W-:Y:S01]  /*f270*/  IMAD.U32 R5, RZ, RZ, UR8 ;  /* 0x00000008ff057e24 */ /* 0x000fe2000f8e00ff */
[----:B------:R-:W-:Y:S01]  /*f280*/  UIMAD UR5, UR42, UR9, UR5 ;  /* 0x000000092a0572a4 */ /* 0x000fe2000f8e0205 */
[----:B------:R-:W-:Y:S01]  /*f290*/  VIADD R0, R18, 0x20 ;  /* 0x0000002012007836 */ /* 0x000fe20000000000 */
[----:B------:R-:W-:Y:S01]  /*f2a0*/  ISETP.GE.AND P0, PT, R4, UR6, PT ;  /* 0x0000000604007c0c */ /* 0x000fe2000bf06270 */
[----:B------:R-:W-:Y:S01]  /*f2b0*/  IMAD.WIDE.U32 R2, R5, UR42, R2 ;  /* 0x0000002a05027c25 */ /* 0x000fe2000f8e0002 */
[----:B------:R-:W-:-:S02]  /*f2c0*/  ULDC.64 UR8, c[0x0][0xae8] ;  /* 0x0002ba0000087ab9 */ /* 0x000fc40000000a00 */
[----:B------:R-:W-:Y:S01]  /*f2d0*/  UIMAD UR4, UR37, UR8, URZ ;  /* 0x00000008250472a4 */ /* 0x000fe2000f8e023f */
[----:B------:R-:W-:Y:S01]  /*f2e0*/  VIADD R3, R3, UR5 ;  /* 0x0000000503037c36 */ /* 0x000fe20008000000 */
[----:B------:R-:W-:Y:S01]  /*f2f0*/  ISETP.GE.AND P2, PT, R0, UR6, PT ;  /* 0x0000000600007c0c */ /* 0x000fe2000bf46270 */
[----:B------:R-:W-:Y:S01]  /*f300*/  IMAD.U32 R5, RZ, RZ, UR8 ;  /* 0x00000008ff057e24 */ /* 0x000fe2000f8e00ff */
[----:B------:R-:W-:Y:S01]  /*f310*/  UIMAD UR4, UR36, UR9, UR4 ;  /* 0x00000009240472a4 */ /* 0x000fe2000f8e0204 */
[----:B------:R-:W-:Y:S02]  /*f320*/  VIADD R0, R18, 0x40 ;  /* 0x0000004012007836 */ /* 0x000fe40000000000 */
[----:B------:R-:W-:-:S03]  /*f330*/  IMAD.WIDE.U32 R4, R5, UR36, R2 ;  /* 0x0000002405047c25 */ /* 0x000fc6000f8e0002 */
[----:B------:R-:W-:Y:S01]  /*f340*/  ISETP.GE.AND P1, PT, R0, UR6, PT ;  /* 0x0000000600007c0c */ /* 0x000fe2000bf26270 */
[----:B------:R-:W-:Y:S02]  /*f350*/  IMAD.U32 R9, RZ, RZ, UR43 ;  /* 0x0000002bff097e24 */ /* 0x000fe4000f8e00ff */
[----:B------:R-:W-:Y:S02]  /*f360*/  IMAD.MOV.U32 R6, RZ, RZ, R18 ;  /* 0x000000ffff067224 */ /* 0x000fe400078e0012 */
        /* <DEDUP_REMOVED lines=22> */
.L_x_2080:
[----:B------:R-:W-:Y:S05]  /*f4d0*/  BSYNC B1 ;  /* 0x0000000000017941 */ /* 0x000fea0003800000 */
.L_x_2079:
        /* <DEDUP_REMOVED lines=23> */
.L_x_2082:
[----:B------:R-:W-:Y:S05]  /*f650*/  BSYNC B1 ;  /* 0x0000000000017941 */ /* 0x000fea0003800000 */
.L_x_2081:
        /* <DEDUP_REMOVED lines=23> */
.L_x_2084:
[----:B------:R-:W-:Y:S05]  /*f7d0*/  BSYNC B1 ;  /* 0x0000000000017941 */ /* 0x000fea0003800000 */
.L_x_2083:
        /* <DEDUP_REMOVED lines=22> */
.L_x_2075:
[----:B------:R-:W-:Y:S05]  /*f940*/  BSYNC B0 ;  /* 0x0000000000007941 */ /* 0x000fea0003800000 */
.L_x_2066:
[----:B------:R-:W-:Y:S02]  /*f950*/  ULDC UR4, c[0x0][0xc14] ;  /* 0x0003050000047ab9 */ /* 0x000fe40000000800 */
[----:B------:R-:W-:-:S13]  /*f960*/  ISETP.GE.AND P0, PT, R63, UR4, PT ;  /* 0x000000043f007c0c */ /* 0x000fda000bf06270 */
[----:B------:R-:W-:Y:S05]  /*f970*/  @!P0 BRA `(.L_x_2085) ;  /* 0xffffff1400048947 */ /* 0x000fea000383ffff */
[----:B------:R-:W-:Y:S05]  /*f980*/  EXIT ;  /* 0x000000000000794d */ /* 0x000fea0003800000 */
.L_x_2027:
[----:B------:R-:W-:-:S08]  /*f990*/  NOP ;  /* 0x0000000000007918 */ /* 0x000fd00000000000 */
[----:B------:R-:W0:-:S00]  /*f9a0*/  USETMAXREG.DEALLOC.CTAPOOL 0x18 ;  /* 0x00000018000079c8 */ /* 0x000e0000080e0500 */
[----:B0-----:R-:W-:Y:S01]  /*f9b0*/  LOP3.LUT R0, R0, 0x3, RZ, 0xc0, !PT ;  /* 0x0000000300007812 */ /* 0x001fe200078ec0ff */
[----:B------:R-:W-:-:S05]  /*f9c0*/  IMAD.MOV.U32 R6, RZ, RZ, RZ ;  /* 0x000000ffff067224 */ /* 0x000fca00078e00ff */
[----:B------:R-:W0:Y:S02]  /*f9d0*/  SHFL.IDX PT, R0, R0, RZ, 0x1f ;  /* 0x00001fff00007589 */ /* 0x000e2400000e0000 */
[----:B0-----:R-:W-:-:S04]  /*f9e0*/  ISETP.NE.AND P0, PT, R0, RZ, PT ;  /* 0x000000ff0000720c */ /* 0x001fc80003f05270 */
[----:B------:R-:W-:-:S05]  /*f9f0*/  P2R R0, PR, RZ, 0x1 ;  /* 0x00000001ff007803 */ /* 0x000fca0000000000 */
[----:B------:R0:W-:Y:S04]  /*fa00*/  STL [R1+0x20], R0 ;  /* 0x0000200001007387 */ /* 0x0001e80000100800 */
        /* <DEDUP_REMOVED lines=12> */
.L_x_2086:
[----:B0-----:R-:W0:Y:S01]  /*fad0*/  S2R R0, SR_TID.X ;  /* 0x0000000000007919 */ /* 0x001e220000002100 */
        /* <DEDUP_REMOVED lines=40> */
.L_x_2092:
        /* <DEDUP_REMOVED lines=14> */
.L_x_2091:
[----:B------:R-:W-:Y:S05]  /*fe40*/  BSYNC B0 ;  /* 0x0000000000007941 */ /* 0x000fea0003800000 */
.L_x_2090:
        /* <DEDUP_REMOVED lines=22> */
.L_x_2088:
        /* <DEDUP_REMOVED lines=25> */
.L_x_2093:
        /* <DEDUP_REMOVED lines=58> */
.L_x_2089:
[----:B------:R0:W-:Y:S01]  /*104e0*/  STL [R1], R0 ;  /* 0x0000000001007387 */ /* 0x0001e20000100800 */
[----:B------:R-:W-:-:S03]  /*104f0*/  UMOV UR38, URZ ;  /* 0x0000003f00267c82 */ /* 0x000fc60008000000 */
[----:B------:R0:W-:Y:S02]  /*10500*/  STL [R1+0x4], RZ ;  /* 0x000004ff01007387 */ /* 0x0001e40000100800 */
.L_x_2094:
        /* <DEDUP_REMOVED lines=11> */
.L_x_2087:
[----:B------:R-:W-:Y:S01]  /*105c0*/  ULDC UR4, c[0x0][0xc14] ;  /* 0x0003050000047ab9 */ /* 0x000fe20000000800 */
[----:B------:R2:W-:Y:S01]  /*105d0*/  STL [R1+0x1c], RZ ;  /* 0x00001cff01007387 */ /* 0x0005e20000100800 */
[----:B------:R-:W-:Y:S01]  /*105e0*/  UISETP.GE.AND UP0, UPT, UR48, UR4, UPT ;  /* 0x000000043000728c */ /* 0x000fe2000bf06270 */
[----:B------:R-:W-:Y:S02]  /*105f0*/  IMAD.MOV.U32 R18, RZ, RZ, 0x1 ;  /* 0x00000001ff127424 */ /* 0x000fe400078e00ff */
[----:B------:R-:W-:-:S03]  /*10600*/  IMAD.MOV.U32 R17, RZ, RZ, RZ ;  /* 0x000000ffff117224 */ /* 0x000fc600078e00ff */
[----:B------:R-:W-:-:S13]  /*10610*/  PLOP3.LUT P0, PT, PT, PT, UP0, 0x80, 0x0 ;  /* 0x000000000000781c */ /* 0x000fda0003f0f008 */
[----:B--2---:R-:W-:Y:S05]  /*10620*/  @P0 BRA `(.L_x_2095) ;  /* 0x0000004000e40947 */ /* 0x004fea0003800000 */
[----:B0-----:R-:W0:Y:S01]  /*10630*/  S2R R0, SR_TID.X ;  /* 0x0000000000007919 */ /* 0x001e220000002100 */
[----:B------:R-:W-:Y:S01]  /*10640*/  IMAD.MOV.U32 R18, RZ, RZ, 0x1 ;  /* 0x00000001ff127424 */ /* 0x000fe200078e00ff */
[----:B------:R-:W-:Y:S01]  /*10650*/  ULOP3.LUT UR42, UR40, 0x1, URZ, 0xfc, !UPT ;  /* 0x00000001282a7892 */ /* 0x000fe2000f8efc3f */
[----:B------:R-:W-:Y:S01]  /*10660*/  IMAD.MOV.U32 R17, RZ, RZ, RZ ;  /* 0x000000ffff117224 */ /* 0x000fe200078e00ff */
[----:B------:R-:W1:Y:S01]  /*10670*/  S2R R6, SR_TID.X ;  /* 0x0000000000067919 */ /* 0x000e620000002100 */
[----:B------:R-:W-:Y:S01]  /*10680*/  ULOP3.LUT UR47, UR40, 0x2, URZ, 0xfc, !UPT ;  /* 0x00000002282f7892 */ /* 0x000fe2000f8efc3f */
[----:B------:R-:W-:Y:S01]  /*10690*/  ULDC UR46, c[0x0][0xc] ;  /* 0x00000300002e7ab9 */ /* 0x000fe20000000800 */
[----:B------:R-:W-:Y:S01]  /*106a0*/  ULDC.64 UR50, c[0x0][0x198] ;  /* 0x0000660000327ab9 */ /* 0x000fe20000000a00 */
[----:B0-----:R-:W-:Y:S01]  /*106b0*/  LOP3.LUT R0, R0, 0x7f, RZ, 0xc0, !PT ;  /* 0x0000007f00007812 */ /* 0x001fe200078ec0ff */
[----:B-1----:R-:W-:-:S04]  /*106c0*/  IMAD.SHL.U32 R4, R6, 0x20, RZ ;  /* 0x0000002006047824 */ /* 0x002fc800078e00ff */
        /* <DEDUP_REMOVED lines=19> */
.L_x_2159:
[----:B------:R-:W-:Y:S01]  /*10800*/  ULDC.64 UR4, c[0x0][0xc60] ;  /* 0x0003180000047ab9 */ /* 0x000fe20000000a00 */
[----:B0-----:R-:W-:Y:S01]  /*10810*/  IMAD.MOV.U32 R0, RZ, RZ, RZ ;  /* 0x000000ffff007224 */ /* 0x001fe200078e00ff */
[----:B------:R-:W-:Y:S01]  /*10820*/  UIMAD.WIDE UR4, UR48, 0x4, UR4 ;  /* 0x00000004300478a5 */ /* 0x000fe2000f8e0204 */
[----:B------:R-:W-:Y:S01]  /*10830*/  ULDC.64 UR10, c[0x0][0xa00] ;  /* 0x00028000000a7ab9 */ /* 0x000fe20000000a00 */
[----:B------:R-:W-:Y:S01]  /*10840*/  ULDC.64 UR6, c[0x0][0xa18] ;  /* 0x0002860000067ab9 */ /* 0x000fe20000000a00 */
[----:B------:R-:W-:-:S03]  /*10850*/  ULDC.64 UR12, c[0x0][0xa08] ;  /* 0x00028200000c7ab9 */ /* 0x000fc60000000a00 */
[----:B------:R-:W-:Y:S02]  /*10860*/  IMAD.U32 R2, RZ, RZ, UR4 ;  /* 0x00000004ff027e24 */ /* 0x000fe4000f8e00ff */
[----:B------:R-:W-:Y:S01]  /*10870*/  IMAD.U32 R3, RZ, RZ, UR5 ;  /* 0x00000005ff037e24 */ /* 0x000fe2000f8e00ff */
[----:B------:R-:W-:-:S04]  /*10880*/  ULDC.64 UR4, c[0x0][0xa28] ;  /* 0x00028a0000047ab9 */ /* 0x000fc80000000a00 */
[----:B------:R-:W2:Y:S01]  /*10890*/  LDG.E R2, desc[UR54][R2.64] ;  /* 0x0000003602027981 */ /* 0x000ea2000c1e1900 */
[----:B------:R-:W-:-:S04]  /*108a0*/  UISETP.NE.U32.AND UP0, UPT, UR4, URZ, UPT ;  /* 0x0000003f0400728c */ /* 0x000fc8000bf05070 */
[----:B------:R-:W-:-:S06]  /*108b0*/  UISETP.NE.AND.EX UP0, UPT, UR5, URZ, UPT, UP0 ;  /* 0x0000003f0500728c */ /* 0x000fcc000bf05300 */
[----:B------:R-:W-:Y:S01]  /*108c0*/  PLOP3.LUT P0, PT, PT, PT, UP0, 0x80, 0x0 ;  /* 0x000000000000781c */ /* 0x000fe20003f0f008 */
[----:B------:R-:W-:Y:S01]  /*108d0*/  IMAD.MOV.U32 R6, RZ, RZ, RZ ;  /* 0x000000ffff067224 */ /* 0x000fe200078e00ff */
[----:B--2---:R-:W-:-:S13]  /*108e0*/  R2UR UR45, R2 ;  /* 0x00000000022d72ca */ /* 0x004fda00000e0000 */
[----:B------:R-:W-:Y:S02]  /*108f0*/  USHF.R.S32.HI UR44, URZ, 0x1f, UR45 ;  /* 0x0000001f3f2c7899 */ /* 0x000fe4000801142d */
[----:B------:R-:W-:-:S04]  /*10900*/  @UP0 ULEA UR4, UP1, UR45, UR4, 0x2 ;  /* 0x000000042d040291 */ /* 0x000fc8000f82103f */
[----:B------:R-:W-:Y:S02]  /*10910*/  @UP0 ULEA.HI.X UR5, UR45, UR5, UR44, 0x2, UP1 ;  /* 0x000000052d050291 */ /* 0x000fe400088f142c */
[----:B------:R-:W-:-:S04]  /*10920*/  IMAD.U32 R2, RZ, RZ, UR4 ;  /* 0x00000004ff027e24 */ /* 0x000fc8000f8e00ff */
[----:B------:R-:W-:Y:S01]  /*10930*/  IMAD.U32 R3, RZ, RZ, UR5 ;  /* 0x00000005ff037e24 */ /* 0x000fe2000f8e00ff */
[----:B------:R-:W-:-:S04]  /*10940*/  USHF.L.U32 UR43, UR45, 0x2, URZ ;  /* 0x000000022d2b7899 */ /* 0x000fc8000800063f */
[----:B------:R0:W5:Y:S01]  /*10950*/  @P0 LDG.E R0, desc[UR54][R2.64] ;  /* 0x0000003602000981 */ /* 0x000162000c1e1900 */
[----:B------:R-:W-:Y:S01]  /*10960*/  ISETP.NE.U32.AND P0, PT, RZ, UR10, PT ;  /* 0x0000000aff007c0c */ /* 0x000fe2000bf05070 */
[----:B------:R-:W-:Y:S01]  /*10970*/  USHF.L.U64.HI UR44, UR45, 0x2, UR44 ;  /* 0x000000022d2c7899 */ /* 0x000fe2000801022c */
[----:B------:R-:W-:Y:S01]  /*10980*/  ISETP.NE.U32.AND P1, PT, RZ, UR12, PT ;  /* 0x0000000cff007c0c */ /* 0x000fe2000bf25070 */
[----:B------:R-:W-:Y:S01]  /*10990*/  UIADD3 UR5, UP0, UR43, UR10, URZ ;  /* 0x0000000a2b057290 */ /* 0x000fe2000ff1e03f */
[----:B------:R-:W-:Y:S01]  /*109a0*/  ISETP.NE.AND.EX P0, PT, RZ, UR11, PT, P0 ;  /* 0x0000000bff007c0c */ /* 0x000fe2000bf05300 */
[----:B------:R-:W-:Y:S01]  /*109b0*/  UIADD3 UR9, UP1, UR43, UR12, URZ ;  /* 0x0000000c2b097290 */ /* 0x000fe2000ff3e03f */
[----:B------:R-:W-:Y:S01]  /*109c0*/  ISETP.NE.AND.EX P1, PT, RZ, UR13, PT, P1 ;  /* 0x0000000dff007c0c */ /* 0x000fe2000bf25310 */
[----:B------:R-:W-:Y:S01]  /*109d0*/  UIADD3.X UR8, UR44, UR11, URZ, UP0, !UPT ;  /* 0x0000000b2c087290 */ /* 0x000fe200087fe43f */
[----:B------:R-:W-:Y:S01]  /*109e0*/  IMAD.MOV.U32 R9, RZ, RZ, RZ ;  /* 0x000000ffff097224 */ /* 0x000fe200078e00ff */
[----:B------:R-:W-:Y:S01]  /*109f0*/  UISETP.NE.U32.AND UP0, UPT, UR6, URZ, UPT ;  /* 0x0000003f0600728c */ /* 0x000fe2000bf05070 */
[----:B0-----:R-:W-:Y:S01]  /*10a00*/  IMAD.U32 R2, RZ, RZ, UR5 ;  /* 0x00000005ff027e24 */ /* 0x001fe2000f8e00ff */
[----:B------:R-:W-:Y:S01]  /*10a10*/  UIADD3.X UR4, UR44, UR13, URZ, UP1, !UPT ;  /* 0x0000000d2c047290 */ /* 0x000fe20008ffe43f */
[----:B-1----:R-:W-:Y:S01]  /*10a20*/  IMAD.U32 R4, RZ, RZ, UR9 ;  /* 0x00000009ff047e24 */ /* 0x002fe2000f8e00ff */
[----:B------:R-:W-:Y:S01]  /*10a30*/  UISETP.NE.AND.EX UP0, UPT, UR7, URZ, UPT, UP0 ;  /* 0x0000003f0700728c */ /* 0x000fe2000bf05300 */
[----:B------:R-:W-:-:S03]  /*10a40*/  IMAD.U32 R3, RZ, RZ, UR8 ;  /* 0x00000008ff037e24 */ /* 0x000fc6000f8e00ff */
[----:B------:R-:W-:Y:S02]  /*10a50*/  IMAD.U32 R5, RZ, RZ, UR4 ;  /* 0x00000004ff057e24 */ /* 0x000fe4000f8e00ff */
[----:B------:R-:W2:Y:S01]  /*10a60*/  @P0 LDG.E R6, desc[UR54][R2.64] ;  /* 0x0000003602060981 */ /* 0x000ea2000c1e1900 */
[----:B------:R-:W-:-:S03]  /*10a70*/  PLOP3.LUT P2, PT, PT, PT, UP0, 0x80, 0x0 ;  /* 0x000000000000781c */ /* 0x000fc60003f4f008 */
[----:B------:R0:W5:Y:S01]  /*10a80*/  @P1 LDG.E R9, desc[UR54][R4.64] ;  /* 0x0000003604091981 */ /* 0x000162000c1e1900 */
[----:B------:R-:W-:-:S03]  /*10a90*/  @UP0 UIADD3 UR4, UP1, UR43, UR6, URZ ;  /* 0x000000062b040290 */ /* 0x000fc6000ff3e03f */
[----:B------:R-:W-:Y:S01]  /*10aa0*/  ULDC UR6, c[0x0][0x288] ;  /* 0x0000a20000067ab9 */ /* 0x000fe20000000800 */
[----:B------:R-:W-:Y:S01]  /*10ab0*/  @UP0 UIADD3.X UR5, UR44, UR7, URZ, UP1, !UPT ;  /* 0x000000072c050290 */ /* 0x000fe20008ffe43f */
[----:B------:R-:W-:-:S05]  /*10ac0*/  IMAD.U32 R8, RZ, RZ, UR6 ;  /* 0x00000006ff087e24 */ /* 0x000fca000f8e00ff */
[----:B------:R-:W-:Y:S01]  /*10ad0*/  IMAD.U32 R7, RZ, RZ, UR5 ;  /* 0x00000005ff077e24 */ /* 0x000fe2000f8e00ff */
[----:B--2---:R1:W-:Y:S02]  /*10ae0*/  STL [R1+0x18], R6 ;  /* 0x0000180601007387 */ /* 0x0043e40000100800 */
[----:B-1----:R-:W-:-:S05]  /*10af0*/  IMAD.U32 R6, RZ, RZ, UR4 ;  /* 0x00000004ff067e24 */ /* 0x002fca000f8e00ff */
[----:B------:R0:W5:Y:S01]  /*10b00*/  @P2 LDG.E R8, desc[UR54][R6.64] ;  /* 0x0000003606082981 */ /* 0x000162000c1e1900 */
[----:B------:R-:W-:Y:S05]  /*10b10*/  @P2 BRA `(.L_x_2096) ;  /* 0x0000000000102947 */ /* 0x000fea0003800000 */
[----:B------:R-:W-:Y:S05]  /*10b20*/  @!P0 BRA `(.L_x_2096) ;  /* 0x00000000000c8947 */ /* 0x000fea0003800000 */
[----:B0-----:R-:W2:Y:S04]  /*10b30*/  LDG.E R7, desc[UR54][R2.64] ;  /* 0x0000003602077981 */ /* 0x001ea8000c1e1900 */
[----:B-----5:R-:W2:Y:S02]  /*10b40*/  LDG.E R8, desc[UR54][R2.64+0x4] ;  /* 0x0000043602087981 */ /* 0x020ea4000c1e1900 */
[----:B--2---:R-:W-:-:S07]  /*10b50*/  IMAD.IADD R8, R8, 0x1, -R7 ;  /* 0x0000000108087824 */ /* 0x004fce00078e0a07 */
.L_x_2096:
[----:B-----5:R-:W-:Y:S01]  /*10b60*/  IMAD.IADD R2, R9, 0x1, R0 ;  /* 0x0000000109027824 */ /* 0x020fe200078e0200 */
[----:B------:R-:W-:Y:S01]  /*10b70*/  ULDC.64 UR4, c[0x0][0x3f8] ;  /* 0x0000fe0000047ab9 */ /* 0x000fe20000000a00 */
[----:B------:R-:W-:Y:S01]  /*10b80*/  ULDC.64 UR6, c[0x0][0xa20] ;  /* 0x0002880000067ab9 */ /* 0x000fe20000000a00 */
[----:B------:R-:W-:Y:S01]  /*10b90*/  UISETP.NE.U32.AND UP0, UPT, UR4, URZ, UPT ;  /* 0x0000003f0400728c */ /* 0x000fe2000bf05070 */
[----:B------:R-:W-:Y:S01]  /*10ba0*/  ISETP.NE.U32.AND P0, PT, RZ, UR6, PT ;  /* 0x00000006ff007c0c */ /* 0x000fe2000bf05070 */
[----:B------:R1:W-:Y:S01]  /*10bb0*/  STL [R1+0x8], R2 ;  /* 0x0000080201007387 */ /* 0x0003e20000100800 */
[----:B------:R-:W-:Y:S01]  /*10bc0*/  ULDC UR4, c[0x0][0x404] ;  /* 0x0001010000047ab9 */ /* 0x000fe20000000800 */
[----:B------:R-:W-:Y:S01]  /*10bd0*/  UISETP.NE.AND.EX UP0, UPT, UR5, URZ, UPT, UP0 ;  /* 0x0000003f0500728c */ /* 0x000fe2000bf05300 */
[----:B------:R-:W-:Y:S02]  /*10be0*/  ISETP.NE.AND.EX P0, PT, RZ, UR7, PT, P0 ;  /* 0x00000007ff007c0c */ /* 0x000fe4000bf05300 */
[----:B------:R-:W-:Y:S01]  /*10bf0*/  ULDC UR5, c[0x0][0x2e0] ;  /* 0x0000b80000057ab9 */ /* 0x000fe20000000800 */
[----:B------:R-:W-:-:S04]  /*10c00*/  USEL UR4, UR4, 0x1, UP0 ;  /* 0x0000000104047887 */ /* 0x000fc80008000000 */
[----:B------:R-:W-:-:S06]  /*10c10*/  UIMAD UR4, UR4, UR5, URZ ;  /* 0x00000005040472a4 */ /* 0x000fcc000f8e023f */
[----:B------:R-:W-:Y:S01]  /*10c20*/  IMAD.U32 R3, RZ, RZ, UR4 ;  /* 0x00000004ff037e24 */ /* 0x000fe2000f8e00ff */
[----:B-1----:R-:W-:Y:S06]  /*10c30*/  @!P0 BRA `(.L_x_2097) ;  /* 0x0000000000188947 */ /* 0x002fec0003800000 */
[----:B------:R-:W-:-:S04]  /*10c40*/  UIADD3 UR4, UP0, UR43, UR6, URZ ;  /* 0x000000062b047290 */ /* 0x000fc8000ff1e03f */
[----:B------:R-:W-:Y:S02]  /*10c50*/  UIADD3.X UR5, UR44, UR7, URZ, UP0, !UPT ;  /* 0x000000072c057290 */ /* 0x000fe400087fe43f */
[----:B------:R-:W-:-:S04]  /*10c60*/  IMAD.U32 R2, RZ, RZ, UR4 ;  /* 0x00000004ff027e24 */ /* 0x000fc8000f8e00ff */
[----:B------:R-:W-:-:S06]  /*10c70*/  IMAD.U32 R3, RZ, RZ, UR5 ;  /* 0x00000005ff037e24 */ /* 0x000fcc000f8e00ff */
[----:B------:R1:W5:Y:S01]  /*10c80*/  LDG.E R3, desc[UR54][R2.64] ;  /* 0x0000003602037981 */ /* 0x000362000c1e1900 */
[----:B------:R-:W-:Y:S05]  /*10c90*/  BRA `(.L_x_2098) ;  /* 0x0000000000107947 */ /* 0x000fea0003800000 */
.L_x_2097:
[----:B------:R-:W-:Y:S05]  /*10ca0*/  @!P1 BRA `(.L_x_2098) ;  /* 0x00000000000c9947 */ /* 0x000fea0003800000 */
[----:B------:R-:W2:Y:S04]  /*10cb0*/  LDG.E R2, desc[UR54][R4.64] ;  /* 0x0000003604027981 */ /* 0x000ea8000c1e1900 */
[----:B------:R-:W2:Y:S02]  /*10cc0*/  LDG.E R3, desc[UR54][R4.64+0x4] ;  /* 0x0000043604037981 */ /* 0x000ea4000c1e1900 */
[----:B--2---:R-:W-:-:S07]  /*10cd0*/  IMAD.IADD R3, R3, 0x1, -R2 ;  /* 0x0000000103037824 */ /* 0x004fce00078e0a02 */
.L_x_2098:
[----:B-1----:R-:W2:Y:S01]  /*10ce0*/  LDL R2, [R1+0x4] ;  /* 0x0000040001027983 */ /* 0x002ea20000100800 */
[----:B-----5:R-:W-:Y:S01]  /*10cf0*/  IMAD.IADD R3, R3, 0x1, -R0 ;  /* 0x0000000103037824 */ /* 0x020fe200078e0a00 */
[----:B------:R-:W-:Y:S01]  /*10d00*/  BSSY B6, `(.L_x_2099) ;  /* 0x0000303000067945 */ /* 0x000fe20003800000 */
[----:B--2---:R-:W-:-:S04]  /*10d10*/  LEA R0, R2, 0x11f, 0x7 ;  /* 0x0000011f02007811 */ /* 0x004fc800078e38ff */
[C---:B------:R-:W-:Y:S01]  /*10d20*/  IADD3 R0, R3.reuse, R0, -R8 ;  /* 0x0000000003007210 */ /* 0x040fe20007ffe808 */
[----:B------:R-:W-:-:S04]  /*10d30*/  VIADD R3, R3, 0x9f ;  /* 0x0000009f03037836 */ /* 0x000fc80000000000 */
[----:B------:R-:W-:-:S04]  /*10d40*/  IMAD.HI R3, R3, 0x66666667, RZ ;  /* 0x6666666703037827 */ /* 0x000fc800078e02ff */
[----:B------:R-:W-:Y:S01]  /*10d50*/  IMAD.HI R2, R0, 0x66666667, RZ ;  /* 0x6666666700027827 */ /* 0x000fe200078e02ff */
[----:B------:R-:W-:-:S04]  /*10d60*/  SHF.R.U32.HI R0, RZ, 0x1f, R3 ;  /* 0x0000001fff007819 */ /* 0x000fc80000011603 */
[----:B------:R-:W-:Y:S02]  /*10d70*/  LEA.HI.SX32 R0, R3, R0, 0x1a ;  /* 0x0000000003007211 */ /* 0x000fe400078fd2ff */
[----:B------:R-:W-:-:S04]  /*10d80*/  SHF.R.U32.HI R3, RZ, 0x1f, R2 ;  /* 0x0000001fff037819 */ /* 0x000fc80000011602 */
[----:B------:R-:W-:-:S04]  /*10d90*/  LEA.HI.SX32 R3, R2, R3, 0x1a ;  /* 0x0000000302037211 */ /* 0x000fc800078fd2ff */
[----:B0-----:R-:W-:-:S04]  /*10da0*/  VIMNMX R4, R0, R3, PT ;  /* 0x0000000300047248 */ /* 0x001fc80003fe0100 */
[----:B------:R-:W-:Y:S01]  /*10db0*/  ISETP.GT.AND P0, PT, R4, RZ, PT ;  /* 0x000000ff0400720c */ /* 0x000fe20003f04270 */
[----:B------:R0:W-:-:S12]  /*10dc0*/  STL [R1+0xc], R4 ;  /* 0x00000c0401007387 */ /* 0x0001d80000100800 */
[----:B0-----:R-:W-:Y:S05]  /*10dd0*/  @P0 BRA `(.L_x_2100) ;  /* 0x0000000000480947 */ /* 0x001fea0003800000 */
        /* <DEDUP_REMOVED lines=18> */
.L_x_2100:
        /* <DEDUP_REMOVED lines=23> */
.L_x_2102:
        /* <DEDUP_REMOVED lines=20> */
.L_x_2103:
        /* <DEDUP_REMOVED lines=20> */
.L_x_2104:
        /* <DEDUP_REMOVED lines=18> */
.L_x_2105:
[----:B------:R-:W0:Y:S01]  /*11410*/  LDC R0, c[0x0][0x428] ;  /* 0x00010a00ff007b82 */ /* 0x000e220000000800 */
[----:B------:R-:W-:Y:S01]  /*11420*/  ULDC.64 UR4, c[0x0][0x9f8] ;  /* 0x00027e0000047ab9 */ /* 0x000fe20000000a00 */
[----:B------:R-:W2:Y:S01]  /*11430*/  LDL.LU R6, [R1+0x18] ;  /* 0x0000180001067983 */ /* 0x000ea20000300800 */
[----:B------:R-:W-:Y:S01]  /*11440*/  UISETP.NE.U32.AND UP0, UPT, UR4, URZ, UPT ;  /* 0x0000003f0400728c */ /* 0x000fe2000bf05070 */
[----:B------:R-:W-:Y:S01]  /*11450*/  IMAD.U32 R16, RZ, RZ, UR38 ;  /* 0x00000026ff107e24 */ /* 0x000fe2000f8e00ff */
[----:B------:R-:W-:Y:S01]  /*11460*/  ULDC.64 UR14, c[0x0][0xa08] ;  /* 0x00028200000e7ab9 */ /* 0x000fe20000000a00 */
[----:B------:R-:W2:Y:S01]  /*11470*/  LDL.LU R5, [R1+0x4] ;  /* 0x0000040001057983 */ /* 0x000ea20000300800 */
[----:B------:R-:W-:Y:S01]  /*11480*/  UISETP.NE.AND.EX UP0, UPT, UR5, URZ, UPT, UP0 ;  /* 0x0000003f0500728c */ /* 0x000fe2000bf05300 */
[----:B------:R-:W-:Y:S01]  /*11490*/  IMAD.U32 R19, RZ, RZ, UR45 ;  /* 0x0000002dff137e24 */ /* 0x000fe2000f8e00ff */
[----:B------:R-:W1:Y:S04]  /*114a0*/  S2R R4, SR_TID.X ;  /* 0x0000000000047919 */ /* 0x000e680000002100 */
[----:B------:R-:W-:-:S05]  /*114b0*/  PLOP3.LUT P1, PT, PT, PT, UP0, 0x80, 0x0 ;  /* 0x000000000000781c */ /* 0x000fca0003f2f008 */
[----:B------:R-:W-:-:S04]  /*114c0*/  @UP0 UIADD3 UR4, UP1, UR43, UR4, URZ ;  /* 0x000000042b040290 */ /* 0x000fc8000ff3e03f */
[----:B------:R-:W-:Y:S01]  /*114d0*/  @UP0 UIADD3.X UR5, UR44, UR5, URZ, UP1, !UPT ;  /* 0x000000052c050290 */ /* 0x000fe20008ffe43f */
[----:B0-----:R-:W-:Y:S01]  /*114e0*/  ISETP.NE.AND P0, PT, R0, 0x1, PT ;  /* 0x000000010000780c */ /* 0x001fe20003f05270 */
[----:B------:R-:W-:-:S12]  /*114f0*/  IMAD.U32 R2, RZ, RZ, UR4 ;  /* 0x00000004ff027e24 */ /* 0x000fd8000f8e00ff */
[----:B------:R-:W0:Y:S01]  /*11500*/  @P0 LDC R0, c[0x0][0x42c] ;  /* 0x00010b00ff000b82 */ /* 0x000e220000000800 */
[----:B-1----:R-:W-:-:S07]  /*11510*/  LOP3.LUT R10, R4, 0x7f, RZ, 0xc0, !PT ;  /* 0x0000007f040a7812 */ /* 0x002fce00078ec0ff */
[----:B------:R-:W1:Y:S01]  /*11520*/  @P0 LDC R3, c[0x0][0x430] ;  /* 0x00010c00ff030b82 */ /* 0x000e620000000800 */
[----:B0-----:R-:W-:-:S05]  /*11530*/  @P0 IMAD.HI.U32 R0, R0, UR38, RZ ;  /* 0x0000002600000c27 */ /* 0x001fca000f8e00ff */
[----:B-1----:R-:W-:Y:S01]  /*11540*/  @P0 SHF.R.U32.HI R16, RZ, R3, R0 ;  /* 0x00000003ff100219 */ /* 0x002fe20000011600 */
[----:B------:R-:W-:Y:S01]  /*11550*/  IMAD.U32 R3, RZ, RZ, UR5 ;  /* 0x00000005ff037e24 */ /* 0x000fe2000f8e00ff */
[----:B------:R-:W-:-:S04]  /*11560*/  ULDC.64 UR4, c[0x0][0xa00] ;  /* 0x0002800000047ab9 */ /* 0x000fc80000000a00 */
        /* <DEDUP_REMOVED lines=33> */
.L_x_2178:
        /* <DEDUP_REMOVED lines=8> */
.L_x_2181:
[----:B------:R-:W-:Y:S05]  /*11800*/  @!P6 BRA `(.L_x_2109) ;  /* 0x000000040078e947 */ /* 0x000fea0003800000 */
[----:B------:R-:W-:-:S04]  /*11810*/  ISETP.NE.U32.AND P0, PT, R2, RZ, PT ;  /* 0x000000ff0200720c */ /* 0x000fc80003f05070 */
[----:B------:R-:W-:-:S13]  /*11820*/  ISETP.NE.AND.EX P0, PT, R3, RZ, PT, P0 ;  /* 0x000000ff0300720c */ /* 0x000fda0003f05300 */
        /* <DEDUP_REMOVED lines=18> */
.L_x_2110:
[----:B------:R-:W-:Y:S02]  /*11950*/  LEA R4, R17, UR41, 0x3 ;  /* 0x0000002911047c11 */ /* 0x000fe4000f8e18ff */
[----:B0-----:R-:W-:Y:S02]  /*11960*/  SHF.L.U32 R3, R18, 0x1f, RZ ;  /* 0x0000001f12037819 */ /* 0x001fe400000006ff */
[----:B------:R-:W-:Y:S02]  /*11970*/  ISETP.NE.AND P0, PT, R10, RZ, PT ;  /* 0x000000ff0a00720c */ /* 0x000fe40003f05270 */
[----:B------:R-:W0:Y:S02]  /*11980*/  SYNCS.PHASECHK.TRANS64.TRYWAIT P2, [R4+URZ+0x33480], R3 ;  /* 0x03348003040075a7 */ /* 0x000e24000804017f */
[----:B0-----:R-:W-:Y:S09]  /*11990*/  @!P2 BRA `(.L_x_2111) ;  /* 0x0000003400f0a947 */ /* 0x001ff20003800000 */
.L_x_2182:
        /* <DEDUP_REMOVED lines=8> */
.L_x_2112:
        /* <DEDUP_REMOVED lines=29> */
.L_x_2183:
        /* <DEDUP_REMOVED lines=8> */
.L_x_2114:
        /* <DEDUP_REMOVED lines=24> */
.L_x_2109:
        /* <DEDUP_REMOVED lines=31> */
.L_x_2107:
[----:B01----:R-:W2:Y:S04]  /*11fe0*/  LDL.LU R4, [R1+0x1c] ;  /* 0x00001c0001047983 */ /* 0x003ea80000300800 */
[----:B------:R-:W3:Y:S01]  /*11ff0*/  LDL R3, [R1+0xc] ;  /* 0x00000c0001037983 */ /* 0x000ee20000100800 */
[----:B------:R-:W-:Y:S01]  /*12000*/  BSSY B0, `(.L_x_2115) ;  /* 0x000000a000007945 */ /* 0x000fe20003800000 */
[----:B--2---:R-:W-:Y:S01]  /*12010*/  VIADD R4, R4, 0x1 ;  /* 0x0000000104047836 */ /* 0x004fe20000000000 */
[----:B---3--:R-:W-:-:S04]  /*12020*/  ISETP.GE.AND P2, PT, R3, 0x2, PT ;  /* 0x000000020300780c */ /* 0x008fc80003f46270 */
[----:B------:R0:W-:Y:S01]  /*12030*/  STL [R1+0x1c], R4 ;  /* 0x00001c0401007387 */ /* 0x0001e20000100800 */
[----:B------:R-:W-:-:S04]  /*12040*/  LEA.HI R2, R4, R4, RZ, 0x1 ;  /* 0x0000000404027211 */ /* 0x000fc800078f08ff */
[----:B------:R-:W-:-:S05]  /*12050*/  LOP3.LUT R2, R2, 0xfffffffe, RZ, 0xc0, !PT ;  /* 0xfffffffe02027812 */ /* 0x000fca00078ec0ff */
[----:B------:R-:W-:-:S05]  /*12060*/  IMAD.IADD R2, R4, 0x1, -R2 ;  /* 0x0000000104027824 */ /* 0x000fca00078e0a02 */
[----:B------:R-:W-:-:S04]  /*12070*/  SHF.L.U32 R2, R2, 0x1f, RZ ;  /* 0x0000001f02027819 */ /* 0x000fc800000006ff */
[----:B------:R-:W1:Y:S02]  /*12080*/  SYNCS.PHASECHK.TRANS64.TRYWAIT P0, [UR41+0x33420], R2 ;  /* 0x03342002ff0075a7 */ /* 0x000e640008000169 */
[----:B01----:R-:W-:Y:S05]  /*12090*/  @!P0 BRA `(.L_x_2116) ;  /* 0x0000003000588947 */ /* 0x003fea0003800000 */
.L_x_2184:
[----:B------:R-:W-:Y:S05]  /*120a0*/  BSYNC B0 ;  /* 0x0000000000007941 */ /* 0x000fea0003800000 */
.L_x_2115:
[----:B------:R-:W-:Y:S05]  /*120b0*/  @!P2 BRA `(.L_x_2117) ;  /* 0x0000001000c8a947 */ /* 0x000fea0003800000 */
[----:B0-----:R-:W2:Y:S01]  /*120c0*/  LDL.LU R3, [R1+0xc] ;  /* 0x00000c0001037983 */ /* 0x001ea20000300800 */
[----:B------:R-:W-:Y:S02]  /*120d0*/  IMAD.MOV.U32 R2, RZ, RZ, R18 ;  /* 0x000000ffff027224 */ /* 0x000fe400078e0012 */
[----:B------:R-:W-:Y:S02]  /*120e0*/  IMAD.MOV.U32 R8, RZ, RZ, R17 ;  /* 0x000000ffff087224 */ /* 0x000fe400078e0011 */
[----:B--2---:R-:W-:-:S07]  /*120f0*/  VIADD R3, R3, 0xfffffffe ;  /* 0xfffffffe03037836 */ /* 0x004fce0000000000 */
.L_x_2141:
        /* <DEDUP_REMOVED lines=30> */
.L_x_2120:
[----:B------:R-:W1:Y:S01]  /*122e0*/  S2R R4, SR_TID.X ;  /* 0x0000000000047919 */ /* 0x000e620000002100 */
[----:B0-----:R-:W-:Y:S01]  /*122f0*/  LEA R6, R17, UR41, 0x3 ;  /* 0x0000002911067c11 */ /* 0x001fe2000f8e18ff */
[----:B------:R-:W-:Y:S01]  /*12300*/  BSSY B1, `(.L_x_2121) ;  /* 0x0000006000017945 */ /* 0x000fe20003800000 */
[----:B-1----:R-:W-:Y:S02]  /*12310*/  LOP3.LUT R5, R4, 0x7f, RZ, 0xc0, !PT ;  /* 0x0000007f04057812 */ /* 0x002fe400078ec0ff */
[----:B------:R-:W-:Y:S02]  /*12320*/  SHF.L.U32 R4, R18, 0x1f, RZ ;  /* 0x0000001f12047819 */ /* 0x000fe400000006ff */
[----:B------:R-:W-:Y:S02]  /*12330*/  ISETP.NE.AND P2, PT, R5, RZ, PT ;  /* 0x000000ff0500720c */ /* 0x000fe40003f45270 */
[----:B------:R-:W0:Y:S02]  /*12340*/  SYNCS.PHASECHK.TRANS64.TRYWAIT P0, [R6+URZ+0x33480], R4 ;  /* 0x03348004060075a7 */ /* 0x000e24000800017f */
[----:B0-----:R-:W-:Y:S09]  /*12350*/  @!P0 BRA `(.L_x_2122) ;  /* 0x0000002c00c08947 */ /* 0x001ff20003800000 */
.L_x_2185:
[----:B------:R-:W-:Y:S05]  /*12360*/  BSYNC B1 ;  /* 0x0000000000017941 */ /* 0x000fea0003800000 */
.L_x_2121:
        /* <DEDUP_REMOVED lines=9> */
.L_x_2124:
[----:B------:R-:W-:Y:S05]  /*12400*/  BSYNC B1 ;  /* 0x0000000000017941 */ /* 0x000fea0003800000 */
.L_x_2123:
        /* <DEDUP_REMOVED lines=14> */
.L_x_2125:
        /* <DEDUP_REMOVED lines=16> */
.L_x_2126:
        /* <DEDUP_REMOVED lines=16> */
.L_x_2127:
        /* <DEDUP_REMOVED lines=12> */
.L_x_2186:
[----:B------:R-:W-:Y:S05]  /*127b0*/  BSYNC B1 ;  /* 0x0000000000017941 */ /* 0x000fea0003800000 */
.L_x_2128:
[----:B------:R-:W-:Y:S01]  /*127c0*/  BSSY B1, `(.L_x_2130) ;  /* 0x000000b000017945 */ /* 0x000fe20003800000 */
[----:B01----:R-:W-:Y:S02]  /*127d0*/  IMAD.MOV.U32 R4, RZ, RZ, 0x0 ;  /* 0x00000000ff047424 */ /* 0x003fe400078e00ff */
[----:B------:R-:W-:Y:S01]  /*127e0*/  IMAD.MOV.U32 R5, RZ, RZ, 0x14f00000 ;  /* 0x14f00000ff057424 */ /* 0x000fe200078e00ff */
[----:B------:R-:W-:Y:S06]  /*127f0*/  @P2 BRA `(.L_x_2131) ;  /* 0x00000000001c2947 */ /* 0x000fec0003800000 */
[----:B------:R-:W0:Y:S02]  /*12800*/  S2R R10, SR_TID.X ;  /* 0x00000000000a7919 */ /* 0x000e240000002100 */
[----:B0-----:R-:W-:Y:S01]  /*12810*/  LOP3.LUT R14, R10, 0x1f, RZ, 0xc0, !PT ;  /* 0x0000001f0a0e7812 */ /* 0x001fe200078ec0ff */
[----:B------:R-:W-:-:S03]  /*12820*/  IMAD.MOV.U32 R10, RZ, RZ, 0x7800 ;  /* 0x00007800ff0a7424 */ /* 0x000fc600078e00ff */
[----:B------:R-:W-:Y:S01]  /*12830*/  ISETP.NE.AND P0, PT, R14, RZ, PT ;  /* 0x000000ff0e00720c */ /* 0x000fe20003f05270 */
[----:B------:R0:W-:-:S12]  /*12840*/  SYNCS.ARRIVE.TRANS64 RZ, [R6+URZ+0x33430], R10 ;  /* 0x0334300a06ff79a7 */ /* 0x0001d8000800003f */
[----:B0-----:R-:W-:Y:S05]  /*12850*/  @!P0 BRA `(.L_x_2131) ;  /* 0x0000000000048947 */ /* 0x001fea0003800000 */
[----:B------:R-:W-:Y:S01]  /*12860*/  BPT.TRAP 0x1 ;  /* 0x000000040000795c */ /* 0x000fe20000300000 */
.L_x_2131:
[----:B------:R-:W-:Y:S05]  /*12870*/  BSYNC B1 ;  /* 0x0000000000017941 */ /* 0x000fea0003800000 */
.L_x_2130:
        /* <DEDUP_REMOVED lines=9> */
.L_x_2132:
        /* <DEDUP_REMOVED lines=15> */
.L_x_2133:
        /* <DEDUP_REMOVED lines=15> */
.L_x_2134:
        /* <DEDUP_REMOVED lines=9> */
.L_x_2119:
[----:B------:R-:W-:Y:S05]  /*12b80*/  BSYNC B0 ;  /* 0x0000000000007941 */ /* 0x000fea0003800000 */
.L_x_2118:
[----:B------:R-:W-:-:S06]  /*12b90*/  UISETP.NE.AND UP0, UPT, UR42, 0x3, UPT ;  /* 0x000000032a00788c */ /* 0x000fcc000bf05270 */
[----:B------:R-:W-:-:S13]  /*12ba0*/  PLOP3.LUT P0, PT, PT, PT, UP0, 0x80, 0x0 ;  /* 0x000000000000781c */ /* 0x000fda0003f0f008 */
[----:B------:R-:W-:Y:S05]  /*12bb0*/  @!P0 BRA `(.L_x_2135) ;  /* 0x0000000000048947 */ /* 0x000fea0003800000 */
[----:B------:R-:W-:Y:S01]  /*12bc0*/  BPT.TRAP 0x1 ;  /* 0x000000040000795c */ /* 0x000fe20000300000 */
.L_x_2135:
        /* <DEDUP_REMOVED lines=8> */
.L_x_2187:
[----:B------:R-:W-:Y:S05]  /*12c50*/  BSYNC B0 ;  /* 0x0000000000007941 */ /* 0x000fea0003800000 */
.L_x_2136:
[----:B------:R-:W-:Y:S05]  /*12c60*/  @!P0 BRA `(.L_x_2138) ;  /* 0x0000000000048947 */ /* 0x000fea0003800000 */
[----:B------:R-:W-:Y:S01]  /*12c70*/  BPT.TRAP 0x1 ;  /* 0x000000040000795c */ /* 0x000fe20000300000 */
.L_x_2138:
[----:B------:R-:W-:Y:S01]  /*12c80*/  SHF.L.U32 R2, R2, 0x1f, RZ ;  /* 0x0000001f02027819 */ /* 0x000fe200000006ff */
[----:B------:R-:W-:-:S03]  /*12c90*/  IMAD R10, R8, 0x7800, RZ ;  /* 0x00007800080a7824 */ /* 0x000fc600078e02ff */
[----:B------:R-:W1:Y:S02]  /*12ca0*/  SYNCS.PHASECHK.TRANS64.TRYWAIT P2, [R13+URZ+0x33460], R2 ;  /* 0x033460020d0075a7 */ /* 0x000e64000804017f */
[----:B-1----:R-:W-:Y:S05]  /*12cb0*/  @!P2 BRA `(.L_x_2139) ;  /* 0x0000002400a4a947 */ /* 0x002fea0003800000 */
.L_x_2188:
        /* <DEDUP_REMOVED lines=104> */
.L_x_2140:
        /* <DEDUP_REMOVED lines=10> */
.L_x_2117:
        /* <DEDUP_REMOVED lines=15> */
.L_x_2143:
[----:B------:R-:W-:Y:S05]  /*134d0*/  BSYNC B0 ;  /* 0x0000000000007941 */ /* 0x000fea0003800000 */
.L_x_2142:
[----:B------:R-:W-:-:S06]  /*134e0*/  UISETP.NE.AND UP0, UPT, UR42, 0x3, UPT ;  /* 0x000000032a00788c */ /* 0x000fcc000bf05270 */
[----:B------:R-:W-:-:S13]  /*134f0*/  PLOP3.LUT P0, PT, PT, PT, UP0, 0x80, 0x0 ;  /* 0x000000000000781c */ /* 0x000fda0003f0f008 */
[----:B------:R-:W-:Y:S05]  /*13500*/  @!P0 BRA `(.L_x_2144) ;  /* 0x0000000000048947 */ /* 0x000fea0003800000 */
[----:B------:R-:W-:Y:S01]  /*13510*/  BPT.TRAP 0x1 ;  /* 0x000000040000795c */ /* 0x000fe20000300000 */
.L_x_2144:
        /* <DEDUP_REMOVED lines=8> */
.L_x_2189:
[----:B------:R-:W-:Y:S05]  /*135a0*/  BSYNC B0 ;  /* 0x0000000000007941 */ /* 0x000fea0003800000 */
.L_x_2145:
[----:B------:R-:W-:Y:S05]  /*135b0*/  @!P2 BRA `(.L_x_2147) ;  /* 0x000000000004a947 */ /* 0x000fea0003800000 */
[----:B------:R-:W-:Y:S01]  /*135c0*/  BPT.TRAP 0x1 ;  /* 0x000000040000795c */ /* 0x000fe20000300000 */
.L_x_2147:
[----:B0-----:R-:W-:-:S04]  /*135d0*/  SHF.L.U32 R0, R18, 0x1f, RZ ;  /* 0x0000001f12007819 */ /* 0x001fc800000006ff */
[----:B------:R-:W0:Y:S02]  /*135e0*/  SYNCS.PHASECHK.TRANS64.TRYWAIT P0, [R3+URZ+0x33460], R0 ;  /* 0x03346000030075a7 */ /* 0x000e24000800017f */
[----:B0-----:R-:W-:Y:S05]  /*135f0*/  @!P0 BRA `(.L_x_2148) ;  /* 0x0000001c007c8947 */ /* 0x001fea0003800000 */
.L_x_2190:
        /* <DEDUP_REMOVED lines=105> */
.L_x_2149:
        /* <DEDUP_REMOVED lines=10> */
.L_x_2101:
[----:B------:R-:W-:Y:S05]  /*13d30*/  BSYNC B6 ;  /* 0x0000000000067941 */ /* 0x000fea0003800000 */
.L_x_2099:
[----:B-12---:R-:W2:Y:S02]  /*13d40*/  LDL R0, [R1+0x20] ;  /* 0x0000200001007983 */ /* 0x006ea40000100800 */
[----:B--2---:R-:W-:-:S13]  /*13d50*/  ISETP.NE.AND P0, PT, R0, RZ, PT ;  /* 0x000000ff0000720c */ /* 0x004fda0003f05270 */
        /* <DEDUP_REMOVED lines=13> */
.L_x_2150:
        /* <DEDUP_REMOVED lines=41> */
.L_x_2156:
        /* <DEDUP_REMOVED lines=14> */
.L_x_2155:
[----:B------:R-:W-:Y:S05]  /*141a0*/  BSYNC B0 ;  /* 0x0000000000007941 */ /* 0x000fea0003800000 */
.L_x_2154:
        /* <DEDUP_REMOVED lines=22> */
.L_x_2152:
        /* <DEDUP_REMOVED lines=25> */
.L_x_2157:
        /* <DEDUP_REMOVED lines=59> */
.L_x_2153:
[----:B------:R0:W-:Y:S01]  /*14850*/  STL [R1], R0 ;  /* 0x0000000001007387 */ /* 0x0001e20000100800 */
[----:B------:R-:W-:Y:S01]  /*14860*/  ULDC UR48, c[0x0][0xc14] ;  /* 0x0003050000307ab9 */ /* 0x000fe20000000800 */
[----:B------:R-:W-:Y:S02]  /*14870*/  UMOV UR38, URZ ;  /* 0x0000003f00267c82 */ /* 0x000fe40008000000 */
[----:B------:R0:W-:Y:S03]  /*14880*/  STL [R1+0x4], RZ ;  /* 0x000004ff01007387 */ /* 0x0001e60000100800 */
.L_x_2158:
        /* <DEDUP_REMOVED lines=15> */
.L_x_2151:
[----:B------:R-:W-:Y:S02]  /*14980*/  ULDC UR4, c[0x0][0xc14] ;  /* 0x0003050000047ab9 */ /* 0x000fe40000000800 */
[----:B------:R-:W-:-:S06]  /*14990*/  UISETP.GE.AND UP0, UPT, UR48, UR4, UPT ;  /* 0x000000043000728c */ /* 0x000fcc000bf06270 */
[----:B------:R-:W-:-:S13]  /*149a0*/  PLOP3.LUT P0, PT, PT, PT, UP0, 0x80, 0x0 ;  /* 0x000000000000781c */ /* 0x000fda0003f0f008 */
[----:B------:R-:W-:Y:S05]  /*149b0*/  @!P0 BRA `(.L_x_2159) ;  /* 0xffffffbc00908947 */ /* 0x000fea000383ffff */
.L_x_2095:
[----:B0-----:R-:W2:Y:S01]  /*149c0*/  LDL.LU R0, [R1+0x1c] ;  /* 0x00001c0001007983 */ /* 0x001ea20000300800 */
        /* <DEDUP_REMOVED lines=11> */
.L_x_2191:
[----:B------:R-:W-:Y:S05]  /*14a80*/  BSYNC B0 ;  /* 0x0000000000007941 */ /* 0x000fea0003800000 */
.L_x_2160:
[----:B------:R-:W-:-:S03]  /*14a90*/  UMOV UR4, 0xffffffff ;  /* 0xffffffff00047882 */ /* 0x000fc60000000000 */
[----:B------:R-:W-:Y:S05]  /*14aa0*/  BRA.DIV UR4, `(.L_x_2162) ;  /* 0x0000000a04787947 */ /* 0x000fea000b800000 */
[----:B------:R-:W1:Y:S02]  /*14ab0*/  S2R R2, SR_TID.X ;  /* 0x0000000000027919 */ /* 0x000e640000002100 */
[----:B-1----:R-:W-:-:S04]  /*14ac0*/  SHF.R.U32.HI R2, RZ, 0x5, R2 ;  /* 0x00000005ff027819 */ /* 0x002fc80000011602 */
[----:B------:R-:W-:-:S05]  /*14ad0*/  LOP3.LUT R2, R2, 0x3, RZ, 0xc0, !PT ;  /* 0x0000000302027812 */ /* 0x000fca00078ec0ff */
[----:B------:R1:W2:Y:S02]  /*14ae0*/  SHFL.IDX PT, R14, R2, RZ, 0x1f ;  /* 0x00001fff020e7589 */ /* 0x0002a400000e0000 */
.L_x_2194:
[----:B--2---:R-:W-:Y:S01]  /*14af0*/  ISETP.NE.AND P0, PT, R14, RZ, PT ;  /* 0x000000ff0e00720c */ /* 0x004fe20003f05270 */
[----:B------:R-:W-:-:S12]  /*14b00*/  BSSY B0, `(.L_x_2163) ;  /* 0x000002b000007945 */ /* 0x000fd80003800000 */
[----:B------:R-:W-:Y:S05]  /*14b10*/  @P0 BRA `(.L_x_2164) ;  /* 0x0000000000a40947 */ /* 0x000fea0003800000 */
[----:B------:R-:W-:-:S03]  /*14b20*/  UMOV UR4, 0xffffffff ;  /* 0xffffffff00047882 */ /* 0x000fc60000000000 */
[----:B------:R-:W-:Y:S05]  /*14b30*/  BRA.DIV UR4, `(.L_x_2165) ;  /* 0x0000000a04887947 */ /* 0x000fea000b800000 */
[----:B------:R-:W-:-:S13]  /*14b40*/  ELECT P6, URZ, PT ;  /* 0x00000000003f782f */ /* 0x000fda00038c0000 */
.L_x_2197:
[----:B------:R-:W-:Y:S05]  /*14b50*/  @!P6 BRA `(.L_x_2164) ;  /* 0x000000000094e947 */ /* 0x000fea0003800000 */
[----:B------:R-:W-:-:S06]  /*14b60*/  ULOP3.LUT UR4, UR40, 0x2, URZ, 0xfc, !UPT ;  /* 0x0000000228047892 */ /* 0x000fcc000f8efc3f */
[----:B-1----:R-:W-:-:S05]  /*14b70*/  IMAD.U32 R2, RZ, RZ, UR4 ;  /* 0x00000004ff027e24 */ /* 0x002fca000f8e00ff */
[----:B------:R-:W-:-:S13]  /*14b80*/  ISETP.NE.AND P0, PT, R2, 0x3, PT ;  /* 0x000000030200780c */ /* 0x000fda0003f05270 */
[----:B------:R-:W-:Y:S05]  /*14b90*/  @!P0 BRA `(.L_x_2166) ;  /* 0x0000000000048947 */ /* 0x000fea0003800000 */
[----:B------:R-:W-:Y:S01]  /*14ba0*/  BPT.TRAP 0x1 ;  /* 0x000000040000795c */ /* 0x000fe20000300000 */
.L_x_2166:
        /* <DEDUP_REMOVED lines=12> */
.L_x_2198:
[----:B------:R-:W1:Y:S02]  /*14c70*/  SYNCS.PHASECHK.TRANS64.TRYWAIT P1, [R9+URZ], R2 ;  /* 0x00000002090075a7 */ /* 0x000e64000802017f */
[----:B-1----:R-:W-:Y:S05]  /*14c80*/  @!P1 BRA `(.L_x_2168) ;  /* 0x0000000800689947 */ /* 0x002fea0003800000 */
.L_x_2199:
[----:B------:R-:W-:Y:S05]  /*14c90*/  @!P0 BRA `(.L_x_2169) ;  /* 0x0000000000048947 */ /* 0x000fea0003800000 */
[----:B------:R-:W-:Y:S01]  /*14ca0*/  BPT.TRAP 0x1 ;  /* 0x000000040000795c */ /* 0x000fe20000300000 */
.L_x_2169:
[----:B------:R-:W-:-:S04]  /*14cb0*/  IMAD R17, R17, 0x8, R0 ;  /* 0x0000000811117824 */ /* 0x000fc800078e0200 */
[----:B------:R-:W2:Y:S02]  /*14cc0*/  SYNCS.PHASECHK.TRANS64.TRYWAIT P1, [R17+URZ+0x33460], R4 ;  /* 0x03346004110075a7 */ /* 0x000ea4000802017f */
[----:B--2---:R-:W-:Y:S05]  /*14cd0*/  @!P1 BRA `(.L_x_2170) ;  /* 0x0000000800689947 */ /* 0x004fea0003800000 */
.L_x_2200:
[----:B------:R-:W-:Y:S05]  /*14ce0*/  @!P0 BRA `(.L_x_2171) ;  /* 0x0000000000048947 */ /* 0x000fea0003800000 */
[----:B------:R-:W-:Y:S01]  /*14cf0*/  BPT.TRAP 0x1 ;  /* 0x000000040000795c */ /* 0x000fe20000300000 */
.L_x_2171:
[----:B------:R-:W-:-:S04]  /*14d00*/  IMAD R3, R3, 0x8, R0 ;  /* 0x0000000803037824 */ /* 0x000fc800078e0200 */
[----:B------:R-:W3:Y:S02]  /*14d10*/  SYNCS.PHASECHK.TRANS64.TRYWAIT P1, [R3+URZ+0x33460], R2 ;  /* 0x03346002030075a7 */ /* 0x000ee4000802017f */
[----:B---3--:R-:W-:Y:S05]  /*14d20*/  @!P1 BRA `(.L_x_2172) ;  /* 0x0000000800689947 */ /* 0x008fea0003800000 */
.L_x_2201:
[----:B------:R-:W-:Y:S05]  /*14d30*/  @!P0 BRA `(.L_x_2173) ;  /* 0x0000000000048947 */ /* 0x000fea0003800000 */
[----:B------:R-:W-:Y:S01]  /*14d40*/  BPT.TRAP 0x1 ;  /* 0x000000040000795c */ /* 0x000fe20000300000 */
.L_x_2173:
[----:B------:R-:W4:Y:S02]  /*14d50*/  SYNCS.PHASECHK.TRANS64.TRYWAIT P0, [R17+URZ+0x33480], R4 ;  /* 0x03348004110075a7 */ /* 0x000f24000800017f */
[----:B----4-:R-:W-:Y:S05]  /*14d60*/  @!P0 BRA `(.L_x_2174) ;  /* 0x00000008006c8947 */ /* 0x010fea0003800000 */
.L_x_2175:
[----:B------:R0:W0:Y:S02]  /*14d70*/  SYNCS.PHASECHK.TRANS64.TRYWAIT P0, [R3+URZ+0x33480], R2 ;  /* 0x03348002030075a7 */ /* 0x000024000800017f */
[----:B0-----:R-:W-:Y:S05]  /*14d80*/  @!P0 NANOSLEEP.SYNCS 0x989680 ;  /* 0x009896800000895d */ /* 0x001fea0003900000 */
[----:B------:R-:W0:Y:S02]  /*14d90*/  @!P0 SYNCS.PHASECHK.TRANS64 P0, [R3+URZ+0x33480], R2 ;  /* 0x03348002030085a7 */ /* 0x000e24000800007f */
[----:B0-----:R-:W-:Y:S05]  /*14da0*/  @!P0 BRA `(.L_x_2175) ;  /* 0xfffffffc00f08947 */ /* 0x001fea000383ffff */
.L_x_2164:
[----:B------:R-:W-:Y:S05]  /*14db0*/  BSYNC B0 ;  /* 0x0000000000007941 */ /* 0x000fea0003800000 */
.L_x_2163:
[----:B------:R-:W-:Y:S05]  /*14dc0*/  EXIT ;  /* 0x000000000000794d */ /* 0x000fea0003800000 */
.L_x_2034:
[----:B0-----:R-:W-:-:S04]  /*14dd0*/  IMAD.U32 R3, RZ, RZ, UR41 ;  /* 0x00000029ff037e24 */ /* 0x001fc8000f8e00ff */
[----:B------:R0:W1:Y:S03]  /*14de0*/  SYNCS.PHASECHK.TRANS64.TRYWAIT P1, [R3+URZ+0x33400], R0 ;  /* 0x03340000030075a7 */ /* 0x000066000802017f */
[----:B-1----:R-:W-:Y:S05]  /*14df0*/  @!P1 NANOSLEEP.SYNCS 0x989680 ;  /* 0x009896800000995d */ /* 0x002fea0003900000 */
[----:B------:R-:W1:Y:S02]  /*14e00*/  @!P1 SYNCS.PHASECHK.TRANS64 P1, [R3+URZ+0x33400], R0 ;  /* 0x03340000030095a7 */ /* 0x000e64000802007f */
[----:B-1----:R-:W-:Y:S05]  /*14e10*/  @!P1 BRA `(.L_x_2034) ;  /* 0xfffffffc00ec9947 */ /* 0x002fea000383ffff */
[----:B------:R-:W-:Y:S05]  /*14e20*/  BRA `(.L_x_2176) ;  /* 0xfffffecc008c7947 */ /* 0x000fea000383ffff */
.L_x_2038:
[----:B-1----:R1:W2:Y:S02]  /*14e30*/  SYNCS.PHASECHK.TRANS64.TRYWAIT P2, [R2+URZ+0x33430], R3 ;  /* 0x03343003020075a7 */ /* 0x0022a4000804017f */
[----:B--2---:R-:W-:Y:S05]  /*14e40*/  @!P2 NANOSLEEP.SYNCS 0x989680 ;  /* 0x009896800000a95d */ /* 0x004fea0003900000 */
[----:B------:R-:W2:Y:S02]  /*14e50*/  @!P2 SYNCS.PHASECHK.TRANS64 P2, [R2+URZ+0x33430], R3 ;  /* 0x033430030200a5a7 */ /* 0x000ea4000804007f */
[----:B--2---:R-:W-:Y:S05]  /*14e60*/  @!P2 BRA `(.L_x_2038) ;  /* 0xfffffffc00f0a947 */ /* 0x004fea000383ffff */
[----:B------:R-:W-:Y:S05]  /*14e70*/  BRA `(.L_x_2037) ;  /* 0xfffffecc00b47947 */ /* 0x000fea000383ffff */
.L_x_2043:
[----:B-1----:R-:W-:-:S04]  /*14e80*/  IMAD.U32 R7, RZ, RZ, UR6 ;  /* 0x00000006ff077e24 */ /* 0x002fc8000f8e00ff */
[----:B------:R1:W2:Y:S03]  /*14e90*/  SYNCS.PHASECHK.TRANS64.TRYWAIT P2, [R7+URZ+0x33430], R0 ;  /* 0x03343000070075a7 */ /* 0x0002a6000804017f */
[----:B--2---:R-:W-:Y:S05]  /*14ea0*/  @!P2 NANOSLEEP.SYNCS 0x989680 ;  /* 0x009896800000a95d */ /* 0x004fea0003900000 */
[----:B------:R-:W2:Y:S02]  /*14eb0*/  @!P2 SYNCS.PHASECHK.TRANS64 P2, [R7+URZ+0x33430], R0 ;  /* 0x033430000700a5a7 */ /* 0x000ea4000804007f */
[----:B--2---:R-:W-:Y:S05]  /*14ec0*/  @!P2 BRA `(.L_x_2043) ;  /* 0xfffffffc00eca947 */ /* 0x004fea000383ffff */
[----:B------:R-:W-:Y:S05]  /*14ed0*/  BRA `(.L_x_2040) ;  /* 0xffffff0400f47947 */ /* 0x000fea000383ffff */
.L_x_2047:
[----:B-1----:R-:W-:-:S04]  /*14ee0*/  IMAD.U32 R7, RZ, RZ, UR6 ;  /* 0x00000006ff077e24 */ /* 0x002fc8000f8e00ff */
[----:B------:R1:W2:Y:S03]  /*14ef0*/  SYNCS.PHASECHK.TRANS64.TRYWAIT P2, [R7+URZ+0x33450], R0 ;  /* 0x03345000070075a7 */ /* 0x0002a6000804017f */
[----:B--2---:R-:W-:Y:S05]  /*14f00*/  @!P2 NANOSLEEP.SYNCS 0x989680 ;  /* 0x009896800000a95d */ /* 0x004fea0003900000 */
[----:B------:R-:W2:Y:S02]  /*14f10*/  @!P2 SYNCS.PHASECHK.TRANS64 P2, [R7+URZ+0x33450], R0 ;  /* 0x033450000700a5a7 */ /* 0x000ea4000804007f */
[----:B--2---:R-:W-:Y:S05]  /*14f20*/  @!P2 BRA `(.L_x_2047) ;  /* 0xfffffffc00eca947 */ /* 0x004fea000383ffff */
[----:B------:R-:W-:Y:S05]  /*14f30*/  BRA `(.L_x_2044) ;  /* 0xffffff1000f47947 */ /* 0x000fea000383ffff */
.L_x_2054:
[----:B-1----:R-:W-:-:S04]  /*14f40*/  IMAD.U32 R9, RZ, RZ, UR6 ;  /* 0x00000006ff097e24 */ /* 0x002fc8000f8e00ff */
[----:B------:R1:W2:Y:S03]  /*14f50*/  SYNCS.PHASECHK.TRANS64.TRYWAIT P2, [R9+URZ+0x33430], R0 ;  /* 0x03343000090075a7 */ /* 0x0002a6000804017f */
[----:B--2---:R-:W-:Y:S05]  /*14f60*/  @!P2 NANOSLEEP.SYNCS 0x989680 ;  /* 0x009896800000a95d */ /* 0x004fea0003900000 */
[----:B------:R-:W2:Y:S02]  /*14f70*/  @!P2 SYNCS.PHASECHK.TRANS64 P2, [R9+URZ+0x33430], R0 ;  /* 0x033430000900a5a7 */ /* 0x000ea4000804007f */
[----:B--2---:R-:W-:Y:S05]  /*14f80*/  @!P2 BRA `(.L_x_2054) ;  /* 0xfffffffc00eca947 */ /* 0x004fea000383ffff */
[----:B------:R-:W-:Y:S05]  /*14f90*/  BRA `(.L_x_2051) ;  /* 0xffffff40002c7947 */ /* 0x000fea000383ffff */
.L_x_2058:
[----:B-1----:R-:W-:-:S04]  /*14fa0*/  IMAD.U32 R9, RZ, RZ, UR6 ;  /* 0x00000006ff097e24 */ /* 0x002fc8000f8e00ff */
[----:B------:R1:W2:Y:S03]  /*14fb0*/  SYNCS.PHASECHK.TRANS64.TRYWAIT P2, [R9+URZ+0x33450], R0 ;  /* 0x03345000090075a7 */ /* 0x0002a6000804017f */
[----:B--2---:R-:W-:Y:S05]  /*14fc0*/  @!P2 NANOSLEEP.SYNCS 0x989680 ;  /* 0x009896800000a95d */ /* 0x004fea0003900000 */
[----:B------:R-:W2:Y:S02]  /*14fd0*/  @!P2 SYNCS.PHASECHK.TRANS64 P2, [R9+URZ+0x33450], R0 ;  /* 0x033450000900a5a7 */ /* 0x000ea4000804007f */
[----:B--2---:R-:W-:Y:S05]  /*14fe0*/  @!P2 BRA `(.L_x_2058) ;  /* 0xfffffffc00eca947 */ /* 0x004fea000383ffff */
[----:B------:R-:W-:Y:S05]  /*14ff0*/  BRA `(.L_x_2055) ;  /* 0xffffff4c002c7947 */ /* 0x000fea000383ffff */
.L_x_2064:
[----:B-1----:R-:W-:-:S04]  /*15000*/  IMAD.U32 R6, RZ, RZ, UR9 ;  /* 0x00000009ff067e24 */ /* 0x002fc8000f8e00ff */
[----:B------:R1:W2:Y:S03]  /*15010*/  SYNCS.PHASECHK.TRANS64.TRYWAIT P1, [R6+URZ+0x33450], R5 ;  /* 0x03345005060075a7 */ /* 0x0002a6000802017f */
[----:B--2---:R-:W-:Y:S05]  /*15020*/  @!P1 NANOSLEEP.SYNCS 0x989680 ;  /* 0x009896800000995d */ /* 0x004fea0003900000 */
[----:B------:R-:W2:Y:S02]  /*15030*/  @!P1 SYNCS.PHASECHK.TRANS64 P1, [R6+URZ+0x33450], R5 ;  /* 0x03345005060095a7 */ /* 0x000ea4000802007f */
[----:B--2---:R-:W-:Y:S05]  /*15040*/  @!P1 BRA `(.L_x_2064) ;  /* 0xfffffffc00ec9947 */ /* 0x004fea000383ffff */
[----:B------:R-:W-:Y:S05]  /*15050*/  BRA `(.L_x_2063) ;  /* 0xffffff6c00787947 */ /* 0x000fea000383ffff */
.L_x_2106:
[----:B------:R-:W-:Y:S02]  /*15060*/  IMAD.MOV.U32 R13, RZ, RZ, R4 ;  /* 0x000000ffff0d7224 */ /* 0x000fe400078e0004 */
[----:B------:R-:W-:Y:S02]  /*15070*/  IMAD.MOV.U32 R12, RZ, RZ, RZ ;  /* 0x000000ffff0c7224 */ /* 0x000fe400078e00ff */
[----:B------:R-:W-:Y:S02]  /*15080*/  IMAD.MOV.U32 R11, RZ, RZ, 0x1f ;  /* 0x0000001fff0b7424 */ /* 0x000fe400078e00ff */
[----:B------:R-:W-:-:S07]  /*15090*/  IMAD.MOV.U32 R15, RZ, RZ, -0x1 ;  /* 0xffffffffff0f7424 */ /* 0x000fce00078e00ff */
[----:B------:R-:W-:Y:S05]  /*150a0*/  WARPSYNC.COLLECTIVE R15, `(.L_x_2177) ;  /* 0x000000000f087348 */ /* 0x000fea0003c00000 */
[----:B------:R0:W1:Y:S02]  /*150b0*/  SHFL.IDX P6, R14, R13, R12, R11 ;  /* 0x0000000c0d0e7389 */ /* 0x00006400000c000b */
[----:B01----:R-:W-:Y:S01]  /*150c0*/  ENDCOLLECTIVE ;  /* 0x000000000000791b */ /* 0x003fe20003800000 */
.L_x_2177:
[----:B------:R-:W-:Y:S05]  /*150d0*/  BRA `(.L_x_2178) ;  /* 0xffffffc400a87947 */ /* 0x000fea000383ffff */
.L_x_2108:
[----:B------:R-:W-:Y:S01]  /*150e0*/  BSSY B0, `(.L_x_2179) ;  /* 0x0000006000007945 */ /* 0x000fe20003800000 */
[----:B------:R-:W-:-:S07]  /*150f0*/  IMAD.MOV.U32 R15, RZ, RZ, -0x1 ;  /* 0xffffffffff0f7424 */ /* 0x000fce00078e00ff */
[----:B------:R-:W-:Y:S05]  /*15100*/  WARPSYNC.COLLECTIVE R15, `(.L_x_2180) ;  /* 0x000000000f0c7348 */ /* 0x000fea0003c00000 */
[----:B------:R-:W-:Y:S02]  /*15110*/  ELECT P6, UR62, PT ;  /* 0x00000000003e782f */ /* 0x000fe400038c0000 */
[----:B------:R-:W-:Y:S01]  /*15120*/  MOV R14, UR62 ;  /* 0x0000003e000e7c02 */ /* 0x000fe20008000f00 */
[----:B------:R-:W-:Y:S10]  /*15130*/  ENDCOLLECTIVE ;  /* 0x000000000000791b */ /* 0x000ff40003800000 */
.L_x_2180:
[----:B------:R-:W-:Y:S05]  /*15140*/  BSYNC B0 ;  /* 0x0000000000007941 */ /* 0x000fea0003800000 */
.L_x_2179:
[----:B------:R-:W-:Y:S05]  /*15150*/  BRA `(.L_x_2181) ;  /* 0xffffffc400a87947 */ /* 0x000fea000383ffff */
.L_x_2111:
[----:B0-----:R0:W1:Y:S02]  /*15160*/  SYNCS.PHASECHK.TRANS64.TRYWAIT P2, [R4+URZ+0x33480], R3 ;  /* 0x03348003040075a7 */ /* 0x001064000804017f */
[----:B-1----:R-:W-:Y:S05]  /*15170*/  @!P2 NANOSLEEP.SYNCS 0x989680 ;  /* 0x009896800000a95d */ /* 0x002fea0003900000 */
[----:B------:R-:W1:Y:S02]  /*15180*/  @!P2 SYNCS.PHASECHK.TRANS64 P2, [R4+URZ+0x33480], R3 ;  /* 0x033480030400a5a7 */ /* 0x000e64000804007f */
[----:B-1----:R-:W-:Y:S05]  /*15190*/  @!P2 BRA `(.L_x_2111) ;  /* 0xfffffffc00f0a947 */ /* 0x002fea000383ffff */
[----:B------:R-:W-:Y:S05]  /*151a0*/  BRA `(.L_x_2182) ;  /* 0xffffffc400fc7947 */ /* 0x000fea000383ffff */
.L_x_2113:
[----:B-1----:R1:W2:Y:S02]  /*151b0*/  SYNCS.PHASECHK.TRANS64.TRYWAIT P2, [R4+URZ+0x33440], R3 ;  /* 0x03344003040075a7 */ /* 0x0022a4000804017f */
[----:B--2---:R-:W-:Y:S05]  /*151c0*/  @!P2 NANOSLEEP.SYNCS 0x989680 ;  /* 0x009896800000a95d */ /* 0x004fea0003900000 */
[----:B------:R-:W2:Y:S02]  /*151d0*/  @!P2 SYNCS.PHASECHK.TRANS64 P2, [R4+URZ+0x33440], R3 ;  /* 0x033440030400a5a7 */ /* 0x000ea4000804007f */
[----:B--2---:R-:W-:Y:S05]  /*151e0*/  @!P2 BRA `(.L_x_2113) ;  /* 0xfffffffc00f0a947 */ /* 0x004fea000383ffff */
[----:B------:R-:W-:Y:S05]  /*151f0*/  BRA `(.L_x_2183) ;  /* 0xffffffc8007c7947 */ /* 0x000fea000383ffff */
.L_x_2116:
[----:B0-----:R-:W-:-:S04]  /*15200*/  IMAD.U32 R3, RZ, RZ, UR41 ;  /* 0x00000029ff037e24 */ /* 0x001fc8000f8e00ff */
[----:B------:R0:W1:Y:S03]  /*15210*/  SYNCS.PHASECHK.TRANS64.TRYWAIT P0, [R3+URZ+0x33420], R2 ;  /* 0x03342002030075a7 */ /* 0x000066000800017f */
[----:B-1----:R-:W-:Y:S05]  /*15220*/  @!P0 NANOSLEEP.SYNCS 0x989680 ;  /* 0x009896800000895d */ /* 0x002fea0003900000 */
[----:B------:R-:W1:Y:S02]  /*15230*/  @!P0 SYNCS.PHASECHK.TRANS64 P0, [R3+URZ+0x33420], R2 ;  /* 0x03342002030085a7 */ /* 0x000e64000800007f */
[----:B-1----:R-:W-:Y:S05]  /*15240*/  @!P0 BRA `(.L_x_2116) ;  /* 0xfffffffc00ec8947 */ /* 0x002fea000383ffff */
[----:B------:R-:W-:Y:S05]  /*15250*/  BRA `(.L_x_2184) ;  /* 0xffffffcc00907947 */ /* 0x000fea000383ffff */
.L_x_2122:
[----:B0-----:R0:W1:Y:S02]  /*15260*/  SYNCS.PHASECHK.TRANS64.TRYWAIT P0, [R6+URZ+0x33480], R4 ;  /* 0x03348004060075a7 */ /* 0x001064000800017f */
[----:B-1----:R-:W-:Y:S05]  /*15270*/  @!P0 NANOSLEEP.SYNCS 0x989680 ;  /* 0x009896800000895d */ /* 0x002fea0003900000 */
[----:B------:R-:W1:Y:S02]  /*15280*/  @!P0 SYNCS.PHASECHK.TRANS64 P0, [R6+URZ+0x33480], R4 ;  /* 0x03348004060085a7 */ /* 0x000e64000800007f */
[----:B-1----:R-:W-:Y:S05]  /*15290*/  @!P0 BRA `(.L_x_2122) ;  /* 0xfffffffc00f08947 */ /* 0x002fea000383ffff */
[----:B------:R-:W-:Y:S05]  /*152a0*/  BRA `(.L_x_2185) ;  /* 0xffffffd0002c7947 */ /* 0x000fea000383ffff */
.L_x_2129:
[----:B-1----:R1:W2:Y:S02]  /*152b0*/  SYNCS.PHASECHK.TRANS64.TRYWAIT P0, [R6+URZ+0x33440], R4 ;  /* 0x03344004060075a7 */ /* 0x0022a4000800017f */
[----:B--2---:R-:W-:Y:S05]  /*152c0*/  @!P0 NANOSLEEP.SYNCS 0x989680 ;  /* 0x009896800000895d */ /* 0x004fea0003900000 */
[----:B------:R-:W2:Y:S02]  /*152d0*/  @!P0 SYNCS.PHASECHK.TRANS64 P0, [R6+URZ+0x33440], R4 ;  /* 0x03344004060085a7 */ /* 0x000ea4000800007f */
[----:B--2---:R-:W-:Y:S05]  /*152e0*/  @!P0 BRA `(.L_x_2129) ;  /* 0xfffffffc00f08947 */ /* 0x004fea000383ffff */
[----:B------:R-:W-:Y:S05]  /*152f0*/  BRA `(.L_x_2186) ;  /* 0xffffffd4002c7947 */ /* 0x000fea000383ffff */
.L_x_2137:
[----:B0-----:R0:W1:Y:S02]  /*15300*/  SYNCS.PHASECHK.TRANS64.TRYWAIT P2, [R13+URZ+0x33470], R4 ;  /* 0x033470040d0075a7 */ /* 0x001064000804017f */
[----:B-1----:R-:W-:Y:S05]  /*15310*/  @!P2 NANOSLEEP.SYNCS 0x989680 ;  /* 0x009896800000a95d */ /* 0x002fea0003900000 */
[----:B------:R-:W1:Y:S02]  /*15320*/  @!P2 SYNCS.PHASECHK.TRANS64 P2, [R13+URZ+0x33470], R4 ;  /* 0x033470040d00a5a7 */ /* 0x000e64000804007f */
[----:B-1----:R-:W-:Y:S05]  /*15330*/  @!P2 BRA `(.L_x_2137) ;  /* 0xfffffffc00f0a947 */ /* 0x002fea000383ffff */
[----:B------:R-:W-:Y:S05]  /*15340*/  BRA `(.L_x_2187) ;  /* 0xffffffd800407947 */ /* 0x000fea000383ffff */
.L_x_2139:
[----:B-1----:R1:W2:Y:S02]  /*15350*/  SYNCS.PHASECHK.TRANS64.TRYWAIT P2, [R13+URZ+0x33460], R2 ;  /* 0x033460020d0075a7 */ /* 0x0022a4000804017f */
[----:B--2---:R-:W-:Y:S05]  /*15360*/  @!P2 NANOSLEEP.SYNCS 0x989680 ;  /* 0x009896800000a95d */ /* 0x004fea0003900000 */
[----:B------:R-:W2:Y:S02]  /*15370*/  @!P2 SYNCS.PHASECHK.TRANS64 P2, [R13+URZ+0x33460], R2 ;  /* 0x033460020d00a5a7 */ /* 0x000ea4000804007f */
[----:B--2---:R-:W-:Y:S05]  /*15380*/  @!P2 BRA `(.L_x_2139) ;  /* 0xfffffffc00f0a947 */ /* 0x004fea000383ffff */
[----:B------:R-:W-:Y:S05]  /*15390*/  BRA `(.L_x_2188) ;  /* 0xffffffd800487947 */ /* 0x000fea000383ffff */
.L_x_2146:
[----:B0-----:R0:W1:Y:S02]  /*153a0*/  SYNCS.PHASECHK.TRANS64.TRYWAIT P0, [R3+URZ+0x33470], R0 ;  /* 0x03347000030075a7 */ /* 0x001064000800017f */
[----:B-1----:R-:W-:Y:S05]  /*153b0*/  @!P0 NANOSLEEP.SYNCS 0x989680 ;  /* 0x009896800000895d */ /* 0x002fea0003900000 */
[----:B------:R-:W1:Y:S02]  /*153c0*/  @!P0 SYNCS.PHASECHK.TRANS64 P0, [R3+URZ+0x33470], R0 ;  /* 0x03347000030085a7 */ /* 0x000e64000800007f */
[----:B-1----:R-:W-:Y:S05]  /*153d0*/  @!P0 BRA `(.L_x_2146) ;  /* 0xfffffffc00f08947 */ /* 0x002fea000383ffff */
[----:B------:R-:W-:Y:S05]  /*153e0*/  BRA `(.L_x_2189) ;  /* 0xffffffe0006c7947 */ /* 0x000fea000383ffff */
.L_x_2148:
[----:B0-----:R0:W1:Y:S02]  /*153f0*/  SYNCS.PHASECHK.TRANS64.TRYWAIT P0, [R3+URZ+0x33460], R0 ;  /* 0x03346000030075a7 */ /* 0x001064000800017f */
[----:B-1----:R-:W-:Y:S05]  /*15400*/  @!P0 NANOSLEEP.SYNCS 0x989680 ;  /* 0x009896800000895d */ /* 0x002fea0003900000 */
[----:B------:R-:W1:Y:S02]  /*15410*/  @!P0 SYNCS.PHASECHK.TRANS64 P0, [R3+URZ+0x33460], R0 ;  /* 0x03346000030085a7 */ /* 0x000e64000800007f */
[----:B-1----:R-:W-:Y:S05]  /*15420*/  @!P0 BRA `(.L_x_2148) ;  /* 0xfffffffc00f08947 */ /* 0x002fea000383ffff */
[----:B------:R-:W-:Y:S05]  /*15430*/  BRA `(.L_x_2190) ;  /* 0xffffffe000707947 */ /* 0x000fea000383ffff */
.L_x_2161:
[----:B0-----:R0:W1:Y:S02]  /*15440*/  SYNCS.PHASECHK.TRANS64.TRYWAIT P0, [R0+URZ+0x33420], R3 ;  /* 0x03342003000075a7 */ /* 0x001064000800017f */
[----:B-1----:R-:W-:Y:S05]  /*15450*/  @!P0 NANOSLEEP.SYNCS 0x989680 ;  /* 0x009896800000895d */ /* 0x002fea0003900000 */
[----:B------:R-:W1:Y:S02]  /*15460*/  @!P0 SYNCS.PHASECHK.TRANS64 P0, [R0+URZ+0x33420], R3 ;  /* 0x03342003000085a7 */ /* 0x000e64000800007f */
[----:B-1----:R-:W-:Y:S05]  /*15470*/  @!P0 BRA `(.L_x_2161) ;  /* 0xfffffffc00f08947 */ /* 0x002fea000383ffff */
[----:B------:R-:W-:Y:S05]  /*15480*/  BRA `(.L_x_2191) ;  /* 0xfffffff4007c7947 */ /* 0x000fea000383ffff */
.L_x_2162:
        /* <DEDUP_REMOVED lines=11> */
.L_x_2193:
[----:B------:R-:W-:Y:S05]  /*15540*/  BSYNC B0 ;  /* 0x0000000000007941 */ /* 0x000fea0003800000 */
.L_x_2192:
[----:B------:R-:W-:Y:S05]  /*15550*/  BRA `(.L_x_2194) ;  /* 0xfffffff400647947 */ /* 0x000fea000383ffff */
.L_x_2165:
[----:B------:R-:W-:Y:S01]  /*15560*/  BSSY B1, `(.L_x_2195) ;  /* 0x0000006000017945 */ /* 0x000fe20003800000 */
[----:B------:R-:W-:-:S07]  /*15570*/  IMAD.MOV.U32 R15, RZ, RZ, -0x1 ;  /* 0xffffffffff0f7424 */ /* 0x000fce00078e00ff */
[----:B01----:R-:W-:Y:S05]  /*15580*/  WARPSYNC.COLLECTIVE R15, `(.L_x_2196) ;  /* 0x000000000f0c7348 */ /* 0x003fea0003c00000 */
[----:B------:R-:W-:Y:S02]  /*15590*/  ELECT P6, UR62, PT ;  /* 0x00000000003e782f */ /* 0x000fe400038c0000 */
[----:B------:R-:W-:Y:S01]  /*155a0*/  MOV R14, UR62 ;  /* 0x0000003e000e7c02 */ /* 0x000fe20008000f00 */
[----:B01----:R-:W-:Y:S10]  /*155b0*/  ENDCOLLECTIVE ;  /* 0x000000000000791b */ /* 0x003ff40003800000 */
.L_x_2196:
[----:B------:R-:W-:Y:S05]  /*155c0*/  BSYNC B1 ;  /* 0x0000000000017941 */ /* 0x000fea0003800000 */
.L_x_2195:
[----:B------:R-:W-:Y:S05]  /*155d0*/  BRA `(.L_x_2197) ;  /* 0xfffffff4005c7947 */ /* 0x000fea000383ffff */
.L_x_2167:
[----:B0-----:R0:W1:Y:S02]  /*155e0*/  SYNCS.PHASECHK.TRANS64.TRYWAIT P1, [R7+URZ], R4 ;  /* 0x00000004070075a7 */ /* 0x001064000802017f */
[----:B-1----:R-:W-:Y:S05]  /*155f0*/  @!P1 NANOSLEEP.SYNCS 0x989680 ;  /* 0x009896800000995d */ /* 0x002fea0003900000 */
[----:B------:R-:W1:Y:S02]  /*15600*/  @!P1 SYNCS.PHASECHK.TRANS64 P1, [R7+URZ], R4 ;  /* 0x00000004070095a7 */ /* 0x000e64000802007f */
[----:B-1----:R-:W-:Y:S05]  /*15610*/  @!P1 BRA `(.L_x_2167) ;  /* 0xfffffffc00f09947 */ /* 0x002fea000383ffff */
[----:B------:R-:W-:Y:S05]  /*15620*/  BRA `(.L_x_2198) ;  /* 0xfffffff400907947 */ /* 0x000fea000383ffff */
.L_x_2168:
[----:B-1----:R1:W2:Y:S02]  /*15630*/  SYNCS.PHASECHK.TRANS64.TRYWAIT P1, [R9+URZ], R2 ;  /* 0x00000002090075a7 */ /* 0x0022a4000802017f */
[----:B--2---:R-:W-:Y:S05]  /*15640*/  @!P1 NANOSLEEP.SYNCS 0x989680 ;  /* 0x009896800000995d */ /* 0x004fea0003900000 */
[----:B------:R-:W2:Y:S02]  /*15650*/  @!P1 SYNCS.PHASECHK.TRANS64 P1, [R9+URZ], R2 ;  /* 0x00000002090095a7 */ /* 0x000ea4000802007f */
[----:B--2---:R-:W-:Y:S05]  /*15660*/  @!P1 BRA `(.L_x_2168) ;  /* 0xfffffffc00f09947 */ /* 0x004fea000383ffff */
[----:B------:R-:W-:Y:S05]  /*15670*/  BRA `(.L_x_2199) ;  /* 0xfffffff400847947 */ /* 0x000fea000383ffff */
.L_x_2170:
[----:B--2---:R2:W3:Y:S02]  /*15680*/  SYNCS.PHASECHK.TRANS64.TRYWAIT P1, [R17+URZ+0x33460], R4 ;  /* 0x03346004110075a7 */ /* 0x0044e4000802017f */
[----:B---3--:R-:W-:Y:S05]  /*15690*/  @!P1 NANOSLEEP.SYNCS 0x989680 ;  /* 0x009896800000995d */ /* 0x008fea0003900000 */
[----:B------:R-:W3:Y:S02]  /*156a0*/  @!P1 SYNCS.PHASECHK.TRANS64 P1, [R17+URZ+0x33460], R4 ;  /* 0x03346004110095a7 */ /* 0x000ee4000802007f */
[----:B---3--:R-:W-:Y:S05]  /*156b0*/  @!P1 BRA `(.L_x_2170) ;  /* 0xfffffffc00f09947 */ /* 0x008fea000383ffff */
[----:B------:R-:W-:Y:S05]  /*156c0*/  BRA `(.L_x_2200) ;  /* 0xfffffff400847947 */ /* 0x000fea000383ffff */
.L_x_2172:
[----:B---3--:R3:W4:Y:S02]  /*156d0*/  SYNCS.PHASECHK.TRANS64.TRYWAIT P1, [R3+URZ+0x33460], R2 ;  /* 0x03346002030075a7 */ /* 0x008724000802017f */
[----:B----4-:R-:W-:Y:S05]  /*156e0*/  @!P1 NANOSLEEP.SYNCS 0x989680 ;  /* 0x009896800000995d */ /* 0x010fea0003900000 */
[----:B------:R-:W4:Y:S02]  /*156f0*/  @!P1 SYNCS.PHASECHK.TRANS64 P1, [R3+URZ+0x33460], R2 ;  /* 0x03346002030095a7 */ /* 0x000f24000802007f */
[----:B----4-:R-:W-:Y:S05]  /*15700*/  @!P1 BRA `(.L_x_2172) ;  /* 0xfffffffc00f09947 */ /* 0x010fea000383ffff */
[----:B------:R-:W-:Y:S05]  /*15710*/  BRA `(.L_x_2201) ;  /* 0xfffffff400847947 */ /* 0x000fea000383ffff */
.L_x_2174:
[----:B----4-:R4:W0:Y:S02]  /*15720*/  SYNCS.PHASECHK.TRANS64.TRYWAIT P0, [R17+URZ+0x33480], R4 ;  /* 0x03348004110075a7 */ /* 0x010824000800017f */
[----:B0-----:R-:W-:Y:S05]  /*15730*/  @!P0 NANOSLEEP.SYNCS 0x989680 ;  /* 0x009896800000895d */ /* 0x001fea0003900000 */
[----:B------:R-:W0:Y:S02]  /*15740*/  @!P0 SYNCS.PHASECHK.TRANS64 P0, [R17+URZ+0x33480], R4 ;  /* 0x03348004110085a7 */ /* 0x000e24000800007f */
[----:B0-----:R-:W-:Y:S05]  /*15750*/  @!P0 BRA `(.L_x_2174) ;  /* 0xfffffffc00f08947 */ /* 0x001fea000383ffff */
[----:B------:R-:W-:Y:S05]  /*15760*/  BRA `(.L_x_2175) ;  /* 0xfffffff400807947 */ /* 0x000fea000383ffff */
.L_x_2202:
        /* <DEDUP_REMOVED lines=9> */
.L_x_2706:


//--------------------- .text._ZN7cutlass13device_kernelIN5flash11enable_sm90INS1_16FlashAttnFwdSm90INS1_25CollectiveMainloopFwdSm90ILi2EN4cute5tupleIJNS5_1CILi1EEES8_S8_EEENS6_IJNS7_ILi128EEENS7_ILi160EEENS7_ILi192EEEEEELi192ENS_12float_e4m3_tEfNS_4arch4Sm90ELb1ELb0ELb0ELb1ELb0ELb1ELb0ELb1ELb1ELb0ELb0ELb0EEENS1_21CollectiveEpilogueFwdINS6_IJSA_SC_SB_EEES9_NS_10bfloat16_tESG_Li256ELb1ELb0ELb0ELb1EEENS1_36VarlenDynamicPersistentTileSchedulerILi128ELi160ELi256ELi128ELb0ELb0ELb1ELb1ELb1ELb1EEEEEEEEEvNT_6ParamsE --------------------------
	.section	.text._ZN7cutlass13device_kernelIN5flash11enable_sm90INS1_16FlashAttnFwdSm90INS1_25CollectiveMainloopFwdSm90ILi2EN4cute5tupleIJNS5_1CILi1EEES8_S8_EEENS6_IJNS7_ILi128EEENS7_ILi160EEENS7_ILi192EEEEEELi192ENS_12float_e4m3_tEfNS_4arch4Sm90ELb1ELb0ELb0ELb1ELb0ELb1ELb0ELb1ELb1ELb0ELb0ELb0EEENS1_21CollectiveEpilogueFwdINS6_IJSA_SC_SB_EEES9_NS_10bfloat16_tESG_Li256ELb1ELb0ELb0ELb1EEENS1_36VarlenDynamicPersistentTileSchedulerILi128ELi160ELi256ELi128ELb0ELb0ELb1ELb1ELb1ELb1EEEEEEEEEvNT_6ParamsE,"ax",@progbits
	.align	128
.text._ZN7cutlass13device_kernelIN5flash11enable_sm90INS1_16FlashAttnFwdSm90INS1_25CollectiveMainloopFwdSm90ILi2EN4cute5tupleIJNS5_1CILi1EEES8_S8_EEENS6_IJNS7_ILi128EEENS7_ILi160EEENS7_ILi192EEEEEELi192ENS_12float_e4m3_tEfNS_4arch4Sm90ELb1ELb0ELb0ELb1ELb0ELb1ELb0ELb1ELb1ELb0ELb0ELb0EEENS1_21CollectiveEpilogueFwdINS6_IJSA_SC_SB_EEES9_NS_10bfloat16_tESG_Li256ELb1ELb0ELb0ELb1EEENS1_36VarlenDynamicPersistentTileSchedulerILi128ELi160ELi256ELi128ELb0ELb0ELb1ELb1ELb1ELb1EEEEEEEEEvNT_6ParamsE:
        .type           _ZN7cutlass13device_kernelIN5flash11enable_sm90INS1_16FlashAttnFwdSm90INS1_25CollectiveMainloopFwdSm90ILi2EN4cute5tupleIJNS5_1CILi1EEES8_S8_EEENS6_IJNS7_ILi128EEENS7_ILi160EEENS7_ILi192EEEEEELi192ENS_12float_e4m3_tEfNS_4arch4Sm90ELb1ELb0ELb0ELb1ELb0ELb1ELb0ELb1ELb1ELb0ELb0ELb0EEENS1_21CollectiveEpilogueFwdINS6_IJSA_SC_SB_EEES9_NS_10bfloat16_tESG_Li256ELb1ELb0ELb0ELb1EEENS1_36VarlenDynamicPersistentTileSchedulerILi128ELi160ELi256ELi128ELb0ELb0ELb1ELb1ELb1ELb1EEEEEEEEEvNT_6ParamsE,@function
        .size           _ZN7cutlass13device_kernelIN5flash11enable_sm90INS1_16FlashAttnFwdSm90INS1_25CollectiveMainloopFwdSm90ILi2EN4cute5tupleIJNS5_1CILi1EEES8_S8_EEENS6_IJNS7_ILi128EEENS7_ILi160EEENS7_ILi192EEEEEELi192ENS_12float_e4m3_tEfNS_4arch4Sm90ELb1ELb0ELb0ELb1ELb0ELb1ELb0ELb1ELb1ELb0ELb0ELb0EEENS1_21CollectiveEpilogueFwdINS6_IJSA_SC_SB_EEES9_NS_10bfloat16_tESG_Li256ELb1ELb0ELb0ELb1EEENS1_36VarlenDynamicPersistentTileSchedulerILi128ELi160ELi256ELi128ELb0ELb0ELb1ELb1ELb1ELb1EEEEEEEEEvNT_6ParamsE,(.L_x_2707 - _ZN7cutlass13device_kernelIN5flash11enable_sm90INS1_16FlashAttnFwdSm90INS1_25CollectiveMainloopFwdSm90ILi2EN4cute5tupleIJNS5_1CILi1EEES8_S8_EEENS6_IJNS7_ILi128EEENS7_ILi160EEENS7_ILi192EEEEEELi192ENS_12float_e4m3_tEfNS_4arch4Sm90ELb1ELb0ELb0ELb1ELb0ELb1ELb0ELb1ELb1ELb0ELb0ELb0EEENS1_21CollectiveEpilogueFwdINS6_IJSA_SC_SB_EEES9_NS_10bfloat16_tESG_Li256ELb1ELb0ELb0ELb1EEENS1_36VarlenDynamicPersistentTileSchedulerILi128ELi160ELi256ELi128ELb0ELb0ELb1ELb1ELb1ELb1EEEEEEEEEvNT_6ParamsE)
        .other          _ZN7cutlass13device_kernelIN5flash11enable_sm90INS1_16FlashAttnFwdSm90INS1_25CollectiveMainloopFwdSm90ILi2EN4cute5tupleIJNS5_1CILi1EEES8_S8_EEENS6_IJNS7_ILi128EEENS7_ILi160EEENS7_ILi192EEEEEELi192ENS_12float_e4m3_tEfNS_4arch4Sm90ELb1ELb0ELb0ELb1ELb0ELb1ELb0ELb1ELb1ELb0ELb0ELb0EEENS1_21CollectiveEpilogueFwdINS6_IJSA_SC_SB_EEES9_NS_10bfloat16_tESG_Li256ELb1ELb0ELb0ELb1EEENS1_36VarlenDynamicPersistentTileSchedulerILi128ELi160ELi256ELi128ELb0ELb0ELb1ELb1ELb1ELb1EEEEEEEEEvNT_6ParamsE,@"STO_CUDA_ENTRY STV_DEFAULT"
_ZN7cutlass13device_kernelIN5flash11enable_sm90INS1_16FlashAttnFwdSm90INS1_25CollectiveMainloopFwdSm90ILi2EN4cute5tupleIJNS5_1CILi1EEES8_S8_EEENS6_IJNS7_ILi128EEENS7_ILi160EEENS7_ILi192EEEEEELi192ENS_12float_e4m3_tEfNS_4arch4Sm90ELb1ELb0ELb0ELb1ELb0ELb1ELb0ELb1ELb1ELb0ELb0ELb0EEENS1_21CollectiveEpilogueFwdINS6_IJSA_SC_SB_EEES9_NS_10bfloat16_tESG_Li256ELb1ELb0ELb0ELb1EEENS1_36VarlenDynamicPersistentTileSchedulerILi128ELi160ELi256ELi128ELb0ELb0ELb1ELb1ELb1ELb1EEEEEEEEEvNT_6ParamsE:
        /* <DEDUP_REMOVED lines=27> */
.L_x_2204:
[----:B------:R-:W-:Y:S05]  /*01b0*/  BSYNC B0 ;  /* 0x0000000000007941 */ /* 0x000fea0003800000 */
.L_x_2203:
        /* <DEDUP_REMOVED lines=41> */
.L_x_2205:
        /* <DEDUP_REMOVED lines=22> */
.L_x_2206:
        /* <DEDUP_REMOVED lines=18> */
.L_x_2207:
        /* <DEDUP_REMOVED lines=22> */
.L_x_2208:
        /* <DEDUP_REMOVED lines=22> */
.L_x_2209:
        /* <DEDUP_REMOVED lines=8> */
.L_x_2212:
[----:B------:R-:W-:-:S08]  /*0a10*/  NOP ;  /* 0x0000000000007918 */ /* 0x000fd00000000000 */
[----:B------:R-:W0:Y:S02]  /*0a20*/  USETMAXREG.TRY_ALLOC.CTAPOOL UP0, 0xf0 ;  /* 0x000000f0000079c8 */ /* 0x000e240008000600 */
[----:B0-----:R-:W-:-:S13]  /*0a30*/  PLOP3.LUT P0, PT, PT, PT, UP0, 0x80, 0x0 ;  /* 0x000000000000781c */ /* 0x001fda0003f0f008 */
[----:B------:R-:W-:Y:S05]  /*0a40*/  @!P0 BRA `(.L_x_2212) ;  /* 0xfffffffc00f08947 */ /* 0x000fea000383ffff */
[----:B------:R-:W2:Y:S01]  /*0a50*/  LDL.LU R0, [R1+0x10] ;  /* 0x0000100001007983 */ /* 0x000ea20000300800 */
        /* <DEDUP_REMOVED lines=15> */
[----:B------:R1:W-:Y:S01]  /*0b50*/  STL [R1+0x10], R0 ;  /* 0x0000100001007387 */ /* 0x0003e20000100800 */
[----:B0-----:R-:W-:-:S13]  /*0b60*/  ISETP.GE.AND P0, PT, R227, UR4, PT ;  /* 0x00000004e3007c0c */ /* 0x001fda000bf06270 */
[----:B-1----:R-:W-:Y:S05]  /*0b70*/  @P0 BRA `(.L_x_2213) ;  /* 0x000002c400880947 */ /* 0x002fea0003800000 */
[----:B------:R-:W0:Y:S01]  /*0b80*/  S2R R0, SR_TID.X ;  /* 0x0000000000007919 */ /* 0x000e220000002100 */
[----:B------:R-:W-:Y:S01]  /*0b90*/  R2UR UR52, R16 ;  /* 0x00000000103472ca */ /* 0x000fe200000e0000 */
[----:B------:R-:W-:Y:S01]  /*0ba0*/  IMAD.MOV.U32 R223, RZ, RZ, RZ ;  /* 0x000000ffffdf7224 */ /* 0x000fe200078e00ff */
[----:B------:R-:W-:Y:S01]  /*0bb0*/  ULOP3.LUT UR53, UR36, 0x1, URZ, 0xfc, !UPT ;  /* 0x0000000124357892 */ /* 0x000fe2000f8efc3f */
[----:B------:R-:W-:Y:S01]  /*0bc0*/  IMAD.MOV.U32 R220, RZ, RZ, RZ ;  /* 0x000000ffffdc7224 */ /* 0x000fe200078e00ff */
[----:B------:R-:W-:Y:S01]  /*0bd0*/  UMOV UR43, URZ ;  /* 0x0000003f002b7c82 */ /* 0x000fe20008000000 */
[----:B------:R-:W-:-:S08]  /*0be0*/  IMAD.MOV.U32 R146, RZ, RZ, RZ ;  /* 0x000000ffff927224 */ /* 0x000fd000078e00ff */
[----:B------:R-:W-:Y:S01]  /*0bf0*/  UIADD3 UR52, UR52, 0x1e200, URZ ;  /* 0x0001e20034347890 */ /* 0x000fe2000fffe03f */
[----:B0-----:R-:W-:-:S05]  /*0c00*/  VIADD R0, R0, 0xffffff80 ;  /* 0xffffff8000007836 */ /* 0x001fca0000000000 */
[----:B------:R-:W-:Y:S02]  /*0c10*/  SHF.R.S32.HI R3, RZ, 0x1f, R0 ;  /* 0x0000001fff037819 */ /* 0x000fe40000011400 */
[-C--:B------:R-:W-:Y:S02]  /*0c20*/  LEA.HI R4, R0, R0.reuse, RZ, 0x1 ;  /* 0x0000000000047211 */ /* 0x080fe400078f08ff */
[CC--:B------:R-:W-:Y:S02]  /*0c30*/  LEA.HI R2, R3.reuse, R0.reuse, RZ, 0x7 ;  /* 0x0000000003027211 */ /* 0x0c0fe400078f38ff */
[CC--:B------:R-:W-:Y:S02]  /*0c40*/  LEA.HI R8, R3.reuse, R0.reuse, RZ, 0x5 ;  /* 0x0000000003087211 */ /* 0x0c0fe400078f28ff */
[----:B------:R-:W-:Y:S02]  /*0c50*/  LEA.HI R7, R3, R0, RZ, 0x4 ;  /* 0x0000000003077211 */ /* 0x000fe400078f20ff */
[----:B------:R-:W-:Y:S01]  /*0c60*/  LOP3.LUT R11, R2, 0xffffff80, RZ, 0xc0, !PT ;  /* 0xffffff80020b7812 */ /* 0x000fe200078ec0ff */
[----:B------:R-:W-:Y:S01]  /*0c70*/  IMAD.SHL.U32 R8, R8, 0x20, RZ ;  /* 0x0000002008087824 */ /* 0x000fe200078e00ff */
[----:B------:R-:W-:-:S02]  /*0c80*/  LOP3.LUT R9, R7, 0x3fffff0, RZ, 0xc0, !PT ;  /* 0x03fffff007097812 */ /* 0x000fc400078ec0ff */
[----:B------:R-:W-:Y:S01]  /*0c90*/  LOP3.LUT R5, R4, 0xfffffffe, RZ, 0xc0, !PT ;  /* 0xfffffffe04057812 */ /* 0x000fe200078ec0ff */
[C---:B------:R-:W-:Y:S01]  /*0ca0*/  IMAD.IADD R14, R0.reuse, 0x1, -R11 ;  /* 0x00000001000e7824 */ /* 0x040fe200078e0a0b */
[-C--:B------:R-:W-:Y:S01]  /*0cb0*/  LEA.HI R236, R3, R0.reuse, RZ, 0x3 ;  /* 0x0000000003ec7211 */ /* 0x080fe200078f18ff */
[----:B------:R-:W-:Y:S01]  /*0cc0*/  IMAD.IADD R9, R0, 0x1, -R9 ;  /* 0x0000000100097824 */ /* 0x000fe200078e0a09 */
[----:B------:R-:W-:Y:S02]  /*0cd0*/  LOP3.LUT R8, R8, 0xfffffc00, RZ, 0xc0, !PT ;  /* 0xfffffc0008087812 */ /* 0x000fe400078ec0ff */
[----:B------:R-:W-:Y:S01]  /*0ce0*/  IADD3 R22, R0, -R5, RZ ;  /* 0x8000000500167210 */ /* 0x000fe20007ffe0ff */
[----:B------:R-:W-:Y:S01]  /*0cf0*/  STL [R1+0x30], R14 ;  /* 0x0000300e01007387 */ /* 0x000fe20000100800 */
[----:B------:R-:W-:Y:S01]  /*0d00*/  SHF.R.S32.HI R5, RZ, 0x1f, R14 ;  /* 0x0000001fff057819 */ /* 0x000fe2000001140e */
[----:B------:R-:W-:Y:S01]  /*0d10*/  IMAD R8, R9, 0x40, R8 ;  /* 0x0000004009087824 */ /* 0x000fe200078e0208 */
[----:B------:R-:W-:Y:S01]  /*0d20*/  LEA.HI R6, R3, R0, RZ, 0x2 ;  /* 0x0000000003067211 */ /* 0x000fe200078f10ff */
[----:B------:R-:W-:Y:S01]  /*0d30*/  IMAD.SHL.U32 R18, R22, 0x10, RZ ;  /* 0x0000001016127824 */ /* 0x000fe200078e00ff */
[----:B------:R-:W-:-:S02]  /*0d40*/  LOP3.LUT R3, R236, 0x1ffffff8, RZ, 0xc0, !PT ;  /* 0x1ffffff8ec037812 */ /* 0x000fc400078ec0ff */
[----:B------:R-:W-:Y:S01]  /*0d50*/  LEA.HI R9, R5, R14, RZ, 0x2 ;  /* 0x0000000e05097211 */ /* 0x000fe200078f10ff */
[----:B------:R-:W-:Y:S01]  /*0d60*/  VIADD R221, R18, 0x20 ;  /* 0x0000002012dd7836 */ /* 0x000fe20000000000 */
[----:B------:R-:W-:Y:S01]  /*0d70*/  SHF.R.S32.HI R23, RZ, 0x1, R4 ;  /* 0x00000001ff177819 */ /* 0x000fe20000011404 */
[----:B------:R-:W-:Y:S01]  /*0d80*/  IMAD.IADD R3, R0, 0x1, -R3 ;  /* 0x0000000100037824 */ /* 0x000fe200078e0a03 */
[----:B------:R-:W-:Y:S01]  /*0d90*/  SHF.R.S32.HI R0, RZ, 0x4, R7 ;  /* 0x00000004ff007819 */ /* 0x000fe20000011407 */
[----:B------:R-:W-:Y:S01]  /*0da0*/  VIADD R222, R18, 0x40 ;  /* 0x0000004012de7836 */ /* 0x000fe20000000000 */
[--C-:B------:R-:W-:Y:S02]  /*0db0*/  SHF.R.S32.HI R10, RZ, 0x2, R9.reuse ;  /* 0x00000002ff0a7819 */ /* 0x100fe40000011409 */
[----:B------:R-:W-:Y:S02]  /*0dc0*/  SHF.R.S32.HI R11, RZ, 0x1f, R9 ;  /* 0x0000001fff0b7819 */ /* 0x000fe40000011409 */
[----:B------:R-:W-:-:S02]  /*0dd0*/  LEA.HI R4, R4, R23, RZ, 0x1 ;  /* 0x0000001704047211 */ /* 0x000fc400078f08ff */
[--C-:B------:R-:W-:Y:S02]  /*0de0*/  SHF.R.S32.HI R235, RZ, 0x2, R6.reuse ;  /* 0x00000002ffeb7819 */ /* 0x100fe40000011406 */
[----:B------:R-:W-:Y:S02]  /*0df0*/  SHF.R.S32.HI R6, RZ, 0x1f, R6 ;  /* 0x0000001fff067819 */ /* 0x000fe40000011406 */
[----:B------:R-:W-:Y:S02]  /*0e00*/  LEA.HI R7, R7, R0, RZ, 0x1 ;  /* 0x0000000007077211 */ /* 0x000fe400078f08ff */
[----:B------:R-:W-:Y:S02]  /*0e10*/  LEA.HI R11, R11, R10, RZ, 0x3 ;  /* 0x0000000a0b0b7211 */ /* 0x000fe400078f18ff */
[----:B------:R-:W-:Y:S02]  /*0e20*/  LOP3.LUT R4, R4, 0x3fffffe, RZ, 0xc0, !PT ;  /* 0x03fffffe04047812 */ /* 0x000fe400078ec0ff */
[----:B------:R-:W-:-:S02]  /*0e30*/  LEA.HI R6, R6, R235, RZ, 0x2 ;  /* 0x000000eb06067211 */ /* 0x000fc400078f10ff */
[----:B------:R-:W-:Y:S01]  /*0e40*/  LOP3.LUT R7, R7, 0x1ffffffe, RZ, 0xc0, !PT ;  /* 0x1ffffffe07077812 */ /* 0x000fe200078ec0ff */
[----:B------:R-:W-:Y:S01]  /*0e50*/  IMAD.IADD R4, R23, 0x1, -R4 ;  /* 0x0000000117047824 */ /* 0x000fe200078e0a04 */
[----:B------:R-:W-:Y:S02]  /*0e60*/  LOP3.LUT R11, R11, 0xfffffff8, RZ, 0xc0, !PT ;  /* 0xfffffff80b0b7812 */ /* 0x000fe400078ec0ff */
[----:B------:R-:W-:Y:S01]  /*0e70*/  LOP3.LUT R6, R6, 0xfffffffc, RZ, 0xc0, !PT ;  /* 0xfffffffc06067812 */ /* 0x000fe200078ec0ff */
[----:B------:R-:W-:Y:S01]  /*0e80*/  IMAD.IADD R7, R0, 0x1, -R7 ;  /* 0x0000000100077824 */ /* 0x000fe200078e0a07 */
[----:B------:R-:W-:Y:S01]  /*0e90*/  IADD3 R10, R10, -R11, RZ ;  /* 0x8000000b0a0a7210 */ /* 0x000fe20007ffe0ff */
[----:B------:R-:W-:Y:S01]  /*0ea0*/  VIADD R11, R23, 0x80 ;  /* 0x00000080170b7836 */ /* 0x000fe20000000000 */
[----:B------:R-:W-:Y:S01]  /*0eb0*/  SHF.R.S32.HI R19, RZ, 0x7, R2 ;  /* 0x00000007ff137819 */ /* 0x000fe20000011402 */
[----:B------:R-:W-:Y:S01]  /*0ec0*/  IMAD R230, R0, 0x8, R4 ;  /* 0x0000000800e67824 */ /* 0x000fe200078e0204 */
[----:B------:R-:W-:Y:S01]  /*0ed0*/  LEA.HI R5, R5, R14, RZ, 0x5 ;  /* 0x0000000e05057211 */ /* 0x000fe200078f28ff */
[----:B------:R-:W-:Y:S01]  /*0ee0*/  IMAD.IADD R235, R235, 0x1, -R6 ;  /* 0x00000001ebeb7824 */ /* 0x000fe200078e0a06 */
[----:B------:R-:W-:Y:S01]  /*0ef0*/  SHF.R.S32.HI R6, RZ, 0x1f, R11 ;  /* 0x0000001fff067819 */ /* 0x000fe2000001140b */
[----:B------:R-:W-:Y:S01]  /*0f00*/  IMAD R0, R7, 0x8, R8 ;  /* 0x0000000807007824 */ /* 0x000fe200078e0208 */
[----:B------:R-:W-:Y:S01]  /*0f10*/  LEA.HI R2, R2, R19, RZ, 0x1 ;  /* 0x0000001302027211 */ /* 0x000fe200078f08ff */
[----:B------:R-:W-:Y:S01]  /*0f20*/  IMAD.SHL.U32 R228, R235, 0x80, RZ ;  /* 0x00000080ebe47824 */ /* 0x000fe200078e00ff */
[----:B------:R-:W-:Y:S01]  /*0f30*/  LEA.HI R6, R6, R11, RZ, 0x3 ;  /* 0x0000000b06067211 */ /* 0x000fe200078f18ff */
[----:B------:R-:W-:Y:S01]  /*0f40*/  IMAD.SHL.U32 R230, R230, 0x40, RZ ;  /* 0x00000040e6e67824 */ /* 0x000fe200078e00ff */
[----:B------:R0:W-:Y:S01]  /*0f50*/  STL [R1+0x44], R0 ;  /* 0x0000440001007387 */ /* 0x0001e20000100800 */
[----:B------:R-:W-:-:S02]  /*0f60*/  SHF.R.S32.HI R5, RZ, 0x5, R5 ;  /* 0x00000005ff057819 */ /* 0x000fc40000011405 */
[----:B------:R-:W-:Y:S01]  /*0f70*/  LOP3.LUT R2, R2, 0x3fffffe, RZ, 0xc0, !PT ;  /* 0x03fffffe02027812 */ /* 0x000fe200078ec0ff */
[----:B------:R-:W-:Y:S01]  /*0f80*/  IMAD.SHL.U32 R6, R6, 0x40, RZ ;  /* 0x0000004006067824 */ /* 0x000fe200078e00ff */
[----:B------:R-:W-:Y:S01]  /*0f90*/  SHF.R.S32.HI R8, RZ, 0x1f, R221 ;  /* 0x0000001fff087819 */ /* 0x000fe200000114dd */
[----:B------:R-:W-:Y:S01]  /*0fa0*/  IMAD R5, R5, 0x10, R10 ;  /* 0x0000001005057824 */ /* 0x000fe200078e020a */
[----:B------:R-:W-:Y:S01]  /*0fb0*/  SHF.R.S32.HI R13, RZ, 0x1f, R222 ;  /* 0x0000001fff0d7819 */ /* 0x000fe200000114de */
[----:B------:R-:W-:Y:S01]  /*0fc0*/  IMAD.IADD R2, R19, 0x1, -R2 ;  /* 0x0000000113027824 */ /* 0x000fe200078e0a02 */
[----:B------:R-:W-:Y:S01]  /*0fd0*/  LOP3.LUT R7, R6, 0xfffffe00, RZ, 0xc0, !PT ;  /* 0xfffffe0006077812 */ /* 0x000fe200078ec0ff */
[----:B------:R-:W-:Y:S01]  /*0fe0*/  IMAD.SHL.U32 R19, R22, 0x8, RZ ;  /* 0x0000000816137824 */ /* 0x000fe200078e00ff */
[----:B0-----:R-:W-:Y:S01]  /*0ff0*/  LEA.HI R0, R11, R11, RZ, 0x1 ;  /* 0x0000000b0b007211 */ /* 0x001fe200078f08ff */
[----:B------:R-:W-:Y:S01]  /*1000*/  IMAD R2, R2, 0x40, R5 ;  /* 0x0000004002027824 */ /* 0x000fe200078e0205 */
[----:B------:R-:W-:-:S02]  /*1010*/  LEA.HI R6, R13, R222, RZ, 0x6 ;  /* 0x000000de0d067211 */ /* 0x000fc400078f30ff */
[----:B------:R-:W-:Y:S02]  /*1020*/  LOP3.LUT R4, R0, 0x3fffffe, RZ, 0xc0, !PT ;  /* 0x03fffffe00047812 */ /* 0x000fe400078ec0ff */
[----:B------:R-:W-:Y:S01]  /*1030*/  LOP3.LUT R228, R228, 0x180, RZ, 0xc0, !PT ;  /* 0x00000180e4e47812 */ /* 0x000fe200078ec0ff */
[----:B------:R-:W-:Y:S01]  /*1040*/  IMAD.SHL.U32 R12, R6, 0x80, RZ ;  /* 0x00000080060c7824 */ /* 0x000fe200078e00ff */
[----:B------:R-:W-:Y:S01]  /*1050*/  IADD3 R4, R11, -R4, RZ ;  /* 0x800000040b047210 */ /* 0x000fe20007ffe0ff */
[----:B------:R0:W-:Y:S01]  /*1060*/  STL [R1+0x4], R2 ;  /* 0x0000040201007387 */ /* 0x0001e20000100800 */
[CC--:B------:R-:W-:Y:S02]  /*1070*/  LEA.HI R11, R8.reuse, R221.reuse, RZ, 0x4 ;  /* 0x000000dd080b7211 */ /* 0x0c0fe400078f20ff */
[----:B------:R-:W-:Y:S02]  /*1080*/  LEA.HI R8, R8, R221, RZ, 0x6 ;  /* 0x000000dd08087211 */ /* 0x000fe400078f30ff */
[----:B------:R-:W-:-:S02]  /*1090*/  SHF.R.S32.HI R0, RZ, 0x1, R0 ;  /* 0x00000001ff007819 */ /* 0x000fc40000011400 */
[----:B------:R-:W-:Y:S01]  /*10a0*/  LEA.HI R15, R13, R222, RZ, 0x4 ;  /* 0x000000de0d0f7211 */ /* 0x000fe200078f20ff */
[----:B------:R-:W-:Y:S01]  /*10b0*/  IMAD.SHL.U32 R8, R8, 0x80, RZ ;  /* 0x0000008008087824 */ /* 0x000fe200078e00ff */
[----:B------:R-:W-:Y:S01]  /*10c0*/  LOP3.LUT R6, R228, 0x30, R11, 0xf8, !PT ;  /* 0x00000030e4067812 */ /* 0x000fe200078ef80b */
[----:B------:R-:W-:Y:S01]  /*10d0*/  IMAD.SHL.U32 R231, R0, 0x80, RZ ;  /* 0x0000008000e77824 */ /* 0x000fe200078e00ff */
[----:B------:R-:W-:Y:S02]  /*10e0*/  SHF.R.U32.HI R229, RZ, 0x3, R228 ;  /* 0x00000003ffe57819 */ /* 0x000fe400000116e4 */
[C---:B------:R-:W-:Y:S02]  /*10f0*/  LOP3.LUT R10, R228.reuse, 0x30, R15, 0xf8, !PT ;  /* 0x00000030e40a7812 */ /* 0x040fe400078ef80f */
[----:B------:R-:W-:Y:S02]  /*1100*/  LOP3.LUT R0, R228, 0x10, R18, 0xf8, !PT ;  /* 0x00000010e4007812 */ /* 0x000fe400078ef812 */
[----:B0-----:R-:W-:-:S02]  /*1110*/  SHF.R.S32.HI R2, RZ, 0x1f, R23 ;  /* 0x0000001fff027819 */ /* 0x001fc40000011417 */
[----:B------:R-:W-:Y:S02]  /*1120*/  LOP3.LUT R13, R8, 0xffffe000, RZ, 0xc0, !PT ;  /* 0xffffe000080d7812 */ /* 0x000fe400078ec0ff */
[-C--:B------:R-:W-:Y:S02]  /*1130*/  LOP3.LUT R6, R6, R229.reuse, RZ, 0x3c, !PT ;  /* 0x000000e506067212 */ /* 0x080fe400078e3cff */
[----:B------:R-:W-:Y:S02]  /*1140*/  LOP3.LUT R2, R228, 0x30, R18, 0xf8, !PT ;  /* 0x00000030e4027812 */ /* 0x000fe400078ef812 */
[----:B------:R-:W-:Y:S02]  /*1150*/  LOP3.LUT R17, R12, 0xffffe000, RZ, 0xc0, !PT ;  /* 0xffffe0000c117812 */ /* 0x000fe400078ec0ff */
[----:B------:R-:W-:Y:S02]  /*1160*/  LOP3.LUT R10, R10, R229, RZ, 0x3c, !PT ;  /* 0x000000e50a0a7212 */ /* 0x000fe400078e3cff */
[----:B------:R-:W-:-:S02]  /*1170*/  SHF.L.U32 R233, R3, 0x3, RZ ;  /* 0x0000000303e97819 */ /* 0x000fc400000006ff */
[----:B------:R-:W-:Y:S02]  /*1180*/  LOP3.LUT R9, R9, 0x7ffffffc, RZ, 0xc0, !PT ;  /* 0x7ffffffc09097812 */ /* 0x000fe400078ec0ff */
[----:B------:R-:W-:Y:S02]  /*1190*/  LOP3.LUT R3, R0, R229, RZ, 0x3c, !PT ;  /* 0x000000e500037212 */ /* 0x000fe400078e3cff */
[----:B------:R-:W-:Y:S01]  /*11a0*/  LEA R232, R4, R7, 0x6 ;  /* 0x0000000704e87211 */ /* 0x000fe200078e30ff */
[----:B------:R-:W-:Y:S01]  /*11b0*/  IMAD.IADD R4, R14, 0x1, -R9 ;  /* 0x000000010e047824 */ /* 0x000fe200078e0a09 */
[-C--:B------:R-:W-:Y:S01]  /*11c0*/  IADD3 R13, R6, R230.reuse, R13 ;  /* 0x000000e6060d7210 */ /* 0x080fe20007ffe00d */
[----:B------:R-:W-:Y:S01]  /*11d0*/  IMAD.IADD R0, R230, 0x1, R3 ;  /* 0x00000001e6007824 */ /* 0x000fe200078e0203 */
[----:B------:R-:W-:Y:S02]  /*11e0*/  LOP3.LUT R5, R2, R229, RZ, 0x3c, !PT ;  /* 0x000000e502057212 */ /* 0x000fe400078e3cff */
[-C--:B------:R-:W-:Y:S01]  /*11f0*/  IADD3 R7, R10, R230.reuse, R17 ;  /* 0x000000e60a077210 */ /* 0x080fe20007ffe011 */
[----:B------:R0:W-:Y:S01]  /*1200*/  STL [R1], R4 ;  /* 0x0000000401007387 */ /* 0x0001e20000100800 */
[----:B------:R-:W-:Y:S01]  /*1210*/  SHF.R.S32.HI R2, RZ, 0x4, R15 ;  /* 0x00000004ff027819 */ /* 0x000fe2000001140f */
[C---:B------:R-:W-:Y:S01]  /*1220*/  IMAD.IADD R2, R16.reuse, 0x1, R13 ;  /* 0x0000000110027824 */ /* 0x040fe200078e020d */
[C---:B------:R-:W-:Y:S01]  /*1230*/  IADD3 R3, R16.reuse, R230, R5 ;  /* 0x000000e610037210 */ /* 0x040fe20007ffe005 */
[----:B------:R-:W-:Y:S01]  /*1240*/  IMAD.IADD R0, R16, 0x1, R7 ;  /* 0x0000000110007824 */ /* 0x000fe200078e0207 */
[----:B------:R-:W-:Y:S01]  /*1250*/  SHF.R.S32.HI R236, RZ, 0x3, R236 ;  /* 0x00000003ffec7819 */ /* 0x000fe200000114ec */
[----:B------:R-:W-:Y:S01]  /*1260*/  IMAD.MOV.U32 R17, RZ, RZ, RZ ;  /* 0x000000ffff117224 */ /* 0x000fe200078e00ff */
[----:B------:R-:W-:Y:S01]  /*1270*/  LOP3.LUT R231, R231, 0x180, RZ, 0xc0, !PT ;  /* 0x00000180e7e77812 */ /* 0x000fe200078ec0ff */
[----:B------:R1:W-:Y:S01]  /*1280*/  STL [R1+0x3c], R3 ;  /* 0x00003c0301007387 */ /* 0x0003e20000100800 */
[----:B0-----:R-:W-:-:S03]  /*1290*/  SHF.R.S32.HI R4, RZ, 0x4, R11 ;  /* 0x00000004ff047819 */ /* 0x001fc6000001140b */
[----:B------:R1:W-:Y:S04]  /*12a0*/  STL [R1+0x38], R2 ;  /* 0x0000380201007387 */ /* 0x0003e80000100800 */
[----:B------:R1:W-:Y:S02]  /*12b0*/  STL [R1+0x34], R0 ;  /* 0x0000340001007387 */ /* 0x0003e40000100800 */
.L_x_2418:
[----:B01----:R-:W0:Y:S02]  /*12c0*/  LDC.64 R2, c[0x0][0xc60] ;  /* 0x00031800ff027b82 */ /* 0x003e240000000a00 */
[----:B0-----:R-:W-:-:S05]  /*12d0*/  IMAD.WIDE R2, R227, 0x4, R2 ;  /* 0x00000004e3027825 */ /* 0x001fca00078e0202 */
[----:B--2--5:R-:W2:Y:S01]  /*12e0*/  LDG.E R10, desc[UR54][R2.64] ;  /* 0x00000036020a7981 */ /* 0x024ea2000c1e1900 */
[----:B------:R-:W-:Y:S05]  /*12f0*/  YIELD ;  /* 0x0000000000007946 */ /* 0x000fea0003800000 */
[----:B------:R-:W-:Y:S01]  /*1300*/  ULDC.64 UR4, c[0x0][0xa28] ;  /* 0x00028a0000047ab9 */ /* 0x000fe20000000a00 */
[----:B------:R-:W-:Y:S01]  /*1310*/  ULDC.64 UR8, c[0x0][0xa18] ;  /* 0x0002860000087ab9 */ /* 0x000fe20000000a00 */
[----:B------:R-:W-:Y:S01]  /*1320*/  ISETP.NE.U32.AND P1, PT, RZ, UR4, PT ;  /* 0x00000004ff007c0c */ /* 0x000fe2000bf25070 */
[----:B------:R-:W-:Y:S01]  /*1330*/  ULDC.64 UR6, c[0x0][0xa08] ;  /* 0x0002820000067ab9 */ /* 0x000fe20000000a00 */
[----:B------:R-:W-:Y:S01]  /*1340*/  IMAD.MOV.U32 R26, RZ, RZ, RZ ;  /* 0x000000ffff1a7224 */ /* 0x000fe200078e00ff */
[----:B------:R-:W-:-:S02]  /*1350*/  ISETP.NE.U32.AND P0, PT, RZ, UR6, PT ;  /* 0x00000006ff007c0c */ /* 0x000fc4000bf05070 */
[----:B------:R-:W-:Y:S02]  /*1360*/  ISETP.NE.AND.EX P1, PT, RZ, UR5, PT, P1 ;  /* 0x00000005ff007c0c */ /* 0x000fe4000bf25310 */
[----:B------:R-:W-:Y:S02]  /*1370*/  ISETP.NE.AND.EX P0, PT, RZ, UR7, PT, P0 ;  /* 0x00000007ff007c0c */ /* 0x000fe4000bf05300 */
[----:B--2---:R-:W-:Y:S01]  /*1380*/  SHF.R.S32.HI R0, RZ, 0x1f, R10 ;  /* 0x0000001fff007819 */ /* 0x004fe2000001140a */
[----:B------:R-:W-:Y:S08]  /*1390*/  STL [R1+0xc], R10 ;  /* 0x00000c0a01007387 */ /* 0x000ff00000100800 */
[C---:B---3--:R-:W-:Y:S01]  /*13a0*/  @P1 LEA R4, P2, R10.reuse, UR4, 0x2 ;  /* 0x000000040a041c11 */ /* 0x048fe2000f8410ff */
[C---:B------:R-:W-:Y:S01]  /*13b0*/  IMAD.SHL.U32 R29, R10.reuse, 0x4, RZ ;  /* 0x000000040a1d7824 */ /* 0x040fe200078e00ff */
[C-C-:B------:R-:W-:Y:S01]  /*13c0*/  SHF.L.U64.HI R28, R10.reuse, 0x2, R0.reuse ;  /* 0x000000020a1c7819 */ /* 0x140fe20000010200 */
[----:B------:R0:W-:Y:S01]  /*13d0*/  STL [R1+0x1c], R0 ;  /* 0x00001c0001007387 */ /* 0x0001e20000100800 */
[----:B------:R-:W-:-:S02]  /*13e0*/  @P1 LEA.HI.X R5, R10, UR5, R0, 0x2, P2 ;  /* 0x000000050a051c11 */ /* 0x000fc400090f1400 */
[----:B------:R-:W-:Y:S01]  /*13f0*/  ISETP.NE.U32.AND P2, PT, RZ, UR8, PT ;  /* 0x00000008ff007c0c */ /* 0x000fe2000bf45070 */
[----:B------:R-:W-:Y:S01]  /*1400*/  ULDC UR4, c[0x0][0x288] ;  /* 0x0000a20000047ab9 */ /* 0x000fe20000000800 */
[----:B----4-:R-:W-:Y:S01]  /*1410*/  IADD3 R8, P3, R29, UR6, RZ ;  /* 0x000000061d087c10 */ /* 0x010fe2000ff7e0ff */
[----:B------:R1:W-:Y:S01]  /*1420*/  STL [R1+0x18], R29 ;  /* 0x0000181d01007387 */ /* 0x0003e20000100800 */
[----:B------:R-:W-:Y:S02]  /*1430*/  ISETP.NE.AND.EX P2, PT, RZ, UR9, PT, P2 ;  /* 0x00000009ff007c0c */ /* 0x000fe4000bf45320 */
[----:B0-----:R-:W-:Y:S01]  /*1440*/  MOV R0, RZ ;  /* 0x000000ff00007202 */ /* 0x001fe20000000f00 */
[----:B------:R-:W-:Y:S01]  /*1450*/  IMAD.U32 R227, RZ, RZ, UR4 ;  /* 0x00000004ffe37e24 */ /* 0x000fe2000f8e00ff */
[----:B------:R-:W-:Y:S01]  /*1460*/  IADD3.X R9, R28, UR7, RZ, P3, !PT ;  /* 0x000000071c097c10 */ /* 0x000fe20009ffe4ff */
[----:B------:R-:W-:-:S03]  /*1470*/  ULDC.64 UR4, c[0x0][0x3f8] ;  /* 0x0000fe0000047ab9 */ /* 0x000fc60000000a00 */
[----:B------:R1:W5:Y:S05]  /*1480*/  @P1 LDG.E R0, desc[UR54][R4.64] ;  /* 0x0000003604001981 */ /* 0x00036a000c1e1900 */
[----:B------:R-:W-:Y:S01]  /*1490*/  @P2 IADD3 R6, P1, R29, UR8, RZ ;  /* 0x000000081d062c10 */ /* 0x000fe2000ff3e0ff */
[----:B------:R1:W5:Y:S03]  /*14a0*/  @P0 LDG.E R26, desc[UR54][R8.64] ;  /* 0x00000036081a0981 */ /* 0x000366000c1e1900 */
[----:B------:R-:W-:-:S05]  /*14b0*/  @P2 IADD3.X R7, R28, UR9, RZ, P1, !PT ;  /* 0x000000091c072c10 */ /* 0x000fca0008ffe4ff */
[----:B------:R1:W5:Y:S01]  /*14c0*/  @P2 LDG.E R227, desc[UR54][R6.64] ;  /* 0x0000003606e32981 */ /* 0x000362000c1e1900 */
[----:B------:R-:W-:Y:S01]  /*14d0*/  UISETP.NE.U32.AND UP0, UPT, UR4, URZ, UPT ;  /* 0x0000003f0400728c */ /* 0x000fe2000bf05070 */
[----:B------:R-:W-:Y:S02]  /*14e0*/  IMAD.MOV.U32 R25, RZ, RZ, R10 ;  /* 0x000000ffff197224 */ /* 0x000fe400078e000a */
        /* <DEDUP_REMOVED lines=8> */
[----:B-1----:R-:W-:Y:S06]  /*1570*/  @P2 BRA `(.L_x_2214) ;  /* 0x0000000000242947 */ /* 0x002fec0003800000 */
        /* <DEDUP_REMOVED lines=9> */
.L_x_2214:
[----:B------:R-:W-:Y:S01]  /*1610*/  ULDC.64 UR4, c[0x0][0xa20] ;  /* 0x0002880000047ab9 */ /* 0x000fe20000000a00 */
[----:B------:R0:W-:Y:S01]  /*1620*/  STL [R1+0x28], R225 ;  /* 0x000028e101007387 */ /* 0x0001e20000100800 */
[----:B------:R-:W-:-:S03]  /*1630*/  ISETP.NE.U32.AND P1, PT, RZ, UR4, PT ;  /* 0x00000004ff007c0c */ /* 0x000fc6000bf25070 */
[----:B------:R0:W-:Y:S01]  /*1640*/  STL [R1+0x14], R226 ;  /* 0x000014e201007387 */ /* 0x0001e20000100800 */
[----:B------:R-:W-:-:S13]  /*1650*/  ISETP.NE.AND.EX P1, PT, RZ, UR5, PT, P1 ;  /* 0x00000005ff007c0c */ /* 0x000fda000bf25310 */
[----:B0-----:R-:W-:Y:S05]  /*1660*/  @!P1 BRA `(.L_x_2215) ;  /* 0x0000000000109947 */ /* 0x001fea0003800000 */
[----:B------:R-:W-:-:S04]  /*1670*/  IADD3 R4, P0, R29, UR4, RZ ;  /* 0x000000041d047c10 */ /* 0x000fc8000ff1e0ff */
[----:B------:R-:W-:-:S05]  /*1680*/  IADD3.X R5, R28, UR5, RZ, P0, !PT ;  /* 0x000000051c057c10 */ /* 0x000fca00087fe4ff */
[----:B------:R0:W5:Y:S01]  /*1690*/  LDG.E R27, desc[UR54][R4.64] ;  /* 0x00000036041b7981 */ /* 0x000162000c1e1900 */
[----:B------:R-:W-:Y:S05]  /*16a0*/  BRA `(.L_x_2216) ;  /* 0x0000000000107947 */ /* 0x000fea0003800000 */
.L_x_2215:
[----:B------:R-:W-:Y:S05]  /*16b0*/  @!P0 BRA `(.L_x_2216) ;  /* 0x00000000000c8947 */ /* 0x000fea0003800000 */
[----:B------:R-:W2:Y:S04]  /*16c0*/  LDG.E R4, desc[UR54][R8.64] ;  /* 0x0000003608047981 */ /* 0x000ea8000c1e1900 */
[----:B------:R-:W2:Y:S02]  /*16d0*/  LDG.E R27, desc[UR54][R8.64+0x4] ;  /* 0x00000436081b7981 */ /* 0x000ea4000c1e1900 */
[----:B--2---:R-:W-:-:S07]  /*16e0*/  IADD3 R27, -R4, R27, RZ ;  /* 0x0000001b041b7210 */ /* 0x004fce0007ffe1ff */
.L_x_2216:
        /* <DEDUP_REMOVED lines=8> */
[----:B------:R-:W2:Y:S01]  /*1770*/  @P0 LDG.E R8, desc[UR54][R4.64+0x4] ;  /* 0x0000043604080981 */ /* 0x000ea2000c1e1900 */
[----:B------:R-:W-:Y:S01]  /*1780*/  ISETP.NE.U32.AND P1, PT, RZ, UR4, PT ;  /* 0x00000004ff007c0c */ /* 0x000fe2000bf25070 */
[----:B------:R-:W-:-:S03]  /*1790*/  IMAD.MOV.U32 R144, RZ, RZ, R27 ;  /* 0x000000ffff907224 */ /* 0x000fc600078e001b */
[----:B------:R-:W-:-:S13]  /*17a0*/  ISETP.NE.AND.EX P1, PT, RZ, UR5, PT, P1 ;  /* 0x00000005ff007c0c */ /* 0x000fda000bf25310 */
[----:B------:R-:W-:-:S04]  /*17b0*/  @P1 IADD3 R6, P2, R29, UR4, RZ ;  /* 0x000000041d061c10 */ /* 0x000fc8000ff5e0ff */
[----:B------:R-:W-:-:S05]  /*17c0*/  @P1 IADD3.X R7, R28, UR5, RZ, P2, !PT ;  /* 0x000000051c071c10 */ /* 0x000fca00097fe4ff */
[----:B------:R0:W5:Y:S01]  /*17d0*/  @P1 LDG.E R144, desc[UR54][R6.64] ;  /* 0x0000003606901981 */ /* 0x000162000c1e1900 */
[----:B--2---:R-:W-:Y:S01]  /*17e0*/  @P0 IMAD.IADD R2, R8, 0x1, -R3 ;  /* 0x0000000108020824 */ /* 0x004fe200078e0a03 */
[----:B------:R-:W-:-:S03]  /*17f0*/  LEA R3, R225, 0x11f, 0x7 ;  /* 0x0000011fe1037811 */ /* 0x000fc600078e38ff */
[----:B------:R-:W-:-:S04]  /*1800*/  IMAD.IADD R234, R9, 0x1, R2 ;  /* 0x0000000109ea7824 */ /* 0x000fc800078e0202 */
[C---:B------:R-:W-:Y:S01]  /*1810*/  VIADD R0, R234.reuse, 0x9f ;  /* 0x0000009fea007836 */ /* 0x040fe20000000000 */
[----:B------:R-:W-:-:S03]  /*1820*/  IADD3 R3, R234, R3, -R227 ;  /* 0x00000003ea037210 */ /* 0x000fc60007ffe8e3 */
[----:B------:R-:W-:-:S04]  /*1830*/  IMAD.HI R0, R0, 0x66666667, RZ ;  /* 0x6666666700007827 */ /* 0x000fc800078e02ff */
[----:B------:R-:W-:Y:S01]  /*1840*/  IMAD.HI R4, R3, 0x66666667, RZ ;  /* 0x6666666703047827 */ /* 0x000fe200078e02ff */
[----:B------:R-:W-:-:S04]  /*1850*/  SHF.R.U32.HI R3, RZ, 0x1f, R0 ;  /* 0x0000001fff037819 */ /* 0x000fc80000011600 */
[----:B------:R-:W-:Y:S02]  /*1860*/  SHF.R.U32.HI R5, RZ, 0x1f, R4 ;  /* 0x0000001fff057819 */ /* 0x000fe40000011604 */
[----:B------:R-:W-:Y:S02]  /*1870*/  LEA.HI.SX32 R158, R0, R3, 0x1a ;  /* 0x00000003009e7211 */ /* 0x000fe400078fd2ff */
[----:B------:R-:W-:Y:S01]  /*1880*/  LEA.HI.SX32 R5, R4, R5, 0x1a ;  /* 0x0000000504057211 */ /* 0x000fe200078fd2ff */
[----:B------:R-:W-:-:S03]  /*1890*/  IMAD.MOV R4, RZ, RZ, -R9 ;  /* 0x000000ffff047224 */ /* 0x000fc600078e0a09 */
[----:B------:R-:W-:Y:S02]  /*18a0*/  VIMNMX R5, R158, R5, PT ;  /* 0x000000059e057248 */ /* 0x000fe40003fe0100 */
[----:B------:R-:W-:-:S03]  /*18b0*/  VIMNMX R4, RZ, R4, !PT ;  /* 0x00000004ff047248 */ /* 0x000fc60007fe0100 */
[----:B------:R-:W-:-:S05]  /*18c0*/  IMAD R5, R5, 0xa0, -R9 ;  /* 0x000000a005057824 */ /* 0x000fca00078e0a09 */
[----:B------:R-:W-:-:S04]  /*18d0*/  VIMNMX R3, R5, R2, PT ;  /* 0x0000000205037248 */ /* 0x000fc80003fe0100 */
[----:B------:R-:W-:Y:S01]  /*18e0*/  ISETP.GT.AND P0, PT, R3, R4, PT ;  /* 0x000000040300720c */ /* 0x000fe20003f04270 */
[----:B------:R-:W-:-:S05]  /*18f0*/  IMAD.WIDE.U32 R4, R4, -0x33333333, RZ ;  /* 0xcccccccd04047825 */ /* 0x000fca00078e00ff */
[----:B------:R-:W-:-:S05]  /*1900*/  SHF.R.U32.HI R123, RZ, 0x7, R5 ;  /* 0x00000007ff7b7819 */ /* 0x000fca0000011605 */
[----:B------:R-:W-:Y:S02]  /*1910*/  IMAD.MOV.U32 R24, RZ, RZ, R123 ;  /* 0x000000ffff187224 */ /* 0x000fe400078e007b */
[----:B------:R-:W-:-:S05]  /*1920*/  @P0 IADD3 R0, R3, 0x9f, RZ ;  /* 0x0000009f03000810 */ /* 0x000fca0007ffe0ff */
[----:B------:R-:W-:-:S05]  /*1930*/  @P0 IMAD.HI R0, R0, 0x66666667, RZ ;  /* 0x6666666700000827 */ /* 0x000fca00078e02ff */
[----:B------:R-:W-:-:S04]  /*1940*/  @P0 SHF.R.U32.HI R3, RZ, 0x1f, R0 ;  /* 0x0000001fff030819 */ /* 0x000fc80000011600 */
[----:B------:R-:W-:Y:S02]  /*1950*/  @P0 LEA.HI.SX32 R24, R0, R3, 0x1a ;  /* 0x0000000300180211 */ /* 0x000fe400078fd2ff */
[----:B------:R-:W-:Y:S02]  /*1960*/  PLOP3.LUT P0, PT, PT, PT, PT, 0x80, 0x0 ;  /* 0x000000000000781c */ /* 0x000fe40003f0f070 */
[----:B------:R-:W-:-:S13]  /*1970*/  ISETP.GT.AND P1, PT, R24, R123, PT ;  /* 0x0000007b1800720c */ /* 0x000fda0003f24270 */
[----:B0-----:R-:W-:Y:S05]  /*1980*/  @!P1 BRA `(.L_x_2217) ;  /* 0x000000e000949947 */ /* 0x001fea0003800000 */
        /* <DEDUP_REMOVED lines=11> */
[----:B------:R-:W-:Y:S01]  /*1a40*/  MOV R10, UR6 ;  /* 0x00000006000a7c02 */ /* 0x000fe20008000f00 */
[----:B------:R-:W-:Y:S02]  /*1a50*/  IMAD.U32 R6, RZ, RZ, UR4 ;  /* 0x00000004ff067e24 */ /* 0x000fe4000f8e00ff */
[----:B------:R-:W-:-:S02]  /*1a60*/  IMAD.U32 R7, RZ, RZ, UR5 ;  /* 0x00000005ff077e24 */ /* 0x000fc4000f8e00ff */
[----:B------:R-:W-:Y:S02]  /*1a70*/  IMAD.U32 R11, RZ, RZ, UR7 ;  /* 0x00000007ff0b7e24 */ /* 0x000fe4000f8e00ff */
[----:B------:R-:W-:Y:S02]  /*1a80*/  IMAD.MOV.U32 R8, RZ, RZ, 0x70 ;  /* 0x00000070ff087424 */ /* 0x000fe400078e00ff */
[----:B------:R-:W-:Y:S02]  /*1a90*/  IMAD.MOV.U32 R12, RZ, RZ, 0x1 ;  /* 0x00000001ff0c7424 */ /* 0x000fe400078e00ff */
[----:B0-----:R-:W-:-:S07]  /*1aa0*/  IMAD.MOV.U32 R13, RZ, RZ, RZ ;  /* 0x000000ffff0d7224 */ /* 0x001fce00078e00ff */
[----:B------:R-:W-:-:S07]  /*1ab0*/  LEPC R20, `(.L_x_2219) ;  /* 0x000000001014794e */ /* 0x000fce0000000000 */
[----:B-1---5:R-:W-:Y:S05]  /*1ac0*/  CALL.ABS.NOINC R14 ;  /* 0x000000000e007343 */ /* 0x022fea0003c00000 */
.L_x_2219:
[----:B------:R-:W-:Y:S05]  /*1ad0*/  BSYNC B6 ;  /* 0x0000000000067941 */ /* 0x000fea0003800000 */
.L_x_2218:
        /* <DEDUP_REMOVED lines=12> */
[----:B------:R-:W-:Y:S01]  /*1ba0*/  MOV R13, RZ ;  /* 0x000000ff000d7202 */ /* 0x000fe20000000f00 */
[----:B------:R-:W-:Y:S02]  /*1bb0*/  IMAD.U32 R6, RZ, RZ, UR4 ;  /* 0x00000004ff067e24 */ /* 0x000fe4000f8e00ff */
[----:B------:R-:W-:-:S02]  /*1bc0*/  IMAD.U32 R7, RZ, RZ, UR5 ;  /* 0x00000005ff077e24 */ /* 0x000fc4000f8e00ff */
[----:B------:R-:W-:Y:S02]  /*1bd0*/  IMAD.U32 R11, RZ, RZ, UR7 ;  /* 0x00000007ff0b7e24 */ /* 0x000fe4000f8e00ff */
[----:B------:R-:W-:Y:S02]  /*1be0*/  IMAD.MOV.U32 R8, RZ, RZ, 0x70 ;  /* 0x00000070ff087424 */ /* 0x000fe400078e00ff */
[----:B0-----:R-:W-:-:S07]  /*1bf0*/  IMAD.MOV.U32 R12, RZ, RZ, 0x1 ;  /* 0x00000001ff0c7424 */ /* 0x001fce00078e00ff */
[----:B------:R-:W-:-:S07]  /*1c00*/  LEPC R20, `(.L_x_2221) ;  /* 0x000000001014794e */ /* 0x000fce0000000000 */
[----:B-1---5:R-:W-:Y:S05]  /*1c10*/  CALL.ABS.NOINC R14 ;  /* 0x000000000e007343 */ /* 0x022fea0003c00000 */
.L_x_2221:
[----:B------:R-:W-:Y:S05]  /*1c20*/  BSYNC B6 ;  /* 0x0000000000067941 */ /* 0x000fea0003800000 */
.L_x_2220:
[----:B------:R-:W-:Y:S01]  /*1c30*/  ULDC.64 UR4, c[0x0][0x9f8] ;  /* 0x00027e0000047ab9 */ /* 0x000fe20000000a00 */
[----:B------:R-:W2:Y:S01]  /*1c40*/  LDL.LU R32, [R1+0x10] ;  /* 0x0000100001207983 */ /* 0x000ea20000300800 */
[----:B------:R-:W-:Y:S01]  /*1c50*/  ISETP.NE.U32.AND P0, PT, RZ, UR4, PT ;  /* 0x00000004ff007c0c */ /* 0x000fe2000bf05070 */
[----:B------:R-:W0:Y:S08]  /*1c60*/  LDC R0, c[0x0][0x428] ;  /* 0x00010a00ff007b82 */ /* 0x000e300000000800 */
[----:B------:R-:W1:Y:S01]  /*1c70*/  LDC.64 R116, c[0x0][0x2f0] ;  /* 0x0000bc00ff747b82 */ /* 0x000e620000000a00 */
[----:B------:R-:W-:Y:S01]  /*1c80*/  ISETP.NE.AND.EX P0, PT, RZ, UR5, PT, P0 ;  /* 0x00000005ff007c0c */ /* 0x000fe2000bf05300 */
[----:B------:R-:W3:Y:S01]  /*1c90*/  S2R R20, SR_TID.X ;  /* 0x0000000000147919 */ /* 0x000ee20000002100 */
[----:B------:R-:W-:Y:S01]  /*1ca0*/  IMAD.IADD R102, R26, 0x1, R27 ;  /* 0x000000011a667824 */ /* 0x000fe200078e021b */
[----:B------:R-:W-:-:S04]  /*1cb0*/  ULDC.64 UR6, c[0x0][0xa08] ;  /* 0x0002820000067ab9 */ /* 0x000fc80000000a00 */
[----:B------:R-:W4:Y:S06]  /*1cc0*/  LDC.64 R110, c[0x0][0x3d8] ;  /* 0x0000f600ff6e7b82 */ /* 0x000f2c0000000a00 */
[----:B------:R-:W-:Y:S02]  /*1cd0*/  @P0 IADD3 R4, P1, R29, UR4, RZ ;  /* 0x000000041d040c10 */ /* 0x000fe4000ff3e0ff */
[----:B------:R-:W-:Y:S01]  /*1ce0*/  SHF.R.S32.HI R9, RZ, 0x1f, R18 ;  /* 0x0000001fff097819 */ /* 0x000fe20000011412 */
[----:B------:R-:W4:Y:S01]  /*1cf0*/  LDC R100, c[0x0][0x3d4] ;  /* 0x0000f500ff647b82 */ /* 0x000f220000000800 */
[----:B------:R-:W-:Y:S01]  /*1d00*/  @P0 IADD3.X R5, R28, UR5, RZ, P1, !PT ;  /* 0x000000051c050c10 */ /* 0x000fe20008ffe4ff */
[----:B------:R-:W-:-:S04]  /*1d10*/  ULDC.64 UR4, c[0x0][0x2f8] ;  /* 0x0000be0000047ab9 */ /* 0x000fc80000000a00 */
[----:B------:R3:W2:Y:S01]  /*1d20*/  @P0 LDG.E R25, desc[UR54][R4.64] ;  /* 0x0000003604190981 */ /* 0x0006a2000c1e1900 */
[----:B0-----:R-:W-:Y:S01]  /*1d30*/  ISETP.NE.AND P0, PT, R0, 0x1, PT ;  /* 0x000000010000780c */ /* 0x001fe20003f05270 */
[----:B------:R-:W0:Y:S01]  /*1d40*/  LDC.64 R104, c[0x0][0x3e8] ;  /* 0x0000fa00ff687b82 */ /* 0x000e220000000a00 */
[----:B------:R-:W-:-:S05]  /*1d50*/  SHF.R.S32.HI R29, RZ, 0x1f, R102 ;  /* 0x0000001fff1d7819 */ /* 0x000fca0000011466 */
[-C--:B-1----:R-:W-:Y:S02]  /*1d60*/  IMAD R6, R29, R116.reuse, RZ ;  /* 0x000000741d067224 */ /* 0x082fe400078e02ff */
[----:B---3--:R-:W-:Y:S01]  /*1d70*/  IMAD.WIDE.U32 R4, R102, R116, RZ ;  /* 0x0000007466047225 */ /* 0x008fe200078e00ff */
[----:B------:R-:W-:-:S03]  /*1d80*/  SHF.R.U32.HI R30, RZ, 0x7, R20 ;  /* 0x00000007ff1e7819 */ /* 0x000fc60000011614 */
[----:B------:R-:W1:Y:S08]  /*1d90*/  @P0 LDC R3, c[0x0][0x42c] ;  /* 0x00010b00ff030b82 */ /* 0x000e700000000800 */
[----:B------:R-:W3:Y:S01]  /*1da0*/  @P0 LDC R7, c[0x0][0x430] ;  /* 0x00010c00ff070b82 */ /* 0x000ee20000000800 */
[----:B------:R-:W-:Y:S01]  /*1db0*/  ISETP.NE.AND P6, PT, R30, 0x1, PT ;  /* 0x000000011e00780c */ /* 0x000fe20003fc5270 */
[----:B-1----:R-:W-:-:S04]  /*1dc0*/  @P0 IMAD.HI.U32 R0, R226, R3, RZ ;  /* 0x00000003e2000227 */ /* 0x002fc800078e00ff */
[----:B------:R-:W-:Y:S01]  /*1dd0*/  IMAD.MOV.U32 R3, RZ, RZ, R226 ;  /* 0x000000ffff037224 */ /* 0x000fe200078e00e2 */
[----:B---3--:R-:W-:Y:S01]  /*1de0*/  @P0 SHF.R.U32.HI R3, RZ, R7, R0 ;  /* 0x00000007ff030219 */ /* 0x008fe20000011600 */
[----:B------:R-:W-:Y:S01]  /*1df0*/  IMAD R7, R102, R117, R6 ;  /* 0x0000007566077224 */ /* 0x000fe200078e0206 */
[----:B------:R-:W-:Y:S02]  /*1e00*/  ISETP.NE.U32.AND P0, PT, RZ, UR6, PT ;  /* 0x00000006ff007c0c */ /* 0x000fe4000bf05070 */
[----:B------:R-:W-:Y:S01]  /*1e10*/  SHF.R.S32.HI R8, RZ, 0x1f, R3 ;  /* 0x0000001fff087819 */ /* 0x000fe20000011403 */
[----:B------:R-:W-:Y:S01]  /*1e20*/  IMAD.IADD R5, R5, 0x1, R7 ;  /* 0x0000000105057824 */ /* 0x000fe200078e0207 */
[----:B------:R-:W-:-:S03]  /*1e30*/  ISETP.NE.AND.EX P0, PT, RZ, UR7, PT, P0 ;  /* 0x00000007ff007c0c */ /* 0x000fc6000bf05300 */
[----:B------:R-:W-:Y:S02]  /*1e40*/  IMAD R6, R8, UR4, RZ ;  /* 0x0000000408067c24 */ /* 0x000fe4000f8e02ff */
[----:B------:R-:W-:-:S04]  /*1e50*/  IMAD.WIDE.U32 R4, R3, UR4, R4 ;  /* 0x0000000403047c25 */ /* 0x000fc8000f8e0004 */
[----:B------:R-:W-:Y:S01]  /*1e60*/  IMAD R7, R3, UR5, R6 ;  /* 0x0000000503077c24 */ /* 0x000fe2000f8e0206 */
[----:B------:R-:W-:-:S03]  /*1e70*/  ULDC.64 UR4, c[0x0][0x300] ;  /* 0x0000c00000047ab9 */ /* 0x000fc60000000a00 */
[----:B------:R-:W-:Y:S01]  /*1e80*/  IMAD.IADD R5, R5, 0x1, R7 ;  /* 0x0000000105057824 */ /* 0x000fe200078e0207 */
[----:B------:R-:W-:Y:S01]  /*1e90*/  SHF.R.S32.HI R20, RZ, 0x1f, R23 ;  /* 0x0000001fff147819 */ /* 0x000fe20000011417 */
[----:B------:R-:W-:-:S04]  /*1ea0*/  VIADD R101, R18, 0x60 ;  /* 0x0000006012657836 */ /* 0x000fc80000000000 */
[----:B----4-:R-:W-:Y:S01]  /*1eb0*/  IMAD R12, R20, R110, RZ ;  /* 0x0000006e140c7224 */ /* 0x010fe200078e02ff */
[----:B------:R-:W-:Y:S01]  /*1ec0*/  ISETP.GE.AND P3, PT, R222, R100, PT ;  /* 0x00000064de00720c */ /* 0x000fe20003f66270 */
[----:B------:R-:W-:Y:S01]  /*1ed0*/  VIADD R31, R23, 0x80 ;  /* 0x00000080171f7836 */ /* 0x000fe20000000000 */
[C---:B------:R-:W-:Y:S01]  /*1ee0*/  SHF.L.U64.HI R129, R116.reuse, 0x7, R117 ;  /* 0x0000000774817819 */ /* 0x040fe20000010275 */
[----:B------:R-:W-:-:S03]  /*1ef0*/  IMAD.SHL.U32 R130, R116, 0x80, RZ ;  /* 0x0000008074827824 */ /* 0x000fc600078e00ff */
[----:B------:R-:W-:Y:S01]  /*1f00*/  SHF.R.S32.HI R145, RZ, 0x1f, R31 ;  /* 0x0000001fff917819 */ /* 0x000fe2000001141f */
[----:B------:R-:W-:Y:S02]  /*1f10*/  IMAD R127, R111, 0xa0, RZ ;  /* 0x000000a06f7f7824 */ /* 0x000fe400078e02ff */
[----:B------:R-:W-:Y:S02]  /*1f20*/  VIADD R152, R30, 0x8 ;  /* 0x000000081e987836 */ /* 0x000fe40000000000 */
[----:B------:R-:W-:Y:S01]  /*1f30*/  IMAD.SHL.U32 R122, R100, 0x2, RZ ;  /* 0x00000002647a7824 */ /* 0x000fe200078e00ff */
[----:B--2---:R-:W-:-:S04]  /*1f40*/  SHF.R.S32.HI R0, RZ, 0x1f, R25 ;  /* 0x0000001fff007819 */ /* 0x004fc80000011419 */
[----:B------:R-:W-:Y:S02]  /*1f50*/  SEL R14, R0, RZ, !P0 ;  /* 0x000000ff000e7207 */ /* 0x000fe40004000000 */
[----:B------:R-:W-:-:S03]  /*1f60*/  SEL R15, R25, RZ, !P0 ;  /* 0x000000ff190f7207 */ /* 0x000fc60004000000 */
        /* <DEDUP_REMOVED lines=8> */
[----:B------:R-:W-:-:S02]  /*1ff0*/  IMAD.MOV.U32 R8, RZ, RZ, R18 ;  /* 0x000000ffff087224 */ /* 0x000fc400078e0012 */
[C---:B------:R-:W-:Y:S02]  /*2000*/  IMAD R119, R3.reuse, UR5, R4 ;  /* 0x0000000503777c24 */ /* 0x040fe4000f8e0204 */
[----:B------:R-:W-:Y:S01]  /*2010*/  IMAD.WIDE.U32 R6, R3, UR4, R8 ;  /* 0x0000000403067c25 */ /* 0x000fe2000f8e0008 */
[----:B------:R-:W-:-:S03]  /*2020*/  ULDC UR4, c[0x0][0x2e4] ;  /* 0x0000b90000047ab9 */ /* 0x000fc60000000800 */
[----:B------:R-:W-:Y:S01]  /*2030*/  IMAD.WIDE.U32 R4, R23, R116, R8 ;  /* 0x0000007417047225 */ /* 0x000fe200078e0008 */
[----:B------:R-:W-:-:S03]  /*2040*/  ISETP.GE.AND P1, PT, R221, UR4, PT ;  /* 0x00000004dd007c0c */ /* 0x000fc6000bf26270 */
[----:B------:R-:W-:Y:S01]  /*2050*/  IMAD R13, R23, R117, R0 ;  /* 0x00000075170d7224 */ /* 0x000fe200078e0200 */
[----:B------:R-:W-:Y:S01]  /*2060*/  IADD3 R3, P2, R120, R4, RZ ;  /* 0x0000000478037210 */ /* 0x000fe20007f5e0ff */
[----:B------:R-:W-:Y:S01]  /*2070*/  IMAD.IADD R0, R121, 0x1, R11 ;  /* 0x0000000179007824 */ /* 0x000fe200078e020b */
[----:B------:R-:W-:Y:S02]  /*2080*/  SEL R4, RZ, 0xffffffff, P1 ;  /* 0xffffffffff047807 */ /* 0x000fe40000800000 */
[----:B------:R-:W-:Y:S02]  /*2090*/  ISETP.GE.AND P0, PT, R18, UR4, PT ;  /* 0x0000000412007c0c */ /* 0x000fe4000bf06270 */
[----:B------:R-:W-:Y:S01]  /*20a0*/  IADD3 R119, R7, R119, RZ ;  /* 0x0000007707777210 */ /* 0x000fe20007ffe0ff */
[----:B------:R-:W-:Y:S01]  /*20b0*/  IMAD.SHL.U32 R10, R4, 0x2, RZ ;  /* 0x00000002040a7824 */ /* 0x000fe200078e00ff */
[----:B------:R-:W-:Y:S02]  /*20c0*/  SEL R7, RZ, 0x1, P0 ;  /* 0x00000001ff077807 */ /* 0x000fe40000000000 */
[----:B------:R-:W-:Y:S01]  /*20d0*/  IADD3.X R4, R0, R5, R13, P2, !PT ;  /* 0x0000000500047210 */ /* 0x000fe200017fe40d */
[----:B------:R-:W-:Y:S01]  /*20e0*/  VIADD R5, R18, 0x80 ;  /* 0x0000008012057836 */ /* 0x000fe20000000000 */
[----:B------:R-:W-:-:S02]  /*20f0*/  ISETP.GE.AND P0, PT, R222, UR4, PT ;  /* 0x00000004de007c0c */ /* 0x000fc4000bf06270 */
[----:B------:R-:W-:Y:S01]  /*2100*/  ISETP.GE.AND P1, PT, R101, UR4, PT ;  /* 0x0000000465007c0c */ /* 0x000fe2000bf26270 */
[----:B------:R-:W-:Y:S01]  /*2110*/  IMAD R13, R23, R111, R12 ;  /* 0x0000006f170d7224 */ /* 0x000fe200078e020c */
[----:B------:R-:W-:Y:S02]  /*2120*/  LOP3.LUT R10, R10, 0x2, R7, 0xe2, !PT ;  /* 0x000000020a0a7812 */ /* 0x000fe400078ee207 */
[----:B------:R-:W-:Y:S02]  /*2130*/  SEL R11, RZ, 0x4, P0 ;  /* 0x00000004ff0b7807 */ /* 0x000fe40000000000 */
[----:B------:R-:W-:Y:S02]  /*2140*/  SEL R12, RZ, 0x8, P1 ;  /* 0x00000008ff0c7807 */ /* 0x000fe40000800000 */
[----:B------:R-:W-:Y:S01]  /*2150*/  ISETP.GE.AND P0, PT, R5, UR4, PT ;  /* 0x0000000405007c0c */ /* 0x000fe2000bf06270 */
[----:B------:R-:W-:Y:S01]  /*2160*/  IMAD.MOV.U32 R118, RZ, RZ, R6 ;  /* 0x000000ffff767224 */ /* 0x000fe200078e0006 */
[--C-:B------:R-:W-:Y:S01]  /*2170*/  SHF.R.S32.HI R7, RZ, 0x1f, R19.reuse ;  /* 0x0000001fff077819 */ /* 0x100fe20000011413 */
[----:B------:R-:W-:Y:S01]  /*2180*/  IMAD.MOV.U32 R6, RZ, RZ, R19 ;  /* 0x000000ffff067224 */ /* 0x000fe200078e0013 */
[----:B------:R-:W-:-:S02]  /*2190*/  LOP3.LUT R10, R12, R10, R11, 0xfe, !PT ;  /* 0x0000000a0c0a7212 */ /* 0x000fc400078efe0b */
[----:B------:R-:W-:Y:S02]  /*21a0*/  SEL R11, RZ, 0x10, P0 ;  /* 0x00000010ff0b7807 */ /* 0x000fe40000000000 */
[-C--:B------:R-:W-:Y:S02]  /*21b0*/  ISETP.GE.AND P0, PT, R18, R100.reuse, PT ;  /* 0x000000641200720c */ /* 0x080fe40003f06270 */
[----:B------:R-:W-:Y:S01]  /*21c0*/  ISETP.GE.AND P1, PT, R221, R100, PT ;  /* 0x00000064dd00720c */ /* 0x000fe20003f26270 */
[----:B------:R-:W-:-:S04]  /*21d0*/  IMAD.WIDE.U32 R114, R23, R110, R6 ;  /* 0x0000006e17727225 */ /* 0x000fc800078e0006 */
[C---:B0-----:R-:W-:Y:S01]  /*21e0*/  IMAD.WIDE.U32 R108, R23.reuse, R104, R6 ;  /* 0x00000068176c7225 */ /* 0x041fe200078e0006 */
[C---:B------:R-:W-:Y:S02]  /*21f0*/  SEL R7, R100.reuse, RZ, P0 ;  /* 0x000000ff64077207 */ /* 0x040fe40000000000 */
[----:B------:R-:W-:Y:S01]  /*2200*/  SEL R6, R100, RZ, P1 ;  /* 0x000000ff64067207 */ /* 0x000fe20000800000 */
[----:B------:R-:W-:-:S04]  /*2210*/  IMAD.WIDE.U32 R112, R23, R110, R8 ;  /* 0x0000006e17707225 */ /* 0x000fc800078e0008 */
[----:B------:R-:W-:Y:S01]  /*2220*/  IMAD.WIDE.U32 R106, R23, R104, R8 ;  /* 0x00000068176a7225 */ /* 0x000fe200078e0008 */
[----:B------:R-:W-:-:S03]  /*2230*/  SEL R9, R100, RZ, P3 ;  /* 0x000000ff64097207 */ /* 0x000fc60001800000 */
[----:B------:R-:W-:Y:S02]  /*2240*/  IMAD R12, R14, UR6, RZ ;  /* 0x000000060e0c7c24 */ /* 0x000fe4000f8e02ff */
[----:B------:R-:W-:Y:S02]  /*2250*/  IMAD.IADD R7, R18, 0x1, R7 ;  /* 0x0000000112077824 */ /* 0x000fe400078e0207 */
[----:B------:R-:W-:Y:S02]  /*2260*/  IMAD.IADD R8, R221, 0x1, R6 ;  /* 0x00000001dd087824 */ /* 0x000fe400078e0206 */
[----:B------:R-:W-:Y:S01]  /*2270*/  IMAD R33, R15, UR7, R12 ;  /* 0x000000070f217c24 */ /* 0x000fe2000f8e020c */
[----:B------:R-:W-:Y:S01]  /*2280*/  SHF.R.S32.HI R6, RZ, 0x1f, R7 ;  /* 0x0000001fff067819 */ /* 0x000fe20000011407 */
[----:B------:R-:W-:Y:S01]  /*2290*/  IMAD.IADD R12, R222, 0x1, R9 ;  /* 0x00000001de0c7824 */ /* 0x000fe200078e0209 */
[----:B------:R-:W-:Y:S02]  /*22a0*/  SHF.R.S32.HI R9, RZ, 0x1f, R8 ;  /* 0x0000001fff097819 */ /* 0x000fe40000011408 */
[----:B------:R-:W-:Y:S01]  /*22b0*/  LOP3.LUT R34, R10, R11, RZ, 0xfc, !PT ;  /* 0x0000000b0a227212 */ /* 0x000fe200078efcff */
[----:B------:R-:W-:Y:S01]  /*22c0*/  IMAD R10, R20, R104, RZ ;  /* 0x00000068140a7224 */ /* 0x000fe200078e02ff */
[----:B------:R-:W-:-:S02]  /*22d0*/  LEA.HI R21, R6, R7, RZ, 0x4 ;  /* 0x0000000706157211 */ /* 0x000fc400078f20ff */
[----:B------:R-:W-:Y:S02]  /*22e0*/  LEA.HI R7, R6, R7, RZ, 0x6 ;  /* 0x0000000706077211 */ /* 0x000fe400078f30ff */
[-C--:B------:R-:W-:Y:S01]  /*22f0*/  LEA.HI R26, R9, R8.reuse, RZ, 0x4 ;  /* 0x00000008091a7211 */ /* 0x080fe200078f20ff */
[----:B------:R-:W-:Y:S01]  /*2300*/  IMAD R11, R23, R105, R10 ;  /* 0x00000069170b7224 */ /* 0x000fe200078e020a */
[----:B------:R-:W-:Y:S02]  /*2310*/  LEA.HI R8, R9, R8, RZ, 0x6 ;  /* 0x0000000809087211 */ /* 0x000fe400078f30ff */
[----:B------:R-:W-:Y:S01]  /*2320*/  SHF.R.S32.HI R7, RZ, 0x6, R7 ;  /* 0x00000006ff077819 */ /* 0x000fe20000011407 */
[----:B------:R-:W-:Y:S01]  /*2330*/  IMAD.IADD R115, R115, 0x1, R13 ;  /* 0x0000000173737824 */ /* 0x000fe200078e020d */
[----:B------:R-:W-:Y:S01]  /*2340*/  SHF.R.S32.HI R9, RZ, 0x6, R8 ;  /* 0x00000006ff097819 */ /* 0x000fe20000011408 */
[----:B------:R-:W-:Y:S01]  /*2350*/  IMAD.IADD R109, R109, 0x1, R11 ;  /* 0x000000016d6d7824 */ /* 0x000fe200078e020b */
[----:B------:R-:W-:Y:S01]  /*2360*/  IADD3 R113, R13, R113, RZ ;  /* 0x000000710d717210 */ /* 0x000fe20007ffe0ff */
[----:B------:R-:W-:Y:S01]  /*2370*/  IMAD.IADD R107, R11, 0x1, R107 ;  /* 0x000000010b6b7824 */ /* 0x000fe200078e026b */
[----:B------:R-:W-:-:S02]  /*2380*/  LOP3.LUT R10, R228, 0x30, R26, 0xf8, !PT ;  /* 0x00000030e40a7812 */ /* 0x000fc400078ef81a */
[----:B------:R-:W-:Y:S02]  /*2390*/  SHF.R.S32.HI R13, RZ, 0x1f, R12 ;  /* 0x0000001fff0d7819 */ /* 0x000fe4000001140c */
[----:B------:R-:W-:Y:S02]  /*23a0*/  SHF.R.U32.HI R6, RZ, 0x3, R231 ;  /* 0x00000003ff067819 */ /* 0x000fe400000116e7 */
[----:B------:R-:W-:Y:S01]  /*23b0*/  LOP3.LUT R11, R231, 0x30, R21, 0xf8, !PT ;  /* 0x00000030e70b7812 */ /* 0x000fe200078ef815 */
[C---:B------:R-:W-:Y:S02]  /*23c0*/  IMAD R143, R7.reuse, 0x2800, R230 ;  /* 0x00002800078f7824 */ /* 0x040fe400078e02e6 */
[----:B------:R-:W-:Y:S01]  /*23d0*/  IMAD R135, R7, 0x2800, R232 ;  /* 0x0000280007877824 */ /* 0x000fe200078e02e8 */
[----:B------:R-:W-:Y:S01]  /*23e0*/  LOP3.LUT R7, R10, R229, RZ, 0x3c, !PT ;  /* 0x000000e50a077212 */ /* 0x000fe200078e3cff */
[----:B------:R-:W-:Y:S01]  /*23f0*/  IMAD R142, R9, 0x2800, R230 ;  /* 0x00002800098e7824 */ /* 0x000fe200078e02e6 */
[----:B------:R-:W-:-:S02]  /*2400*/  LEA.HI R28, R13, R12, RZ, 0x4 ;  /* 0x0000000c0d1c7211 */ /* 0x000fc400078f20ff */
[----:B------:R-:W-:Y:S02]  /*2410*/  LOP3.LUT R10, R11, R6, RZ, 0x3c, !PT ;  /* 0x000000060b0a7212 */ /* 0x000fe400078e3cff */
[----:B------:R-:W-:Y:S02]  /*2420*/  LEA.HI R12, R13, R12, RZ, 0x6 ;  /* 0x0000000c0d0c7211 */ /* 0x000fe400078f30ff */
[----:B------:R-:W-:Y:S02]  /*2430*/  LOP3.LUT R11, R231, 0x30, R26, 0xf8, !PT ;  /* 0x00000030e70b7812 */ /* 0x000fe400078ef81a */
[----:B------:R-:W-:Y:S02]  /*2440*/  LOP3.LUT R32, R32, 0xfffffffe, RZ, 0xc0, !PT ;  /* 0xfffffffe20207812 */ /* 0x000fe400078ec0ff */
[----:B------:R-:W-:Y:S01]  /*2450*/  LOP3.LUT R8, R228, 0x30, R21, 0xf8, !PT ;  /* 0x00000030e4087812 */ /* 0x000fe200078ef815 */
[----:B------:R-:W-:Y:S01]  /*2460*/  IMAD R132, R9, 0x2800, R232 ;  /* 0x0000280009847824 */ /* 0x000fe200078e02e8 */
[----:B------:R-:W-:-:S02]  /*2470*/  IADD3 R142, R142, R7, RZ ;  /* 0x000000078e8e7210 */ /* 0x000fc40007ffe0ff */
[----:B------:R-:W-:Y:S02]  /*2480*/  SHF.R.S32.HI R7, RZ, 0x6, R12 ;  /* 0x00000006ff077819 */ /* 0x000fe4000001140c */
[----:B------:R-:W-:Y:S02]  /*2490*/  LOP3.LUT R11, R11, R6, RZ, 0x3c, !PT ;  /* 0x000000060b0b7212 */ /* 0x000fe400078e3cff */
[----:B------:R-:W-:Y:S02]  /*24a0*/  @P3 LOP3.LUT R32, R32, 0x1, RZ, 0xfc, !PT ;  /* 0x0000000120203812 */ /* 0x000fe400078efcff */
[----:B-----5:R-:W-:Y:S02]  /*24b0*/  SHF.R.S32.HI R9, RZ, 0x1f, R144 ;  /* 0x0000001fff097819 */ /* 0x020fe40000011490 */
[----:B------:R-:W-:Y:S02]  /*24c0*/  LOP3.LUT R8, R8, R229, RZ, 0x3c, !PT ;  /* 0x000000e508087212 */ /* 0x000fe400078e3cff */
[----:B------:R-:W-:-:S02]  /*24d0*/  LOP3.LUT R13, R231, 0x30, R28, 0xf8, !PT ;  /* 0x00000030e70d7812 */ /* 0x000fc400078ef81c */
[----:B------:R-:W-:Y:S01]  /*24e0*/  LOP3.LUT P3, RZ, R235, 0x2, RZ, 0xc0, !PT ;  /* 0x00000002ebff7812 */ /* 0x000fe2000786c0ff */
[----:B------:R-:W-:Y:S01]  /*24f0*/  IMAD.IADD R135, R135, 0x1, R10 ;  /* 0x0000000187877824 */ /* 0x000fe200078e020a */
[----:B------:R-:W-:Y:S01]  /*2500*/  IADD3 R102, P2, R23, R102, RZ ;  /* 0x0000006617667210 */ /* 0x000fe20007f5e0ff */
[----:B------:R-:W-:Y:S01]  /*2510*/  IMAD R133, R7, 0x2800, R230 ;  /* 0x0000280007857824 */ /* 0x000fe200078e02e6 */
[----:B------:R-:W-:Y:S01]  /*2520*/  LOP3.LUT R10, R13, R6, RZ, 0x3c, !PT ;  /* 0x000000060d0a7212 */ /* 0x000fe200078e3cff */
[----:B------:R-:W-:Y:S02]  /*2530*/  IMAD R131, R7, 0x2800, R232 ;  /* 0x0000280007837824 */ /* 0x000fe400078e02e8 */
[----:B------:R-:W-:Y:S02]  /*2540*/  IMAD.IADD R132, R132, 0x1, R11 ;  /* 0x0000000184847824 */ /* 0x000fe400078e020b */
[----:B------:R-:W-:Y:S02]  /*2550*/  IMAD R7, R9, R110, RZ ;  /* 0x0000006e09077224 */ /* 0x000fe400078e02ff */
[----:B------:R-:W-:-:S02]  /*2560*/  VIADD R11, R18, 0xa0 ;  /* 0x000000a0120b7836 */ /* 0x000fc40000000000 */
[----:B------:R-:W-:Y:S01]  /*2570*/  IMAD.IADD R143, R143, 0x1, R8 ;  /* 0x000000018f8f7824 */ /* 0x000fe200078e0208 */
[----:B------:R-:W-:Y:S01]  /*2580*/  LOP3.LUT R8, R228, 0x30, R28, 0xf8, !PT ;  /* 0x00000030e4087812 */ /* 0x000fe200078ef81c */
[----:B------:R-:W-:Y:S01]  /*2590*/  IMAD R9, R9, R104, RZ ;  /* 0x0000006809097224 */ /* 0x000fe200078e02ff */
[----:B------:R-:W-:Y:S01]  /*25a0*/  LOP3.LUT R32, R32, 0xfffffffb, RZ, 0xc0, !PT ;  /* 0xfffffffb20207812 */ /* 0x000fe200078ec0ff */
[----:B------:R-:W-:Y:S01]  /*25b0*/  IMAD.X R103, R20, 0x1, R29, P2 ;  /* 0x0000000114677824 */ /* 0x000fe200010e061d */
[----:B------:R-:W-:Y:S01]  /*25c0*/  ISETP.GE.AND P2, PT, R11, UR4, PT ;  /* 0x000000040b007c0c */ /* 0x000fe2000bf46270 */
[----:B------:R-:W-:Y:S01]  /*25d0*/  IMAD.WIDE.U32 R118, R15, UR6, R118 ;  /* 0x000000060f767c25 */ /* 0x000fe2000f8e0076 */
[----:B------:R-:W-:-:S03]  /*25e0*/  LOP3.LUT R8, R8, R229, RZ, 0x3c, !PT ;  /* 0x000000e508087212 */ /* 0x000fc600078e3cff */
[----:B------:R-:W-:Y:S01]  /*25f0*/  IMAD.IADD R131, R131, 0x1, R10 ;  /* 0x0000000183837824 */ /* 0x000fe200078e020a */
[----:B------:R-:W-:Y:S01]  /*2600*/  SHF.L.U32 R10, R104, 0x7, RZ ;  /* 0x00000007680a7819 */ /* 0x000fe200000006ff */
[----:B------:R-:W-:Y:S01]  /*2610*/  IMAD R27, R144, R105, R9 ;  /* 0x00000069901b7224 */ /* 0x000fe200078e0209 */
[----:B------:R-:W-:Y:S01]  /*2620*/  SHF.L.U64.HI R9, R104, 0x7, R105 ;  /* 0x0000000768097819 */ /* 0x000fe20000010269 */
[----:B------:R-:W-:Y:S02]  /*2630*/  IMAD R13, R117, 0xa0, RZ ;  /* 0x000000a0750d7824 */ /* 0x000fe400078e02ff */
[----:B------:R-:W-:Y:S02]  /*2640*/  IMAD R15, R105, 0xa0, RZ ;  /* 0x000000a0690f7824 */ /* 0x000fe400078e02ff */
[----:B------:R-:W-:Y:S01]  /*2650*/  IMAD.WIDE.U32 R108, R144, R104, R108 ;  /* 0x00000068906c7225 */ /* 0x000fe200078e006c */
[----:B------:R-:W-:-:S03]  /*2660*/  @P3 LOP3.LUT R32, R32, 0x4, RZ, 0xfc, !PT ;  /* 0x0000000420203812 */ /* 0x000fc600078efcff */
[----:B------:R-:W-:Y:S01]  /*2670*/  IMAD.WIDE.U32 R106, R144, R104, R106 ;  /* 0x00000068906a7225 */ /* 0x000fe200078e006a */
[----:B------:R-:W-:-:S03]  /*2680*/  SEL R31, RZ, 0x20, P2 ;  /* 0x00000020ff1f7807 */ /* 0x000fc60001000000 */
[----:B------:R-:W-:-:S04]  /*2690*/  IMAD.WIDE.U32 R116, R116, 0xa0, RZ ;  /* 0x000000a074747825 */ /* 0x000fc800078e00ff */
[----:B------:R-:W-:-:S04]  /*26a0*/  IMAD.WIDE.U32 R104, R104, 0xa0, RZ ;  /* 0x000000a068687825 */ /* 0x000fc800078e00ff */
[C---:B------:R-:W-:Y:S02]  /*26b0*/  IMAD R25, R144.reuse, R111, R7 ;  /* 0x0000006f90197224 */ /* 0x040fe400078e0207 */
[----:B------:R-:W-:-:S04]  /*26c0*/  IMAD.WIDE.U32 R114, R144, R110, R114 ;  /* 0x0000006e90727225 */ /* 0x000fc800078e0072 */
[----:B------:R-:W-:Y:S01]  /*26d0*/  IMAD.WIDE.U32 R112, R144, R110, R112 ;  /* 0x0000006e90707225 */ /* 0x000fe200078e0070 */
[----:B------:R-:W-:-:S03]  /*26e0*/  SHF.L.U64.HI R7, R110, 0x7, R111 ;  /* 0x000000076e077819 */ /* 0x000fc6000001026f */
[----:B------:R-:W-:Y:S02]  /*26f0*/  IMAD.IADD R133, R133, 0x1, R8 ;  /* 0x0000000185857824 */ /* 0x000fe400078e0208 */
[----:B------:R-:W-:Y:S02]  /*2700*/  IMAD.IADD R126, R117, 0x1, R13 ;  /* 0x00000001757e7824 */ /* 0x000fe400078e020d */
[----:B------:R-:W-:Y:S01]  /*2710*/  IMAD.IADD R128, R105, 0x1, R15 ;  /* 0x0000000169807824 */ /* 0x000fe200078e020f */
[----:B------:R-:W-:Y:S01]  /*2720*/  SHF.R.S32.HI R20, RZ, 0x4, R21 ;  /* 0x00000004ff147819 */ /* 0x000fe20000011415 */
[----:B------:R-:W-:Y:S01]  /*2730*/  IMAD.SHL.U32 R8, R110, 0x80, RZ ;  /* 0x000000806e087824 */ /* 0x000fe200078e00ff */
[----:B------:R-:W-:Y:S01]  /*2740*/  LOP3.LUT R38, R34, R31, RZ, 0xfc, !PT ;  /* 0x0000001f22267212 */ /* 0x000fe200078efcff */
[----:B------:R-:W-:Y:S02]  /*2750*/  IMAD.IADD R12, R115, 0x1, R25 ;  /* 0x00000001730c7824 */ /* 0x000fe400078e0219 */
[----:B------:R-:W-:Y:S01]  /*2760*/  IMAD.IADD R13, R25, 0x1, R113 ;  /* 0x00000001190d7824 */ /* 0x000fe200078e0271 */
[----:B------:R-:W-:Y:S01]  /*2770*/  SHF.R.S32.HI R25, RZ, 0x4, R26 ;  /* 0x00000004ff197819 */ /* 0x000fe2000001141a */
[----:B------:R-:W-:-:S02]  /*2780*/  IMAD.IADD R14, R109, 0x1, R27 ;  /* 0x000000016d0e7824 */ /* 0x000fc400078e021b */
[----:B------:R-:W-:Y:S01]  /*2790*/  IMAD.IADD R15, R27, 0x1, R107 ;  /* 0x000000011b0f7824 */ /* 0x000fe200078e026b */
[----:B------:R-:W-:Y:S01]  /*27a0*/  SHF.R.S32.HI R27, RZ, 0x4, R28 ;  /* 0x00000004ff1b7819 */ /* 0x000fe2000001141c */
[----:B------:R-:W-:Y:S01]  /*27b0*/  IMAD.WIDE.U32 R110, R110, 0xa0, RZ ;  /* 0x000000a06e6e7825 */ /* 0x000fe200078e00ff */
[----:B------:R0:W-:Y:S01]  /*27c0*/  STL [R1+0x10], R32 ;  /* 0x0000102001007387 */ /* 0x0001e20000100800 */
[----:B------:R-:W-:Y:S02]  /*27d0*/  LOP3.LUT R21, R21, 0xfffffff0, RZ, 0xc0, !PT ;  /* 0xfffffff015157812 */ /* 0x000fe400078ec0ff */
[----:B------:R-:W-:Y:S02]  /*27e0*/  LOP3.LUT R26, R26, 0xfffffff0, RZ, 0xc0, !PT ;  /* 0xfffffff01a1a7812 */ /* 0x000fe400078ec0ff */
[----:B------:R-:W-:Y:S02]  /*27f0*/  LOP3.LUT R28, R28, 0xfffffff0, RZ, 0xc0, !PT ;  /* 0xfffffff01c1c7812 */ /* 0x000fe400078ec0ff */
[----:B------:R-:W-:Y:S01]  /*2800*/  LOP3.LUT R35, R38, 0x4, RZ, 0xc0, !PT ;  /* 0x0000000426237812 */ /* 0x000fe200078ec0ff */
[----:B0-----:R-:W-:Y:S01]  /*2810*/  IMAD.IADD R32, R119, 0x1, R33 ;  /* 0x0000000177207824 */ /* 0x001fe200078e0221 */
[----:B------:R-:W-:-:S02]  /*2820*/  LOP3.LUT R33, R34, 0x1, RZ, 0xc0, !PT ;  /* 0x0000000122217812 */ /* 0x000fc400078ec0ff */
[C---:B------:R-:W-:Y:S02]  /*2830*/  LOP3.LUT R34, R38.reuse, 0x2, RZ, 0xc0, !PT ;  /* 0x0000000226227812 */ /* 0x040fe400078ec0ff */
[C---:B------:R-:W-:Y:S02]  /*2840*/  LOP3.LUT R36, R38.reuse, 0x8, RZ, 0xc0, !PT ;  /* 0x0000000826247812 */ /* 0x040fe400078ec0ff */
[----:B------:R-:W-:Y:S02]  /*2850*/  LOP3.LUT R37, R38, 0x10, RZ, 0xc0, !PT ;  /* 0x0000001026257812 */ /* 0x000fe400078ec0ff */
[----:B------:R-:W-:Y:S02]  /*2860*/  IADD3 R127, R111, R127, RZ ;  /* 0x0000007f6f7f7210 */ /* 0x000fe40007ffe0ff */
[----:B------:R-:W-:Y:S02]  /*2870*/  SHF.R.S32.HI R29, RZ, 0x1f, R21 ;  /* 0x0000001fff1d7819 */ /* 0x000fe40000011415 */
[----:B------:R-:W-:-:S02]  /*2880*/  SHF.R.S32.HI R30, RZ, 0x1f, R26 ;  /* 0x0000001fff1e7819 */ /* 0x000fc4000001141a */
[----:B------:R-:W-:Y:S02]  /*2890*/  SHF.R.S32.HI R31, RZ, 0x1f, R28 ;  /* 0x0000001fff1f7819 */ /* 0x000fe4000001141c */
[----:B------:R-:W-:Y:S01]  /*28a0*/  LOP3.LUT R38, R38, 0x20, RZ, 0xc0, !PT ;  /* 0x0000002026267812 */ /* 0x000fe200078ec0ff */
[----:B------:R-:W-:Y:S06]  /*28b0*/  @!P6 BAR.SYNC.DEFER_BLOCKING 0x9, 0x100 ;  /* 0x024400000000eb1d */ /* 0x000fec0000010000 */
.L_x_2321:
[----:B--2---:R-:W2:Y:S01]  /*28c0*/  LDL.LU R40, [R1+0x10] ;  /* 0x0000100001287983 */ /* 0x004ea20000300800 */
[----:B0-----:R-:W0:Y:S01]  /*28d0*/  LDC.64 R124, c[0x0][0x2d8] ;  /* 0x0000b600ff7c7b82 */ /* 0x001e220000000a00 */
[----:B-1----:R-:W-:Y:S01]  /*28e0*/  IADD3 R47, R24, -0x1, RZ ;  /* 0xffffffff182f7810 */ /* 0x002fe20007ffe0ff */
[----:B------:R-:W-:Y:S05]  /*28f0*/  YIELD ;  /* 0x0000000000007946 */ /* 0x000fea0003800000 */
[----:B------:R-:W-:Y:S01]  /*2900*/  SHF.R.S32.HI R137, RZ, 0x1f, R47 ;  /* 0x0000001fff897819 */ /* 0x000fe2000001142f */
[-C--:B------:R-:W-:Y:S01]  /*2910*/  IMAD R39, R126, R47.reuse, RZ ;  /* 0x0000002f7e277224 */ /* 0x080fe200078e02ff */
[----:B------:R-:W1:Y:S01]  /*2920*/  LDC R134, c[0x0][0x3d4] ;  /* 0x0000f500ff867b82 */ /* 0x000e620000000800 */
[----:B------:R-:W-:Y:S01]  /*2930*/  IMAD.WIDE.U32 R138, R116, R47, RZ ;  /* 0x0000002f748a7225 */ /* 0x000fe200078e00ff */
[----:B------:R-:W-:Y:S01]  /*2940*/  LOP3.LUT R41, R228, 0x10, R18, 0xf8, !PT ;  /* 0x00000010e4297812 */ /* 0x000fe200078ef812 */
[----:B------:R-:W-:Y:S01]  /*2950*/  BSSY B0, `(.L_x_2222) ;  /* 0x0000cba000007945 */ /* 0x000fe20003800000 */
[----:B------:R-:W-:Y:S01]  /*2960*/  LOP3.LUT P4, RZ, R235, 0x2, RZ, 0xc0, !PT ;  /* 0x00000002ebff7812 */ /* 0x000fe2000788c0ff */
[----:B------:R-:W-:Y:S01]  /*2970*/  IMAD R39, R137, R116, R39 ;  /* 0x0000007489277224 */ /* 0x000fe200078e0227 */
[----:B------:R-:W-:-:S02]  /*2980*/  IADD3 R49, P2, P3, R3, R138, R130 ;  /* 0x0000008a03317210 */ /* 0x000fc40007b5e082 */
[----:B------:R-:W-:Y:S01]  /*2990*/  LOP3.LUT R41, R41, R229, RZ, 0x3c, !PT ;  /* 0x000000e529297212 */ /* 0x000fe200078e3cff */
[----:B------:R-:W-:-:S04]  /*29a0*/  IMAD.IADD R99, R139, 0x1, R39 ;  /* 0x000000018b637824 */ /* 0x000fc800078e0227 */
[----:B------:R-:W-:Y:S01]  /*29b0*/  IMAD.IADD R41, R230, 0x1, R41 ;  /* 0x00000001e6297824 */ /* 0x000fe200078e0229 */
[----:B------:R-:W-:Y:S02]  /*29c0*/  IADD3.X R24, R4, R99, R129, P2, P3 ;  /* 0x0000006304187210 */ /* 0x000fe400017e6481 */
[----:B0-----:R-:W-:Y:S01]  /*29d0*/  IADD3 R50, P2, P3, R138, R124, R3 ;  /* 0x0000007c8a327210 */ /* 0x001fe20007b5e003 */
[----:B------:R-:W-:-:S03]  /*29e0*/  IMAD R39, R17, 0x7800, R41 ;  /* 0x0000780011277824 */ /* 0x000fc600078e0229 */
[----:B------:R-:W-:Y:S01]  /*29f0*/  IADD3.X R51, R99, R125, R4, P2, P3 ;  /* 0x0000007d63337210 */ /* 0x000fe200017e6404 */
[----:B------:R-:W-:Y:S01]  /*2a00*/  VIADD R41, R39, 0x20 ;  /* 0x0000002027297836 */ /* 0x000fe20000000000 */
[----:B------:R-:W-:Y:S01]  /*2a10*/  IADD3 R48, P2, R49, R124, RZ ;  /* 0x0000007c31307210 */ /* 0x000fe20007f5e0ff */
[----:B------:R-:W-:Y:S01]  /*2a20*/  @P4 VIADD R41, R39, 0xffffffe0 ;  /* 0xffffffe027294836 */ /* 0x000fe20000000000 */
[----:B------:R-:W-:Y:S01]  /*2a30*/  ISETP.GT.AND P3, PT, R47, R123, PT ;  /* 0x0000007b2f00720c */ /* 0x000fe20003f64270 */
[----:B------:R-:W-:Y:S02]  /*2a40*/  IMAD.IADD R39, R16, 0x1, R39 ;  /* 0x0000000110277824 */ /* 0x000fe400078e0227 */
[----:B------:R-:W-:Y:S01]  /*2a50*/  IMAD.X R49, R24, 0x1, R125, P2 ;  /* 0x0000000118317824 */ /* 0x000fe200010e067d */
[----:B-1----:R-:W-:Y:S02]  /*2a60*/  ISETP.GE.AND P2, PT, R134, 0x1, PT ;  /* 0x000000018600780c */ /* 0x002fe40003f46270 */
[----:B------:R-:W-:-:S02]  /*2a70*/  MOV R24, R47 ;  /* 0x0000002f00187202 */ /* 0x000fc40000000f00 */
[----:B--2---:R-:W-:-:S05]  /*2a80*/  LOP3.LUT R40, R40, 0xfffffffd, RZ, 0xc0, !PT ;  /* 0xfffffffd28287812 */ /* 0x004fca00078ec0ff */
[----:B------:R-:W-:-:S05]  /*2a90*/  @P3 LOP3.LUT R40, R40, 0x2, RZ, 0xfc, !PT ;  /* 0x0000000228283812 */ /* 0x000fca00078efcff */
[----:B------:R0:W-:Y:S02]  /*2aa0*/  STL [R1+0x10], R40 ;  /* 0x0000102801007387 */ /* 0x0001e40000100800 */
[----:B0-----:R-:W-:Y:S01]  /*2ab0*/  IMAD.IADD R40, R16, 0x1, R41 ;  /* 0x0000000110287824 */ /* 0x001fe200078e0229 */
        /* <DEDUP_REMOVED lines=82> */
.L_x_2226:
[----:B------:R-:W-:Y:S05]  /*2fe0*/  BSYNC B1 ;  /* 0x0000000000017941 */ /* 0x000fea0003800000 */
.L_x_2225:
        /* <DEDUP_REMOVED lines=51> */
.L_x_2228:
[----:B------:R-:W-:Y:S05]  /*3320*/  BSYNC B1 ;  /* 0x0000000000017941 */ /* 0x000fea0003800000 */
.L_x_2227:
        /* <DEDUP_REMOVED lines=26> */
.L_x_2229:
[----:B0-----:R-:W-:Y:S01]  /*34d0*/  IMAD R42, R17, 0x8, R16 ;  /* 0x00000008112a7824 */ /* 0x001fe200078e0210 */
[----:B------:R-:W-:Y:S01]  /*34e0*/  SHF.L.U32 R43, R223, 0x1f, RZ ;  /* 0x0000001fdf2b7819 */ /* 0x000fe200000006ff */
[----:B------:R-:W-:Y:S03]  /*34f0*/  BSSY B1, `(.L_x_2230) ;  /* 0x0000003000017945 */ /* 0x000fe60003800000 */
[----:B------:R-:W0:Y:S02]  /*3500*/  SYNCS.PHASECHK.TRANS64.TRYWAIT P5, [R42+URZ+0x33490], R43 ;  /* 0x0334902b2a0075a7 */ /* 0x000e2400080a017f */
[----:B0-----:R-:W-:Y:S05]  /*3510*/  @!P5 BRA `(.L_x_2231) ;  /* 0x0000029c0028d947 */ /* 0x001fea0003800000 */
.L_x_2554:
[----:B------:R-:W-:Y:S05]  /*3520*/  BSYNC B1 ;  /* 0x0000000000017941 */ /* 0x000fea0003800000 */
.L_x_2230:
[----:B------:R-:W-:Y:S04]  /*3530*/  BSSY B1, `(.L_x_2232) ;  /* 0x00002ac000017945 */ /* 0x000fe80003800000 */
[----:B------:R-:W-:Y:S05]  /*3540*/  @P3 BRA `(.L_x_2233) ;  /* 0x0000002800a83947 */ /* 0x000fea0003800000 */
[----:B------:R-:W-:Y:S01]  /*3550*/  ISETP.NE.AND P3, PT, R33, RZ, PT ;  /* 0x000000ff2100720c */ /* 0x000fe20003f65270 */
[----:B------:R-:W-:-:S12]  /*3560*/  BSSY B2, `(.L_x_2234) ;  /* 0x000006f000027945 */ /* 0x000fd80003800000 */
[----:B------:R-:W-:Y:S05]  /*3570*/  @!P3 BRA `(.L_x_2235) ;  /* 0x0000000400b4b947 */ /* 0x000fea0003800000 */
[----:B------:R1:W2:Y:S01]  /*3580*/  LDS.128 R44, [R39+0x24200] ;  /* 0x02420000272c7984 */ /* 0x0002a20000000c00 */
[----:B------:R-:W-:Y:S01]  /*3590*/  ISETP.GE.AND P3, PT, R19, R134, PT ;  /* 0x000000861300720c */ /* 0x000fe20003f66270 */
[----:B------:R-:W-:-:S12]  /*35a0*/  BSSY B3, `(.L_x_2236) ;  /* 0x0000069000037945 */ /* 0x000fd80003800000 */
[----:B-1----:R-:W-:Y:S05]  /*35b0*/  @P3 BRA `(.L_x_2237) ;  /* 0x00000004009c3947 */ /* 0x002fea0003800000 */
        /* <DEDUP_REMOVED lines=27> */
[--C-:B------:R-:W-:Y:S02]  /*3770*/  HADD2.F32 R166, -RZ, R45.reuse.H1_H1 ;  /* 0x3000002dffa67230 */ /* 0x100fe40000004100 */
[----:B------:R-:W-:Y:S02]  /*3780*/  HADD2.F32 R165, -RZ, R45.H0_H0 ;  /* 0x2000002dffa57230 */ /* 0x000fe40000004100 */
[----:B------:R-:W-:Y:S01]  /*3790*/  FFMA.FTZ R45, R125, R168, R172 ;  /* 0x000000a87d2d7223 */ /* 0x000fe200000100ac */
[----:B------:R-:W-:Y:S02]  /*37a0*/  HADD2.F32 R167, -RZ, R167.H1_H1 ;  /* 0x300000a7ffa77230 */ /* 0x000fe40000004100 */
[----:B------:R-:W-:Y:S01]  /*37b0*/  FMUL.FTZ R174, R166, R170 ;  /* 0x000000aaa6ae7220 */ /* 0x000fe20000410000 */
[----:B------:R-:W-:Y:S01]  /*37c0*/  F2FP.F16.E4M3.UNPACK_B R125, R124.H1 ;  /* 0x0000007cff7d723e */ /* 0x000fe200030006ff */
[C---:B------:R-:W-:Y:S01]  /*37d0*/  FMUL.FTZ R169, R165.reuse, R170 ;  /* 0x000000aaa5a97220 */ /* 0x040fe20000410000 */
[----:B------:R-:W-:Y:S01]  /*37e0*/  F2FP.F16.E4M3.UNPACK_B R124, R124 ;  /* 0x0000007cff7c723e */ /* 0x000fe200020006ff */
[----:B------:R-:W-:Y:S01]  /*37f0*/  FFMA.FTZ R44, R44, R168, -R171 ;  /* 0x000000a82c2c7223 */ /* 0x000fe200000108ab */
        /* <DEDUP_REMOVED lines=21> */
[----:B------:R-:W-:Y:S01]  /*3950*/  F2FP.F16.E4M3.UNPACK_B R169, R98.H1 ;  /* 0x00000062ffa9723e */ /* 0x000fe200030006ff */
[--C-:B------:R-:W-:Y:S01]  /*3960*/  HADD2.F32 R167, -RZ, R166.reuse.H0_H0 ;  /* 0x200000a6ffa77230 */ /* 0x100fe20000004100 */
[----:B------:R-:W-:Y:S01]  /*3970*/  F2FP.SATFINITE.E4M3.F32.PACK_AB_MERGE_C R163, R171, R174, RZ ;  /* 0x000000aeaba3723e */ /* 0x000fe200048070ff */
[----:B------:R-:W-:Y:S01]  /*3980*/  HADD2.F32 R166, -RZ, R166.H1_H1 ;  /* 0x300000a6ffa67230 */ /* 0x000fe20000004100 */
[----:B------:R-:W-:Y:S01]  /*3990*/  F2FP.SATFINITE.E4M3.F32.PACK_AB_MERGE_C R164, R165, R164, RZ ;  /* 0x000000a4a5a4723e */ /* 0x000fe200048070ff */
[--C-:B------:R-:W-:Y:S01]  /*39a0*/  HADD2.F32 R173, -RZ, R172.reuse.H1_H1 ;  /* 0x300000acffad7230 */ /* 0x100fe20000004100 */
        /* <DEDUP_REMOVED lines=24> */
[--C-:B------:R-:W-:Y:S01]  /*3b30*/  HADD2.F32 R47, -RZ, R46.reuse.H0_H0 ;  /* 0x2000002eff2f7230 */ /* 0x100fe20000004100 */
[----:B------:R-:W-:Y:S01]  /*3b40*/  F2FP.SATFINITE.E4M3.F32.PACK_AB_MERGE_C R165, R165, R176, RZ ;  /* 0x000000b0a5a5723e */ /* 0x000fe200048070ff */
[----:B------:R-:W-:Y:S02]  /*3b50*/  HADD2.F32 R46, -RZ, R46.H1_H1 ;  /* 0x3000002eff2e7230 */ /* 0x000fe40000004100 */
[----:B------:R-:W-:Y:S01]  /*3b60*/  FMUL.FTZ R167, R99, R172 ;  /* 0x000000ac63a77220 */ /* 0x000fe20000410000 */
[----:B------:R-:W-:-:S02]  /*3b70*/  HADD2.F32 R169, -RZ, R169.H0_H0 ;  /* 0x200000a9ffa97230 */ /* 0x000fc40000004100 */
        /* <DEDUP_REMOVED lines=8> */
[----:B------:R-:W-:Y:S02]  /*3c00*/  F2FP.SATFINITE.E4M3.F32.PACK_AB_MERGE_C R44, R125, R124, R164 ;  /* 0x0000007c7d2c723e */ /* 0x000fe400048070a4 */
[----:B------:R-:W-:-:S02]  /*3c10*/  F2FP.SATFINITE.E4M3.F32.PACK_AB_MERGE_C R47, R172, R167, R170 ;  /* 0x000000a7ac2f723e */ /* 0x000fc400048070aa */
[----:B------:R-:W-:-:S07]  /*3c20*/  F2FP.SATFINITE.E4M3.F32.PACK_AB_MERGE_C R46, R171, R166, R165 ;  /* 0x000000a6ab2e723e */ /* 0x000fce00048070a5 */
.L_x_2237:
[----:B------:R-:W-:Y:S05]  /*3c30*/  BSYNC B3 ;  /* 0x0000000000037941 */ /* 0x000fea0003800000 */
.L_x_2236:
[----:B--2---:R1:W-:Y:S02]  /*3c40*/  STG.E.128 desc[UR54][R50.64], R44 ;  /* 0x0000002c32007986 */ /* 0x0043e4000c101d36 */
.L_x_2235:
[----:B------:R-:W-:Y:S05]  /*3c50*/  BSYNC B2 ;  /* 0x0000000000027941 */ /* 0x000fea0003800000 */
.L_x_2234:
[----:B------:R-:W-:Y:S01]  /*3c60*/  ISETP.NE.AND P3, PT, R34, RZ, PT ;  /* 0x000000ff2200720c */ /* 0x000fe20003f65270 */
[----:B------:R-:W-:-:S12]  /*3c70*/  BSSY B2, `(.L_x_2238) ;  /* 0x0000070000027945 */ /* 0x000fd80003800000 */
[----:B------:R-:W-:Y:S05]  /*3c80*/  @!P3 BRA `(.L_x_2239) ;  /* 0x0000000400b8b947 */ /* 0x000fea0003800000 */
[----:B-1----:R1:W2:Y:S01]  /*3c90*/  LDS.128 R44, [R40+0x24200] ;  /* 0x02420000282c7984 */ /* 0x0022a20000000c00 */
[----:B------:R-:W-:Y:S01]  /*3ca0*/  VIADD R99, R19, 0x10 ;  /* 0x0000001013637836 */ /* 0x000fe20000000000 */
[----:B------:R-:W-:Y:S04]  /*3cb0*/  BSSY B3, `(.L_x_2240) ;  /* 0x000006a000037945 */ /* 0x000fe80003800000 */
[----:B------:R-:W-:-:S13]  /*3cc0*/  ISETP.GE.AND P3, PT, R99, R134, PT ;  /* 0x000000866300720c */ /* 0x000fda0003f66270 */
[----:B-1----:R-:W-:Y:S05]  /*3cd0*/  @P3 BRA `(.L_x_2241) ;  /* 0x00000004009c3947 */ /* 0x002fea0003800000 */
        /* <DEDUP_REMOVED lines=9> */
[----:B--2---:R-:W-:Y:S01]  /*3d70*/  IMAD.MOV.U32 R96, RZ, RZ, R44 ;  /* 0x000000ffff607224 */ /* 0x004fe200078e002c */
[----:B------:R-:W-:Y:S01]  /*3d80*/  SHF.L.U32 R95, R99, 0x10, RZ ;  /* 0x00000010635f7819 */ /* 0x000fe200000006ff */
[----:B------:R-:W-:Y:S01]  /*3d90*/  IMAD.U32 R124, R124, 0x10000, RZ ;  /* 0x000100007c7c7824 */ /* 0x000fe200078e00ff */
[----:B------:R-:W-:-:S02]  /*3da0*/  LOP3.LUT R97, R98, 0xff00, R97, 0xf8, !PT ;  /* 0x0000ff0062617812 */ /* 0x000fc400078ef861 */
[----:B------:R-:W-:Y:S02]  /*3db0*/  F2FP.F16.E4M3.UNPACK_B R44, R45 ;  /* 0x0000002dff2c723e */ /* 0x000fe400020006ff */
[-C--:B------:R-:W-:Y:S02]  /*3dc0*/  F2FP.F16.E4M3.UNPACK_B R98, R162.reuse.H1 ;  /* 0x000000a2ff62723e */ /* 0x080fe400030006ff */
[----:B------:R-:W-:Y:S02]  /*3dd0*/  LOP3.LUT R94, R94, 0xff0000, R95, 0xf8, !PT ;  /* 0x00ff00005e5e7812 */ /* 0x000fe400078ef85f */
[----:B------:R-:W-:Y:S01]  /*3de0*/  LOP3.LUT R95, R97, 0xff0000, R124, 0xf8, !PT ;  /* 0x00ff0000615f7812 */ /* 0x000fe200078ef87c */
[----:B------:R-:W-:Y:S01]  /*3df0*/  HADD2.F32 R97, -RZ, R44.H1_H1 ;  /* 0x3000002cff617230 */ /* 0x000fe20000004100 */
[----:B------:R-:W-:Y:S01]  /*3e00*/  F2FP.F16.E4M3.UNPACK_B R124, R161.H1 ;  /* 0x000000a1ff7c723e */ /* 0x000fe200030006ff */
[----:B------:R-:W-:Y:S01]  /*3e10*/  HADD2.F32 R163, -RZ, R98.H0_H0 ;  /* 0x20000062ffa37230 */ /* 0x000fe20000004100 */
[----:B------:R-:W-:Y:S01]  /*3e20*/  F2FP.F16.E4M3.UNPACK_B R45, R45.H1 ;  /* 0x0000002dff2d723e */ /* 0x000fe200030006ff */
[----:B------:R-:W-:Y:S01]  /*3e30*/  HADD2.F32 R44, -RZ, R44.H0_H0 ;  /* 0x2000002cff2c7230 */ /* 0x000fe20000004100 */
[----:B------:R-:W-:Y:S01]  /*3e40*/  F2FP.F16.E4M3.UNPACK_B R162, R162 ;  /* 0x000000a2ffa2723e */ /* 0x000fe200020006ff */
        /* <DEDUP_REMOVED lines=40> */
[--C-:B------:R-:W-:Y:S01]  /*40d0*/  HADD2.F32 R168, -RZ, R166.reuse.H1_H1 ;  /* 0x300000a6ffa87230 */ /* 0x100fe20000004100 */
[----:B------:R-:W-:Y:S01]  /*40e0*/  F2FP.F16.E4M3.UNPACK_B R124, R46.H1 ;  /* 0x0000002eff7c723e */ /* 0x000fe200030006ff */
[----:B------:R-:W-:Y:S01]  /*40f0*/  HADD2.F32 R166, -RZ, R166.H0_H0 ;  /* 0x200000a6ffa67230 */ /* 0x000fe20000004100 */
[----:B------:R-:W-:Y:S01]  /*4100*/  F2FP.F16.E4M3.UNPACK_B R165, R95 ;  /* 0x0000005fffa5723e */ /* 0x000fe200020006ff */
[----:B------:R-:W-:-:S02]  /*4110*/  HADD2.F32 R164, -RZ, R163.H1_H1 ;  /* 0x300000a3ffa47230 */ /* 0x000fc40000004100 */
[-C--:B------:R-:W-:Y:S01]  /*4120*/  FMUL.FTZ R94, R125, R168.reuse ;  /* 0x000000a87d5e7220 */ /* 0x080fe20000410000 */
[--C-:B------:R-:W-:Y:S02]  /*4130*/  HADD2.F32 R95, -RZ, R124.reuse.H1_H1 ;  /* 0x3000007cff5f7230 */ /* 0x100fe40000004100 */
[C---:B------:R-:W-:Y:S01]  /*4140*/  FMUL.FTZ R170, R161.reuse, R168 ;  /* 0x000000a8a1aa7220 */ /* 0x040fe20000410000 */
[--C-:B------:R-:W-:Y:S02]  /*4150*/  HADD2.F32 R167, -RZ, R165.reuse.H1_H1 ;  /* 0x300000a5ffa77230 */ /* 0x100fe40000004100 */
[----:B------:R-:W-:Y:S01]  /*4160*/  FFMA.FTZ R169, R161, R164, -R94 ;  /* 0x000000a4a1a97223 */ /* 0x000fe2000001085e */
[----:B------:R-:W-:Y:S01]  /*4170*/  HADD2.F32 R124, -RZ, R124.H0_H0 ;  /* 0x2000007cff7c7230 */ /* 0x000fe20000004100 */
[----:B------:R-:W-:Y:S01]  /*4180*/  F2FP.F16.E4M3.UNPACK_B R47, R47 ;  /* 0x0000002fff2f723e */ /* 0x000fe200020006ff */
[----:B------:R-:W-:Y:S02]  /*4190*/  HADD2.F32 R94, -RZ, R162.H1_H1 ;  /* 0x300000a2ff5e7230 */ /* 0x000fe40000004100 */
[-C--:B------:R-:W-:Y:S01]  /*41a0*/  FMUL.FTZ R161, R95, R167.reuse ;  /* 0x000000a75fa17220 */ /* 0x080fe20000410000 */
        /* <DEDUP_REMOVED lines=26> */
.L_x_2241:
[----:B------:R-:W-:Y:S05]  /*4350*/  BSYNC B3 ;  /* 0x0000000000037941 */ /* 0x000fea0003800000 */
.L_x_2240:
[----:B--2---:R2:W-:Y:S02]  /*4360*/  STG.E.128 desc[UR54][R50.64+0x20], R44 ;  /* 0x0000202c32007986 */ /* 0x0045e4000c101d36 */
.L_x_2239:
[----:B------:R-:W-:Y:S05]  /*4370*/  BSYNC B2 ;  /* 0x0000000000027941 */ /* 0x000fea0003800000 */
.L_x_2238:
[----:B------:R-:W-:Y:S01]  /*4380*/  ISETP.NE.AND P3, PT, R35, RZ, PT ;  /* 0x000000ff2300720c */ /* 0x000fe20003f65270 */
[----:B------:R-:W-:-:S12]  /*4390*/  BSSY B2, `(.L_x_2242) ;  /* 0x0000071000027945 */ /* 0x000fd80003800000 */
[----:B------:R-:W-:Y:S05]  /*43a0*/  @!P3 BRA `(.L_x_2243) ;  /* 0x0000000400bcb947 */ /* 0x000fea0003800000 */
[----:B-12---:R1:W2:Y:S01]  /*43b0*/  LDS.128 R44, [R39+0x26a00] ;  /* 0x026a0000272c7984 */ /* 0x0062a20000000c00 */
[----:B------:R-:W-:Y:S01]  /*43c0*/  VIADD R95, R19, 0x20 ;  /* 0x00000020135f7836 */ /* 0x000fe20000000000 */
[----:B------:R-:W-:Y:S04]  /*43d0*/  BSSY B3, `(.L_x_2244) ;  /* 0x000006b000037945 */ /* 0x000fe80003800000 */
[----:B------:R-:W-:-:S13]  /*43e0*/  ISETP.GE.AND P3, PT, R95, R134, PT ;  /* 0x000000865f00720c */ /* 0x000fda0003f66270 */
[----:B-1----:R-:W-:Y:S05]  /*43f0*/  @P3 BRA `(.L_x_2245) ;  /* 0x0000000400a03947 */ /* 0x002fea0003800000 */
[--C-:B------:R-:W-:Y:S01]  /*4400*/  SHF.R.U32.HI R98, RZ, 0x10, R89.reuse ;  /* 0x00000010ff627819 */ /* 0x100fe20000011659 */
        /* <DEDUP_REMOVED lines=8> */
[----:B------:R-:W-:Y:S01]  /*4490*/  LOP3.LUT R88, R95, 0xff00, R88, 0xf8, !PT ;  /* 0x0000ff005f587812 */ /* 0x000fe200078ef858 */
[----:B------:R-:W-:Y:S01]  /*44a0*/  IMAD.MOV.U32 R89, RZ, RZ, R45 ;  /* 0x000000ffff597224 */ /* 0x000fe200078e002d */
[----:B------:R-:W-:-:S02]  /*44b0*/  SHF.L.U32 R45, R98, 0x10, RZ ;  /* 0x00000010622d7819 */ /* 0x000fc400000006ff */
        /* <DEDUP_REMOVED lines=29> */
[----:B------:R-:W-:-:S02]  /*4690*/  HADD2.F32 R96, -RZ, R91.H1_H1 ;  /* 0x3000005bff607230 */ /* 0x000fc40000004100 */
[----:B------:R-:W-:Y:S01]  /*46a0*/  HADD2.F32 R95, -RZ, R91.H0_H0 ;  /* 0x2000005bff5f7230 */ /* 0x000fe20000004100 */
[----:B------:R-:W-:Y:S01]  /*46b0*/  F2FP.SATFINITE.E4M3.F32.PACK_AB_MERGE_C R165, R162, R125, RZ ;  /* 0x0000007da2a5723e */ /* 0x000fe200048070ff */
[--C-:B------:R-:W-:Y:S02]  /*46c0*/  HADD2.F32 R91, -RZ, R90.reuse.H0_H0 ;  /* 0x2000005aff5b7230 */ /* 0x100fe40000004100 */
[-C--:B------:R-:W-:Y:S01]  /*46d0*/  FMUL.FTZ R124, R96, R97.reuse ;  /* 0x00000061607c7220 */ /* 0x080fe20000410000 */
[----:B------:R-:W-:Y:S02]  /*46e0*/  HADD2.F32 R94, -RZ, R90.H1_H1 ;  /* 0x3000005aff5e7230 */ /* 0x000fe40000004100 */
[----:B------:R-:W-:Y:S01]  /*46f0*/  FMUL.FTZ R99, R95, R97 ;  /* 0x000000615f637220 */ /* 0x000fe20000410000 */
[----:B------:R-:W-:Y:S01]  /*4700*/  HADD2.F32 R90, -RZ, R159.H1_H1 ;  /* 0x3000009fff5a7230 */ /* 0x000fe20000004100 */
[----:B------:R-:W-:Y:S01]  /*4710*/  F2FP.F16.E4M3.UNPACK_B R125, R88.H1 ;  /* 0x00000058ff7d723e */ /* 0x000fe200030006ff */
[----:B------:R-:W-:-:S02]  /*4720*/  HADD2.F32 R160, -RZ, R160.H0_H0 ;  /* 0x200000a0ffa07230 */ /* 0x000fc40000004100 */
[----:B------:R-:W-:Y:S02]  /*4730*/  HADD2.F32 R159, -RZ, R159.H0_H0 ;  /* 0x2000009fff9f7230 */ /* 0x000fe40000004100 */
[-C--:B------:R-:W-:Y:S01]  /*4740*/  FFMA.FTZ R124, R95, R90.reuse, -R124 ;  /* 0x0000005a5f7c7223 */ /* 0x080fe2000001087c */
[----:B------:R-:W-:Y:S01]  /*4750*/  FFMA.FTZ R99, R96, R90, R99 ;  /* 0x0000005a60637223 */ /* 0x000fe20000010063 */
[CC--:B------:R-:W-:Y:S01]  /*4760*/  FMUL.FTZ R98, R94.reuse, R160.reuse ;  /* 0x000000a05e627220 */ /* 0x0c0fe20000410000 */
[----:B------:R-:W-:Y:S01]  /*4770*/  F2FP.F16.E4M3.UNPACK_B R95, R47.H1 ;  /* 0x0000002fff5f723e */ /* 0x000fe200030006ff */
[C---:B------:R-:W-:Y:S01]  /*4780*/  FMUL.FTZ R97, R91.reuse, R160 ;  /* 0x000000a05b617220 */ /* 0x040fe20000410000 */
[----:B------:R-:W-:Y:S02]  /*4790*/  HADD2.F32 R160, -RZ, R125.H1_H1 ;  /* 0x3000007dffa07230 */ /* 0x000fe40000004100 */
[-C--:B------:R-:W-:Y:S01]  /*47a0*/  FFMA.FTZ R90, R91, R159.reuse, -R98 ;  /* 0x0000009f5b5a7223 */ /* 0x080fe20000010862 */
[----:B------:R-:W-:Y:S01]  /*47b0*/  F2FP.SATFINITE.E4M3.F32.PACK_AB_MERGE_C R164, R99, R124, RZ ;  /* 0x0000007c63a4723e */ /* 0x000fe200048070ff */
[----:B------:R-:W-:Y:S01]  /*47c0*/  FFMA.FTZ R91, R94, R159, R97 ;  /* 0x0000009f5e5b7223 */ /* 0x000fe20000010061 */
[--C-:B------:R-:W-:Y:S01]  /*47d0*/  HADD2.F32 R96, -RZ, R95.reuse.H0_H0 ;  /* 0x2000005fff607230 */ /* 0x100fe20000004100 */
[-C--:B------:R-:W-:Y:S01]  /*47e0*/  F2FP.F16.E4M3.UNPACK_B R98, R45.reuse.H1 ;  /* 0x0000002dff62723e */ /* 0x080fe200030006ff */
[----:B------:R-:W-:Y:S01]  /*47f0*/  HADD2.F32 R95, -RZ, R95.H1_H1 ;  /* 0x3000005fff5f7230 */ /* 0x000fe20000004100 */
[----:B------:R-:W-:Y:S01]  /*4800*/  F2FP.F16.E4M3.UNPACK_B R94, R46.H1 ;  /* 0x0000002eff5e723e */ /* 0x000fe200030006ff */
[----:B------:R-:W-:Y:S01]  /*4810*/  HADD2.F32 R125, -RZ, R125.H0_H0 ;  /* 0x2000007dff7d7230 */ /* 0x000fe20000004100 */
[----:B------:R-:W-:Y:S01]  /*4820*/  F2FP.F16.E4M3.UNPACK_B R124, R88 ;  /* 0x00000058ff7c723e */ /* 0x000fe200020006ff */
[----:B------:R-:W-:Y:S01]  /*4830*/  HADD2.F32 R99, -RZ, R98.H1_H1 ;  /* 0x30000062ff637230 */ /* 0x000fe20000004100 */
[----:B------:R-:W-:Y:S01]  /*4840*/  F2FP.F16.E4M3.UNPACK_B R97, R45 ;  /* 0x0000002dff61723e */ /* 0x000fe200020006ff */
[----:B------:R-:W-:-:S02]  /*4850*/  HADD2.F32 R88, -RZ, R94.H1_H1 ;  /* 0x3000005eff587230 */ /* 0x000fc40000004100 */
[----:B------:R-:W-:Y:S01]  /*4860*/  FMUL.FTZ R45, R95, R160 ;  /* 0x000000a05f2d7220 */ /* 0x000fe20000410000 */
[----:B------:R-:W-:Y:S01]  /*4870*/  HADD2.F32 R159, -RZ, R124.H1_H1 ;  /* 0x3000007cff9f7230 */ /* 0x000fe20000004100 */
[----:B------:R-:W-:Y:S01]  /*4880*/  F2FP.F16.E4M3.UNPACK_B R47, R47 ;  /* 0x0000002fff2f723e */ /* 0x000fe200020006ff */
[----:B------:R-:W-:Y:S02]  /*4890*/  HADD2.F32 R94, -RZ, R94.H0_H0 ;  /* 0x2000005eff5e7230 */ /* 0x000fe40000004100 */
[----:B------:R-:W-:Y:S01]  /*48a0*/  FFMA.FTZ R162, R96, R99, -R45 ;  /* 0x0000006360a27223 */ /* 0x000fe2000001082d */
[----:B------:R-:W-:Y:S02]  /*48b0*/  HADD2.F32 R45, -RZ, R97.H1_H1 ;  /* 0x30000061ff2d7230 */ /* 0x000fe40000004100 */
[-C--:B------:R-:W-:Y:S01]  /*48c0*/  FMUL.FTZ R161, R88, R159.reuse ;  /* 0x0000009f58a17220 */ /* 0x080fe20000410000 */
[----:B------:R-:W-:Y:S01]  /*48d0*/  F2FP.F16.E4M3.UNPACK_B R46, R46 ;  /* 0x0000002eff2e723e */ /* 0x000fe200020006ff */
[----:B------:R-:W-:Y:S01]  /*48e0*/  FMUL.FTZ R159, R94, R159 ;  /* 0x0000009f5e9f7220 */ /* 0x000fe20000410000 */
[----:B------:R-:W-:Y:S01]  /*48f0*/  FMUL.FTZ R160, R96, R160 ;  /* 0x000000a060a07220 */ /* 0x000fe20000410000 */
[----:B------:R-:W-:Y:S01]  /*4900*/  FFMA.FTZ R161, R94, R45, -R161 ;  /* 0x0000002d5ea17223 */ /* 0x000fe200000108a1 */
[----:B------:R-:W-:-:S02]  /*4910*/  HADD2.F32 R124, -RZ, R124.H0_H0 ;  /* 0x2000007cff7c7230 */ /* 0x000fc40000004100 */
[----:B------:R-:W-:Y:S01]  /*4920*/  FFMA.FTZ R96, R88, R45, R159 ;  /* 0x0000002d58607223 */ /* 0x000fe2000001009f */
[--C-:B------:R-:W-:Y:S02]  /*4930*/  HADD2.F32 R88, -RZ, R47.reuse.H0_H0 ;  /* 0x2000002fff587230 */ /* 0x100fe40000004100 */
[----:B------:R-:W-:Y:S01]  /*4940*/  FFMA.FTZ R163, R95, R99, R160 ;  /* 0x000000635fa37223 */ /* 0x000fe200000100a0 */
[--C-:B------:R-:W-:Y:S02]  /*4950*/  HADD2.F32 R45, -RZ, R46.reuse.H0_H0 ;  /* 0x2000002eff2d7230 */ /* 0x100fe40000004100 */
[----:B------:R-:W-:Y:S02]  /*4960*/  HADD2.F32 R47, -RZ, R47.H1_H1 ;  /* 0x3000002fff2f7230 */ /* 0x000fe40000004100 */
[----:B------:R-:W-:Y:S01]  /*4970*/  FMUL.FTZ R160, R88, R125 ;  /* 0x0000007d58a07220 */ /* 0x000fe20000410000 */
[----:B------:R-:W-:Y:S02]  /*4980*/  HADD2.F32 R46, -RZ, R46.H1_H1 ;  /* 0x3000002eff2e7230 */ /* 0x000fe40000004100 */
[----:B------:R-:W-:Y:S01]  /*4990*/  FMUL.FTZ R95, R45, R124 ;  /* 0x0000007c2d5f7220 */ /* 0x000fe20000410000 */
[----:B------:R-:W-:-:S02]  /*49a0*/  HADD2.F32 R98, -RZ, R98.H0_H0 ;  /* 0x20000062ff627230 */ /* 0x000fc40000004100 */
[C---:B------:R-:W-:Y:S01]  /*49b0*/  FMUL.FTZ R99, R47.reuse, R125 ;  /* 0x0000007d2f637220 */ /* 0x040fe20000410000 */
[----:B------:R-:W-:Y:S02]  /*49c0*/  HADD2.F32 R97, -RZ, R97.H0_H0 ;  /* 0x20000061ff617230 */ /* 0x000fe40000004100 */
[----:B------:R-:W-:Y:S01]  /*49d0*/  FMUL.FTZ R94, R46, R124 ;  /* 0x0000007c2e5e7220 */ /* 0x000fe20000410000 */
[----:B------:R-:W-:Y:S01]  /*49e0*/  F2FP.SATFINITE.E4M3.F32.PACK_AB_MERGE_C R96, R96, R161, RZ ;  /* 0x000000a16060723e */ /* 0x000fe200048070ff */
[-C--:B------:R-:W-:Y:S01]  /*49f0*/  FFMA.FTZ R99, R88, R98.reuse, -R99 ;  /* 0x0000006258637223 */ /* 0x080fe20000010863 */
[----:B------:R-:W-:Y:S01]  /*4a00*/  FFMA.FTZ R160, R47, R98, R160 ;  /* 0x000000622fa07223 */ /* 0x000fe200000100a0 */
[-C--:B------:R-:W-:Y:S01]  /*4a10*/  FFMA.FTZ R94, R45, R97.reuse, -R94 ;  /* 0x000000612d5e7223 */ /* 0x080fe2000001085e */
[----:B------:R-:W-:Y:S01]  /*4a20*/  FFMA.FTZ R95, R46, R97, R95 ;  /* 0x000000612e5f7223 */ /* 0x000fe2000001005f */
[----:B------:R-:W-:Y:S02]  /*4a30*/  F2FP.SATFINITE.E4M3.F32.PACK_AB_MERGE_C R162, R163, R162, RZ ;  /* 0x000000a2a3a2723e */ /* 0x000fe400048070ff */
[----:B------:R-:W-:-:S02]  /*4a40*/  F2FP.SATFINITE.E4M3.F32.PACK_AB_MERGE_C R45, R89, R44, R165 ;  /* 0x0000002c592d723e */ /* 0x000fc400048070a5 */
[----:B------:R-:W-:Y:S02]  /*4a50*/  F2FP.SATFINITE.E4M3.F32.PACK_AB_MERGE_C R44, R91, R90, R164 ;  /* 0x0000005a5b2c723e */ /* 0x000fe400048070a4 */
[----:B------:R-:W-:Y:S02]  /*4a60*/  F2FP.SATFINITE.E4M3.F32.PACK_AB_MERGE_C R46, R95, R94, R96 ;  /* 0x0000005e5f2e723e */ /* 0x000fe40004807060 */
[----:B------:R-:W-:-:S07]  /*4a70*/  F2FP.SATFINITE.E4M3.F32.PACK_AB_MERGE_C R47, R160, R99, R162 ;  /* 0x00000063a02f723e */ /* 0x000fce00048070a2 */
.L_x_2245:
[----:B------:R-:W-:Y:S05]  /*4a80*/  BSYNC B3 ;  /* 0x0000000000037941 */ /* 0x000fea0003800000 */
.L_x_2244:
[----:B--2---:R3:W-:Y:S02]  /*4a90*/  STG.E.128 desc[UR54][R50.64+0x40], R44 ;  /* 0x0000402c32007986 */ /* 0x0047e4000c101d36 */
.L_x_2243:
[----:B------:R-:W-:Y:S05]  /*4aa0*/  BSYNC B2 ;  /* 0x0000000000027941 */ /* 0x000fea0003800000 */
.L_x_2242:
[----:B------:R-:W-:Y:S01]  /*4ab0*/  ISETP.NE.AND P3, PT, R36, RZ, PT ;  /* 0x000000ff2400720c */ /* 0x000fe20003f65270 */
[----:B------:R-:W-:-:S12]  /*4ac0*/  BSSY B2, `(.L_x_2246) ;  /* 0x0000070000027945 */ /* 0x000fd80003800000 */
[----:B------:R-:W-:Y:S05]  /*4ad0*/  @!P3 BRA `(.L_x_2247) ;  /* 0x0000000400b8b947 */ /* 0x000fea0003800000 */
[----:B-123--:R1:W2:Y:S01]  /*4ae0*/  LDS.128 R44, [R40+0x26a00] ;  /* 0x026a0000282c7984 */ /* 0x00e2a20000000c00 */
        /* <DEDUP_REMOVED lines=107> */
.L_x_2249:
[----:B------:R-:W-:Y:S05]  /*51a0*/  BSYNC B3 ;  /* 0x0000000000037941 */ /* 0x000fea0003800000 */
.L_x_2248:
[----:B--2---:R4:W-:Y:S02]  /*51b0*/  STG.E.128 desc[UR54][R50.64+0x60], R44 ;  /* 0x0000602c32007986 */ /* 0x0049e4000c101d36 */
.L_x_2247:
[----:B------:R-:W-:Y:S05]  /*51c0*/  BSYNC B2 ;  /* 0x0000000000027941 */ /* 0x000fea0003800000 */
.L_x_2246:
[----:B------:R-:W-:Y:S01]  /*51d0*/  ISETP.NE.AND P3, PT, R37, RZ, PT ;  /* 0x000000ff2500720c */ /* 0x000fe20003f65270 */
[----:B------:R-:W-:-:S12]  /*51e0*/  BSSY B2, `(.L_x_2250) ;  /* 0x0000070000027945 */ /* 0x000fd80003800000 */
[----:B------:R-:W-:Y:S05]  /*51f0*/  @!P3 BRA `(.L_x_2251) ;  /* 0x0000000400b8b947 */ /* 0x000fea0003800000 */
[----:B-1234-:R1:W2:Y:S01]  /*5200*/  LDS.128 R44, [R39+0x29200] ;  /* 0x02920000272c7984 */ /* 0x01e2a20000000c00 */
[----:B------:R-:W-:Y:S01]  /*5210*/  VIADD R85, R19, 0x40 ;  /* 0x0000004013557836 */ /* 0x000fe20000000000 */
[----:B------:R-:W-:Y:S04]  /*5220*/  BSSY B3, `(.L_x_2252) ;  /* 0x000006a000037945 */ /* 0x000fe80003800000 */
[----:B------:R-:W-:-:S13]  /*5230*/  ISETP.GE.AND P3, PT, R85, R134, PT ;  /* 0x000000865500720c */ /* 0x000fda0003f66270 */
[----:B-1----:R-:W-:Y:S05]  /*5240*/  @P3 BRA `(.L_x_2253) ;  /* 0x00000004009c3947 */ /* 0x002fea0003800000 */
        /* <DEDUP_REMOVED lines=9> */
[----:B--2---:R-:W-:Y:S01]  /*52e0*/  IMAD.MOV.U32 R80, RZ, RZ, R44 ;  /* 0x000000ffff507224 */ /* 0x004fe200078e002c */
[----:B------:R-:W-:Y:S01]  /*52f0*/  F2FP.F16.E4M3.UNPACK_B R44, R45 ;  /* 0x0000002dff2c723e */ /* 0x000fe200020006ff */
[----:B------:R-:W-:Y:S01]  /*5300*/  IMAD.U32 R81, R87, 0x10000, RZ ;  /* 0x0001000057517824 */ /* 0x000fe200078e00ff */
[----:B------:R-:W-:Y:S01]  /*5310*/  LOP3.LUT R85, R84, 0xff00, R83, 0xf8, !PT ;  /* 0x0000ff0054557812 */ /* 0x000fe200078ef853 */
[----:B------:R-:W-:Y:S01]  /*5320*/  IMAD.U32 R84, R86, 0x10000, RZ ;  /* 0x0001000056547824 */ /* 0x000fe200078e00ff */
[----:B------:R-:W-:-:S02]  /*5330*/  F2FP.F16.E4M3.UNPACK_B R83, R155.H1 ;  /* 0x0000009bff53723e */ /* 0x000fc400030006ff */
[----:B------:R-:W-:Y:S01]  /*5340*/  LOP3.LUT R86, R82, 0xff0000, R81, 0xf8, !PT ;  /* 0x00ff000052567812 */ /* 0x000fe200078ef851 */
[--C-:B------:R-:W-:Y:S01]  /*5350*/  HADD2.F32 R81, -RZ, R44.reuse.H1_H1 ;  /* 0x3000002cff517230 */ /* 0x100fe20000004100 */
[----:B------:R-:W-:Y:S01]  /*5360*/  LOP3.LUT R89, R85, 0xff0000, R84, 0xf8, !PT ;  /* 0x00ff000055597812 */ /* 0x000fe200078ef854 */
[--C-:B------:R-:W-:Y:S01]  /*5370*/  HADD2.F32 R87, -RZ, R83.reuse.H0_H0 ;  /* 0x20000053ff577230 */ /* 0x100fe20000004100 */
[----:B------:R-:W-:Y:S01]  /*5380*/  F2FP.F16.E4M3.UNPACK_B R84, R150.H1 ;  /* 0x00000096ff54723e */ /* 0x000fe200030006ff */
[----:B------:R-:W-:Y:S01]  /*5390*/  HADD2.F32 R44, -RZ, R44.H0_H0 ;  /* 0x2000002cff2c7230 */ /* 0x000fe20000004100 */
[----:B------:R-:W-:Y:S01]  /*53a0*/  F2FP.F16.E4M3.UNPACK_B R45, R45.H1 ;  /* 0x0000002dff2d723e */ /* 0x000fe200030006ff */
[----:B------:R-:W-:Y:S02]  /*53b0*/  HADD2.F32 R88, -RZ, R83.H1_H1 ;  /* 0x30000053ff587230 */ /* 0x000fe40000004100 */
[----:B------:R-:W-:Y:S01]  /*53c0*/  FMUL.FTZ R91, R81, R87 ;  /* 0x00000057515b7220 */ /* 0x000fe20000410000 */
[----:B------:R-:W-:-:S02]  /*53d0*/  HADD2.F32 R85, -RZ, R84.H0_H0 ;  /* 0x20000054ff557230 */ /* 0x000fc40000004100 */
        /* <DEDUP_REMOVED lines=78> */
.L_x_2253:
[----:B------:R-:W-:Y:S05]  /*58c0*/  BSYNC B3 ;  /* 0x0000000000037941 */ /* 0x000fea0003800000 */
.L_x_2252:
[----:B--2---:R1:W-:Y:S02]  /*58d0*/  STG.E.128 desc[UR54][R50.64+0x80], R44 ;  /* 0x0000802c32007986 */ /* 0x0043e4000c101d36 */
.L_x_2251:
[----:B------:R-:W-:Y:S05]  /*58e0*/  BSYNC B2 ;  /* 0x0000000000027941 */ /* 0x000fea0003800000 */
.L_x_2250:
[----:B------:R-:W-:-:S13]  /*58f0*/  ISETP.NE.AND P3, PT, R38, RZ, PT ;  /* 0x000000ff2600720c */ /* 0x000fda0003f65270 */
[----:B------:R-:W-:Y:S05]  /*5900*/  @!P3 BRA `(.L_x_2233) ;  /* 0x0000000400b8b947 */ /* 0x000fea0003800000 */
[----:B-1234-:R1:W2:Y:S01]  /*5910*/  LDS.128 R44, [R40+0x29200] ;  /* 0x02920000282c7984 */ /* 0x01e2a20000000c00 */
[----:B------:R-:W-:Y:S01]  /*5920*/  IADD3 R81, R19, 0x50, RZ ;  /* 0x0000005013517810 */ /* 0x000fe20007ffe0ff */
[----:B------:R-:W-:Y:S03]  /*5930*/  BSSY B2, `(.L_x_2254) ;  /* 0x000006a000027945 */ /* 0x000fe60003800000 */
        /* <DEDUP_REMOVED lines=105> */
.L_x_2255:
[----:B------:R-:W-:Y:S05]  /*5fd0*/  BSYNC B2 ;  /* 0x0000000000027941 */ /* 0x000fea0003800000 */
.L_x_2254:
[----:B--2---:R1:W-:Y:S02]  /*5fe0*/  STG.E.128 desc[UR54][R50.64+0xa0], R44 ;  /* 0x0000a02c32007986 */ /* 0x0043e4000c101d36 */
.L_x_2233:
[----:B------:R-:W-:Y:S05]  /*5ff0*/  BSYNC B1 ;  /* 0x0000000000017941 */ /* 0x000fea0003800000 */
.L_x_2232:
[----:B------:R-:W-:Y:S05]  /*6000*/  @P4 BRA `(.L_x_2256) ;  /* 0x0000009400384947 */ /* 0x000fea0003800000 */
[----:B------:R-:W-:Y:S01]  /*6010*/  ISETP.NE.AND P3, PT, R33, RZ, PT ;  /* 0x000000ff2100720c */ /* 0x000fe20003f65270 */
[----:B------:R-:W-:-:S12]  /*6020*/  BSSY B1, `(.L_x_2257) ;  /* 0x000006f000017945 */ /* 0x000fd80003800000 */
[----:B------:R-:W-:Y:S05]  /*6030*/  @!P3 BRA `(.L_x_2258) ;  /* 0x0000000400b4b947 */ /* 0x000fea0003800000 */
[----:B-1234-:R1:W2:Y:S01]  /*6040*/  LDS.128 R44, [R39+0x26200] ;  /* 0x02620000272c7984 */ /* 0x01e2a20000000c00 */
[----:B------:R-:W-:Y:S01]  /*6050*/  ISETP.GE.AND P3, PT, R19, R134, PT ;  /* 0x000000861300720c */ /* 0x000fe20003f66270 */
[----:B------:R-:W-:-:S12]  /*6060*/  BSSY B2, `(.L_x_2259) ;  /* 0x0000069000027945 */ /* 0x000fd80003800000 */
[----:B-1----:R-:W-:Y:S05]  /*6070*/  @P3 BRA `(.L_x_2260) ;  /* 0x00000004009c3947 */ /* 0x002fea0003800000 */
[----:B------:R-:W-:Y:S01]  /*6080*/  SHF.R.U32.HI R72, RZ, 0x8, R73 ;  /* 0x00000008ff487819 */ /* 0x000fe20000011649 */
[----:B--2---:R-:W-:Y:S01]  /*6090*/  IMAD.MOV.U32 R50, RZ, RZ, R44 ;  /* 0x000000ffff327224 */ /* 0x004fe200078e002c */
[--C-:B------:R-:W-:Y:S02]  /*60a0*/  SHF.R.U32.HI R74, RZ, 0x8, R75.reuse ;  /* 0x00000008ff4a7819 */ /* 0x100fe4000001164b */
        /* <DEDUP_REMOVED lines=12> */
[----:B------:R-:W-:Y:S01]  /*6170*/  F2FP.F16.E4M3.UNPACK_B R45, R45.H1 ;  /* 0x0000002dff2d723e */ /* 0x000fe200030006ff */
[--C-:B------:R-:W-:Y:S01]  /*6180*/  HADD2.F32 R77, -RZ, R74.reuse.H1_H1 ;  /* 0x3000004aff4d7230 */ /* 0x100fe20000004100 */
[----:B------:R-:W-:Y:S01]  /*6190*/  LOP3.LUT R78, R73, 0xff0000, R76, 0xf8, !PT ;  /* 0x00ff0000494e7812 */ /* 0x000fe200078ef84c */
[----:B------:R-:W-:Y:S01]  /*61a0*/  HADD2.F32 R76, -RZ, R74.H0_H0 ;  /* 0x2000004aff4c7230 */ /* 0x000fe20000004100 */
[----:B------:R-:W-:Y:S01]  /*61b0*/  LOP3.LUT R75, R51, 0xff0000, R72, 0xf8, !PT ;  /* 0x00ff0000334b7812 */ /* 0x000fe200078ef848 */
[--C-:B------:R-:W-:Y:S01]  /*61c0*/  HADD2.F32 R51, -RZ, R44.reuse.H1_H1 ;  /* 0x3000002cff337230 */ /* 0x100fe20000004100 */
[----:B------:R-:W-:Y:S01]  /*61d0*/  F2FP.F16.E4M3.UNPACK_B R73, R151.H1 ;  /* 0x00000097ff49723e */ /* 0x000fe200030006ff */
[----:B------:R-:W-:Y:S01]  /*61e0*/  HADD2.F32 R72, -RZ, R45.H1_H1 ;  /* 0x3000002dff487230 */ /* 0x000fe20000004100 */
[----:B------:R-:W-:Y:S01]  /*61f0*/  F2FP.F16.E4M3.UNPACK_B R153, R153 ;  /* 0x00000099ff99723e */ /* 0x000fe200020006ff */
[----:B------:R-:W-:-:S02]  /*6200*/  HADD2.F32 R44, -RZ, R44.H0_H0 ;  /* 0x2000002cff2c7230 */ /* 0x000fc40000004100 */
[-C--:B------:R-:W-:Y:S01]  /*6210*/  FMUL.FTZ R79, R51, R76.reuse ;  /* 0x0000004c334f7220 */ /* 0x080fe20000410000 */
[----:B------:R-:W-:Y:S02]  /*6220*/  HADD2.F32 R74, -RZ, R73.H0_H0 ;  /* 0x20000049ff4a7230 */ /* 0x000fe40000004100 */
[----:B------:R-:W-:Y:S01]  /*6230*/  FMUL.FTZ R80, R72, R77 ;  /* 0x0000004d48507220 */ /* 0x000fe20000410000 */
[----:B------:R-:W-:Y:S02]  /*6240*/  HADD2.F32 R45, -RZ, R45.H0_H0 ;  /* 0x2000002dff2d7230 */ /* 0x000fe40000004100 */
[C---:B------:R-:W-:Y:S01]  /*6250*/  FMUL.FTZ R76, R44.reuse, R76 ;  /* 0x0000004c2c4c7220 */ /* 0x040fe20000410000 */
[----:B------:R-:W-:Y:S02]  /*6260*/  HADD2.F32 R73, -RZ, R73.H1_H1 ;  /* 0x30000049ff497230 */ /* 0x000fe40000004100 */
[-C--:B------:R-:W-:Y:S01]  /*6270*/  FFMA.FTZ R44, R44, R74.reuse, -R79 ;  /* 0x0000004a2c2c7223 */ /* 0x080fe2000001084f */
[----:B------:R-:W-:Y:S01]  /*6280*/  F2FP.F16.E4M3.UNPACK_B R151, R151 ;  /* 0x00000097ff97723e */ /* 0x000fe200020006ff */
[----:B------:R-:W-:Y:S01]  /*6290*/  FMUL.FTZ R77, R45, R77 ;  /* 0x0000004d2d4d7220 */ /* 0x000fe20000410000 */
[----:B------:R-:W-:Y:S01]  /*62a0*/  FFMA.FTZ R81, R51, R74, R76 ;  /* 0x0000004a33517223 */ /* 0x000fe2000001004c */
        /* <DEDUP_REMOVED lines=19> */
[-C--:B------:R-:W-:Y:S01]  /*63e0*/  FFMA.FTZ R80, R45, R151.reuse, -R74 ;  /* 0x000000972d507223 */ /* 0x080fe2000001084a */
[----:B------:R-:W-:Y:S01]  /*63f0*/  FFMA.FTZ R153, R50, R151, R153 ;  /* 0x0000009732997223 */ /* 0x000fe20000010099 */
[----:B------:R-:W-:-:S02]  /*6400*/  F2FP.F16.E4M3.UNPACK_B R50, R47.H1 ;  /* 0x0000002fff32723e */ /* 0x000fc400030006ff */
[----:B------:R-:W-:Y:S02]  /*6410*/  F2FP.SATFINITE.E4M3.F32.PACK_AB_MERGE_C R84, R77, R76, RZ ;  /* 0x0000004c4d54723e */ /* 0x000fe400048070ff */
[----:B------:R-:W-:Y:S01]  /*6420*/  F2FP.F16.E4M3.UNPACK_B R76, R78.H1 ;  /* 0x0000004eff4c723e */ /* 0x000fe200030006ff */
[--C-:B------:R-:W-:Y:S01]  /*6430*/  HADD2.F32 R72, -RZ, R50.reuse.H1_H1 ;  /* 0x30000032ff487230 */ /* 0x100fe20000004100 */
[-C--:B------:R-:W-:Y:S01]  /*6440*/  F2FP.F16.E4M3.UNPACK_B R73, R75.reuse.H1 ;  /* 0x0000004bff49723e */ /* 0x080fe200030006ff */
[----:B------:R-:W-:Y:S01]  /*6450*/  HADD2.F32 R51, -RZ, R50.H0_H0 ;  /* 0x20000032ff337230 */ /* 0x000fe20000004100 */
[----:B------:R-:W-:Y:S01]  /*6460*/  F2FP.F16.E4M3.UNPACK_B R45, R46.H1 ;  /* 0x0000002eff2d723e */ /* 0x000fe200030006ff */
[----:B------:R-:W-:Y:S01]  /*6470*/  HADD2.F32 R79, -RZ, R76.H1_H1 ;  /* 0x3000004cff4f7230 */ /* 0x000fe20000004100 */
        /* <DEDUP_REMOVED lines=14> */
[----:B------:R-:W-:Y:S01]  /*6560*/  FFMA.FTZ R82, R45, R51, -R82 ;  /* 0x000000332d527223 */ /* 0x000fe20000010852 */
[----:B------:R-:W-:-:S02]  /*6570*/  HADD2.F32 R76, -RZ, R76.H0_H0 ;  /* 0x2000004cff4c7230 */ /* 0x000fc40000004100 */
[----:B------:R-:W-:Y:S01]  /*6580*/  FFMA.FTZ R77, R50, R51, R77 ;  /* 0x00000033324d7223 */ /* 0x000fe2000001004d */
[--C-:B------:R-:W-:Y:S02]  /*6590*/  HADD2.F32 R50, -RZ, R47.reuse.H0_H0 ;  /* 0x2000002fff327230 */ /* 0x100fe40000004100 */
[----:B------:R-:W-:Y:S01]  /*65a0*/  FFMA.FTZ R74, R72, R74, R79 ;  /* 0x0000004a484a7223 */ /* 0x000fe2000001004f */
[----:B------:R-:W-:Y:S02]  /*65b0*/  HADD2.F32 R47, -RZ, R47.H1_H1 ;  /* 0x3000002fff2f7230 */ /* 0x000fe40000004100 */
[--C-:B------:R-:W-:Y:S01]  /*65c0*/  HADD2.F32 R45, -RZ, R46.reuse.H0_H0 ;  /* 0x2000002eff2d7230 */ /* 0x100fe20000004100 */
[----:B------:R-:W-:Y:S01]  /*65d0*/  F2FP.SATFINITE.E4M3.F32.PACK_AB_MERGE_C R77, R77, R82, RZ ;  /* 0x000000524d4d723e */ /* 0x000fe200048070ff */
        /* <DEDUP_REMOVED lines=15> */
[----:B------:R-:W-:Y:S02]  /*66d0*/  F2FP.SATFINITE.E4M3.F32.PACK_AB_MERGE_C R46, R51, R72, R77 ;  /* 0x00000048332e723e */ /* 0x000fe4000480704d */
[----:B------:R-:W-:-:S07]  /*66e0*/  F2FP.SATFINITE.E4M3.F32.PACK_AB_MERGE_C R47, R76, R79, R74 ;  /* 0x0000004f4c2f723e */ /* 0x000fce000480704a */
.L_x_2260:
[----:B------:R-:W-:Y:S05]  /*66f0*/  BSYNC B2 ;  /* 0x0000000000027941 */ /* 0x000fea0003800000 */
.L_x_2259:
[----:B--2---:R1:W-:Y:S02]  /*6700*/  STG.E.128 desc[UR54][R48.64], R44 ;  /* 0x0000002c30007986 */ /* 0x0043e4000c101d36 */
.L_x_2258:
[----:B------:R-:W-:Y:S05]  /*6710*/  BSYNC B1 ;  /* 0x0000000000017941 */ /* 0x000fea0003800000 */
.L_x_2257:
        /* <DEDUP_REMOVED lines=8> */
[----:B------:R-:W-:Y:S01]  /*67a0*/  SHF.R.U32.HI R50, RZ, 0x8, R71 ;  /* 0x00000008ff327819 */ /* 0x000fe20000011647 */
[----:B--2---:R-:W-:Y:S01]  /*67b0*/  IMAD.MOV.U32 R68, RZ, RZ, R47 ;  /* 0x000000ffff447224 */ /* 0x004fe200078e002f */
[--C-:B------:R-:W-:Y:S01]  /*67c0*/  SHF.R.U32.HI R72, RZ, 0x8, R69.reuse ;  /* 0x00000008ff487819 */ /* 0x100fe20000011645 */
[----:B------:R-:W-:Y:S01]  /*67d0*/  IMAD.MOV.U32 R51, RZ, RZ, R46 ;  /* 0x000000ffff337224 */ /* 0x000fe200078e002e */
[----:B------:R-:W-:Y:S01]  /*67e0*/  SHF.R.U32.HI R74, RZ, 0x10, R69 ;  /* 0x00000010ff4a7819 */ /* 0x000fe20000011645 */
[----:B------:R-:W-:Y:S01]  /*67f0*/  IMAD.SHL.U32 R47, R50, 0x100, RZ ;  /* 0x00000100322f7824 */ /* 0x000fe200078e00ff */
[----:B------:R-:W-:Y:S02]  /*6800*/  LOP3.LUT R69, R69, 0xff0000ff, RZ, 0xc0, !PT ;  /* 0xff0000ff45457812 */ /* 0x000fe400078ec0ff */
[----:B------:R-:W-:Y:S02]  /*6810*/  SHF.R.U32.HI R73, RZ, 0x10, R71 ;  /* 0x00000010ff497819 */ /* 0x000fe40000011647 */
[----:B------:R-:W-:-:S02]  /*6820*/  SHF.L.U32 R46, R72, 0x8, RZ ;  /* 0x00000008482e7819 */ /* 0x000fc400000006ff */
        /* <DEDUP_REMOVED lines=96> */
.L_x_2264:
[----:B------:R-:W-:Y:S05]  /*6e30*/  BSYNC B2 ;  /* 0x0000000000027941 */ /* 0x000fea0003800000 */
.L_x_2263:
[----:B--2---:R1:W-:Y:S02]  /*6e40*/  STG.E.128 desc[UR54][R48.64+0x20], R44 ;  /* 0x0000202c30007986 */ /* 0x0043e4000c101d36 */
.L_x_2262:
[----:B------:R-:W-:Y:S05]  /*6e50*/  BSYNC B1 ;  /* 0x0000000000017941 */ /* 0x000fea0003800000 */
.L_x_2261:
        /* <DEDUP_REMOVED lines=10> */
[--C-:B------:R-:W-:Y:S02]  /*6f00*/  SHF.R.U32.HI R66, RZ, 0x8, R67.reuse ;  /* 0x00000008ff427819 */ /* 0x100fe40000011643 */
[----:B------:R-:W-:Y:S01]  /*6f10*/  SHF.R.U32.HI R68, RZ, 0x10, R67 ;  /* 0x00000010ff447819 */ /* 0x000fe20000011643 */
[----:B------:R-:W-:Y:S01]  /*6f20*/  IMAD.SHL.U32 R47, R70, 0x100, RZ ;  /* 0x00000100462f7824 */ /* 0x000fe200078e00ff */
[----:B------:R-:W-:Y:S01]  /*6f30*/  MOV R51, R46 ;  /* 0x0000002e00337202 */ /* 0x000fe20000000f00 */
[----:B------:R-:W-:Y:S01]  /*6f40*/  IMAD.SHL.U32 R46, R66, 0x100, RZ ;  /* 0x00000100422e7824 */ /* 0x000fe200078e00ff */
[----:B------:R-:W-:Y:S01]  /*6f50*/  LOP3.LUT R50, R65, 0xff0000ff, RZ, 0xc0, !PT ;  /* 0xff0000ff41327812 */ /* 0x000fe200078ec0ff */
[----:B------:R-:W-:Y:S01]  /*6f60*/  IMAD.U32 R68, R68, 0x10000, RZ ;  /* 0x0001000044447824 */ /* 0x000fe200078e00ff */
[----:B------:R-:W-:-:S02]  /*6f70*/  SHF.R.U32.HI R69, RZ, 0x10, R65 ;  /* 0x00000010ff457819 */ /* 0x000fc40000011641 */
[----:B------:R-:W-:Y:S02]  /*6f80*/  LOP3.LUT R65, R67, 0xff0000ff, RZ, 0xc0, !PT ;  /* 0xff0000ff43417812 */ /* 0x000fe400078ec0ff */
        /* <DEDUP_REMOVED lines=94> */
.L_x_2268:
[----:B------:R-:W-:Y:S05]  /*7570*/  BSYNC B2 ;  /* 0x0000000000027941 */ /* 0x000fea0003800000 */
.L_x_2267:
[----:B--2---:R1:W-:Y:S02]  /*7580*/  STG.E.128 desc[UR54][R48.64+0x40], R44 ;  /* 0x0000402c30007986 */ /* 0x0043e4000c101d36 */
.L_x_2266:
[----:B------:R-:W-:Y:S05]  /*7590*/  BSYNC B1 ;  /* 0x0000000000017941 */ /* 0x000fea0003800000 */
.L_x_2265:
        /* <DEDUP_REMOVED lines=10> */
[----:B------:R-:W-:Y:S02]  /*7640*/  SHF.R.U32.HI R50, RZ, 0x8, R63 ;  /* 0x00000008ff327819 */ /* 0x000fe4000001163f */
[----:B------:R-:W-:Y:S01]  /*7650*/  SHF.R.U32.HI R66, RZ, 0x10, R61 ;  /* 0x00000010ff427819 */ /* 0x000fe2000001163d */
[----:B------:R-:W-:Y:S01]  /*7660*/  IMAD.SHL.U32 R46, R64, 0x100, RZ ;  /* 0x00000100402e7824 */ /* 0x000fe200078e00ff */
[----:B------:R-:W-:Y:S01]  /*7670*/  MOV R60, R47 ;  /* 0x0000002f003c7202 */ /* 0x000fe20000000f00 */
        /* <DEDUP_REMOVED lines=99> */
.L_x_2272:
[----:B------:R-:W-:Y:S05]  /*7cb0*/  BSYNC B2 ;  /* 0x0000000000027941 */ /* 0x000fea0003800000 */
.L_x_2271:
[----:B--2---:R1:W-:Y:S02]  /*7cc0*/  STG.E.128 desc[UR54][R48.64+0x60], R44 ;  /* 0x0000602c30007986 */ /* 0x0043e4000c101d36 */
.L_x_2270:
[----:B------:R-:W-:Y:S05]  /*7cd0*/  BSYNC B1 ;  /* 0x0000000000017941 */ /* 0x000fea0003800000 */
.L_x_2269:
[----:B------:R-:W-:Y:S01]  /*7ce0*/  ISETP.NE.AND P3, PT, R37, RZ, PT ;  /* 0x000000ff2500720c */ /* 0x000fe20003f65270 */
[----:B------:R-:W-:-:S12]  /*7cf0*/  BSSY B1, `(.L_x_2273) ;  /* 0x0000072000017945 */ /* 0x000fd80003800000 */
[----:B------:R-:W-:Y:S05]  /*7d00*/  @!P3 BRA `(.L_x_2274) ;  /* 0x0000000400c0b947 */ /* 0x000fea0003800000 */
[----:B-1234-:R1:W2:Y:S01]  /*7d10*/  LDS.128 R44, [R39+0x2b200] ;  /* 0x02b20000272c7984 */ /* 0x01e2a20000000c00 */
[----:B------:R-:W-:Y:S01]  /*7d20*/  IADD3 R51, R19, 0x40, RZ ;  /* 0x0000004013337810 */ /* 0x000fe20007ffe0ff */
[----:B------:R-:W-:Y:S03]  /*7d30*/  BSSY B2, `(.L_x_2275) ;  /* 0x000006c000027945 */ /* 0x000fe60003800000 */
        /* <DEDUP_REMOVED lines=8> */
[----:B------:R-:W-:Y:S01]  /*7dc0*/  LOP3.LUT R50, R57, 0xff0000ff, RZ, 0xc0, !PT ;  /* 0xff0000ff39327812 */ /* 0x000fe200078ec0ff */
[----:B------:R-:W-:Y:S01]  /*7dd0*/  IMAD.SHL.U32 R46, R58, 0x100, RZ ;  /* 0x000001003a2e7824 */ /* 0x000fe200078e00ff */
[----:B------:R-:W-:Y:S01]  /*7de0*/  SHF.R.U32.HI R61, RZ, 0x10, R57 ;  /* 0x00000010ff3d7819 */ /* 0x000fe20000011639 */
[----:B------:R-:W-:Y:S01]  /*7df0*/  IMAD.U32 R60, R60, 0x10000, RZ ;  /* 0x000100003c3c7824 */ /* 0x000fe200078e00ff */
[----:B------:R-:W-:-:S02]  /*7e00*/  LOP3.LUT R57, R59, 0xff0000ff, RZ, 0xc0, !PT ;  /* 0xff0000ff3b397812 */ /* 0x000fc400078ec0ff */
        /* <DEDUP_REMOVED lines=92> */
[----:B------:R-:W-:Y:S02]  /*83d0*/  F2FP.SATFINITE.E4M3.F32.PACK_AB_MERGE_C R44, R136, R63, R68 ;  /* 0x0000003f882c723e */ /* 0x000fe40004807044 */
[----:B------:R-:W-:-:S07]  /*83e0*/  MOV R46, R60 ;  /* 0x0000003c002e7202 */ /* 0x000fce0000000f00 */
.L_x_2276:
[----:B------:R-:W-:Y:S05]  /*83f0*/  BSYNC B2 ;  /* 0x0000000000027941 */ /* 0x000fea0003800000 */
.L_x_2275:
[----:B--2---:R1:W-:Y:S02]  /*8400*/  STG.E.128 desc[UR54][R48.64+0x80], R44 ;  /* 0x0000802c30007986 */ /* 0x0043e4000c101d36 */
.L_x_2274:
[----:B------:R-:W-:Y:S05]  /*8410*/  BSYNC B1 ;  /* 0x0000000000017941 */ /* 0x000fea0003800000 */
.L_x_2273:
[----:B------:R-:W-:-:S13]  /*8420*/  ISETP.NE.AND P3, PT, R38, RZ, PT ;  /* 0x000000ff2600720c */ /* 0x000fda0003f65270 */
        /* <DEDUP_REMOVED lines=8> */
[----:B------:R-:W-:Y:S01]  /*84b0*/  SHF.R.U32.HI R50, RZ, 0x8, R55 ;  /* 0x00000008ff327819 */ /* 0x000fe20000011637 */
[----:B------:R-:W-:Y:S01]  /*84c0*/  IMAD.MOV.U32 R51, RZ, RZ, R46 ;  /* 0x000000ffff337224 */ /* 0x000fe200078e002e */
[----:B------:R-:W-:Y:S01]  /*84d0*/  SHF.R.U32.HI R58, RZ, 0x10, R53 ;  /* 0x00000010ff3a7819 */ /* 0x000fe20000011635 */
[----:B------:R-:W-:Y:S01]  /*84e0*/  IMAD.SHL.U32 R46, R56, 0x100, RZ ;  /* 0x00000100382e7824 */ /* 0x000fe200078e00ff */
[----:B------:R-:W-:Y:S01]  /*84f0*/  LOP3.LUT R53, R53, 0xff0000ff, RZ, 0xc0, !PT ;  /* 0xff0000ff35357812 */ /* 0x000fe200078ec0ff */
[----:B------:R-:W-:Y:S01]  /*8500*/  IMAD.SHL.U32 R47, R50, 0x100, RZ ;  /* 0x00000100322f7824 */ /* 0x000fe200078e00ff */
[----:B------:R-:W-:Y:S02]  /*8510*/  LOP3.LUT R54, R55, 0xff0000ff, RZ, 0xc0, !PT ;  /* 0xff0000ff37367812 */ /* 0x000fe400078ec0ff */
[----:B------:R-:W-:-:S02]  /*8520*/  SHF.R.U32.HI R57, RZ, 0x10, R55 ;  /* 0x00000010ff397819 */ /* 0x000fc40000011637 */
[----:B------:R-:W-:Y:S02]  /*8530*/  LOP3.LUT R50, R53, 0xff00, R46, 0xf8, !PT ;  /* 0x0000ff0035327812 */ /* 0x000fe400078ef82e */
[----:B------:R-:W-:Y:S01]  /*8540*/  LOP3.LUT R56, R54, 0xff00, R47, 0xf8, !PT ;  /* 0x0000ff0036387812 */ /* 0x000fe200078ef82f */
[----:B------:R-:W-:Y:S01]  /*8550*/  IMAD.U32 R47, R58, 0x10000, RZ ;  /* 0x000100003a2f7824 */ /* 0x000fe200078e00ff */
        /* <DEDUP_REMOVED lines=92> */
.L_x_2278:
[----:B------:R-:W-:Y:S05]  /*8b20*/  BSYNC B1 ;  /* 0x0000000000017941 */ /* 0x000fea0003800000 */
.L_x_2277:
[----:B--2---:R1:W-:Y:S01]  /*8b30*/  STG.E.128 desc[UR54][R48.64+0xa0], R44 ;  /* 0x0000a02c30007986 */ /* 0x0043e2000c101d36 */
[----:B------:R-:W-:Y:S05]  /*8b40*/  BRA `(.L_x_2256) ;  /* 0x0000006800687947 */ /* 0x000fea0003800000 */
.L_x_2224:
        /* <DEDUP_REMOVED lines=54> */
.L_x_2280:
[----:B------:R-:W-:Y:S05]  /*8eb0*/  BSYNC B1 ;  /* 0x0000000000017941 */ /* 0x000fea0003800000 */
.L_x_2279:
        /* <DEDUP_REMOVED lines=37> */
.L_x_2282:
[----:B------:R-:W-:Y:S05]  /*9110*/  BSYNC B1 ;  /* 0x0000000000017941 */ /* 0x000fea0003800000 */
.L_x_2281:
        /* <DEDUP_REMOVED lines=26> */
.L_x_2283:
[----:B0-----:R-:W-:Y:S01]  /*92c0*/  IMAD R42, R17, 0x8, R16 ;  /* 0x00000008112a7824 */ /* 0x001fe200078e0210 */
[----:B------:R-:W-:Y:S01]  /*92d0*/  SHF.L.U32 R43, R223, 0x1f, RZ ;  /* 0x0000001fdf2b7819 */ /* 0x000fe200000006ff */
[----:B------:R-:W0:Y:S01]  /*92e0*/  LDC R151, c[0x0][0x2e4] ;  /* 0x0000b900ff977b82 */ /* 0x000e220000000800 */
[----:B------:R-:W-:Y:S02]  /*92f0*/  BSSY B1, `(.L_x_2284) ;  /* 0x0000004000017945 */ /* 0x000fe40003800000 */
[----:B------:R-:W1:Y:S05]  /*9300*/  SYNCS.PHASECHK.TRANS64.TRYWAIT P5, [R42+URZ+0x33490], R43 ;  /* 0x0334902b2a0075a7 */ /* 0x000e6a00080a017f */
[----:B------:R-:W2:Y:S01]  /*9310*/  LDC.64 R136, c[0x0][0x2f0] ;  /* 0x0000bc00ff887b82 */ /* 0x000ea20000000a00 */
[----:B-1----:R-:W-:Y:S05]  /*9320*/  @!P5 BRA `(.L_x_2285) ;  /* 0x0000023c00b8d947 */ /* 0x002fea0003800000 */
.L_x_2555:
[----:B------:R-:W-:Y:S05]  /*9330*/  BSYNC B1 ;  /* 0x0000000000017941 */ /* 0x000fea0003800000 */
.L_x_2284:
[----:B------:R-:W-:Y:S01]  /*9340*/  BSSY B1, `(.L_x_2286) ;  /* 0x00002ed000017945 */ /* 0x000fe20003800000 */
[----:B0-----:R-:W-:Y:S01]  /*9350*/  IADD3 R153, -R122, R151, RZ ;  /* 0x000000977a997210 */ /* 0x001fe20007ffe1ff */
[----:B------:R-:W-:Y:S02]  /*9360*/  IMAD.MOV.U32 R139, RZ, RZ, R99 ;  /* 0x000000ffff8b7224 */ /* 0x000fe400078e0063 */
[----:B------:R-:W-:Y:S05]  /*9370*/  @P4 BRA `(.L_x_2287) ;  /* 0x0000002c00a44947 */ /* 0x000fea0003800000 */
[----:B------:R-:W-:Y:S01]  /*9380*/  ISETP.NE.AND P4, PT, R33, RZ, PT ;  /* 0x000000ff2100720c */ /* 0x000fe20003f85270 */
[-C--:B--2---:R-:W-:Y:S01]  /*9390*/  IMAD.WIDE.U32 R140, R23, R136.reuse, R138 ;  /* 0x00000088178c7225 */ /* 0x084fe200078e008a */
[----:B------:R-:W-:Y:S01]  /*93a0*/  SHF.R.S32.HI R92, RZ, 0x1f, R23 ;  /* 0x0000001fff5c7819 */ /* 0x000fe20000011417 */
[----:B------:R-:W-:Y:S04]  /*93b0*/  BSSY B2, `(.L_x_2288) ;  /* 0x00000f5000027945 */ /* 0x000fe80003800000 */
[----:B------:R-:W-:-:S04]  /*93c0*/  IMAD R92, R92, R136, RZ ;  /* 0x000000885c5c7224 */ /* 0x000fc800078e02ff */
[----:B------:R-:W-:-:S04]  /*93d0*/  IMAD R167, R23, R137, R92 ;  /* 0x0000008917a77224 */ /* 0x000fc800078e025c */
[----:B------:R-:W-:Y:S01]  /*93e0*/  IMAD.IADD R167, R167, 0x1, R141 ;  /* 0x00000001a7a77824 */ /* 0x000fe200078e028d */
[----:B------:R-:W-:Y:S06]  /*93f0*/  @!P4 BRA `(.L_x_2289) ;  /* 0x0000000c00c0c947 */ /* 0x000fec0003800000 */
        /* <DEDUP_REMOVED lines=21> */
[----:B------:R-:W2:Y:S01]  /*9550*/  LDS.128 R96, [R96+0x24200] ;  /* 0x0242000060607984 */ /* 0x000ea20000000c00 */
[----:B------:R-:W-:Y:S05]  /*9560*/  @P4 BRA `(.L_x_2291) ;  /* 0x0000000c00384947 */ /* 0x000fea0003800000 */
[----:B------:R-:W-:Y:S02]  /*9570*/  F2FP.F16.E4M3.UNPACK_B R180, R177.H1 ;  /* 0x000000b1ffb4723e */ /* 0x000fe400030006ff */
[----:B--2---:R-:W-:Y:S02]  /*9580*/  F2FP.F16.E4M3.UNPACK_B R46, R96.H1 ;  /* 0x00000060ff2e723e */ /* 0x004fe400030006ff */
[----:B0-----:R-:W-:Y:S01]  /*9590*/  F2FP.F16.E4M3.UNPACK_B R44, R92.H1 ;  /* 0x0000005cff2c723e */ /* 0x001fe200030006ff */
[----:B------:R-:W-:Y:S01]  /*95a0*/  HADD2.F32 R183, -RZ, R180.H0_H0 ;  /* 0x200000b4ffb77230 */ /* 0x000fe20000004100 */
[----:B------:R-:W-:Y:S01]  /*95b0*/  F2FP.F16.E4M3.UNPACK_B R179, R178.H1 ;  /* 0x000000b2ffb3723e */ /* 0x000fe200030006ff */
[----:B------:R-:W-:Y:S01]  /*95c0*/  HADD2.F32 R56, -RZ, R46.H0_H0 ;  /* 0x2000002eff387230 */ /* 0x000fe20000004100 */
[----:B------:R-:W-:Y:S01]  /*95d0*/  F2FP.F16.E4M3.UNPACK_B R96, R96 ;  /* 0x00000060ff60723e */ /* 0x000fe200020006ff */
[----:B------:R-:W-:Y:S01]  /*95e0*/  HADD2.F32 R58, -RZ, R44.H0_H0 ;  /* 0x2000002cff3a7230 */ /* 0x000fe20000004100 */
[----:B------:R-:W-:Y:S01]  /*95f0*/  LOP3.LUT R184, R59, 0xff0000ff, RZ, 0xc0, !PT ;  /* 0xff0000ff3bb87812 */ /* 0x000fe200078ec0ff */
        /* <DEDUP_REMOVED lines=8> */
[----:B------:R-:W-:Y:S01]  /*9680*/  HADD2.F32 R181, -RZ, R180.H1_H1 ;  /* 0x300000b4ffb57230 */ /* 0x000fe20000004100 */
[----:B------:R-:W-:-:S02]  /*9690*/  F2FP.F16.E4M3.UNPACK_B R180, R177 ;  /* 0x000000b1ffb4723e */ /* 0x000fc400020006ff */
[----:B------:R-:W-:Y:S02]  /*96a0*/  LOP3.LUT R188, R45, 0xff0000ff, RZ, 0xc0, !PT ;  /* 0xff0000ff2dbc7812 */ /* 0x000fe400078ec0ff */
[-C--:B------:R-:W-:Y:S01]  /*96b0*/  FMUL.FTZ R185, R44, R181.reuse ;  /* 0x000000b52cb97220 */ /* 0x080fe20000410000 */
[C---:B------:R-:W-:Y:S01]  /*96c0*/  FMUL.FTZ R187, R46.reuse, R181 ;  /* 0x000000b52ebb7220 */ /* 0x040fe20000410000 */
[----:B------:R-:W-:Y:S02]  /*96d0*/  SHF.R.U32.HI R186, RZ, 0x8, R47 ;  /* 0x00000008ffba7819 */ /* 0x000fe4000001162f */
[-C--:B------:R-:W-:Y:S01]  /*96e0*/  FFMA.FTZ R185, R46, R179.reuse, R185 ;  /* 0x000000b32eb97223 */ /* 0x080fe200000100b9 */
[----:B------:R-:W-:Y:S01]  /*96f0*/  F2FP.F16.E4M3.UNPACK_B R46, R92 ;  /* 0x0000005cff2e723e */ /* 0x000fe200020006ff */
[----:B------:R-:W-:Y:S01]  /*9700*/  FFMA.FTZ R187, R44, R179, -R187 ;  /* 0x000000b32cbb7223 */ /* 0x000fe200000108bb */
[----:B------:R-:W-:Y:S01]  /*9710*/  F2FP.F16.E4M3.UNPACK_B R92, R178 ;  /* 0x000000b2ff5c723e */ /* 0x000fe200020006ff */
[----:B------:R-:W-:Y:S01]  /*9720*/  HADD2.F32 R178, -RZ, R180.H0_H0 ;  /* 0x200000b4ffb27230 */ /* 0x000fe20000004100 */
[----:B------:R-:W-:Y:S01]  /*9730*/  F2FP.SATFINITE.E4M3.F32.PACK_AB_MERGE_C R56, R185, R56, RZ ;  /* 0x00000038b938723e */ /* 0x000fe200048070ff */
[----:B------:R-:W-:Y:S01]  /*9740*/  HADD2.F32 R44, -RZ, R96.H0_H0 ;  /* 0x20000060ff2c7230 */ /* 0x000fe20000004100 */
[----:B------:R-:W-:Y:S01]  /*9750*/  F2FP.SATFINITE.E4M3.F32.PACK_AB_MERGE_C R58, R187, R58, RZ ;  /* 0x0000003abb3a723e */ /* 0x000fe200048070ff */
[----:B------:R-:W-:-:S02]  /*9760*/  HADD2.F32 R179, -RZ, R46.H0_H0 ;  /* 0x2000002effb37230 */ /* 0x000fc40000004100 */
[----:B------:R-:W-:Y:S02]  /*9770*/  HADD2.F32 R177, -RZ, R92.H0_H0 ;  /* 0x2000005cffb17230 */ /* 0x000fe40000004100 */
[CC--:B------:R-:W-:Y:S01]  /*9780*/  FMUL.FTZ R182, R44.reuse, R178.reuse ;  /* 0x000000b22cb67220 */ /* 0x0c0fe20000410000 */
[----:B------:R-:W-:Y:S02]  /*9790*/  HADD2.F32 R180, -RZ, R180.H1_H1 ;  /* 0x300000b4ffb47230 */ /* 0x000fe40000004100 */
[C---:B------:R-:W-:Y:S01]  /*97a0*/  FMUL.FTZ R181, R179.reuse, R178 ;  /* 0x000000b2b3b57220 */ /* 0x040fe20000410000 */
[----:B------:R-:W-:Y:S02]  /*97b0*/  HADD2.F32 R46, -RZ, R46.H1_H1 ;  /* 0x3000002eff2e7230 */ /* 0x000fe40000004100 */
[-C--:B------:R-:W-:Y:S01]  /*97c0*/  FFMA.FTZ R179, R179, R177.reuse, -R182 ;  /* 0x000000b1b3b37223 */ /* 0x080fe200000108b6 */
[----:B------:R-:W-:Y:S02]  /*97d0*/  HADD2.F32 R92, -RZ, R92.H1_H1 ;  /* 0x3000005cff5c7230 */ /* 0x000fe40000004100 */
[----:B------:R-:W-:Y:S01]  /*97e0*/  FFMA.FTZ R44, R44, R177, R181 ;  /* 0x000000b12c2c7223 */ /* 0x000fe200000100b5 */
[----:B------:R-:W-:Y:S01]  /*97f0*/  HADD2.F32 R177, -RZ, R96.H1_H1 ;  /* 0x30000060ffb17230 */ /* 0x000fe20000004100 */
[----:B------:R-:W-:Y:S01]  /*9800*/  F2FP.F16.E4M3.UNPACK_B R182, R172.H1 ;  /* 0x000000acffb6723e */ /* 0x000fe200030006ff */
[----:B------:R-:W-:Y:S01]  /*9810*/  IMAD.SHL.U32 R186, R186, 0x100, RZ ;  /* 0x00000100baba7824 */ /* 0x000fe200078e00ff */
[----:B------:R-:W-:-:S02]  /*9820*/  F2FP.F16.E4M3.UNPACK_B R178, R176.H1 ;  /* 0x000000b0ffb2723e */ /* 0x000fc400030006ff */
[CC--:B------:R-:W-:Y:S01]  /*9830*/  FMUL.FTZ R181, R177.reuse, R180.reuse ;  /* 0x000000b4b1b57220 */ /* 0x0c0fe20000410000 */
[C---:B------:R-:W-:Y:S01]  /*9840*/  FMUL.FTZ R180, R46.reuse, R180 ;  /* 0x000000b42eb47220 */ /* 0x040fe20000410000 */
[----:B------:R-:W-:Y:S01]  /*9850*/  HADD2.F32 R189, -RZ, R182.H0_H0 ;  /* 0x200000b6ffbd7230 */ /* 0x000fe20000004100 */
[----:B------:R-:W-:Y:S01]  /*9860*/  F2FP.F16.E4M3.UNPACK_B R172, R172 ;  /* 0x000000acffac723e */ /* 0x000fe200020006ff */
[-C--:B------:R-:W-:Y:S01]  /*9870*/  FFMA.FTZ R96, R46, R92.reuse, -R181 ;  /* 0x0000005c2e607223 */ /* 0x080fe200000108b5 */
[----:B------:R-:W-:Y:S01]  /*9880*/  FFMA.FTZ R177, R177, R92, R180 ;  /* 0x0000005cb1b17223 */ /* 0x000fe200000100b4 */
[----:B------:R-:W-:Y:S01]  /*9890*/  F2FP.F16.E4M3.UNPACK_B R181, R98.H1 ;  /* 0x00000062ffb5723e */ /* 0x000fe200030006ff */
[----:B------:R-:W-:Y:S01]  /*98a0*/  HADD2.F32 R183, -RZ, R178.H0_H0 ;  /* 0x200000b2ffb77230 */ /* 0x000fe20000004100 */
[-C--:B------:R-:W-:Y:S01]  /*98b0*/  F2FP.F16.E4M3.UNPACK_B R180, R94.reuse.H1 ;  /* 0x0000005effb4723e */ /* 0x080fe200030006ff */
[----:B------:R-:W-:Y:S01]  /*98c0*/  HADD2.F32 R182, -RZ, R182.H1_H1 ;  /* 0x300000b6ffb67230 */ /* 0x000fe20000004100 */
[----:B------:R-:W-:Y:S01]  /*98d0*/  F2FP.F16.E4M3.UNPACK_B R94, R94 ;  /* 0x0000005eff5e723e */ /* 0x000fe200020006ff */
[----:B------:R-:W-:-:S02]  /*98e0*/  HADD2.F32 R46, -RZ, R181.H0_H0 ;  /* 0x200000b5ff2e7230 */ /* 0x000fc40000004100 */
[--C-:B------:R-:W-:Y:S02]  /*98f0*/  HADD2.F32 R92, -RZ, R180.reuse.H0_H0 ;  /* 0x200000b4ff5c7230 */ /* 0x100fe40000004100 */
[----:B------:R-:W-:Y:S02]  /*9900*/  HADD2.F32 R181, -RZ, R181.H1_H1 ;  /* 0x300000b5ffb57230 */ /* 0x000fe40000004100 */
[-C--:B------:R-:W-:Y:S01]  /*9910*/  FMUL.FTZ R191, R46, R189.reuse ;  /* 0x000000bd2ebf7220 */ /* 0x080fe20000410000 */
[----:B------:R-:W-:Y:S02]  /*9920*/  HADD2.F32 R180, -RZ, R180.H1_H1 ;  /* 0x300000b4ffb47230 */ /* 0x000fe40000004100 */
[C---:B------:R-:W-:Y:S01]  /*9930*/  FMUL.FTZ R189, R92.reuse, R189 ;  /* 0x000000bd5cbd7220 */ /* 0x040fe20000410000 */
[----:B------:R-:W-:Y:S02]  /*9940*/  HADD2.F32 R178, -RZ, R178.H1_H1 ;  /* 0x300000b2ffb27230 */ /* 0x000fe40000004100 */
[----:B------:R-:W-:Y:S01]  /*9950*/  FFMA.FTZ R92, R92, R183, -R191 ;  /* 0x000000b75c5c7223 */ /* 0x000fe200000108bf */
[----:B------:R-:W-:-:S02]  /*9960*/  HADD2.F32 R195, -RZ, R172.H1_H1 ;  /* 0x300000acffc37230 */ /* 0x000fc40000004100 */
[----:B------:R-:W-:Y:S01]  /*9970*/  FFMA.FTZ R46, R46, R183, R189 ;  /* 0x000000b72e2e7223 */ /* 0x000fe200000100bd */
[CC--:B------:R-:W-:Y:S01]  /*9980*/  FMUL.FTZ R183, R181.reuse, R182.reuse ;  /* 0x000000b6b5b77220 */ /* 0x0c0fe20000410000 */
[C---:B------:R-:W-:Y:S01]  /*9990*/  FMUL.FTZ R182, R180.reuse, R182 ;  /* 0x000000b6b4b67220 */ /* 0x040fe20000410000 */
[----:B------:R-:W-:Y:S02]  /*99a0*/  HADD2.F32 R189, -RZ, R94.H0_H0 ;  /* 0x2000005effbd7230 */ /* 0x000fe40000004100 */
[-C--:B------:R-:W-:Y:S01]  /*99b0*/  FFMA.FTZ R183, R180, R178.reuse, -R183 ;  /* 0x000000b2b4b77223 */ /* 0x080fe200000108b7 */
[----:B------:R-:W-:Y:S01]  /*99c0*/  FFMA.FTZ R181, R181, R178, R182 ;  /* 0x000000b2b5b57223 */ /* 0x000fe200000100b6 */
[----:B------:R-:W-:Y:S01]  /*99d0*/  F2FP.F16.E4M3.UNPACK_B R178, R98 ;  /* 0x00000062ffb2723e */ /* 0x000fe200020006ff */
[----:B------:R-:W-:Y:S01]  /*99e0*/  HADD2.F32 R180, -RZ, R172.H0_H0 ;  /* 0x200000acffb47230 */ /* 0x000fe20000004100 */
[----:B------:R-:W-:Y:S01]  /*99f0*/  F2FP.F16.E4M3.UNPACK_B R98, R176 ;  /* 0x000000b0ff62723e */ /* 0x000fe200020006ff */
[----:B------:R-:W-:Y:S01]  /*9a00*/  HADD2.F32 R94, -RZ, R94.H1_H1 ;  /* 0x3000005eff5e7230 */ /* 0x000fe20000004100 */
[----:B------:R-:W-:Y:S01]  /*9a10*/  SHF.R.U32.HI R172, RZ, 0x8, R57 ;  /* 0x00000008ffac7819 */ /* 0x000fe20000011639 */
[----:B------:R-:W-:Y:S01]  /*9a20*/  HADD2.F32 R191, -RZ, R178.H0_H0 ;  /* 0x200000b2ffbf7230 */ /* 0x000fe20000004100 */
[----:B------:R-:W-:Y:S01]  /*9a30*/  F2FP.SATFINITE.E4M3.F32.PACK_AB_MERGE_C R183, R183, R92, RZ ;  /* 0x0000005cb7b7723e */ /* 0x000fe200048070ff */
[----:B------:R-:W-:Y:S01]  /*9a40*/  HADD2.F32 R176, -RZ, R98.H0_H0 ;  /* 0x20000062ffb07230 */ /* 0x000fe20000004100 */
[----:B------:R-:W-:Y:S01]  /*9a50*/  SHF.L.U32 R172, R172, 0x8, RZ ;  /* 0x00000008acac7819 */ /* 0x000fe200000006ff */
[----:B------:R-:W-:-:S02]  /*9a60*/  HADD2.F32 R178, -RZ, R178.H1_H1 ;  /* 0x300000b2ffb27230 */ /* 0x000fc40000004100 */
[-C--:B------:R-:W-:Y:S01]  /*9a70*/  FMUL.FTZ R182, R191, R180.reuse ;  /* 0x000000b4bfb67220 */ /* 0x080fe20000410000 */
[----:B------:R-:W-:Y:S01]  /*9a80*/  FMUL.FTZ R180, R189, R180 ;  /* 0x000000b4bdb47220 */ /* 0x000fe20000410000 */
[----:B------:R-:W-:Y:S01]  /*9a90*/  HADD2.F32 R193, -RZ, R98.H1_H1 ;  /* 0x30000062ffc17230 */ /* 0x000fe20000004100 */
[----:B------:R-:W-:Y:S01]  /*9aa0*/  F2FP.SATFINITE.E4M3.F32.PACK_AB_MERGE_C R181, R181, R46, RZ ;  /* 0x0000002eb5b5723e */ /* 0x000fe200048070ff */
[-C--:B------:R-:W-:Y:S01]  /*9ab0*/  FFMA.FTZ R189, R189, R176.reuse, -R182 ;  /* 0x000000b0bdbd7223 */ /* 0x080fe200000108b6 */
[----:B------:R-:W-:Y:S01]  /*9ac0*/  FFMA.FTZ R191, R191, R176, R180 ;  /* 0x000000b0bfbf7223 */ /* 0x000fe200000100b4 */
[----:B------:R-:W-:Y:S01]  /*9ad0*/  SHF.R.U32.HI R176, RZ, 0x10, R57 ;  /* 0x00000010ffb07819 */ /* 0x000fe20000011639 */
[-C--:B------:R-:W-:Y:S01]  /*9ae0*/  FMUL.FTZ R197, R178, R195.reuse ;  /* 0x000000c3b2c57220 */ /* 0x080fe20000410000 */
[----:B------:R-:W-:Y:S01]  /*9af0*/  LOP3.LUT R57, R57, 0xff0000ff, RZ, 0xc0, !PT ;  /* 0xff0000ff39397812 */ /* 0x000fe200078ec0ff */
[C---:B------:R-:W-:Y:S01]  /*9b00*/  FMUL.FTZ R195, R94.reuse, R195 ;  /* 0x000000c35ec37220 */ /* 0x040fe20000410000 */
[----:B------:R-:W-:Y:S01]  /*9b10*/  SHF.R.U32.HI R182, RZ, 0x8, R45 ;  /* 0x00000008ffb67819 */ /* 0x000fe2000001162d */
[-C--:B------:R-:W-:Y:S01]  /*9b20*/  FFMA.FTZ R98, R94, R193.reuse, -R197 ;  /* 0x000000c15e627223 */ /* 0x080fe200000108c5 */
[----:B------:R-:W-:Y:S01]  /*9b30*/  LOP3.LUT R172, R57, 0xff00, R172, 0xf8, !PT ;  /* 0x0000ff0039ac7812 */ /* 0x000fe200078ef8ac */
[----:B------:R-:W-:Y:S01]  /*9b40*/  FFMA.FTZ R94, R178, R193, R195 ;  /* 0x000000c1b25e7223 */ /* 0x000fe200000100c3 */
[--C-:B------:R-:W-:Y:S01]  /*9b50*/  SHF.R.U32.HI R178, RZ, 0x10, R59.reuse ;  /* 0x00000010ffb27819 */ /* 0x100fe2000001163b */
[----:B------:R-:W-:Y:S01]  /*9b60*/  IMAD.SHL.U32 R57, R182, 0x100, RZ ;  /* 0x00000100b6397824 */ /* 0x000fe200078e00ff */
[----:B------:R-:W-:-:S02]  /*9b70*/  SHF.R.U32.HI R180, RZ, 0x8, R59 ;  /* 0x00000008ffb47819 */ /* 0x000fc4000001163b */
[----:B------:R-:W-:Y:S02]  /*9b80*/  SHF.R.U32.HI R59, RZ, 0x10, R45 ;  /* 0x00000010ff3b7819 */ /* 0x000fe4000001162d */
[----:B------:R-:W-:Y:S01]  /*9b90*/  LOP3.LUT R188, R188, 0xff00, R57, 0xf8, !PT ;  /* 0x0000ff00bcbc7812 */ /* 0x000fe200078ef839 */
[----:B------:R-:W-:Y:S01]  /*9ba0*/  IMAD.U32 R57, R176, 0x10000, RZ ;  /* 0x00010000b0397824 */ /* 0x000fe200078e00ff */
[----:B------:R-:W-:Y:S01]  /*9bb0*/  F2FP.SATFINITE.E4M3.F32.PACK_AB_MERGE_C R92, R96, R179, R58 ;  /* 0x000000b3605c723e */ /* 0x000fe2000480703a */
[----:B------:R-:W-:Y:S01]  /*9bc0*/  IMAD.U32 R59, R59, 0x10000, RZ ;  /* 0x000100003b3b7824 */ /* 0x000fe200078e00ff */
[----:B------:R-:W-:Y:S01]  /*9bd0*/  F2FP.F16.E4M3.UNPACK_B R46, R97 ;  /* 0x00000061ff2e723e */ /* 0x000fe200020006ff */
[----:B------:R-:W-:Y:S01]  /*9be0*/  IMAD.SHL.U32 R193, R180, 0x100, RZ ;  /* 0x00000100b4c17824 */ /* 0x000fe200078e00ff */
[----:B------:R-:W-:Y:S02]  /*9bf0*/  LOP3.LUT R57, R172, 0xff0000, R57, 0xf8, !PT ;  /* 0x00ff0000ac397812 */ /* 0x000fe400078ef839 */
[----:B------:R-:W-:Y:S01]  /*9c00*/  LOP3.LUT R172, R188, 0xff0000, R59, 0xf8, !PT ;  /* 0x00ff0000bcac7812 */ /* 0x000fe200078ef83b */
[--C-:B------:R-:W-:Y:S01]  /*9c10*/  HADD2.F32 R58, -RZ, R46.reuse.H1_H1 ;  /* 0x3000002eff3a7230 */ /* 0x100fe20000004100 */
[----:B------:R-:W-:Y:S01]  /*9c20*/  F2FP.SATFINITE.E4M3.F32.PACK_AB_MERGE_C R96, R177, R44, R56 ;  /* 0x0000002cb160723e */ /* 0x000fe20004807038 */
[----:B------:R-:W-:Y:S01]  /*9c30*/  HADD2.F32 R56, -RZ, R46.H0_H0 ;  /* 0x2000002eff387230 */ /* 0x000fe20000004100 */
[----:B------:R-:W-:-:S02]  /*9c40*/  F2FP.F16.E4M3.UNPACK_B R59, R172 ;  /* 0x000000acff3b723e */ /* 0x000fc400020006ff */
[----:B------:R-:W-:Y:S02]  /*9c50*/  F2FP.F16.E4M3.UNPACK_B R44, R93 ;  /* 0x0000005dff2c723e */ /* 0x000fe400020006ff */
[----:B------:R-:W-:Y:S01]  /*9c60*/  F2FP.F16.E4M3.UNPACK_B R176, R57 ;  /* 0x00000039ffb0723e */ /* 0x000fe200020006ff */
[--C-:B------:R-:W-:Y:S01]  /*9c70*/  HADD2.F32 R179, -RZ, R59.reuse.H0_H0 ;  /* 0x2000003bffb37230 */ /* 0x100fe20000004100 */
[----:B------:R-:W-:Y:S01]  /*9c80*/  F2FP.SATFINITE.E4M3.F32.PACK_AB_MERGE_C R189, R98, R189, R183 ;  /* 0x000000bd62bd723e */ /* 0x000fe200048070b7 */
[----:B------:R-:W-:Y:S01]  /*9c90*/  HADD2.F32 R46, -RZ, R44.H0_H0 ;  /* 0x2000002cff2e7230 */ /* 0x000fe20000004100 */
[----:B------:R-:W-:Y:S01]  /*9ca0*/  F2FP.SATFINITE.E4M3.F32.PACK_AB_MERGE_C R98, R94, R191, R181 ;  /* 0x000000bf5e62723e */ /* 0x000fe200048070b5 */
[----:B------:R-:W-:Y:S01]  /*9cb0*/  HADD2.F32 R177, -RZ, R176.H0_H0 ;  /* 0x200000b0ffb17230 */ /* 0x000fe20000004100 */
[----:B------:R-:W-:Y:S01]  /*9cc0*/  SHF.R.U32.HI R45, RZ, 0x10, R47 ;  /* 0x00000010ff2d7819 */ /* 0x000fe2000001162f */
[----:B------:R-:W-:Y:S01]  /*9cd0*/  FMUL.FTZ R181, R56, R179 ;  /* 0x000000b338b57220 */ /* 0x000fe20000410000 */
[----:B------:R-:W-:Y:S01]  /*9ce0*/  HADD2.F32 R94, -RZ, R59.H1_H1 ;  /* 0x3000003bff5e7230 */ /* 0x000fe20000004100 */
[----:B------:R-:W-:Y:S01]  /*9cf0*/  LOP3.LUT R47, R47, 0xff0000ff, RZ, 0xc0, !PT ;  /* 0xff0000ff2f2f7812 */ /* 0x000fe200078ec0ff */
[----:B------:R-:W-:-:S02]  /*9d00*/  HADD2.F32 R59, -RZ, R44.H1_H1 ;  /* 0x3000002cff3b7230 */ /* 0x000fc40000004100 */
[C---:B------:R-:W-:Y:S01]  /*9d10*/  FMUL.FTZ R179, R46.reuse, R179 ;  /* 0x000000b32eb37220 */ /* 0x040fe20000410000 */
[-C--:B------:R-:W-:Y:S01]  /*9d20*/  FFMA.FTZ R44, R46, R177.reuse, -R181 ;  /* 0x000000b12e2c7223 */ /* 0x080fe200000108b5 */
[----:B------:R-:W-:Y:S01]  /*9d30*/  LOP3.LUT R186, R47, 0xff00, R186, 0xf8, !PT ;  /* 0x0000ff002fba7812 */ /* 0x000fe200078ef8ba */
[----:B------:R-:W-:Y:S02]  /*9d40*/  HADD2.F32 R176, -RZ, R176.H1_H1 ;  /* 0x300000b0ffb07230 */ /* 0x000fe40000004100 */
[----:B------:R-:W-:Y:S01]  /*9d50*/  FFMA.FTZ R46, R56, R177, R179 ;  /* 0x000000b1382e7223 */ /* 0x000fe200000100b3 */
[----:B------:R-:W-:Y:S02]  /*9d60*/  IMAD.U32 R47, R178, 0x10000, RZ ;  /* 0x00010000b22f7824 */ /* 0x000fe400078e00ff */
[-C--:B------:R-:W-:Y:S01]  /*9d70*/  FMUL.FTZ R181, R59, R94.reuse ;  /* 0x0000005e3bb57220 */ /* 0x080fe20000410000 */
[----:B------:R-:W-:Y:S01]  /*9d80*/  F2FP.F16.E4M3.UNPACK_B R56, R93.H1 ;  /* 0x0000005dff38723e */ /* 0x000fe200030006ff */
[C---:B------:R-:W-:Y:S01]  /*9d90*/  FMUL.FTZ R178, R58.reuse, R94 ;  /* 0x0000005e3ab27220 */ /* 0x040fe20000410000 */
[----:B------:R-:W-:Y:S01]  /*9da0*/  F2FP.F16.E4M3.UNPACK_B R94, R97.H1 ;  /* 0x00000061ff5e723e */ /* 0x000fe200030006ff */
[----:B------:R-:W-:Y:S01]  /*9db0*/  FFMA.FTZ R93, R58, R176, R181 ;  /* 0x000000b03a5d7223 */ /* 0x000fe200000100b5 */
[----:B------:R-:W-:Y:S01]  /*9dc0*/  F2FP.F16.E4M3.UNPACK_B R172, R172.H1 ;  /* 0x000000acffac723e */ /* 0x000fe200030006ff */
[----:B------:R-:W-:-:S02]  /*9dd0*/  HADD2.F32 R58, -RZ, R56.H0_H0 ;  /* 0x20000038ff3a7230 */ /* 0x000fc40000004100 */
[----:B------:R-:W-:Y:S01]  /*9de0*/  FFMA.FTZ R59, R59, R176, -R178 ;  /* 0x000000b03b3b7223 */ /* 0x000fe200000108b2 */
[----:B------:R-:W-:Y:S01]  /*9df0*/  HADD2.F32 R97, -RZ, R56.H1_H1 ;  /* 0x30000038ff617230 */ /* 0x000fe20000004100 */
[----:B------:R-:W-:Y:S01]  /*9e00*/  F2FP.F16.E4M3.UNPACK_B R56, R57.H1 ;  /* 0x00000039ff38723e */ /* 0x000fe200030006ff */
[----:B------:R-:W-:Y:S01]  /*9e10*/  HADD2.F32 R57, -RZ, R94.H0_H0 ;  /* 0x2000005eff397230 */ /* 0x000fe20000004100 */
[----:B------:R-:W-:Y:S01]  /*9e20*/  SHF.L.U32 R45, R45, 0x10, RZ ;  /* 0x000000102d2d7819 */ /* 0x000fe200000006ff */
[----:B------:R-:W-:Y:S01]  /*9e30*/  HADD2.F32 R177, -RZ, R172.H0_H0 ;  /* 0x200000acffb17230 */ /* 0x000fe20000004100 */
[----:B------:R-:W-:Y:S01]  /*9e40*/  LOP3.LUT R184, R184, 0xff00, R193, 0xf8, !PT ;  /* 0x0000ff00b8b87812 */ /* 0x000fe200078ef8c1 */
[----:B------:R-:W-:Y:S01]  /*9e50*/  HADD2.F32 R94, -RZ, R94.H1_H1 ;  /* 0x3000005eff5e7230 */ /* 0x000fe20000004100 */
[----:B------:R-:W-:Y:S01]  /*9e60*/  LOP3.LUT R45, R186, 0xff0000, R45, 0xf8, !PT ;  /* 0x00ff0000ba2d7812 */ /* 0x000fe200078ef82d */
[----:B------:R-:W-:Y:S02]  /*9e70*/  HADD2.F32 R178, -RZ, R172.H1_H1 ;  /* 0x300000acffb27230 */ /* 0x000fe40000004100 */
[----:B------:R-:W-:Y:S01]  /*9e80*/  FMUL.FTZ R179, R57, R177 ;  /* 0x000000b139b37220 */ /* 0x000fe20000410000 */
[----:B------:R-:W-:-:S02]  /*9e90*/  HADD2.F32 R172, -RZ, R56.H0_H0 ;  /* 0x20000038ffac7230 */ /* 0x000fc40000004100 */
[----:B------:R-:W-:Y:S01]  /*9ea0*/  FMUL.FTZ R180, R58, R177 ;  /* 0x000000b13ab47220 */ /* 0x000fe20000410000 */
[----:B------:R-:W-:Y:S02]  /*9eb0*/  HADD2.F32 R176, -RZ, R56.H1_H1 ;  /* 0x30000038ffb07230 */ /* 0x000fe40000004100 */
[-C--:B------:R-:W-:Y:S01]  /*9ec0*/  FMUL.FTZ R182, R94, R178.reuse ;  /* 0x000000b25eb67220 */ /* 0x080fe20000410000 */
[----:B------:R-:W-:Y:S01]  /*9ed0*/  FMUL.FTZ R177, R97, R178 ;  /* 0x000000b261b17220 */ /* 0x000fe20000410000 */
[-C--:B------:R-:W-:Y:S01]  /*9ee0*/  FFMA.FTZ R56, R58, R172.reuse, -R179 ;  /* 0x000000ac3a387223 */ /* 0x080fe200000108b3 */
[----:B------:R-:W-:Y:S01]  /*9ef0*/  FFMA.FTZ R57, R57, R172, R180 ;  /* 0x000000ac39397223 */ /* 0x000fe200000100b4 */
[-C--:B------:R-:W-:Y:S01]  /*9f00*/  FFMA.FTZ R97, R97, R176.reuse, -R182 ;  /* 0x000000b061617223 */ /* 0x080fe200000108b6 */
[----:B------:R-:W-:Y:S01]  /*9f10*/  FFMA.FTZ R58, R94, R176, R177 ;  /* 0x000000b05e3a7223 */ /* 0x000fe200000100b1 */
[----:B------:R-:W-:Y:S02]  /*9f20*/  LOP3.LUT R47, R184, 0xff0000, R47, 0xf8, !PT ;  /* 0x00ff0000b82f7812 */ /* 0x000fe400078ef82f */
[----:B------:R-:W-:-:S02]  /*9f30*/  F2FP.F16.E4M3.UNPACK_B R176, R99 ;  /* 0x00000063ffb0723e */ /* 0x000fc400020006ff */
[----:B------:R-:W-:Y:S02]  /*9f40*/  F2FP.F16.E4M3.UNPACK_B R172, R45 ;  /* 0x0000002dffac723e */ /* 0x000fe400020006ff */
[-C--:B------:R-:W-:Y:S01]  /*9f50*/  F2FP.F16.E4M3.UNPACK_B R94, R95.reuse ;  /* 0x0000005fff5e723e */ /* 0x080fe200020006ff */
[----:B------:R-:W-:Y:S01]  /*9f60*/  HADD2.F32 R179, -RZ, R176.H0_H0 ;  /* 0x200000b0ffb37230 */ /* 0x000fe20000004100 */
[----:B------:R-:W-:Y:S01]  /*9f70*/  F2FP.F16.E4M3.UNPACK_B R177, R95.H1 ;  /* 0x0000005fffb1723e */ /* 0x000fe200030006ff */
[----:B------:R-:W-:Y:S01]  /*9f80*/  HADD2.F32 R186, -RZ, R172.H0_H0 ;  /* 0x200000acffba7230 */ /* 0x000fe20000004100 */
[----:B------:R-:W-:Y:S01]  /*9f90*/  F2FP.F16.E4M3.UNPACK_B R95, R47 ;  /* 0x0000002fff5f723e */ /* 0x000fe200020006ff */
[----:B------:R-:W-:Y:S01]  /*9fa0*/  HADD2.F32 R176, -RZ, R176.H1_H1 ;  /* 0x300000b0ffb07230 */ /* 0x000fe20000004100 */
[----:B------:R-:W-:Y:S01]  /*9fb0*/  F2FP.F16.E4M3.UNPACK_B R178, R99.H1 ;  /* 0x00000063ffb2723e */ /* 0x000fe200030006ff */
[----:B------:R-:W-:Y:S01]  /*9fc0*/  HADD2.F32 R99, -RZ, R94.H0_H0 ;  /* 0x2000005eff637230 */ /* 0x000fe20000004100 */
[----:B------:R-:W-:Y:S01]  /*9fd0*/  F2FP.F16.E4M3.UNPACK_B R184, R45.H1 ;  /* 0x0000002dffb8723e */ /* 0x000fe200030006ff */
[----:B------:R-:W-:-:S02]  /*9fe0*/  HADD2.F32 R182, -RZ, R95.H0_H0 ;  /* 0x2000005fffb67230 */ /* 0x000fc40000004100 */
[-C--:B------:R-:W-:Y:S01]  /*9ff0*/  FMUL.FTZ R188, R179, R186.reuse ;  /* 0x000000bab3bc7220 */ /* 0x080fe20000410000 */
[----:B------:R-:W-:Y:S01]  /*a000*/  HADD2.F32 R180, -RZ, R178.H0_H0 ;  /* 0x200000b2ffb47230 */ /* 0x000fe20000004100 */
[----:B------:R-:W-:Y:S01]  /*a010*/  F2FP.F16.E4M3.UNPACK_B R181, R47.H1 ;  /* 0x0000002fffb5723e */ /* 0x000fe200030006ff */
[----:B------:R-:W-:Y:S02]  /*a020*/  HADD2.F32 R185, -RZ, R184.H0_H0 ;  /* 0x200000b8ffb97230 */ /* 0x000fe40000004100 */
[C---:B------:R-:W-:Y:S01]  /*a030*/  FMUL.FTZ R186, R99.reuse, R186 ;  /* 0x000000ba63ba7220 */ /* 0x040fe20000410000 */
[----:B------:R-:W-:Y:S01]  /*a040*/  FFMA.FTZ R45, R99, R182, -R188 ;  /* 0x000000b6632d7223 */ /* 0x000fe200000108bc */
[----:B------:R-:W-:Y:S01]  /*a050*/  HADD2.F32 R99, -RZ, R177.H0_H0 ;  /* 0x200000b1ff637230 */ /* 0x000fe20000004100 */
[----:B------:R-:W-:Y:S01]  /*a060*/  F2FP.SATFINITE.E4M3.F32.PACK_AB_MERGE_C R56, R97, R56, RZ ;  /* 0x000000386138723e */ /* 0x000fe200048070ff */
[----:B------:R-:W-:Y:S02]  /*a070*/  HADD2.F32 R183, -RZ, R181.H0_H0 ;  /* 0x200000b5ffb77230 */ /* 0x000fe40000004100 */
[-C--:B------:R-:W-:Y:S01]  /*a080*/  FMUL.FTZ R188, R180, R185.reuse ;  /* 0x000000b9b4bc7220 */ /* 0x080fe20000410000 */
[----:B------:R-:W-:Y:S01]  /*a090*/  FFMA.FTZ R47, R179, R182, R186 ;  /* 0x000000b6b32f7223 */ /* 0x000fe200000100ba */
[----:B------:R-:W-:Y:S01]  /*a0a0*/  FMUL.FTZ R185, R99, R185 ;  /* 0x000000b963b97220 */ /* 0x000fe20000410000 */
[----:B------:R-:W-:-:S02]  /*a0b0*/  HADD2.F32 R179, -RZ, R178.H1_H1 ;  /* 0x300000b2ffb37230 */ /* 0x000fc40000004100 */
[-C--:B------:R-:W-:Y:S01]  /*a0c0*/  FFMA.FTZ R99, R99, R183.reuse, -R188 ;  /* 0x000000b763637223 */ /* 0x080fe200000108bc */
[----:B------:R-:W-:Y:S02]  /*a0d0*/  HADD2.F32 R184, -RZ, R184.H1_H1 ;  /* 0x300000b8ffb87230 */ /* 0x000fe40000004100 */
[----:B------:R-:W-:Y:S01]  /*a0e0*/  FFMA.FTZ R178, R180, R183, R185 ;  /* 0x000000b7b4b27223 */ /* 0x000fe200000100b9 */
[----:B------:R-:W-:Y:S01]  /*a0f0*/  HADD2.F32 R177, -RZ, R177.H1_H1 ;  /* 0x300000b1ffb17230 */ /* 0x000fe20000004100 */
[----:B------:R-:W-:Y:S01]  /*a100*/  F2FP.SATFINITE.E4M3.F32.PACK_AB_MERGE_C R57, R58, R57, RZ ;  /* 0x000000393a39723e */ /* 0x000fe200048070ff */
[----:B------:R-:W-:Y:S02]  /*a110*/  HADD2.F32 R180, -RZ, R181.H1_H1 ;  /* 0x300000b5ffb47230 */ /* 0x000fe40000004100 */
[-C--:B------:R-:W-:Y:S01]  /*a120*/  FMUL.FTZ R182, R179, R184.reuse ;  /* 0x000000b8b3b67220 */ /* 0x080fe20000410000 */
[----:B------:R-:W-:Y:S02]  /*a130*/  HADD2.F32 R181, -RZ, R172.H1_H1 ;  /* 0x300000acffb57230 */ /* 0x000fe40000004100 */
[----:B------:R-:W-:Y:S01]  /*a140*/  FMUL.FTZ R184, R177, R184 ;  /* 0x000000b8b1b87220 */ /* 0x000fe20000410000 */
[----:B------:R-:W-:-:S02]  /*a150*/  HADD2.F32 R94, -RZ, R94.H1_H1 ;  /* 0x3000005eff5e7230 */ /* 0x000fc40000004100 */
[-C--:B------:R-:W-:Y:S01]  /*a160*/  FFMA.FTZ R182, R177, R180.reuse, -R182 ;  /* 0x000000b4b1b67223 */ /* 0x080fe200000108b6 */
[----:B------:R-:W-:Y:S02]  /*a170*/  HADD2.F32 R95, -RZ, R95.H1_H1 ;  /* 0x3000005fff5f7230 */ /* 0x000fe40000004100 */
[-C--:B------:R-:W-:Y:S01]  /*a180*/  FMUL.FTZ R177, R176, R181.reuse ;  /* 0x000000b5b0b17220 */ /* 0x080fe20000410000 */
[----:B------:R-:W-:Y:S01]  /*a190*/  FFMA.FTZ R179, R179, R180, R184 ;  /* 0x000000b4b3b37223 */ /* 0x000fe200000100b8 */
[----:B------:R-:W-:Y:S01]  /*a1a0*/  FMUL.FTZ R181, R94, R181 ;  /* 0x000000b55eb57220 */ /* 0x000fe20000410000 */
[----:B------:R-:W-:Y:S01]  /*a1b0*/  F2FP.SATFINITE.E4M3.F32.PACK_AB_MERGE_C R99, R182, R99, RZ ;  /* 0x00000063b663723e */ /* 0x000fe200048070ff */
[-C--:B------:R-:W-:Y:S01]  /*a1c0*/  FFMA.FTZ R94, R94, R95.reuse, -R177 ;  /* 0x0000005f5e5e7223 */ /* 0x080fe200000108b1 */
[----:B------:R-:W-:Y:S01]  /*a1d0*/  F2FP.SATFINITE.E4M3.F32.PACK_AB_MERGE_C R59, R59, R44, R56 ;  /* 0x0000002c3b3b723e */ /* 0x000fe20004807038 */
[----:B------:R-:W-:Y:S01]  /*a1e0*/  FFMA.FTZ R176, R176, R95, R181 ;  /* 0x0000005fb0b07223 */ /* 0x000fe200000100b5 */
[----:B------:R-:W-:-:S02]  /*a1f0*/  F2FP.SATFINITE.E4M3.F32.PACK_AB_MERGE_C R178, R179, R178, RZ ;  /* 0x000000b2b3b2723e */ /* 0x000fc400048070ff */
[----:B------:R-:W-:Y:S01]  /*a200*/  F2FP.SATFINITE.E4M3.F32.PACK_AB_MERGE_C R95, R94, R45, R99 ;  /* 0x0000002d5e5f723e */ /* 0x000fe20004807063 */
[----:B------:R-:W-:Y:S01]  /*a210*/  IMAD.MOV.U32 R94, RZ, RZ, R189 ;  /* 0x000000ffff5e7224 */ /* 0x000fe200078e00bd */
[----:B------:R-:W-:Y:S01]  /*a220*/  F2FP.SATFINITE.E4M3.F32.PACK_AB_MERGE_C R97, R93, R46, R57 ;  /* 0x0000002e5d61723e */ /* 0x000fe20004807039 */
[----:B------:R-:W-:Y:S01]  /*a230*/  IMAD.MOV.U32 R93, RZ, RZ, R59 ;  /* 0x000000ffff5d7224 */ /* 0x000fe200078e003b */
[----:B------:R-:W-:-:S07]  /*a240*/  F2FP.SATFINITE.E4M3.F32.PACK_AB_MERGE_C R99, R176, R47, R178 ;  /* 0x0000002fb063723e */ /* 0x000fce00048070b2 */
.L_x_2291:
[----:B------:R-:W-:Y:S05]  /*a250*/  BSYNC B3 ;  /* 0x0000000000037941 */ /* 0x000fea0003800000 */
.L_x_2290:
        /* <DEDUP_REMOVED lines=9> */
[----:B--2---:R0:W-:Y:S03]  /*a2f0*/  @!P4 STG.E.128 desc[UR54][R46.64], R96 ;  /* 0x000000602e00c986 */ /* 0x0041e6000c101d36 */
.L_x_2289:
[----:B------:R-:W-:Y:S05]  /*a300*/  BSYNC B2 ;  /* 0x0000000000027941 */ /* 0x000fea0003800000 */
.L_x_2288:
        /* <DEDUP_REMOVED lines=20> */
[----:B------:R-:W-:-:S03]  /*a450*/  IMAD R47, R17, 0x7800, R44 ;  /* 0x00007800112f7824 */ /* 0x000fc600078e022c */
[C---:B------:R-:W-:Y:S01]  /*a460*/  IADD3 R56, R16.reuse, R45, RZ ;  /* 0x0000002d10387210 */ /* 0x040fe20007ffe0ff */
[----:B------:R-:W-:-:S05]  /*a470*/  IMAD.IADD R47, R16, 0x1, R47 ;  /* 0x00000001102f7824 */ /* 0x000fca00078e022f */
[----:B------:R-:W0:Y:S04]  /*a480*/  LDS.128 R56, [R56+0x24200] ;  /* 0x0242000038387984 */ /* 0x000e280000000c00 */
[----:B------:R-:W2:Y:S01]  /*a490*/  LDS.128 R44, [R47+0x24200] ;  /* 0x024200002f2c7984 */ /* 0x000ea20000000c00 */
[----:B------:R-:W-:Y:S05]  /*a4a0*/  @P4 BRA `(.L_x_2295) ;  /* 0x0000000c00484947 */ /* 0x000fea0003800000 */
[----:B------:R-:W-:Y:S01]  /*a4b0*/  SHF.R.U32.HI R175, RZ, 0x8, R61 ;  /* 0x00000008ffaf7819 */ /* 0x000fe2000001163d */
[----:B--2---:R-:W-:Y:S01]  /*a4c0*/  IMAD.MOV.U32 R48, RZ, RZ, R45 ;  /* 0x000000ffff307224 */ /* 0x004fe200078e002d */
[----:B------:R-:W-:Y:S01]  /*a4d0*/  SHF.R.U32.HI R174, RZ, 0x10, R61 ;  /* 0x00000010ffae7819 */ /* 0x000fe2000001163d */
[----:B0-----:R-:W-:Y:S01]  /*a4e0*/  IMAD.MOV.U32 R60, RZ, RZ, R56 ;  /* 0x000000ffff3c7224 */ /* 0x001fe200078e0038 */
[----:B------:R-:W-:Y:S01]  /*a4f0*/  SHF.R.U32.HI R97, RZ, 0x8, R49 ;  /* 0x00000008ff617819 */ /* 0x000fe20000011631 */
[----:B------:R-:W-:Y:S01]  /*a500*/  IMAD.SHL.U32 R45, R175, 0x100, RZ ;  /* 0x00000100af2d7824 */ /* 0x000fe200078e00ff */
[----:B------:R-:W-:Y:S02]  /*a510*/  SHF.R.U32.HI R99, RZ, 0x8, R51 ;  /* 0x00000008ff637819 */ /* 0x000fe40000011633 */
[----:B------:R-:W-:Y:S01]  /*a520*/  LOP3.LUT R50, R61, 0xff0000ff, RZ, 0xc0, !PT ;  /* 0xff0000ff3d327812 */ /* 0x000fe200078ec0ff */
[----:B------:R-:W-:Y:S01]  /*a530*/  IMAD.SHL.U32 R97, R97, 0x100, RZ ;  /* 0x0000010061617824 */ /* 0x000fe200078e00ff */
[----:B------:R-:W-:Y:S01]  /*a540*/  SHF.R.U32.HI R98, RZ, 0x8, R63 ;  /* 0x00000008ff627819 */ /* 0x000fe2000001163f */
[----:B------:R-:W-:Y:S01]  /*a550*/  IMAD.SHL.U32 R99, R99, 0x100, RZ ;  /* 0x0000010063637824 */ /* 0x000fe200078e00ff */
[----:B------:R-:W-:Y:S01]  /*a560*/  LOP3.LUT R96, R51, 0xff0000ff, RZ, 0xc0, !PT ;  /* 0xff0000ff33607812 */ /* 0x000fe200078ec0ff */
[----:B------:R-:W-:Y:S01]  /*a570*/  IMAD.MOV.U32 R61, RZ, RZ, R44 ;  /* 0x000000ffff3d7224 */ /* 0x000fe200078e002c */
[----:B------:R-:W-:Y:S01]  /*a580*/  SHF.R.U32.HI R172, RZ, 0x10, R51 ;  /* 0x00000010ffac7819 */ /* 0x000fe20000011633 */
[----:B------:R-:W-:Y:S01]  /*a590*/  IMAD.MOV.U32 R51, RZ, RZ, R46 ;  /* 0x000000ffff337224 */ /* 0x000fe200078e002e */
[----:B------:R-:W-:Y:S01]  /*a5a0*/  LOP3.LUT R62, R63, 0xff0000ff, RZ, 0xc0, !PT ;  /* 0xff0000ff3f3e7812 */ /* 0x000fe200078ec0ff */
[----:B------:R-:W-:Y:S01]  /*a5b0*/  IMAD.U32 R46, R174, 0x10000, RZ ;  /* 0x00010000ae2e7824 */ /* 0x000fe200078e00ff */
[----:B------:R-:W-:Y:S01]  /*a5c0*/  SHF.R.U32.HI R173, RZ, 0x10, R63 ;  /* 0x00000010ffad7819 */ /* 0x000fe2000001163f */
[----:B------:R-:W-:Y:S01]  /*a5d0*/  IMAD.U32 R172, R172, 0x10000, RZ ;  /* 0x00010000acac7824 */ /* 0x000fe200078e00ff */
[----:B------:R-:W-:-:S02]  /*a5e0*/  LOP3.LUT R45, R50, 0xff00, R45, 0xf8, !PT ;  /* 0x0000ff00322d7812 */ /* 0x000fc400078ef82d */
[----:B------:R-:W-:Y:S02]  /*a5f0*/  LOP3.LUT R94, R49, 0xff0000ff, RZ, 0xc0, !PT ;  /* 0xff0000ff315e7812 */ /* 0x000fe400078ec0ff */
[----:B------:R-:W-:Y:S02]  /*a600*/  SHF.L.U32 R63, R98, 0x8, RZ ;  /* 0x00000008623f7819 */ /* 0x000fe400000006ff */
[----:B------:R-:W-:Y:S01]  /*a610*/  LOP3.LUT R46, R45, 0xff0000, R46, 0xf8, !PT ;  /* 0x00ff00002d2e7812 */ /* 0x000fe200078ef82e */
[----:B------:R-:W-:Y:S01]  /*a620*/  IMAD.U32 R45, R173, 0x10000, RZ ;  /* 0x00010000ad2d7824 */ /* 0x000fe200078e00ff */
[----:B------:R-:W-:Y:S02]  /*a630*/  LOP3.LUT R44, R62, 0xff00, R63, 0xf8, !PT ;  /* 0x0000ff003e2c7812 */ /* 0x000fe400078ef83f */
[----:B------:R-:W-:Y:S02]  /*a640*/  LOP3.LUT R98, R94, 0xff00, R97, 0xf8, !PT ;  /* 0x0000ff005e627812 */ /* 0x000fe400078ef861 */
[----:B------:R-:W-:-:S02]  /*a650*/  LOP3.LUT R99, R96, 0xff00, R99, 0xf8, !PT ;  /* 0x0000ff0060637812 */ /* 0x000fc400078ef863 */
[----:B------:R-:W-:Y:S02]  /*a660*/  F2FP.F16.E4M3.UNPACK_B R96, R168.H1 ;  /* 0x000000a8ff60723e */ /* 0x000fe400030006ff */
[----:B------:R-:W-:Y:S02]  /*a670*/  F2FP.F16.E4M3.UNPACK_B R94, R61.H1 ;  /* 0x0000003dff5e723e */ /* 0x000fe400030006ff */
[----:B------:R-:W-:Y:S02]  /*a680*/  F2FP.F16.E4M3.UNPACK_B R62, R60.H1 ;  /* 0x0000003cff3e723e */ /* 0x000fe400030006ff */
[----:B------:R-:W-:Y:S01]  /*a690*/  SHF.R.U32.HI R49, RZ, 0x10, R49 ;  /* 0x00000010ff317819 */ /* 0x000fe20000011631 */
        /* <DEDUP_REMOVED lines=8> */
[--C-:B------:R-:W-:Y:S02]  /*a720*/  HADD2.F32 R97, -RZ, R63.reuse.H0_H0 ;  /* 0x2000003fff617230 */ /* 0x100fe40000004100 */
[----:B------:R-:W-:Y:S01]  /*a730*/  FMUL.FTZ R175, R50, R45 ;  /* 0x0000002d32af7220 */ /* 0x000fe20000410000 */
[----:B------:R-:W-:Y:S01]  /*a740*/  LOP3.LUT R45, R99, 0xff0000, R172, 0xf8, !PT ;  /* 0x00ff0000632d7812 */ /* 0x000fe200078ef8ac */
[----:B------:R-:W-:Y:S01]  /*a750*/  HADD2.F32 R172, -RZ, R96.H1_H1 ;  /* 0x30000060ffac7230 */ /* 0x000fe20000004100 */
[----:B------:R-:W-:Y:S01]  /*a760*/  LOP3.LUT R49, R98, 0xff0000, R49, 0xf8, !PT ;  /* 0x00ff000062317812 */ /* 0x000fe200078ef831 */
        /* <DEDUP_REMOVED lines=8> */
[----:B------:R-:W-:-:S02]  /*a7f0*/  HADD2.F32 R99, -RZ, R168.H0_H0 ;  /* 0x200000a8ff637230 */ /* 0x000fc40000004100 */
[-C--:B------:R-:W-:Y:S01]  /*a800*/  FMUL.FTZ R174, R97, R172.reuse ;  /* 0x000000ac61ae7220 */ /* 0x080fe20000410000 */
[----:B------:R-:W-:Y:S02]  /*a810*/  HADD2.F32 R60, -RZ, R96.H0_H0 ;  /* 0x20000060ff3c7230 */ /* 0x000fe40000004100 */
[C---:B------:R-:W-:Y:S01]  /*a820*/  FMUL.FTZ R172, R63.reuse, R172 ;  /* 0x000000ac3fac7220 */ /* 0x040fe20000410000 */
[----:B------:R-:W-:Y:S02]  /*a830*/  HADD2.F32 R62, -RZ, R94.H0_H0 ;  /* 0x2000005eff3e7230 */ /* 0x000fe40000004100 */
[-C--:B------:R-:W-:Y:S01]  /*a840*/  FFMA.FTZ R61, R63, R98.reuse, -R174 ;  /* 0x000000623f3d7223 */ /* 0x080fe200000108ae */
[----:B------:R-:W-:Y:S02]  /*a850*/  HADD2.F32 R173, -RZ, R168.H1_H1 ;  /* 0x300000a8ffad7230 */ /* 0x000fe40000004100 */
[----:B------:R-:W-:Y:S01]  /*a860*/  FFMA.FTZ R63, R97, R98, R172 ;  /* 0x00000062613f7223 */ /* 0x000fe200000100ac */
[----:B------:R-:W-:-:S02]  /*a870*/  HADD2.F32 R97, -RZ, R170.H0_H0 ;  /* 0x200000aaff617230 */ /* 0x000fc40000004100 */
[-C--:B------:R-:W-:Y:S01]  /*a880*/  FMUL.FTZ R175, R60, R99.reuse ;  /* 0x000000633caf7220 */ /* 0x080fe20000410000 */
[C---:B------:R-:W-:Y:S01]  /*a890*/  FMUL.FTZ R99, R62.reuse, R99 ;  /* 0x000000633e637220 */ /* 0x040fe20000410000 */
[----:B------:R-:W-:Y:S01]  /*a8a0*/  HADD2.F32 R96, -RZ, R96.H1_H1 ;  /* 0x30000060ff607230 */ /* 0x000fe20000004100 */
[----:B------:R-:W-:Y:S01]  /*a8b0*/  F2FP.F16.E4M3.UNPACK_B R98, R51.H1 ;  /* 0x00000033ff62723e */ /* 0x000fe200030006ff */
[-C--:B------:R-:W-:Y:S01]  /*a8c0*/  FFMA.FTZ R62, R62, R97.reuse, -R175 ;  /* 0x000000613e3e7223 */ /* 0x080fe200000108af */
[----:B------:R-:W-:Y:S01]  /*a8d0*/  FFMA.FTZ R60, R60, R97, R99 ;  /* 0x000000613c3c7223 */ /* 0x000fe20000010063 */
[----:B------:R-:W-:Y:S02]  /*a8e0*/  HADD2.F32 R94, -RZ, R94.H1_H1 ;  /* 0x3000005eff5e7230 */ /* 0x000fe40000004100 */
[----:B------:R-:W-:Y:S01]  /*a8f0*/  FMUL.FTZ R97, R96, R173 ;  /* 0x000000ad60617220 */ /* 0x000fe20000410000 */
[----:B------:R-:W-:Y:S01]  /*a900*/  HADD2.F32 R99, -RZ, R170.H1_H1 ;  /* 0x300000aaff637230 */ /* 0x000fe20000004100 */
[----:B------:R-:W-:Y:S01]  /*a910*/  F2FP.F16.E4M3.UNPACK_B R170, R169.H1 ;  /* 0x000000a9ffaa723e */ /* 0x000fe200030006ff */
[----:B------:R-:W-:-:S02]  /*a920*/  HADD2.F32 R168, -RZ, R98.H0_H0 ;  /* 0x20000062ffa87230 */ /* 0x000fc40000004100 */
[C---:B------:R-:W-:Y:S01]  /*a930*/  FMUL.FTZ R173, R94.reuse, R173 ;  /* 0x000000ad5ead7220 */ /* 0x040fe20000410000 */
[----:B------:R-:W-:Y:S01]  /*a940*/  F2FP.F16.E4M3.UNPACK_B R172, R171.H1 ;  /* 0x000000abffac723e */ /* 0x000fe200030006ff */
[-C--:B------:R-:W-:Y:S01]  /*a950*/  FFMA.FTZ R97, R94, R99.reuse, -R97 ;  /* 0x000000635e617223 */ /* 0x080fe20000010861 */
[-C--:B------:R-:W-:Y:S01]  /*a960*/  F2FP.F16.E4M3.UNPACK_B R94, R58.reuse.H1 ;  /* 0x0000003aff5e723e */ /* 0x080fe200030006ff */
[--C-:B------:R-:W-:Y:S02]  /*a970*/  HADD2.F32 R175, -RZ, R170.reuse.H0_H0 ;  /* 0x200000aaffaf7230 */ /* 0x100fe40000004100 */
[----:B------:R-:W-:Y:S01]  /*a980*/  FFMA.FTZ R99, R96, R99, R173 ;  /* 0x0000006360637223 */ /* 0x000fe200000100ad */
[----:B------:R-:W-:Y:S01]  /*a990*/  HADD2.F32 R177, -RZ, R170.H1_H1 ;  /* 0x300000aaffb17230 */ /* 0x000fe20000004100 */
[----:B------:R-:W-:Y:S01]  /*a9a0*/  F2FP.F16.E4M3.UNPACK_B R169, R169 ;  /* 0x000000a9ffa9723e */ /* 0x000fe200020006ff */
[----:B------:R-:W-:Y:S02]  /*a9b0*/  HADD2.F32 R96, -RZ, R94.H0_H0 ;  /* 0x2000005eff607230 */ /* 0x000fe40000004100 */
[----:B------:R-:W-:Y:S01]  /*a9c0*/  FMUL.FTZ R179, R168, R175 ;  /* 0x000000afa8b37220 */ /* 0x000fe20000410000 */
[----:B------:R-:W-:Y:S01]  /*a9d0*/  HADD2.F32 R173, -RZ, R172.H0_H0 ;  /* 0x200000acffad7230 */ /* 0x000fe20000004100 */
[----:B------:R-:W-:Y:S01]  /*a9e0*/  F2FP.F16.E4M3.UNPACK_B R58, R58 ;  /* 0x0000003aff3a723e */ /* 0x000fe200020006ff */
[----:B------:R-:W-:-:S02]  /*a9f0*/  HADD2.F32 R170, -RZ, R98.H1_H1 ;  /* 0x30000062ffaa7230 */ /* 0x000fc40000004100 */
[C---:B------:R-:W-:Y:S01]  /*aa00*/  FMUL.FTZ R181, R96.reuse, R175 ;  /* 0x000000af60b57220 */ /* 0x040fe20000410000 */
[----:B------:R-:W-:Y:S02]  /*aa10*/  HADD2.F32 R98, -RZ, R94.H1_H1 ;  /* 0x3000005eff627230 */ /* 0x000fe40000004100 */
        /* <DEDUP_REMOVED lines=9> */
[----:B------:R-:W-:Y:S02]  /*aab0*/  HADD2.F32 R170, -RZ, R169.H0_H0 ;  /* 0x200000a9ffaa7230 */ /* 0x000fe40000004100 */
[----:B------:R-:W-:Y:S01]  /*aac0*/  FFMA.FTZ R181, R168, R173, R181 ;  /* 0x000000ada8b57223 */ /* 0x000fe200000100b5 */
[--C-:B------:R-:W-:Y:S01]  /*aad0*/  HADD2.F32 R98, -RZ, R96.reuse.H0_H0 ;  /* 0x20000060ff627230 */ /* 0x100fe20000004100 */
[----:B------:R-:W-:Y:S01]  /*aae0*/  F2FP.SATFINITE.E4M3.F32.PACK_AB_MERGE_C R50, R61, R50, RZ ;  /* 0x000000323d32723e */ /* 0x000fe200048070ff */
[----:B------:R-:W-:Y:S02]  /*aaf0*/  HADD2.F32 R168, -RZ, R171.H0_H0 ;  /* 0x200000abffa87230 */ /* 0x000fe40000004100 */
[-C--:B------:R-:W-:Y:S01]  /*ab00*/  FMUL.FTZ R173, R51, R170.reuse ;  /* 0x000000aa33ad7220 */ /* 0x080fe20000410000 */
[----:B------:R-:W-:Y:S02]  /*ab10*/  HADD2.F32 R169, -RZ, R169.H1_H1 ;  /* 0x300000a9ffa97230 */ /* 0x000fe40000004100 */
[----:B------:R-:W-:Y:S01]  /*ab20*/  FMUL.FTZ R172, R98, R170 ;  /* 0x000000aa62ac7220 */ /* 0x000fe20000410000 */
[----:B------:R-:W-:-:S02]  /*ab30*/  HADD2.F32 R96, -RZ, R96.H1_H1 ;  /* 0x30000060ff607230 */ /* 0x000fc40000004100 */
[-C--:B------:R-:W-:Y:S01]  /*ab40*/  FFMA.FTZ R173, R98, R168.reuse, R173 ;  /* 0x000000a862ad7223 */ /* 0x080fe200000100ad */
[----:B------:R-:W-:Y:S02]  /*ab50*/  HADD2.F32 R58, -RZ, R58.H1_H1 ;  /* 0x3000003aff3a7230 */ /* 0x000fe40000004100 */
[----:B------:R-:W-:Y:S01]  /*ab60*/  FFMA.FTZ R172, R51, R168, -R172 ;  /* 0x000000a833ac7223 */ /* 0x000fe200000108ac */
[----:B------:R-:W-:Y:S02]  /*ab70*/  HADD2.F32 R171, -RZ, R171.H1_H1 ;  /* 0x300000abffab7230 */ /* 0x000fe40000004100 */
[-C--:B------:R-:W-:Y:S01]  /*ab80*/  FMUL.FTZ R175, R96, R169.reuse ;  /* 0x000000a960af7220 */ /* 0x080fe20000410000 */
[----:B------:R-:W-:Y:S01]  /*ab90*/  F2FP.SATFINITE.E4M3.F32.PACK_AB_MERGE_C R51, R63, R56, RZ ;  /* 0x000000383f33723e */ /* 0x000fe200048070ff */
[C---:B------:R-:W-:Y:S01]  /*aba0*/  FMUL.FTZ R169, R58.reuse, R169 ;  /* 0x000000a93aa97220 */ /* 0x040fe20000410000 */
[----:B------:R-:W-:Y:S01]  /*abb0*/  F2FP.F16.E4M3.UNPACK_B R63, R48 ;  /* 0x00000030ff3f723e */ /* 0x000fe200020006ff */
[----:B------:R-:W-:Y:S01]  /*abc0*/  FFMA.FTZ R175, R58, R171, -R175 ;  /* 0x000000ab3aaf7223 */ /* 0x000fe200000108af */
[----:B------:R-:W-:Y:S01]  /*abd0*/  F2FP.F16.E4M3.UNPACK_B R98, R49 ;  /* 0x00000031ff62723e */ /* 0x000fe200020006ff */
[----:B------:R-:W-:Y:S01]  /*abe0*/  FFMA.FTZ R96, R96, R171, R169 ;  /* 0x000000ab60607223 */ /* 0x000fe200000100a9 */
[----:B------:R-:W-:-:S02]  /*abf0*/  F2FP.F16.E4M3.UNPACK_B R61, R57 ;  /* 0x00000039ff3d723e */ /* 0x000fc400020006ff */
[----:B------:R-:W-:Y:S02]  /*ac00*/  F2FP.SATFINITE.E4M3.F32.PACK_AB_MERGE_C R58, R179, R94, RZ ;  /* 0x0000005eb33a723e */ /* 0x000fe400048070ff */
[----:B------:R-:W-:Y:S01]  /*ac10*/  F2FP.SATFINITE.E4M3.F32.PACK_AB_MERGE_C R56, R97, R62, R50 ;  /* 0x0000003e6138723e */ /* 0x000fe20004807032 */
[----:B------:R-:W-:Y:S01]  /*ac20*/  HADD2.F32 R62, -RZ, R63.H0_H0 ;  /* 0x2000003fff3e7230 */ /* 0x000fe20000004100 */
[----:B------:R-:W-:Y:S01]  /*ac30*/  F2FP.SATFINITE.E4M3.F32.PACK_AB_MERGE_C R51, R99, R60, R51 ;  /* 0x0000003c6333723e */ /* 0x000fe20004807033 */
[--C-:B------:R-:W-:Y:S01]  /*ac40*/  HADD2.F32 R99, -RZ, R98.reuse.H0_H0 ;  /* 0x20000062ff637230 */ /* 0x100fe20000004100 */
[----:B------:R-:W-:Y:S01]  /*ac50*/  F2FP.SATFINITE.E4M3.F32.PACK_AB_MERGE_C R174, R174, R181, RZ ;  /* 0x000000b5aeae723e */ /* 0x000fe200048070ff */
[----:B------:R-:W-:Y:S01]  /*ac60*/  HADD2.F32 R60, -RZ, R61.H0_H0 ;  /* 0x2000003dff3c7230 */ /* 0x000fe20000004100 */
[----:B------:R-:W-:Y:S01]  /*ac70*/  F2FP.F16.E4M3.UNPACK_B R94, R46 ;  /* 0x0000002eff5e723e */ /* 0x000fe200020006ff */
[----:B------:R-:W-:Y:S01]  /*ac80*/  HADD2.F32 R98, -RZ, R98.H1_H1 ;  /* 0x30000062ff627230 */ /* 0x000fe20000004100 */
[----:B------:R-:W-:Y:S01]  /*ac90*/  F2FP.SATFINITE.E4M3.F32.PACK_AB_MERGE_C R50, R96, R173, R174 ;  /* 0x000000ad6032723e */ /* 0x000fe200048070ae */
[----:B------:R-:W-:Y:S01]  /*aca0*/  FMUL.FTZ R169, R62, R99 ;  /* 0x000000633ea97220 */ /* 0x000fe20000410000 */
[----:B------:R-:W-:-:S02]  /*acb0*/  HADD2.F32 R96, -RZ, R63.H1_H1 ;  /* 0x3000003fff607230 */ /* 0x000fc40000004100 */
[----:B------:R-:W-:Y:S01]  /*acc0*/  FMUL.FTZ R99, R60, R99 ;  /* 0x000000633c637220 */ /* 0x000fe20000410000 */
[--C-:B------:R-:W-:Y:S01]  /*acd0*/  HADD2.F32 R97, -RZ, R94.reuse.H0_H0 ;  /* 0x2000005eff617230 */ /* 0x100fe20000004100 */
[----:B------:R-:W-:Y:S01]  /*ace0*/  F2FP.F16.E4M3.UNPACK_B R46, R46.H1 ;  /* 0x0000002eff2e723e */ /* 0x000fe200030006ff */
[----:B------:R-:W-:Y:S02]  /*acf0*/  HADD2.F32 R63, -RZ, R61.H1_H1 ;  /* 0x3000003dff3f7230 */ /* 0x000fe40000004100 */
[-C--:B------:R-:W-:Y:S01]  /*ad00*/  FMUL.FTZ R168, R96, R98.reuse ;  /* 0x0000006260a87220 */ /* 0x080fe20000410000 */
[----:B------:R-:W-:Y:S01]  /*ad10*/  F2FP.F16.E4M3.UNPACK_B R173, R45.H1 ;  /* 0x0000002dffad723e */ /* 0x000fe200030006ff */
[-C--:B------:R-:W-:Y:S01]  /*ad20*/  FFMA.FTZ R60, R60, R97.reuse, -R169 ;  /* 0x000000613c3c7223 */ /* 0x080fe200000108a9 */
[----:B------:R-:W-:Y:S01]  /*ad30*/  FFMA.FTZ R61, R62, R97, R99 ;  /* 0x000000613e3d7223 */ /* 0x000fe20000010063 */
[----:B------:R-:W-:Y:S02]  /*ad40*/  HADD2.F32 R97, -RZ, R94.H1_H1 ;  /* 0x3000005eff617230 */ /* 0x000fe40000004100 */
[C---:B------:R-:W-:Y:S01]  /*ad50*/  FMUL.FTZ R99, R63.reuse, R98 ;  /* 0x000000623f637220 */ /* 0x040fe20000410000 */
[----:B------:R-:W-:Y:S01]  /*ad60*/  F2FP.F16.E4M3.UNPACK_B R94, R48.H1 ;  /* 0x00000030ff5e723e */ /* 0x000fe200030006ff */
[----:B------:R-:W-:Y:S01]  /*ad70*/  HADD2.F32 R174, -RZ, R173.H0_H0 ;  /* 0x200000adffae7230 */ /* 0x000fe20000004100 */
[----:B------:R-:W-:Y:S01]  /*ad80*/  F2FP.F16.E4M3.UNPACK_B R98, R49.H1 ;  /* 0x00000031ff62723e */ /* 0x000fe200030006ff */
[----:B------:R-:W-:Y:S01]  /*ad90*/  FFMA.FTZ R48, R96, R97, R99 ;  /* 0x0000006160307223 */ /* 0x000fe20000010063 */
[----:B------:R-:W-:Y:S01]  /*ada0*/  F2FP.F16.E4M3.UNPACK_B R62, R57.H1 ;  /* 0x00000039ff3e723e */ /* 0x000fe200030006ff */
[----:B------:R-:W-:Y:S01]  /*adb0*/  FFMA.FTZ R57, R63, R97, -R168 ;  /* 0x000000613f397223 */ /* 0x000fe200000108a8 */
[----:B------:R-:W-:Y:S01]  /*adc0*/  HADD2.F32 R63, -RZ, R94.H0_H0 ;  /* 0x2000005eff3f7230 */ /* 0x000fe20000004100 */
[----:B------:R-:W-:Y:S01]  /*add0*/  F2FP.SATFINITE.E4M3.F32.PACK_AB_MERGE_C R58, R175, R172, R58 ;  /* 0x000000acaf3a723e */ /* 0x000fe2000480703a */
[----:B------:R-:W-:Y:S01]  /*ade0*/  HADD2.F32 R168, -RZ, R98.H0_H0 ;  /* 0x20000062ffa87230 */ /* 0x000fe20000004100 */
[----:B------:R-:W-:Y:S01]  /*adf0*/  F2FP.F16.E4M3.UNPACK_B R172, R45 ;  /* 0x0000002dffac723e */ /* 0x000fe200020006ff */
[----:B------:R-:W-:-:S02]  /*ae00*/  HADD2.F32 R49, -RZ, R62.H0_H0 ;  /* 0x2000003eff317230 */ /* 0x000fc40000004100 */
[----:B------:R-:W-:Y:S02]  /*ae10*/  HADD2.F32 R96, -RZ, R94.H1_H1 ;  /* 0x3000005eff607230 */ /* 0x000fe40000004100 */
[----:B------:R-:W-:Y:S02]  /*ae20*/  HADD2.F32 R97, -RZ, R98.H1_H1 ;  /* 0x30000062ff617230 */ /* 0x000fe40000004100 */
[-C--:B------:R-:W-:Y:S01]  /*ae30*/  FMUL.FTZ R98, R63, R168.reuse ;  /* 0x000000a83f627220 */ /* 0x080fe20000410000 */
[----:B------:R-:W-:Y:S02]  /*ae40*/  HADD2.F32 R94, -RZ, R46.H0_H0 ;  /* 0x2000002eff5e7230 */ /* 0x000fe40000004100 */
[----:B------:R-:W-:Y:S01]  /*ae50*/  FMUL.FTZ R168, R49, R168 ;  /* 0x000000a831a87220 */ /* 0x000fe20000410000 */
[----:B------:R-:W-:Y:S02]  /*ae60*/  HADD2.F32 R62, -RZ, R62.H1_H1 ;  /* 0x3000003eff3e7230 */ /* 0x000fe40000004100 */
[----:B------:R-:W-:Y:S01]  /*ae70*/  FMUL.FTZ R169, R96, R97 ;  /* 0x0000006160a97220 */ /* 0x000fe20000410000 */
[----:B------:R-:W-:-:S02]  /*ae80*/  HADD2.F32 R99, -RZ, R46.H1_H1 ;  /* 0x3000002eff637230 */ /* 0x000fc40000004100 */
[-C--:B------:R-:W-:Y:S01]  /*ae90*/  FFMA.FTZ R46, R49, R94.reuse, -R98 ;  /* 0x0000005e312e7223 */ /* 0x080fe20000010862 */
[----:B------:R-:W-:Y:S01]  /*aea0*/  F2FP.F16.E4M3.UNPACK_B R98, R47.H1 ;  /* 0x0000002fff62723e */ /* 0x000fe200030006ff */
[----:B------:R-:W-:Y:S01]  /*aeb0*/  FFMA.FTZ R49, R63, R94, R168 ;  /* 0x0000005e3f317223 */ /* 0x000fe200000100a8 */
[----:B------:R-:W-:Y:S01]  /*aec0*/  F2FP.F16.E4M3.UNPACK_B R94, R59 ;  /* 0x0000003bff5e723e */ /* 0x000fe200020006ff */
[C---:B------:R-:W-:Y:S01]  /*aed0*/  FFMA.FTZ R63, R62.reuse, R99, -R169 ;  /* 0x000000633e3f7223 */ /* 0x040fe200000108a9 */
[----:B------:R-:W-:Y:S01]  /*aee0*/  FMUL.FTZ R171, R62, R97 ;  /* 0x000000613eab7220 */ /* 0x000fe20000410000 */
[----:B------:R-:W-:Y:S01]  /*aef0*/  F2FP.F16.E4M3.UNPACK_B R59, R59.H1 ;  /* 0x0000003bff3b723e */ /* 0x000fe200030006ff */
[----:B------:R-:W-:Y:S01]  /*af00*/  HADD2.F32 R45, -RZ, R98.H0_H0 ;  /* 0x20000062ff2d7230 */ /* 0x000fe20000004100 */
[----:B------:R-:W-:Y:S01]  /*af10*/  F2FP.F16.E4M3.UNPACK_B R169, R44.H1 ;  /* 0x0000002cffa9723e */ /* 0x000fe200030006ff */
[----:B------:R-:W-:Y:S01]  /*af20*/  FFMA.FTZ R62, R96, R99, R171 ;  /* 0x00000063603e7223 */ /* 0x000fe200000100ab */
[----:B------:R-:W-:Y:S01]  /*af30*/  F2FP.F16.E4M3.UNPACK_B R97, R47 ;  /* 0x0000002fff61723e */ /* 0x000fe200020006ff */
[----:B------:R-:W-:-:S02]  /*af40*/  HADD2.F32 R96, -RZ, R59.H0_H0 ;  /* 0x2000003bff607230 */ /* 0x000fc40000004100 */
[C---:B------:R-:W-:Y:S01]  /*af50*/  FMUL.FTZ R175, R45.reuse, R174 ;  /* 0x000000ae2daf7220 */ /* 0x040fe20000410000 */
[----:B------:R-:W-:Y:S01]  /*af60*/  HADD2.F32 R171, -RZ, R169.H0_H0 ;  /* 0x200000a9ffab7230 */ /* 0x000fe20000004100 */
[----:B------:R-:W-:Y:S01]  /*af70*/  F2FP.F16.E4M3.UNPACK_B R168, R44 ;  /* 0x0000002cffa8723e */ /* 0x000fe200020006ff */
[----:B------:R-:W-:Y:S02]  /*af80*/  HADD2.F32 R98, -RZ, R98.H1_H1 ;  /* 0x30000062ff627230 */ /* 0x000fe40000004100 */
[C---:B------:R-:W-:Y:S01]  /*af90*/  FMUL.FTZ R174, R96.reuse, R174 ;  /* 0x000000ae60ae7220 */ /* 0x040fe20000410000 */
[----:B------:R-:W-:Y:S02]  /*afa0*/  HADD2.F32 R173, -RZ, R173.H1_H1 ;  /* 0x300000adffad7230 */ /* 0x000fe40000004100 */
[-C--:B------:R-:W-:Y:S01]  /*afb0*/  FFMA.FTZ R175, R96, R171.reuse, -R175 ;  /* 0x000000ab60af7223 */ /* 0x080fe200000108af */
[----:B------:R-:W-:Y:S02]  /*afc0*/  HADD2.F32 R59, -RZ, R59.H1_H1 ;  /* 0x3000003bff3b7230 */ /* 0x000fe40000004100 */
[----:B------:R-:W-:Y:S01]  /*afd0*/  FFMA.FTZ R174, R45, R171, R174 ;  /* 0x000000ab2dae7223 */ /* 0x000fe200000100ae */
[----:B------:R-:W-:-:S02]  /*afe0*/  HADD2.F32 R99, -RZ, R97.H0_H0 ;  /* 0x20000061ff637230 */ /* 0x000fc40000004100 */
[-C--:B------:R-:W-:Y:S01]  /*aff0*/  FMUL.FTZ R96, R98, R173.reuse ;  /* 0x000000ad62607220 */ /* 0x080fe20000410000 */
[----:B------:R-:W-:Y:S02]  /*b000*/  HADD2.F32 R44, -RZ, R172.H0_H0 ;  /* 0x200000acff2c7230 */ /* 0x000fe40000004100 */
[----:B------:R-:W-:Y:S01]  /*b010*/  FMUL.FTZ R173, R59, R173 ;  /* 0x000000ad3bad7220 */ /* 0x000fe20000410000 */
[----:B------:R-:W-:Y:S01]  /*b020*/  HADD2.F32 R47, -RZ, R94.H0_H0 ;  /* 0x2000005eff2f7230 */ /* 0x000fe20000004100 */
[----:B------:R-:W-:Y:S01]  /*b030*/  F2FP.SATFINITE.E4M3.F32.PACK_AB_MERGE_C R46, R63, R46, RZ ;  /* 0x0000002e3f2e723e */ /* 0x000fe200048070ff */
[----:B------:R-:W-:Y:S02]  /*b040*/  HADD2.F32 R97, -RZ, R97.H1_H1 ;  /* 0x30000061ff617230 */ /* 0x000fe40000004100 */
[-C--:B------:R-:W-:Y:S01]  /*b050*/  FMUL.FTZ R176, R99, R44.reuse ;  /* 0x0000002c63b07220 */ /* 0x080fe20000410000 */
[----:B------:R-:W-:Y:S02]  /*b060*/  HADD2.F32 R172, -RZ, R172.H1_H1 ;  /* 0x300000acffac7230 */ /* 0x000fe40000004100 */
[----:B------:R-:W-:Y:S01]  /*b070*/  FMUL.FTZ R178, R47, R44 ;  /* 0x0000002c2fb27220 */ /* 0x000fe20000410000 */
[----:B------:R-:W-:Y:S01]  /*b080*/  HADD2.F32 R169, -RZ, R169.H1_H1 ;  /* 0x300000a9ffa97230 */ /* 0x000fe20000004100 */
[----:B------:R-:W-:Y:S01]  /*b090*/  F2FP.SATFINITE.E4M3.F32.PACK_AB_MERGE_C R49, R62, R49, RZ ;  /* 0x000000313e31723e */ /* 0x000fe200048070ff */
[----:B------:R-:W-:-:S02]  /*b0a0*/  HADD2.F32 R94, -RZ, R94.H1_H1 ;  /* 0x3000005eff5e7230 */ /* 0x000fc40000004100 */
[-C--:B------:R-:W-:Y:S01]  /*b0b0*/  FMUL.FTZ R45, R97, R172.reuse ;  /* 0x000000ac612d7220 */ /* 0x080fe20000410000 */
[--C-:B------:R-:W-:Y:S02]  /*b0c0*/  HADD2.F32 R170, -RZ, R168.reuse.H0_H0 ;  /* 0x200000a8ffaa7230 */ /* 0x100fe40000004100 */
[-C--:B------:R-:W-:Y:S01]  /*b0d0*/  FFMA.FTZ R96, R59, R169.reuse, -R96 ;  /* 0x000000a93b607223 */ /* 0x080fe20000010860 */
[----:B------:R-:W-:Y:S02]  /*b0e0*/  HADD2.F32 R168, -RZ, R168.H1_H1 ;  /* 0x300000a8ffa87230 */ /* 0x000fe40000004100 */
[----:B------:R-:W-:Y:S01]  /*b0f0*/  FMUL.FTZ R172, R94, R172 ;  /* 0x000000ac5eac7220 */ /* 0x000fe20000410000 */
[----:B------:R-:W-:Y:S01]  /*b100*/  FFMA.FTZ R173, R98, R169, R173 ;  /* 0x000000a962ad7223 */ /* 0x000fe200000100ad */
[-C--:B------:R-:W-:Y:S01]  /*b110*/  FFMA.FTZ R44, R47, R170.reuse, -R176 ;  /* 0x000000aa2f2c7223 */ /* 0x080fe200000108b0 */
[----:B------:R-:W-:Y:S01]  /*b120*/  FFMA.FTZ R178, R99, R170, R178 ;  /* 0x000000aa63b27223 */ /* 0x000fe200000100b2 */
[-C--:B------:R-:W-:Y:S01]  /*b130*/  FFMA.FTZ R45, R94, R168.reuse, -R45 ;  /* 0x000000a85e2d7223 */ /* 0x080fe2000001082d */
[----:B------:R-:W-:Y:S01]  /*b140*/  FFMA.FTZ R97, R97, R168, R172 ;  /* 0x000000a861617223 */ /* 0x000fe200000100ac */
[----:B------:R-:W-:-:S02]  /*b150*/  F2FP.SATFINITE.E4M3.F32.PACK_AB_MERGE_C R96, R96, R175, RZ ;  /* 0x000000af6060723e */ /* 0x000fc400048070ff */
[----:B------:R-:W-:Y:S02]  /*b160*/  F2FP.SATFINITE.E4M3.F32.PACK_AB_MERGE_C R173, R173, R174, RZ ;  /* 0x000000aeadad723e */ /* 0x000fe400048070ff */
[----:B------:R-:W-:Y:S01]  /*b170*/  F2FP.SATFINITE.E4M3.F32.PACK_AB_MERGE_C R57, R57, R60, R46 ;  /* 0x0000003c3939723e */ /* 0x000fe2000480702e */
[----:B------:R-:W-:Y:S01]  /*b180*/  IMAD.MOV.U32 R46, RZ, RZ, R50 ;  /* 0x000000ffff2e7224 */ /* 0x000fe200078e0032 */
[----:B------:R-:W-:Y:S02]  /*b190*/  F2FP.SATFINITE.E4M3.F32.PACK_AB_MERGE_C R59, R45, R44, R96 ;  /* 0x0000002c2d3b723e */ /* 0x000fe40004807060 */
[----:B------:R-:W-:Y:S02]  /*b1a0*/  F2FP.SATFINITE.E4M3.F32.PACK_AB_MERGE_C R45, R48, R61, R49 ;  /* 0x0000003d302d723e */ /* 0x000fe40004807031 */
[----:B------:R-:W-:Y:S02]  /*b1b0*/  F2FP.SATFINITE.E4M3.F32.PACK_AB_MERGE_C R47, R97, R178, R173 ;  /* 0x000000b2612f723e */ /* 0x000fe400048070ad */
[----:B------:R-:W-:-:S07]  /*b1c0*/  MOV R44, R51 ;  /* 0x00000033002c7202 */ /* 0x000fce0000000f00 */
.L_x_2295:
[----:B------:R-:W-:Y:S05]  /*b1d0*/  BSYNC B3 ;  /* 0x0000000000037941 */ /* 0x000fea0003800000 */
.L_x_2294:
        /* <DEDUP_REMOVED lines=10> */
.L_x_2293:
[----:B------:R-:W-:Y:S05]  /*b280*/  BSYNC B2 ;  /* 0x0000000000027941 */ /* 0x000fea0003800000 */
.L_x_2292:
[----:B------:R-:W-:-:S13]  /*b290*/  ISETP.NE.AND P4, PT, R35, RZ, PT ;  /* 0x000000ff2300720c */ /* 0x000fda0003f85270 */
[----:B------:R-:W-:Y:S05]  /*b2a0*/  @!P4 BRA `(.L_x_2287) ;  /* 0x0000000c00d8c947 */ /* 0x000fea0003800000 */
[----:B------:R-:W-:Y:S01]  /*b2b0*/  ISETP.GE.AND P6, PT, R222, R100, PT ;  /* 0x00000064de00720c */ /* 0x000fe20003fc6270 */
[----:B------:R-:W-:Y:S01]  /*b2c0*/  BSSY B2, `(.L_x_2296) ;  /* 0x00000ea000027945 */ /* 0x000fe20003800000 */
[----:B---3--:R-:W-:Y:S02]  /*b2d0*/  IADD3 R57, P4, P5, R120, R140, R28 ;  /* 0x0000008c78397210 */ /* 0x008fe40007d9e01c */
[----:B0-----:R-:W-:Y:S02]  /*b2e0*/  SEL R44, R122, R153, !P6 ;  /* 0x000000997a2c7207 */ /* 0x001fe40007000000 */
[----:B------:R-:W-:Y:S02]  /*b2f0*/  IADD3.X R56, R0, R167, R31, P4, P5 ;  /* 0x000000a700387210 */ /* 0x000fe400027ea41f */
[----:B------:R-:W-:Y:S02]  /*b300*/  SHF.R.S32.HI R45, RZ, 0x1f, R44 ;  /* 0x0000001fff2d7819 */ /* 0x000fe4000001142c */
[----:B------:R-:W-:-:S02]  /*b310*/  ISETP.GE.AND P4, PT, R222, R134, PT ;  /* 0x00000086de00720c */ /* 0x000fc40003f86270 */
[----:B------:R-:W-:-:S04]  /*b320*/  LEA.HI R44, R45, R44, RZ, 0x5 ;  /* 0x0000002c2d2c7211 */ /* 0x000fc800078f28ff */
        /* <DEDUP_REMOVED lines=14> */
[----:B------:R-:W2:Y:S01]  /*b410*/  LDS.128 R48, [R48+0x24200] ;  /* 0x0242000030307984 */ /* 0x000ea20000000c00 */
[----:B------:R-:W-:Y:S05]  /*b420*/  @P4 BRA `(.L_x_2297) ;  /* 0x0000000c004c4947 */ /* 0x000fea0003800000 */
[----:B------:R-:W-:Y:S01]  /*b430*/  SHF.R.U32.HI R93, RZ, 0x8, R89 ;  /* 0x00000008ff5d7819 */ /* 0x000fe20000011659 */
[----:B0-----:R-:W-:Y:S01]  /*b440*/  IMAD.MOV.U32 R58, RZ, RZ, R44 ;  /* 0x000000ffff3a7224 */ /* 0x001fe200078e002c */
[----:B------:R-:W-:Y:S01]  /*b450*/  LOP3.LUT R61, R89, 0xff0000ff, RZ, 0xc0, !PT ;  /* 0xff0000ff593d7812 */ /* 0x000fe200078ec0ff */
[----:B--2---:R-:W-:Y:S01]  /*b460*/  IMAD.MOV.U32 R62, RZ, RZ, R48 ;  /* 0x000000ffff3e7224 */ /* 0x004fe200078e0030 */
[----:B------:R-:W-:Y:S01]  /*b470*/  SHF.R.U32.HI R92, RZ, 0x8, R91 ;  /* 0x00000008ff5c7819 */ /* 0x000fe2000001165b */
[----:B------:R-:W-:Y:S01]  /*b480*/  IMAD.SHL.U32 R44, R93, 0x100, RZ ;  /* 0x000001005d2c7824 */ /* 0x000fe200078e00ff */
[----:B------:R-:W-:Y:S01]  /*b490*/  SHF.R.U32.HI R60, RZ, 0x8, R53 ;  /* 0x00000008ff3c7819 */ /* 0x000fe20000011635 */
[----:B------:R-:W-:Y:S01]  /*b4a0*/  IMAD.MOV.U32 R52, RZ, RZ, R45 ;  /* 0x000000ffff347224 */ /* 0x000fe200078e002d */
[----:B------:R-:W-:Y:S02]  /*b4b0*/  SHF.R.U32.HI R95, RZ, 0x10, R89 ;  /* 0x00000010ff5f7819 */ /* 0x000fe40000011659 */
[----:B------:R-:W-:Y:S01]  /*b4c0*/  LOP3.LUT R61, R61, 0xff00, R44, 0xf8, !PT ;  /* 0x0000ff003d3d7812 */ /* 0x000fe200078ef82c */
[----:B------:R-:W-:Y:S01]  /*b4d0*/  IMAD.SHL.U32 R44, R92, 0x100, RZ ;  /* 0x000001005c2c7824 */ /* 0x000fe200078e00ff */
[----:B------:R-:W-:-:S02]  /*b4e0*/  SHF.R.U32.HI R94, RZ, 0x10, R91 ;  /* 0x00000010ff5e7819 */ /* 0x000fc4000001165b */
[----:B------:R-:W-:Y:S02]  /*b4f0*/  LOP3.LUT R63, R91, 0xff0000ff, RZ, 0xc0, !PT ;  /* 0xff0000ff5b3f7812 */ /* 0x000fe400078ec0ff */
[----:B------:R-:W-:Y:S02]  /*b500*/  SHF.R.U32.HI R54, RZ, 0x8, R55 ;  /* 0x00000008ff367819 */ /* 0x000fe40000011637 */
[----:B------:R-:W-:Y:S02]  /*b510*/  LOP3.LUT R89, R53, 0xff0000ff, RZ, 0xc0, !PT ;  /* 0xff0000ff35597812 */ /* 0x000fe400078ec0ff */
[----:B------:R-:W-:Y:S01]  /*b520*/  SHF.L.U32 R48, R60, 0x8, RZ ;  /* 0x000000083c307819 */ /* 0x000fe200000006ff */
[----:B------:R-:W-:Y:S01]  /*b530*/  IMAD.SHL.U32 R54, R54, 0x100, RZ ;  /* 0x0000010036367824 */ /* 0x000fe200078e00ff */
[----:B------:R-:W-:Y:S01]  /*b540*/  SHF.R.U32.HI R88, RZ, 0x10, R53 ;  /* 0x00000010ff587819 */ /* 0x000fe20000011635 */
[----:B------:R-:W-:Y:S01]  /*b550*/  IMAD.MOV.U32 R53, RZ, RZ, R46 ;  /* 0x000000ffff357224 */ /* 0x000fe200078e002e */
[----:B------:R-:W-:Y:S01]  /*b560*/  LOP3.LUT R45, R63, 0xff00, R44, 0xf8, !PT ;  /* 0x0000ff003f2d7812 */ /* 0x000fe200078ef82c */
[----:B------:R-:W-:Y:S01]  /*b570*/  IMAD.U32 R46, R95, 0x10000, RZ ;  /* 0x000100005f2e7824 */ /* 0x000fe200078e00ff */
[----:B------:R-:W-:Y:S01]  /*b580*/  SHF.R.U32.HI R90, RZ, 0x10, R55 ;  /* 0x00000010ff5a7819 */ /* 0x000fe20000011637 */
[----:B------:R-:W-:Y:S01]  /*b590*/  IMAD.U32 R44, R94, 0x10000, RZ ;  /* 0x000100005e2c7824 */ /* 0x000fe200078e00ff */
[----:B------:R-:W-:Y:S01]  /*b5a0*/  LOP3.LUT R91, R89, 0xff00, R48, 0xf8, !PT ;  /* 0x0000ff00595b7812 */ /* 0x000fe200078ef830 */
[----:B------:R-:W-:Y:S01]  /*b5b0*/  IMAD.U32 R48, R88, 0x10000, RZ ;  /* 0x0001000058307824 */ /* 0x000fe200078e00ff */
[----:B------:R-:W-:Y:S01]  /*b5c0*/  LOP3.LUT R55, R55, 0xff0000ff, RZ, 0xc0, !PT ;  /* 0xff0000ff37377812 */ /* 0x000fe200078ec0ff */
[----:B------:R-:W-:Y:S01]  /*b5d0*/  IMAD.U32 R90, R90, 0x10000, RZ ;  /* 0x000100005a5a7824 */ /* 0x000fe200078e00ff */
        /* <DEDUP_REMOVED lines=10> */
[----:B------:R-:W-:-:S02]  /*b680*/  F2FP.F16.E4M3.UNPACK_B R166, R166 ;  /* 0x000000a6ffa6723e */ /* 0x000fc400020006ff */
[-C--:B------:R-:W-:Y:S01]  /*b690*/  FMUL.FTZ R95, R55, R45.reuse ;  /* 0x0000002d375f7220 */ /* 0x080fe20000410000 */
[--C-:B------:R-:W-:Y:S02]  /*b6a0*/  HADD2.F32 R88, -RZ, R61.reuse.H0_H0 ;  /* 0x2000003dff587230 */ /* 0x100fe40000004100 */
[C---:B------:R-:W-:Y:S01]  /*b6b0*/  FMUL.FTZ R92, R54.reuse, R45 ;  /* 0x0000002d365c7220 */ /* 0x040fe20000410000 */
[----:B------:R-:W-:Y:S01]  /*b6c0*/  LOP3.LUT R45, R93, 0xff0000, R90, 0xf8, !PT ;  /* 0x00ff00005d2d7812 */ /* 0x000fe200078ef85a */
[----:B------:R-:W-:Y:S01]  /*b6d0*/  HADD2.F32 R90, -RZ, R61.H1_H1 ;  /* 0x3000003dff5a7230 */ /* 0x000fe20000004100 */
[----:B------:R-:W-:Y:S01]  /*b6e0*/  F2FP.F16.E4M3.UNPACK_B R62, R62 ;  /* 0x0000003eff3e723e */ /* 0x000fe200020006ff */
[-C--:B------:R-:W-:Y:S01]  /*b6f0*/  FFMA.FTZ R54, R54, R88.reuse, -R95 ;  /* 0x0000005836367223 */ /* 0x080fe2000001085f */
[----:B------:R-:W-:Y:S01]  /*b700*/  FFMA.FTZ R55, R55, R88, R92 ;  /* 0x0000005837377223 */ /* 0x000fe2000001005c */
[----:B------:R-:W-:Y:S01]  /*b710*/  HADD2.F32 R88, -RZ, R89.H1_H1 ;  /* 0x30000059ff587230 */ /* 0x000fe20000004100 */
[----:B------:R-:W-:Y:S01]  /*b720*/  F2FP.F16.E4M3.UNPACK_B R164, R164 ;  /* 0x000000a4ffa4723e */ /* 0x000fe200020006ff */
[----:B------:R-:W-:Y:S01]  /*b730*/  HADD2.F32 R61, -RZ, R60.H1_H1 ;  /* 0x3000003cff3d7230 */ /* 0x000fe20000004100 */
[----:B------:R-:W-:Y:S01]  /*b740*/  LOP3.LUT R48, R91, 0xff0000, R48, 0xf8, !PT ;  /* 0x00ff00005b307812 */ /* 0x000fe200078ef830 */
[----:B------:R-:W-:Y:S01]  /*b750*/  HADD2.F32 R89, -RZ, R63.H1_H1 ;  /* 0x3000003fff597230 */ /* 0x000fe20000004100 */
[----:B------:R-:W-:Y:S01]  /*b760*/  F2FP.F16.E4M3.UNPACK_B R63, R58 ;  /* 0x0000003aff3f723e */ /* 0x000fe200020006ff */
[----:B------:R-:W-:-:S02]  /*b770*/  HADD2.F32 R93, -RZ, R166.H0_H0 ;  /* 0x200000a6ff5d7230 */ /* 0x000fc40000004100 */
[-C--:B------:R-:W-:Y:S01]  /*b780*/  FMUL.FTZ R92, R61, R88.reuse ;  /* 0x000000583d5c7220 */ /* 0x080fe20000410000 */
[----:B------:R-:W-:Y:S02]  /*b790*/  HADD2.F32 R91, -RZ, R164.H0_H0 ;  /* 0x200000a4ff5b7230 */ /* 0x000fe40000004100 */
[----:B------:R-:W-:Y:S01]  /*b7a0*/  FMUL.FTZ R58, R89, R88 ;  /* 0x00000058593a7220 */ /* 0x000fe20000410000 */
[----:B------:R-:W-:Y:S02]  /*b7b0*/  HADD2.F32 R88, -RZ, R62.H0_H0 ;  /* 0x2000003eff587230 */ /* 0x000fe40000004100 */
[----:B------:R-:W-:Y:S02]  /*b7c0*/  HADD2.F32 R60, -RZ, R63.H0_H0 ;  /* 0x2000003fff3c7230 */ /* 0x000fe40000004100 */
[-C--:B------:R-:W-:Y:S01]  /*b7d0*/  FFMA.FTZ R61, R61, R90.reuse, -R58 ;  /* 0x0000005a3d3d7223 */ /* 0x080fe2000001083a */
[----:B------:R-:W-:Y:S01]  /*b7e0*/  FFMA.FTZ R58, R89, R90, R92 ;  /* 0x0000005a593a7223 */ /* 0x000fe2000001005c */
[----:B------:R-:W-:Y:S01]  /*b7f0*/  FMUL.FTZ R95, R88, R93 ;  /* 0x0000005d585f7220 */ /* 0x000fe20000410000 */
[----:B------:R-:W-:-:S02]  /*b800*/  HADD2.F32 R166, -RZ, R166.H1_H1 ;  /* 0x300000a6ffa67230 */ /* 0x000fc40000004100 */
[C---:B------:R-:W-:Y:S01]  /*b810*/  FMUL.FTZ R93, R60.reuse, R93 ;  /* 0x0000005d3c5d7220 */ /* 0x040fe20000410000 */
[----:B------:R-:W-:Y:S02]  /*b820*/  HADD2.F32 R89, -RZ, R62.H1_H1 ;  /* 0x3000003eff597230 */ /* 0x000fe40000004100 */
        /* <DEDUP_REMOVED lines=68> */
[-C--:B------:R-:W-:Y:S01]  /*bc70*/  FFMA.FTZ R60, R62, R89.reuse, R91 ;  /* 0x000000593e3c7223 */ /* 0x080fe2000001005b */
[----:B------:R-:W-:Y:S02]  /*bc80*/  HADD2.F32 R88, -RZ, R88.H1_H1 ;  /* 0x30000058ff587230 */ /* 0x000fe40000004100 */
[-C--:B------:R-:W-:Y:S01]  /*bc90*/  FMUL.FTZ R92, R63, R90.reuse ;  /* 0x0000005a3f5c7220 */ /* 0x080fe20000410000 */
[----:B------:R-:W-:Y:S01]  /*bca0*/  FFMA.FTZ R58, R58, R89, -R93 ;  /* 0x000000593a3a7223 */ /* 0x000fe2000001085d */
[C---:B------:R-:W-:Y:S01]  /*bcb0*/  FMUL.FTZ R90, R61.reuse, R90 ;  /* 0x0000005a3d5a7220 */ /* 0x040fe20000410000 */
[----:B------:R-:W-:Y:S01]  /*bcc0*/  F2FP.F16.E4M3.UNPACK_B R62, R49.H1 ;  /* 0x00000031ff3e723e */ /* 0x000fe200030006ff */
[----:B------:R-:W-:Y:S01]  /*bcd0*/  FFMA.FTZ R49, R61, R88, -R92 ;  /* 0x000000583d317223 */ /* 0x000fe2000001085c */
[----:B------:R-:W-:Y:S01]  /*bce0*/  F2FP.F16.E4M3.UNPACK_B R89, R48.H1 ;  /* 0x00000030ff59723e */ /* 0x000fe200030006ff */
[----:B------:R-:W-:Y:S01]  /*bcf0*/  FFMA.FTZ R61, R63, R88, R90 ;  /* 0x000000583f3d7223 */ /* 0x000fe2000001005a */
[----:B------:R-:W-:Y:S01]  /*bd00*/  HADD2.F32 R48, -RZ, R52.H0_H0 ;  /* 0x20000034ff307230 */ /* 0x000fe20000004100 */
[----:B------:R-:W-:Y:S01]  /*bd10*/  F2FP.F16.E4M3.UNPACK_B R46, R46.H1 ;  /* 0x0000002eff2e723e */ /* 0x000fe200030006ff */
[--C-:B------:R-:W-:Y:S01]  /*bd20*/  HADD2.F32 R63, -RZ, R62.reuse.H0_H0 ;  /* 0x2000003eff3f7230 */ /* 0x100fe20000004100 */
[----:B------:R-:W-:Y:S01]  /*bd30*/  F2FP.SATFINITE.E4M3.F32.PACK_AB_MERGE_C R96, R96, R97, RZ ;  /* 0x000000616060723e */ /* 0x000fe200048070ff */
[----:B------:R-:W-:Y:S01]  /*bd40*/  HADD2.F32 R62, -RZ, R62.H1_H1 ;  /* 0x3000003eff3e7230 */ /* 0x000fe20000004100 */
[----:B------:R-:W-:Y:S01]  /*bd50*/  F2FP.F16.E4M3.UNPACK_B R92, R45 ;  /* 0x0000002dff5c723e */ /* 0x000fe200020006ff */
[--C-:B------:R-:W-:Y:S01]  /*bd60*/  HADD2.F32 R91, -RZ, R89.reuse.H1_H1 ;  /* 0x30000059ff5b7230 */ /* 0x100fe20000004100 */
[----:B------:R-:W-:Y:S01]  /*bd70*/  F2FP.SATFINITE.E4M3.F32.PACK_AB_MERGE_C R50, R165, R50, R96 ;  /* 0x00000032a532723e */ /* 0x000fe20004807060 */
[----:B------:R-:W-:-:S02]  /*bd80*/  HADD2.F32 R90, -RZ, R89.H0_H0 ;  /* 0x20000059ff5a7230 */ /* 0x000fc40000004100 */
[----:B------:R-:W-:Y:S02]  /*bd90*/  HADD2.F32 R52, -RZ, R52.H1_H1 ;  /* 0x30000034ff347230 */ /* 0x000fe40000004100 */
[-C--:B------:R-:W-:Y:S01]  /*bda0*/  FMUL.FTZ R95, R62, R91.reuse ;  /* 0x0000005b3e5f7220 */ /* 0x080fe20000410000 */
[--C-:B------:R-:W-:Y:S02]  /*bdb0*/  HADD2.F32 R88, -RZ, R46.reuse.H0_H0 ;  /* 0x2000002eff587230 */ /* 0x100fe40000004100 */
[CC--:B------:R-:W-:Y:S01]  /*bdc0*/  FMUL.FTZ R93, R63.reuse, R90.reuse ;  /* 0x0000005a3f5d7220 */ /* 0x0c0fe20000410000 */
[----:B------:R-:W-:Y:S02]  /*bdd0*/  HADD2.F32 R89, -RZ, R46.H1_H1 ;  /* 0x3000002eff597230 */ /* 0x000fe40000004100 */
[----:B------:R-:W-:Y:S01]  /*bde0*/  FMUL.FTZ R91, R52, R91 ;  /* 0x0000005b345b7220 */ /* 0x000fe20000410000 */
[C---:B------:R-:W-:Y:S01]  /*bdf0*/  FMUL.FTZ R90, R48.reuse, R90 ;  /* 0x0000005a305a7220 */ /* 0x040fe20000410000 */
[-C--:B------:R-:W-:Y:S01]  /*be00*/  FFMA.FTZ R46, R48, R88.reuse, -R93 ;  /* 0x00000058302e7223 */ /* 0x080fe2000001085d */
[----:B------:R-:W-:Y:S01]  /*be10*/  F2FP.F16.E4M3.UNPACK_B R48, R47 ;  /* 0x0000002fff30723e */ /* 0x000fe200020006ff */
[----:B------:R-:W-:Y:S01]  /*be20*/  FFMA.FTZ R99, R62, R89, R91 ;  /* 0x000000593e637223 */ /* 0x000fe2000001005b */
[----:B------:R-:W-:Y:S01]  /*be30*/  F2FP.F16.E4M3.UNPACK_B R62, R51.H1 ;  /* 0x00000033ff3e723e */ /* 0x000fe200030006ff */
[----:B------:R-:W-:Y:S01]  /*be40*/  FFMA.FTZ R97, R52, R89, -R95 ;  /* 0x0000005934617223 */ /* 0x000fe2000001085f */
[----:B------:R-:W-:Y:S01]  /*be50*/  F2FP.F16.E4M3.UNPACK_B R93, R45.H1 ;  /* 0x0000002dff5d723e */ /* 0x000fe200030006ff */
[----:B------:R-:W-:Y:S01]  /*be60*/  FFMA.FTZ R96, R63, R88, R90 ;  /* 0x000000583f607223 */ /* 0x000fe2000001005a */
[----:B------:R-:W-:Y:S01]  /*be70*/  F2FP.F16.E4M3.UNPACK_B R47, R47.H1 ;  /* 0x0000002fff2f723e */ /* 0x000fe200030006ff */
[----:B------:R-:W-:Y:S01]  /*be80*/  HADD2.F32 R94, -RZ, R92.H0_H0 ;  /* 0x2000005cff5e7230 */ /* 0x000fe20000004100 */
[-C--:B------:R-:W-:Y:S01]  /*be90*/  F2FP.F16.E4M3.UNPACK_B R45, R44.reuse ;  /* 0x0000002cff2d723e */ /* 0x080fe200020006ff */
[----:B------:R-:W-:Y:S01]  /*bea0*/  HADD2.F32 R95, -RZ, R93.H0_H0 ;  /* 0x2000005dff5f7230 */ /* 0x000fe20000004100 */
[----:B------:R-:W-:Y:S01]  /*beb0*/  F2FP.F16.E4M3.UNPACK_B R89, R44.H1 ;  /* 0x0000002cff59723e */ /* 0x000fe200030006ff */
[----:B------:R-:W-:Y:S01]  /*bec0*/  HADD2.F32 R44, -RZ, R62.H0_H0 ;  /* 0x2000003eff2c7230 */ /* 0x000fe20000004100 */
[----:B------:R-:W-:Y:S01]  /*bed0*/  F2FP.F16.E4M3.UNPACK_B R63, R51 ;  /* 0x00000033ff3f723e */ /* 0x000fe200020006ff */
[----:B------:R-:W-:Y:S01]  /*bee0*/  HADD2.F32 R52, -RZ, R47.H0_H0 ;  /* 0x2000002fff347230 */ /* 0x000fe20000004100 */
[----:B------:R-:W-:Y:S01]  /*bef0*/  F2FP.SATFINITE.E4M3.F32.PACK_AB_MERGE_C R46, R97, R46, RZ ;  /* 0x0000002e612e723e */ /* 0x000fe200048070ff */
[----:B------:R-:W-:-:S02]  /*bf00*/  HADD2.F32 R91, -RZ, R89.H0_H0 ;  /* 0x20000059ff5b7230 */ /* 0x000fc40000004100 */
[-C--:B------:R-:W-:Y:S01]  /*bf10*/  FMUL.FTZ R165, R44, R95.reuse ;  /* 0x0000005f2ca57220 */ /* 0x080fe20000410000 */
[----:B------:R-:W-:Y:S02]  /*bf20*/  HADD2.F32 R88, -RZ, R63.H0_H0 ;  /* 0x2000003fff587230 */ /* 0x000fe40000004100 */
[C---:B------:R-:W-:Y:S01]  /*bf30*/  FMUL.FTZ R95, R52.reuse, R95 ;  /* 0x0000005f345f7220 */ /* 0x040fe20000410000 */
[----:B------:R-:W-:Y:S02]  /*bf40*/  HADD2.F32 R62, -RZ, R62.H1_H1 ;  /* 0x3000003eff3e7230 */ /* 0x000fe40000004100 */
[----:B------:R-:W-:Y:S01]  /*bf50*/  FFMA.FTZ R165, R52, R91, -R165 ;  /* 0x0000005b34a57223 */ /* 0x000fe200000108a5 */
[----:B------:R-:W-:Y:S02]  /*bf60*/  HADD2.F32 R93, -RZ, R93.H1_H1 ;  /* 0x3000005dff5d7230 */ /* 0x000fe40000004100 */
[----:B------:R-:W-:Y:S01]  /*bf70*/  FMUL.FTZ R98, R88, R94 ;  /* 0x0000005e58627220 */ /* 0x000fe20000410000 */
[----:B------:R-:W-:-:S02]  /*bf80*/  HADD2.F32 R47, -RZ, R47.H1_H1 ;  /* 0x3000002fff2f7230 */ /* 0x000fc40000004100 */
[----:B------:R-:W-:Y:S01]  /*bf90*/  FFMA.FTZ R95, R44, R91, R95 ;  /* 0x0000005b2c5f7223 */ /* 0x000fe2000001005f */
[----:B------:R-:W-:Y:S02]  /*bfa0*/  HADD2.F32 R51, -RZ, R48.H0_H0 ;  /* 0x20000030ff337230 */ /* 0x000fe40000004100 */
[-C--:B------:R-:W-:Y:S01]  /*bfb0*/  FMUL.FTZ R44, R62, R93.reuse ;  /* 0x0000005d3e2c7220 */ /* 0x080fe20000410000 */
[----:B------:R-:W-:Y:S02]  /*bfc0*/  HADD2.F32 R90, -RZ, R45.H0_H0 ;  /* 0x2000002dff5a7230 */ /* 0x000fe40000004100 */
[----:B------:R-:W-:Y:S01]  /*bfd0*/  FMUL.FTZ R93, R47, R93 ;  /* 0x0000005d2f5d7220 */ /* 0x000fe20000410000 */
        /* <DEDUP_REMOVED lines=16> */
[----:B------:R-:W-:-:S02]  /*c0e0*/  F2FP.SATFINITE.E4M3.F32.PACK_AB_MERGE_C R62, R62, R95, RZ ;  /* 0x0000005f3e3e723e */ /* 0x000fc400048070ff */
[----:B------:R-:W-:Y:S01]  /*c0f0*/  F2FP.SATFINITE.E4M3.F32.PACK_AB_MERGE_C R45, R49, R58, R46 ;  /* 0x0000003a312d723e */ /* 0x000fe2000480702e */
[----:B------:R-:W-:Y:S01]  /*c100*/  IMAD.MOV.U32 R46, RZ, RZ, R53 ;  /* 0x000000ffff2e7224 */ /* 0x000fe200078e0035 */
[----:B------:R-:W-:Y:S01]  /*c110*/  F2FP.SATFINITE.E4M3.F32.PACK_AB_MERGE_C R47, R51, R98, R44 ;  /* 0x00000062332f723e */ /* 0x000fe2000480702c */
[----:B------:R-:W-:Y:S01]  /*c120*/  IMAD.MOV.U32 R44, RZ, RZ, R55 ;  /* 0x000000ffff2c7224 */ /* 0x000fe200078e0037 */
[----:B------:R-:W-:Y:S02]  /*c130*/  F2FP.SATFINITE.E4M3.F32.PACK_AB_MERGE_C R49, R61, R60, R96 ;  /* 0x0000003c3d31723e */ /* 0x000fe40004807060 */
[----:B------:R-:W-:Y:S02]  /*c140*/  F2FP.SATFINITE.E4M3.F32.PACK_AB_MERGE_C R51, R92, R163, R62 ;  /* 0x000000a35c33723e */ /* 0x000fe4000480703e */
[----:B------:R-:W-:-:S07]  /*c150*/  MOV R48, R54 ;  /* 0x0000003600307202 */ /* 0x000fce0000000f00 */
.L_x_2297:
[----:B------:R-:W-:Y:S05]  /*c160*/  BSYNC B2 ;  /* 0x0000000000027941 */ /* 0x000fea0003800000 */
.L_x_2296:
        /* <DEDUP_REMOVED lines=10> */
.L_x_2287:
[----:B------:R-:W-:Y:S05]  /*c210*/  BSYNC B1 ;  /* 0x0000000000017941 */ /* 0x000fea0003800000 */
.L_x_2286:
[----:B0--34-:R-:W-:Y:S02]  /*c220*/  VIADD R45, R23, 0x80 ;  /* 0x00000080172d7836 */ /* 0x019fe40000000000 */
[-C--:B--2---:R-:W-:Y:S02]  /*c230*/  IMAD R44, R145, R136.reuse, RZ ;  /* 0x00000088912c7224 */ /* 0x084fe400078e02ff */
[----:B------:R-:W-:-:S04]  /*c240*/  IMAD.WIDE.U32 R138, R45, R136, R138 ;  /* 0x000000882d8a7225 */ /* 0x000fc800078e008a */
[----:B------:R-:W-:Y:S01]  /*c250*/  IMAD R57, R45, R137, R44 ;  /* 0x000000892d397224 */ /* 0x000fe200078e022c */
[----:B------:R-:W-:Y:S06]  /*c260*/  @P3 BRA `(.L_x_2256) ;  /* 0x0000003000a03947 */ /* 0x000fec0003800000 */
[----:B------:R-:W-:Y:S01]  /*c270*/  ISETP.NE.AND P3, PT, R33, RZ, PT ;  /* 0x000000ff2100720c */ /* 0x000fe20003f65270 */
[----:B------:R-:W-:Y:S01]  /*c280*/  BSSY B1, `(.L_x_2298) ;  /* 0x00000fa000017945 */ /* 0x000fe20003800000 */
[----:B------:R-:W-:-:S11]  /*c290*/  IMAD.IADD R57, R139, 0x1, R57 ;  /* 0x000000018b397824 */ /* 0x000fd600078e0239 */
        /* <DEDUP_REMOVED lines=15> */
[----:B------:R-:W-:-:S05]  /*c390*/  IMAD R44, R47, 0x2800, R232 ;  /* 0x000028002f2c7824 */ /* 0x000fca00078e02e8 */
[----:B------:R-:W-:Y:S01]  /*c3a0*/  IADD3 R44, R44, R45, RZ ;  /* 0x0000002d2c2c7210 */ /* 0x000fe20007ffe0ff */
[----:B------:R-:W-:-:S04]  /*c3b0*/  IMAD R45, R17, 0x7800, R135 ;  /* 0x00007800112d7824 */ /* 0x000fc800078e0287 */
[----:B------:R-:W-:Y:S02]  /*c3c0*/  IMAD R47, R17, 0x7800, R44 ;  /* 0x00007800112f7824 */ /* 0x000fe400078e022c */
[C---:B------:R-:W-:Y:S02]  /*c3d0*/  IMAD.IADD R45, R16.reuse, 0x1, R45 ;  /* 0x00000001102d7824 */ /* 0x040fe400078e022d */
[----:B------:R-:W-:-:S04]  /*c3e0*/  IMAD.IADD R48, R16, 0x1, R47 ;  /* 0x0000000110307824 */ /* 0x000fc800078e022f */
[----:B------:R-:W0:Y:S04]  /*c3f0*/  LDS.128 R44, [R45+0x24200] ;  /* 0x024200002d2c7984 */ /* 0x000e280000000c00 */
[----:B------:R-:W2:Y:S01]  /*c400*/  LDS.128 R48, [R48+0x24200] ;  /* 0x0242000030307984 */ /* 0x000ea20000000c00 */
[----:B------:R-:W-:Y:S05]  /*c410*/  @P3 BRA `(.L_x_2301) ;  /* 0x0000000c00543947 */ /* 0x000fea0003800000 */
[----:B------:R-:W-:Y:S01]  /*c420*/  SHF.R.U32.HI R56, RZ, 0x8, R77 ;  /* 0x00000008ff387819 */ /* 0x000fe2000001164d */
[----:B0-----:R-:W-:Y:S01]  /*c430*/  IMAD.MOV.U32 R55, RZ, RZ, R45 ;  /* 0x000000ffff377224 */ /* 0x001fe200078e002d */
[----:B------:R-:W-:Y:S01]  /*c440*/  SHF.R.U32.HI R78, RZ, 0x10, R77 ;  /* 0x00000010ff4e7819 */ /* 0x000fe2000001164d */
[----:B--2---:R-:W-:Y:S01]  /*c450*/  IMAD.MOV.U32 R63, RZ, RZ, R48 ;  /* 0x000000ffff3f7224 */ /* 0x004fe200078e0030 */
[----:B------:R-:W-:Y:S01]  /*c460*/  SHF.R.U32.HI R64, RZ, 0x8, R65 ;  /* 0x00000008ff407819 */ /* 0x000fe20000011641 */
[----:B------:R-:W-:Y:S01]  /*c470*/  IMAD.SHL.U32 R45, R56, 0x100, RZ ;  /* 0x00000100382d7824 */ /* 0x000fe200078e00ff */
[----:B------:R-:W-:Y:S01]  /*c480*/  LOP3.LUT R58, R77, 0xff0000ff, RZ, 0xc0, !PT ;  /* 0xff0000ff4d3a7812 */ /* 0x000fe200078ec0ff */
[----:B------:R-:W-:Y:S01]  /*c490*/  IMAD.MOV.U32 R60, RZ, RZ, R44 ;  /* 0x000000ffff3c7224 */ /* 0x000fe200078e002c */
[----:B------:R-:W-:Y:S01]  /*c4a0*/  SHF.R.U32.HI R66, RZ, 0x8, R79 ;  /* 0x00000008ff427819 */ /* 0x000fe2000001164f */
[----:B------:R-:W-:Y:S01]  /*c4b0*/  IMAD.SHL.U32 R48, R64, 0x100, RZ ;  /* 0x0000010040307824 */ /* 0x000fe200078e00ff */
[----:B------:R-:W-:-:S02]  /*c4c0*/  LOP3.LUT R61, R65, 0xff0000ff, RZ, 0xc0, !PT ;  /* 0xff0000ff413d7812 */ /* 0x000fc400078ec0ff */
[----:B------:R-:W-:Y:S01]  /*c4d0*/  SHF.R.U32.HI R77, RZ, 0x10, R65 ;  /* 0x00000010ff4d7819 */ /* 0x000fe20000011641 */
[----:B------:R-:W-:Y:S01]  /*c4e0*/  IMAD.SHL.U32 R44, R66, 0x100, RZ ;  /* 0x00000100422c7824 */ /* 0x000fe200078e00ff */
[----:B------:R-:W-:Y:S01]  /*c4f0*/  MOV R56, R46 ;  /* 0x0000002e00387202 */ /* 0x000fe20000000f00 */
[----:B------:R-:W-:Y:S01]  /*c500*/  IMAD.U32 R46, R78, 0x10000, RZ ;  /* 0x000100004e2e7824 */ /* 0x000fe200078e00ff */
[----:B------:R-:W-:Y:S01]  /*c510*/  SHF.R.U32.HI R65, RZ, 0x8, R67 ;  /* 0x00000008ff417819 */ /* 0x000fe20000011643 */
[----:B------:R-:W-:Y:S01]  /*c520*/  IMAD.U32 R77, R77, 0x10000, RZ ;  /* 0x000100004d4d7824 */ /* 0x000fe200078e00ff */
[----:B------:R-:W-:Y:S02]  /*c530*/  SHF.R.U32.HI R76, RZ, 0x10, R79 ;  /* 0x00000010ff4c7819 */ /* 0x000fe4000001164f */
[----:B------:R-:W-:Y:S01]  /*c540*/  LOP3.LUT R45, R58, 0xff00, R45, 0xf8, !PT ;  /* 0x0000ff003a2d7812 */ /* 0x000fe200078ef82d */
[----:B------:R-:W-:Y:S01]  /*c550*/  IMAD.SHL.U32 R65, R65, 0x100, RZ ;  /* 0x0000010041417824 */ /* 0x000fe200078e00ff */
[----:B------:R-:W-:-:S02]  /*c560*/  LOP3.LUT R59, R79, 0xff0000ff, RZ, 0xc0, !PT ;  /* 0xff0000ff4f3b7812 */ /* 0x000fc400078ec0ff */
[----:B------:R-:W-:Y:S01]  /*c570*/  LOP3.LUT R46, R45, 0xff0000, R46, 0xf8, !PT ;  /* 0x00ff00002d2e7812 */ /* 0x000fe200078ef82e */
[----:B------:R-:W-:Y:S01]  /*c580*/  IMAD.U32 R45, R76, 0x10000, RZ ;  /* 0x000100004c2d7824 */ /* 0x000fe200078e00ff */
[----:B------:R-:W-:Y:S02]  /*c590*/  LOP3.LUT R62, R67, 0xff0000ff, RZ, 0xc0, !PT ;  /* 0xff0000ff433e7812 */ /* 0x000fe400078ec0ff */
[----:B------:R-:W-:Y:S02]  /*c5a0*/  SHF.R.U32.HI R79, RZ, 0x10, R67 ;  /* 0x00000010ff4f7819 */ /* 0x000fe40000011643 */
[----:B------:R-:W-:Y:S02]  /*c5b0*/  LOP3.LUT R48, R61, 0xff00, R48, 0xf8, !PT ;  /* 0x0000ff003d307812 */ /* 0x000fe400078ef830 */
[----:B------:R-:W-:Y:S02]  /*c5c0*/  LOP3.LUT R44, R59, 0xff00, R44, 0xf8, !PT ;  /* 0x0000ff003b2c7812 */ /* 0x000fe400078ef82c */
[----:B------:R-:W-:-:S02]  /*c5d0*/  F2FP.F16.E4M3.UNPACK_B R67, R159.H1 ;  /* 0x0000009fff43723e */ /* 0x000fc400030006ff */
        /* <DEDUP_REMOVED lines=8> */
[----:B------:R-:W-:-:S02]  /*c660*/  SHF.L.U32 R79, R79, 0x10, RZ ;  /* 0x000000104f4f7819 */ /* 0x000fc400000006ff */
[CC--:B------:R-:W-:Y:S01]  /*c670*/  FMUL.FTZ R89, R59.reuse, R45.reuse ;  /* 0x0000002d3b597220 */ /* 0x0c0fe20000410000 */
[--C-:B------:R-:W-:Y:S02]  /*c680*/  HADD2.F32 R65, -RZ, R62.reuse.H0_H0 ;  /* 0x2000003eff417230 */ /* 0x100fe40000004100 */
[----:B------:R-:W-:Y:S01]  /*c690*/  FMUL.FTZ R76, R58, R45 ;  /* 0x0000002d3a4c7220 */ /* 0x000fe20000410000 */
        /* <DEDUP_REMOVED lines=11> */
[----:B------:R-:W-:-:S02]  /*c750*/  HADD2.F32 R67, -RZ, R159.H0_H0 ;  /* 0x2000009fff437230 */ /* 0x000fc40000004100 */
[CC--:B------:R-:W-:Y:S01]  /*c760*/  FMUL.FTZ R77, R65.reuse, R76.reuse ;  /* 0x0000004c414d7220 */ /* 0x0c0fe20000410000 */
[----:B------:R-:W-:Y:S01]  /*c770*/  F2FP.F16.E4M3.UNPACK_B R161, R161 ;  /* 0x000000a1ffa1723e */ /* 0x000fe200020006ff */
[C---:B------:R-:W-:Y:S01]  /*c780*/  FMUL.FTZ R76, R62.reuse, R76 ;  /* 0x0000004c3e4c7220 */ /* 0x040fe20000410000 */
[----:B------:R-:W-:Y:S02]  /*c790*/  HADD2.F32 R64, -RZ, R63.H0_H0 ;  /* 0x2000003fff407230 */ /* 0x000fe40000004100 */
[-C--:B------:R-:W-:Y:S01]  /*c7a0*/  FFMA.FTZ R89, R62, R66.reuse, -R77 ;  /* 0x000000423e597223 */ /* 0x080fe2000001084d */
[----:B------:R-:W-:Y:S02]  /*c7b0*/  HADD2.F32 R61, -RZ, R60.H0_H0 ;  /* 0x2000003cff3d7230 */ /* 0x000fe40000004100 */
[----:B------:R-:W-:Y:S01]  /*c7c0*/  FFMA.FTZ R88, R65, R66, R76 ;  /* 0x0000004241587223 */ /* 0x000fe2000001004c */
[----:B------:R-:W-:Y:S02]  /*c7d0*/  HADD2.F32 R62, -RZ, R161.H0_H0 ;  /* 0x200000a1ff3e7230 */ /* 0x000fe40000004100 */
        /* <DEDUP_REMOVED lines=32> */
[----:B------:R-:W-:Y:S02]  /*c9e0*/  HADD2.F32 R64, -RZ, R160.H0_H0 ;  /* 0x200000a0ff407230 */ /* 0x000fe40000004100 */
[-C--:B------:R-:W-:Y:S01]  /*c9f0*/  FFMA.FTZ R95, R60, R65.reuse, -R61 ;  /* 0x000000413c5f7223 */ /* 0x080fe2000001083d */
[----:B------:R-:W-:Y:S01]  /*ca00*/  F2FP.F16.E4M3.UNPACK_B R60, R50 ;  /* 0x00000032ff3c723e */ /* 0x000fe200020006ff */
[----:B------:R-:W-:Y:S01]  /*ca10*/  HADD2.F32 R50, -RZ, R56.H0_H0 ;  /* 0x20000038ff327230 */ /* 0x000fe20000004100 */
[----:B------:R-:W-:Y:S01]  /*ca20*/  F2FP.F16.E4M3.UNPACK_B R162, R162 ;  /* 0x000000a2ffa2723e */ /* 0x000fe200020006ff */
[----:B------:R-:W-:Y:S01]  /*ca30*/  FFMA.FTZ R97, R62, R65, R67 ;  /* 0x000000413e617223 */ /* 0x000fe20000010043 */
[----:B------:R-:W-:Y:S01]  /*ca40*/  HADD2.F32 R65, -RZ, R160.H1_H1 ;  /* 0x300000a0ff417230 */ /* 0x000fe20000004100 */
[----:B------:R-:W-:Y:S01]  /*ca50*/  F2FP.SATFINITE.E4M3.F32.PACK_AB_MERGE_C R58, R89, R58, RZ ;  /* 0x0000003a593a723e */ /* 0x000fe200048070ff */
[--C-:B------:R-:W-:Y:S01]  /*ca60*/  HADD2.F32 R61, -RZ, R60.reuse.H0_H0 ;  /* 0x2000003cff3d7230 */ /* 0x100fe20000004100 */
[----:B------:R-:W-:Y:S01]  /*ca70*/  F2FP.SATFINITE.E4M3.F32.PACK_AB_MERGE_C R59, R88, R59, RZ ;  /* 0x0000003b583b723e */ /* 0x000fe200048070ff */
[----:B------:R-:W-:Y:S01]  /*ca80*/  HADD2.F32 R60, -RZ, R60.H1_H1 ;  /* 0x3000003cff3c7230 */ /* 0x000fe20000004100 */
[----:B------:R-:W-:Y:S01]  /*ca90*/  F2FP.SATFINITE.E4M3.F32.PACK_AB_MERGE_C R66, R97, R66, RZ ;  /* 0x000000426142723e */ /* 0x000fe200048070ff */
[----:B------:R-:W-:-:S02]  /*caa0*/  HADD2.F32 R56, -RZ, R56.H1_H1 ;  /* 0x30000038ff387230 */ /* 0x000fc40000004100 */
[CC--:B------:R-:W-:Y:S01]  /*cab0*/  FMUL.FTZ R67, R61.reuse, R64.reuse ;  /* 0x000000403d437220 */ /* 0x0c0fe20000410000 */
[--C-:B------:R-:W-:Y:S02]  /*cac0*/  HADD2.F32 R62, -RZ, R162.reuse.H0_H0 ;  /* 0x200000a2ff3e7230 */ /* 0x100fe40000004100 */
[----:B------:R-:W-:Y:S01]  /*cad0*/  FMUL.FTZ R64, R50, R64 ;  /* 0x0000004032407220 */ /* 0x000fe20000410000 */
[----:B------:R-:W-:Y:S02]  /*cae0*/  HADD2.F32 R63, -RZ, R162.H1_H1 ;  /* 0x300000a2ff3f7230 */ /* 0x000fe40000004100 */
[-C--:B------:R-:W-:Y:S01]  /*caf0*/  FMUL.FTZ R91, R60, R65.reuse ;  /* 0x000000413c5b7220 */ /* 0x080fe20000410000 */
[----:B------:R-:W-:Y:S01]  /*cb00*/  FMUL.FTZ R65, R56, R65 ;  /* 0x0000004138417220 */ /* 0x000fe20000410000 */
[-C--:B------:R-:W-:Y:S01]  /*cb10*/  FFMA.FTZ R50, R50, R62.reuse, -R67 ;  /* 0x0000003e32327223 */ /* 0x080fe20000010843 */
[----:B------:R-:W-:Y:S01]  /*cb20*/  FFMA.FTZ R64, R61, R62, R64 ;  /* 0x0000003e3d407223 */ /* 0x000fe20000010040 */
[----:B------:R-:W-:Y:S01]  /*cb30*/  F2FP.F16.E4M3.UNPACK_B R62, R49 ;  /* 0x00000031ff3e723e */ /* 0x000fe200020006ff */
[-C--:B------:R-:W-:Y:S01]  /*cb40*/  FFMA.FTZ R91, R56, R63.reuse, -R91 ;  /* 0x0000003f385b7223 */ /* 0x080fe2000001085b */
[----:B------:R-:W-:Y:S01]  /*cb50*/  F2FP.F16.E4M3.UNPACK_B R67, R48 ;  /* 0x00000030ff43723e */ /* 0x000fe200020006ff */
[----:B------:R-:W-:Y:S01]  /*cb60*/  FFMA.FTZ R93, R60, R63, R65 ;  /* 0x0000003f3c5d7223 */ /* 0x000fe20000010041 */
[----:B------:R-:W-:Y:S01]  /*cb70*/  F2FP.F16.E4M3.UNPACK_B R61, R55 ;  /* 0x00000037ff3d723e */ /* 0x000fe200020006ff */
[----:B------:R-:W-:Y:S01]  /*cb80*/  HADD2.F32 R63, -RZ, R62.H0_H0 ;  /* 0x2000003eff3f7230 */ /* 0x000fe20000004100 */
[----:B------:R-:W-:-:S02]  /*cb90*/  F2FP.SATFINITE.E4M3.F32.PACK_AB_MERGE_C R56, R95, R90, RZ ;  /* 0x0000005a5f38723e */ /* 0x000fc400048070ff */
[----:B------:R-:W-:Y:S01]  /*cba0*/  F2FP.SATFINITE.E4M3.F32.PACK_AB_MERGE_C R58, R79, R76, R58 ;  /* 0x0000004c4f3a723e */ /* 0x000fe2000480703a */
[----:B------:R-:W-:Y:S01]  /*cbb0*/  HADD2.F32 R76, -RZ, R67.H0_H0 ;  /* 0x20000043ff4c7230 */ /* 0x000fe20000004100 */
[----:B------:R-:W-:Y:S01]  /*cbc0*/  F2FP.F16.E4M3.UNPACK_B R65, R46 ;  /* 0x0000002eff41723e */ /* 0x000fe200020006ff */
[----:B------:R-:W-:Y:S01]  /*cbd0*/  HADD2.F32 R60, -RZ, R61.H0_H0 ;  /* 0x2000003dff3c7230 */ /* 0x000fe20000004100 */
[----:B------:R-:W-:Y:S01]  /*cbe0*/  F2FP.SATFINITE.E4M3.F32.PACK_AB_MERGE_C R56, R91, R50, R56 ;  /* 0x000000325b38723e */ /* 0x000fe20004807038 */
        /* <DEDUP_REMOVED lines=11> */
[-C--:B------:R-:W-:Y:S01]  /*cca0*/  FMUL.FTZ R77, R64, R67.reuse ;  /* 0x00000043404d7220 */ /* 0x080fe20000410000 */
[C---:B------:R-:W-:Y:S01]  /*ccb0*/  FMUL.FTZ R67, R62.reuse, R67 ;  /* 0x000000433e437220 */ /* 0x040fe20000410000 */
[----:B------:R-:W-:Y:S02]  /*ccc0*/  F2FP.F16.E4M3.UNPACK_B R63, R49.H1 ;  /* 0x00000031ff3f723e */ /* 0x000fe400030006ff */
[----:B------:R-:W-:Y:S01]  /*ccd0*/  F2FP.F16.E4M3.UNPACK_B R66, R48.H1 ;  /* 0x00000030ff42723e */ /* 0x000fe200030006ff */
[----:B------:R-:W-:Y:S01]  /*cce0*/  FFMA.FTZ R49, R62, R65, -R77 ;  /* 0x000000413e317223 */ /* 0x000fe2000001084d */
[----:B------:R-:W-:Y:S01]  /*ccf0*/  F2FP.F16.E4M3.UNPACK_B R55, R55.H1 ;  /* 0x00000037ff37723e */ /* 0x000fe200030006ff */
[----:B------:R-:W-:Y:S01]  /*cd00*/  FFMA.FTZ R88, R64, R65, R67 ;  /* 0x0000004140587223 */ /* 0x000fe20000010043 */
[----:B------:R-:W-:Y:S01]  /*cd10*/  HADD2.F32 R62, -RZ, R63.H0_H0 ;  /* 0x2000003fff3e7230 */ /* 0x000fe20000004100 */
[----:B------:R-:W-:Y:S01]  /*cd20*/  F2FP.F16.E4M3.UNPACK_B R46, R46.H1 ;  /* 0x0000002eff2e723e */ /* 0x000fe200030006ff */
[----:B------:R-:W-:Y:S01]  /*cd30*/  HADD2.F32 R67, -RZ, R66.H0_H0 ;  /* 0x20000042ff437230 */ /* 0x000fe20000004100 */
[----:B------:R-:W-:Y:S01]  /*cd40*/  F2FP.F16.E4M3.UNPACK_B R76, R45.H1 ;  /* 0x0000002dff4c723e */ /* 0x000fe200030006ff */
[----:B------:R-:W-:-:S02]  /*cd50*/  HADD2.F32 R48, -RZ, R55.H0_H0 ;  /* 0x20000037ff307230 */ /* 0x000fc40000004100 */
[----:B------:R-:W-:Y:S02]  /*cd60*/  HADD2.F32 R63, -RZ, R63.H1_H1 ;  /* 0x3000003fff3f7230 */ /* 0x000fe40000004100 */
[-C--:B------:R-:W-:Y:S01]  /*cd70*/  FMUL.FTZ R77, R62, R67.reuse ;  /* 0x000000433e4d7220 */ /* 0x080fe20000410000 */
[----:B------:R-:W-:Y:S02]  /*cd80*/  HADD2.F32 R66, -RZ, R66.H1_H1 ;  /* 0x30000042ff427230 */ /* 0x000fe40000004100 */
[----:B------:R-:W-:Y:S01]  /*cd90*/  FMUL.FTZ R67, R48, R67 ;  /* 0x0000004330437220 */ /* 0x000fe20000410000 */
[----:B------:R-:W-:Y:S02]  /*cda0*/  HADD2.F32 R55, -RZ, R55.H1_H1 ;  /* 0x30000037ff377230 */ /* 0x000fe40000004100 */
[--C-:B------:R-:W-:Y:S02]  /*cdb0*/  HADD2.F32 R65, -RZ, R46.reuse.H0_H0 ;  /* 0x2000002eff417230 */ /* 0x100fe40000004100 */
[----:B------:R-:W-:-:S02]  /*cdc0*/  HADD2.F32 R64, -RZ, R46.H1_H1 ;  /* 0x3000002eff407230 */ /* 0x000fc40000004100 */
[-C--:B------:R-:W-:Y:S01]  /*cdd0*/  FMUL.FTZ R46, R63, R66.reuse ;  /* 0x000000423f2e7220 */ /* 0x080fe20000410000 */
[C---:B------:R-:W-:Y:S01]  /*cde0*/  FMUL.FTZ R66, R55.reuse, R66 ;  /* 0x0000004237427220 */ /* 0x040fe20000410000 */
[----:B------:R-:W-:Y:S01]  /*cdf0*/  FFMA.FTZ R89, R62, R65, R67 ;  /* 0x000000413e597223 */ /* 0x000fe20000010043 */
[----:B------:R-:W-:Y:S01]  /*ce00*/  F2FP.F16.E4M3.UNPACK_B R67, R45 ;  /* 0x0000002dff43723e */ /* 0x000fe200020006ff */
[-C--:B------:R-:W-:Y:S01]  /*ce10*/  FFMA.FTZ R90, R55, R64.reuse, -R46 ;  /* 0x00000040375a7223 */ /* 0x080fe2000001082e */
[----:B------:R-:W-:Y:S01]  /*ce20*/  F2FP.F16.E4M3.UNPACK_B R46, R47 ;  /* 0x0000002fff2e723e */ /* 0x000fe200020006ff */
[----:B------:R-:W-:Y:S01]  /*ce30*/  FFMA.FTZ R79, R48, R65, -R77 ;  /* 0x00000041304f7223 */ /* 0x000fe2000001084d */
[-C--:B------:R-:W-:Y:S01]  /*ce40*/  F2FP.F16.E4M3.UNPACK_B R55, R51.reuse ;  /* 0x00000033ff37723e */ /* 0x080fe200020006ff */
[----:B------:R-:W-:Y:S01]  /*ce50*/  FFMA.FTZ R92, R63, R64, R66 ;  /* 0x000000403f5c7223 */ /* 0x000fe20000010042 */
[----:B------:R-:W-:Y:S01]  /*ce60*/  F2FP.F16.E4M3.UNPACK_B R62, R51.H1 ;  /* 0x00000033ff3e723e */ /* 0x000fe200030006ff */
        /* <DEDUP_REMOVED lines=8> */
[--C-:B------:R-:W-:Y:S02]  /*cef0*/  HADD2.F32 R78, -RZ, R76.reuse.H0_H0 ;  /* 0x2000004cff4e7230 */ /* 0x100fe40000004100 */
[----:B------:R-:W-:Y:S01]  /*cf00*/  FMUL.FTZ R91, R63, R77 ;  /* 0x0000004d3f5b7220 */ /* 0x000fe20000410000 */
[----:B------:R-:W-:Y:S01]  /*cf10*/  HADD2.F32 R51, -RZ, R47.H0_H0 ;  /* 0x2000002fff337230 */ /* 0x000fe20000004100 */
        /* <DEDUP_REMOVED lines=20> */
[----:B------:R-:W-:Y:S01]  /*d060*/  FMUL.FTZ R44, R46, R67 ;  /* 0x000000432e2c7220 */ /* 0x000fe20000410000 */
[----:B------:R-:W-:Y:S01]  /*d070*/  F2FP.SATFINITE.E4M3.F32.PACK_AB_MERGE_C R89, R92, R89, RZ ;  /* 0x000000595c59723e */ /* 0x000fe200048070ff */
[-C--:B------:R-:W-:Y:S01]  /*d080*/  FFMA.FTZ R62, R62, R64.reuse, R63 ;  /* 0x000000403e3e7223 */ /* 0x080fe2000001003f */
[----:B------:R-:W-:Y:S01]  /*d090*/  FFMA.FTZ R47, R47, R64, -R48 ;  /* 0x000000402f2f7223 */ /* 0x000fe20000010830 */
        /* <DEDUP_REMOVED lines=8> */
[----:B------:R-:W-:Y:S01]  /*d120*/  F2FP.SATFINITE.E4M3.F32.PACK_AB_MERGE_C R51, R45, R94, R62 ;  /* 0x0000005e2d33723e */ /* 0x000fe2000480703e */
[----:B------:R-:W-:Y:S01]  /*d130*/  IMAD.MOV.U32 R45, RZ, RZ, R49 ;  /* 0x000000ffff2d7224 */ /* 0x000fe200078e0031 */
[----:B------:R-:W-:Y:S01]  /*d140*/  F2FP.SATFINITE.E4M3.F32.PACK_AB_MERGE_C R47, R46, R91, R47 ;  /* 0x0000005b2e2f723e */ /* 0x000fe2000480702f */
[----:B------:R-:W-:Y:S02]  /*d150*/  IMAD.MOV.U32 R49, RZ, RZ, R88 ;  /* 0x000000ffff317224 */ /* 0x000fe400078e0058 */
[----:B------:R-:W-:-:S07]  /*d160*/  IMAD.MOV.U32 R46, RZ, RZ, R56 ;  /* 0x000000ffff2e7224 */ /* 0x000fce00078e0038 */
.L_x_2301:
[----:B------:R-:W-:Y:S05]  /*d170*/  BSYNC B2 ;  /* 0x0000000000027941 */ /* 0x000fea0003800000 */
.L_x_2300:
        /* <DEDUP_REMOVED lines=9> */
[----:B--2---:R0:W-:Y:S04]  /*d210*/  @!P3 STG.E.128 desc[UR54][R54.64], R48 ;  /* 0x000000303600b986 */ /* 0x0041e8000c101d36 */
.L_x_2299:
[----:B------:R-:W-:Y:S05]  /*d220*/  BSYNC B1 ;  /* 0x0000000000017941 */ /* 0x000fea0003800000 */
.L_x_2298:
        /* <DEDUP_REMOVED lines=31> */
[----:B------:R-:W-:Y:S01]  /*d420*/  IMAD.MOV.U32 R56, RZ, RZ, R50 ;  /* 0x000000ffff387224 */ /* 0x000fe200078e0032 */
[----:B------:R-:W-:Y:S01]  /*d430*/  SHF.L.U32 R44, R55, 0x8, RZ ;  /* 0x00000008372c7819 */ /* 0x000fe200000006ff */
[----:B------:R-:W-:Y:S01]  /*d440*/  IMAD.MOV.U32 R55, RZ, RZ, R46 ;  /* 0x000000ffff377224 */ /* 0x000fe200078e002e */
[----:B------:R-:W-:Y:S02]  /*d450*/  SHF.R.U32.HI R65, RZ, 0x10, R81 ;  /* 0x00000010ff417819 */ /* 0x000fe40000011651 */
[----:B------:R-:W-:Y:S01]  /*d460*/  LOP3.LUT R61, R61, 0xff00, R44, 0xf8, !PT ;  /* 0x0000ff003d3d7812 */ /* 0x000fe200078ef82c */
[----:B------:R-:W-:Y:S01]  /*d470*/  IMAD.SHL.U32 R44, R64, 0x100, RZ ;  /* 0x00000100402c7824 */ /* 0x000fe200078e00ff */
[----:B------:R-:W-:Y:S01]  /*d480*/  LOP3.LUT R63, R83, 0xff0000ff, RZ, 0xc0, !PT ;  /* 0xff0000ff533f7812 */ /* 0x000fe200078ec0ff */
[----:B------:R-:W-:Y:S01]  /*d490*/  IMAD.U32 R48, R65, 0x10000, RZ ;  /* 0x0001000041307824 */ /* 0x000fe200078e00ff */
[----:B------:R-:W-:-:S02]  /*d4a0*/  SHF.R.U32.HI R60, RZ, 0x8, R69 ;  /* 0x00000008ff3c7819 */ /* 0x000fc40000011645 */
[----:B------:R-:W-:Y:S02]  /*d4b0*/  SHF.R.U32.HI R66, RZ, 0x10, R83 ;  /* 0x00000010ff427819 */ /* 0x000fe40000011653 */
[----:B------:R-:W-:Y:S01]  /*d4c0*/  LOP3.LUT R65, R63, 0xff00, R44, 0xf8, !PT ;  /* 0x0000ff003f417812 */ /* 0x000fe200078ef82c */
[----:B------:R-:W-:Y:S01]  /*d4d0*/  IMAD.SHL.U32 R46, R60, 0x100, RZ ;  /* 0x000001003c2e7824 */ /* 0x000fe200078e00ff */
[----:B------:R-:W-:Y:S02]  /*d4e0*/  SHF.R.U32.HI R58, RZ, 0x8, R71 ;  /* 0x00000008ff3a7819 */ /* 0x000fe40000011647 */
[----:B------:R-:W-:Y:S02]  /*d4f0*/  SHF.L.U32 R44, R66, 0x10, RZ ;  /* 0x00000010422c7819 */ /* 0x000fe400000006ff */
[----:B------:R-:W-:Y:S01]  /*d500*/  LOP3.LUT R67, R69, 0xff0000ff, RZ, 0xc0, !PT ;  /* 0xff0000ff45437812 */ /* 0x000fe200078ec0ff */
[----:B------:R-:W-:Y:S01]  /*d510*/  IMAD.SHL.U32 R50, R58, 0x100, RZ ;  /* 0x000001003a327824 */ /* 0x000fe200078e00ff */
[----:B------:R-:W-:-:S02]  /*d520*/  F2FP.F16.E4M3.UNPACK_B R66, R154.H1 ;  /* 0x0000009aff42723e */ /* 0x000fc400030006ff */
[----:B------:R-:W-:Y:S02]  /*d530*/  F2FP.F16.E4M3.UNPACK_B R63, R62.H1 ;  /* 0x0000003eff3f723e */ /* 0x000fe400030006ff */
[----:B------:R-:W-:Y:S02]  /*d540*/  F2FP.F16.E4M3.UNPACK_B R60, R59.H1 ;  /* 0x0000003bff3c723e */ /* 0x000fe400030006ff */
[----:B------:R-:W-:Y:S02]  /*d550*/  SHF.R.U32.HI R70, RZ, 0x10, R69 ;  /* 0x00000010ff467819 */ /* 0x000fe40000011645 */
[----:B------:R-:W-:Y:S01]  /*d560*/  LOP3.LUT R67, R67, 0xff00, R46, 0xf8, !PT ;  /* 0x0000ff0043437812 */ /* 0x000fe200078ef82e */
[----:B------:R-:W-:Y:S01]  /*d570*/  HADD2.F32 R46, -RZ, R66.H0_H0 ;  /* 0x20000042ff2e7230 */ /* 0x000fe20000004100 */
[----:B------:R-:W-:Y:S01]  /*d580*/  LOP3.LUT R48, R61, 0xff0000, R48, 0xf8, !PT ;  /* 0x00ff00003d307812 */ /* 0x000fe200078ef830 */
[----:B------:R-:W-:Y:S01]  /*d590*/  HADD2.F32 R61, -RZ, R63.H0_H0 ;  /* 0x2000003fff3d7230 */ /* 0x000fe20000004100 */
[----:B------:R-:W-:Y:S01]  /*d5a0*/  F2FP.F16.E4M3.UNPACK_B R64, R156.H1 ;  /* 0x0000009cff40723e */ /* 0x000fe200030006ff */
[----:B------:R-:W-:Y:S01]  /*d5b0*/  HADD2.F32 R58, -RZ, R60.H0_H0 ;  /* 0x2000003cff3a7230 */ /* 0x000fe20000004100 */
[----:B------:R-:W-:-:S02]  /*d5c0*/  LOP3.LUT R69, R71, 0xff0000ff, RZ, 0xc0, !PT ;  /* 0xff0000ff47457812 */ /* 0x000fc400078ec0ff */
[----:B------:R-:W-:Y:S01]  /*d5d0*/  LOP3.LUT R44, R65, 0xff0000, R44, 0xf8, !PT ;  /* 0x00ff0000412c7812 */ /* 0x000fe200078ef82c */
[--C-:B------:R-:W-:Y:S01]  /*d5e0*/  HADD2.F32 R65, -RZ, R64.reuse.H0_H0 ;  /* 0x20000040ff417230 */ /* 0x100fe20000004100 */
[----:B------:R-:W-:Y:S01]  /*d5f0*/  SHF.R.U32.HI R68, RZ, 0x10, R71 ;  /* 0x00000010ff447819 */ /* 0x000fe20000011647 */
[-C--:B------:R-:W-:Y:S01]  /*d600*/  FMUL.FTZ R71, R61, R46.reuse ;  /* 0x0000002e3d477220 */ /* 0x080fe20000410000 */
[----:B------:R-:W-:Y:S01]  /*d610*/  LOP3.LUT R69, R69, 0xff00, R50, 0xf8, !PT ;  /* 0x0000ff0045457812 */ /* 0x000fe200078ef832 */
[----:B------:R-:W-:Y:S02]  /*d620*/  IMAD.U32 R50, R70, 0x10000, RZ ;  /* 0x0001000046327824 */ /* 0x000fe400078e00ff */
[C---:B------:R-:W-:Y:S01]  /*d630*/  FMUL.FTZ R70, R58.reuse, R46 ;  /* 0x0000002e3a467220 */ /* 0x040fe20000410000 */
[-C--:B------:R-:W-:Y:S01]  /*d640*/  FFMA.FTZ R58, R58, R65.reuse, -R71 ;  /* 0x000000413a3a7223 */ /* 0x080fe20000010847 */
[----:B------:R-:W-:Y:S01]  /*d650*/  IMAD.U32 R68, R68, 0x10000, RZ ;  /* 0x0001000044447824 */ /* 0x000fe200078e00ff */
[----:B------:R-:W-:Y:S01]  /*d660*/  F2FP.F16.E4M3.UNPACK_B R154, R154 ;  /* 0x0000009aff9a723e */ /* 0x000fe200020006ff */
[----:B------:R-:W-:Y:S01]  /*d670*/  FFMA.FTZ R71, R61, R65, R70 ;  /* 0x000000413d477223 */ /* 0x000fe20000010046 */
[----:B------:R-:W-:Y:S01]  /*d680*/  LOP3.LUT R50, R67, 0xff0000, R50, 0xf8, !PT ;  /* 0x00ff000043327812 */ /* 0x000fe200078ef832 */
        /* <DEDUP_REMOVED lines=8> */
[----:B------:R-:W-:-:S02]  /*d710*/  HADD2.F32 R66, -RZ, R154.H0_H0 ;  /* 0x2000009aff427230 */ /* 0x000fc40000004100 */
[CC--:B------:R-:W-:Y:S01]  /*d720*/  FMUL.FTZ R68, R64.reuse, R67.reuse ;  /* 0x0000004340447220 */ /* 0x0c0fe20000410000 */
[----:B------:R-:W-:Y:S02]  /*d730*/  HADD2.F32 R63, -RZ, R62.H0_H0 ;  /* 0x2000003eff3f7230 */ /* 0x000fe40000004100 */
[C---:B------:R-:W-:Y:S01]  /*d740*/  FMUL.FTZ R67, R61.reuse, R67 ;  /* 0x000000433d437220 */ /* 0x040fe20000410000 */
[----:B------:R-:W-:Y:S02]  /*d750*/  HADD2.F32 R60, -RZ, R59.H0_H0 ;  /* 0x2000003bff3c7230 */ /* 0x000fe40000004100 */
[-C--:B------:R-:W-:Y:S01]  /*d760*/  FFMA.FTZ R77, R61, R65.reuse, -R68 ;  /* 0x000000413d4d7223 */ /* 0x080fe20000010844 */
[----:B------:R-:W-:Y:S02]  /*d770*/  HADD2.F32 R61, -RZ, R156.H0_H0 ;  /* 0x2000009cff3d7230 */ /* 0x000fe40000004100 */
        /* <DEDUP_REMOVED lines=34> */
[----:B------:R-:W-:Y:S01]  /*d9a0*/  FFMA.FTZ R83, R59, R64, -R60 ;  /* 0x000000403b537223 */ /* 0x000fe2000001083c */
[----:B------:R-:W-:Y:S01]  /*d9b0*/  F2FP.F16.E4M3.UNPACK_B R59, R56 ;  /* 0x00000038ff3b723e */ /* 0x000fe200020006ff */
[----:B------:R-:W-:Y:S01]  /*d9c0*/  FFMA.FTZ R82, R61, R64, R66 ;  /* 0x000000403d527223 */ /* 0x000fe20000010042 */
[----:B------:R-:W-:Y:S01]  /*d9d0*/  HADD2.F32 R64, -RZ, R155.H1_H1 ;  /* 0x3000009bff407230 */ /* 0x000fe20000004100 */
[----:B------:R-:W-:Y:S01]  /*d9e0*/  F2FP.SATFINITE.E4M3.F32.PACK_AB_MERGE_C R58, R77, R58, RZ ;  /* 0x0000003a4d3a723e */ /* 0x000fe200048070ff */
[----:B------:R-:W-:Y:S01]  /*d9f0*/  HADD2.F32 R56, -RZ, R55.H0_H0 ;  /* 0x20000037ff387230 */ /* 0x000fe20000004100 */
[----:B------:R-:W-:Y:S01]  /*da00*/  F2FP.SATFINITE.E4M3.F32.PACK_AB_MERGE_C R71, R76, R71, RZ ;  /* 0x000000474c47723e */ /* 0x000fe200048070ff */
[--C-:B------:R-:W-:Y:S01]  /*da10*/  HADD2.F32 R60, -RZ, R59.reuse.H0_H0 ;  /* 0x2000003bff3c7230 */ /* 0x100fe20000004100 */
[----:B------:R-:W-:Y:S01]  /*da20*/  F2FP.SATFINITE.E4M3.F32.PACK_AB_MERGE_C R80, R83, R80, RZ ;  /* 0x000000505350723e */ /* 0x000fe200048070ff */
[----:B------:R-:W-:Y:S01]  /*da30*/  HADD2.F32 R59, -RZ, R59.H1_H1 ;  /* 0x3000003bff3b7230 */ /* 0x000fe20000004100 */
[----:B------:R-:W-:Y:S01]  /*da40*/  F2FP.SATFINITE.E4M3.F32.PACK_AB_MERGE_C R81, R82, R81, RZ ;  /* 0x000000515251723e */ /* 0x000fe200048070ff */
[----:B------:R-:W-:-:S02]  /*da50*/  HADD2.F32 R63, -RZ, R155.H0_H0 ;  /* 0x2000009bff3f7230 */ /* 0x000fc40000004100 */
[----:B------:R-:W-:Y:S02]  /*da60*/  HADD2.F32 R55, -RZ, R55.H1_H1 ;  /* 0x30000037ff377230 */ /* 0x000fe40000004100 */
[-C--:B------:R-:W-:Y:S01]  /*da70*/  FMUL.FTZ R78, R59, R64.reuse ;  /* 0x000000403b4e7220 */ /* 0x080fe20000410000 */
[--C-:B------:R-:W-:Y:S02]  /*da80*/  HADD2.F32 R61, -RZ, R157.reuse.H0_H0 ;  /* 0x2000009dff3d7230 */ /* 0x100fe40000004100 */
[-C--:B------:R-:W-:Y:S01]  /*da90*/  FMUL.FTZ R65, R60, R63.reuse ;  /* 0x0000003f3c417220 */ /* 0x080fe20000410000 */
[----:B------:R-:W-:Y:S02]  /*daa0*/  HADD2.F32 R62, -RZ, R157.H1_H1 ;  /* 0x3000009dff3e7230 */ /* 0x000fe40000004100 */
[C---:B------:R-:W-:Y:S01]  /*dab0*/  FMUL.FTZ R64, R55.reuse, R64 ;  /* 0x0000004037407220 */ /* 0x040fe20000410000 */
[C---:B------:R-:W-:Y:S01]  /*dac0*/  FMUL.FTZ R63, R56.reuse, R63 ;  /* 0x0000003f383f7220 */ /* 0x040fe20000410000 */
[-C--:B------:R-:W-:Y:S01]  /*dad0*/  FFMA.FTZ R56, R56, R61.reuse, -R65 ;  /* 0x0000003d38387223 */ /* 0x080fe20000010841 */
[----:B------:R-:W-:Y:S01]  /*dae0*/  F2FP.F16.E4M3.UNPACK_B R65, R50 ;  /* 0x00000032ff41723e */ /* 0x000fe200020006ff */
[-C--:B------:R-:W-:Y:S01]  /*daf0*/  FFMA.FTZ R55, R55, R62.reuse, -R78 ;  /* 0x0000003e37377223 */ /* 0x080fe2000001084e */
[----:B------:R-:W-:Y:S01]  /*db00*/  FFMA.FTZ R79, R59, R62, R64 ;  /* 0x0000003e3b4f7223 */ /* 0x000fe20000010040 */
        /* <DEDUP_REMOVED lines=13> */
[-C--:B------:R-:W-:Y:S01]  /*dbe0*/  FMUL.FTZ R70, R63, R68.reuse ;  /* 0x000000443f467220 */ /* 0x080fe20000410000 */
[----:B------:R-:W-:Y:S01]  /*dbf0*/  FMUL.FTZ R68, R61, R68 ;  /* 0x000000443d447220 */ /* 0x000fe20000410000 */
[----:B------:R-:W-:Y:S01]  /*dc00*/  HADD2.F32 R65, -RZ, R65.H1_H1 ;  /* 0x30000041ff417230 */ /* 0x000fe20000004100 */
[----:B------:R-:W-:Y:S01]  /*dc10*/  F2FP.F16.E4M3.UNPACK_B R45, R45.H1 ;  /* 0x0000002dff2d723e */ /* 0x000fe200030006ff */
[----:B------:R-:W-:Y:S02]  /*dc20*/  HADD2.F32 R60, -RZ, R60.H1_H1 ;  /* 0x3000003cff3c7230 */ /* 0x000fe40000004100 */
[-C--:B------:R-:W-:Y:S01]  /*dc30*/  FFMA.FTZ R68, R63, R66.reuse, R68 ;  /* 0x000000423f447223 */ /* 0x080fe20000010044 */
[----:B------:R-:W-:Y:S02]  /*dc40*/  HADD2.F32 R63, -RZ, R64.H1_H1 ;  /* 0x30000040ff3f7230 */ /* 0x000fe40000004100 */
[-C--:B------:R-:W-:Y:S01]  /*dc50*/  FMUL.FTZ R67, R62, R65.reuse ;  /* 0x000000413e437220 */ /* 0x080fe20000410000 */
[----:B------:R-:W-:Y:S01]  /*dc60*/  FFMA.FTZ R70, R61, R66, -R70 ;  /* 0x000000423d467223 */ /* 0x000fe20000010846 */
[C---:B------:R-:W-:Y:S01]  /*dc70*/  FMUL.FTZ R65, R60.reuse, R65 ;  /* 0x000000413c417220 */ /* 0x040fe20000410000 */
[----:B------:R-:W-:Y:S01]  /*dc80*/  F2FP.F16.E4M3.UNPACK_B R61, R49.H1 ;  /* 0x00000031ff3d723e */ /* 0x000fe200030006ff */
[-C--:B------:R-:W-:Y:S01]  /*dc90*/  FFMA.FTZ R69, R60, R63.reuse, -R67 ;  /* 0x0000003f3c457223 */ /* 0x080fe20000010843 */
        /* <DEDUP_REMOVED lines=8> */
[----:B------:R-:W-:Y:S02]  /*dd20*/  HADD2.F32 R64, -RZ, R60.H1_H1 ;  /* 0x3000003cff407230 */ /* 0x000fe40000004100 */
[-C--:B------:R-:W-:Y:S01]  /*dd30*/  FMUL.FTZ R66, R50, R62.reuse ;  /* 0x0000003e32427220 */ /* 0x080fe20000410000 */
[----:B------:R-:W-:Y:S02]  /*dd40*/  HADD2.F32 R45, -RZ, R45.H1_H1 ;  /* 0x3000002dff2d7230 */ /* 0x000fe40000004100 */
[----:B------:R-:W-:Y:S01]  /*dd50*/  FMUL.FTZ R63, R49, R62 ;  /* 0x0000003e313f7220 */ /* 0x000fe20000410000 */
[--C-:B------:R-:W-:Y:S02]  /*dd60*/  HADD2.F32 R60, -RZ, R48.reuse.H0_H0 ;  /* 0x20000030ff3c7230 */ /* 0x100fe40000004100 */
[----:B------:R-:W-:Y:S01]  /*dd70*/  FMUL.FTZ R62, R61, R64 ;  /* 0x000000403d3e7220 */ /* 0x000fe20000410000 */
[----:B------:R-:W-:-:S02]  /*dd80*/  HADD2.F32 R48, -RZ, R48.H1_H1 ;  /* 0x30000030ff307230 */ /* 0x000fc40000004100 */
[----:B------:R-:W-:Y:S01]  /*dd90*/  FMUL.FTZ R64, R45, R64 ;  /* 0x000000402d407220 */ /* 0x000fe20000410000 */
[----:B------:R-:W-:Y:S01]  /*dda0*/  FFMA.FTZ R77, R50, R60, R63 ;  /* 0x0000003c324d7223 */ /* 0x000fe2000001003f */
[----:B------:R-:W-:Y:S02]  /*ddb0*/  F2FP.F16.E4M3.UNPACK_B R50, R51 ;  /* 0x00000033ff32723e */ /* 0x000fe400020006ff */
[----:B------:R-:W-:Y:S01]  /*ddc0*/  FFMA.FTZ R78, R61, R48, R64 ;  /* 0x000000303d4e7223 */ /* 0x000fe20000010040 */
[----:B------:R-:W-:Y:S01]  /*ddd0*/  F2FP.F16.E4M3.UNPACK_B R64, R46 ;  /* 0x0000002eff40723e */ /* 0x000fe200020006ff */
[----:B------:R-:W-:Y:S01]  /*dde0*/  FFMA.FTZ R79, R45, R48, -R62 ;  /* 0x000000302d4f7223 */ /* 0x000fe2000001083e */
[-C--:B------:R-:W-:Y:S01]  /*ddf0*/  F2FP.F16.E4M3.UNPACK_B R45, R47.reuse ;  /* 0x0000002fff2d723e */ /* 0x080fe200020006ff */
[----:B------:R-:W-:Y:S01]  /*de00*/  FFMA.FTZ R76, R49, R60, -R66 ;  /* 0x0000003c314c7223 */ /* 0x000fe20000010842 */
        /* <DEDUP_REMOVED lines=47> */
[----:B------:R-:W-:-:S07]  /*e100*/  F2FP.SATFINITE.E4M3.F32.PACK_AB_MERGE_C R49, R71, R68, R77 ;  /* 0x000000444731723e */ /* 0x000fce000480704d */
.L_x_2305:
[----:B------:R-:W-:Y:S05]  /*e110*/  BSYNC B2 ;  /* 0x0000000000027941 */ /* 0x000fea0003800000 */
.L_x_2304:
        /* <DEDUP_REMOVED lines=9> */
[----:B--2---:R3:W-:Y:S03]  /*e1b0*/  @!P3 STG.E.128 desc[UR54][R54.64], R48 ;  /* 0x000000303600b986 */ /* 0x0047e6000c101d36 */
.L_x_2303:
[----:B------:R-:W-:Y:S05]  /*e1c0*/  BSYNC B1 ;  /* 0x0000000000017941 */ /* 0x000fea0003800000 */
.L_x_2302:
[----:B------:R-:W-:-:S13]  /*e1d0*/  ISETP.NE.AND P3, PT, R35, RZ, PT ;  /* 0x000000ff2300720c */ /* 0x000fda0003f65270 */
[----:B------:R-:W-:Y:S05]  /*e1e0*/  @!P3 BRA `(.L_x_2256) ;  /* 0x0000001000c0b947 */ /* 0x000fea0003800000 */
[----:B0--3--:R-:W-:Y:S01]  /*e1f0*/  IADD3 R53, P3, P4, R120, R138, R28 ;  /* 0x0000008a78357210 */ /* 0x009fe20007c7e01c */
[----:B------:R-:W-:Y:S01]  /*e200*/  BSSY B1, `(.L_x_2306) ;  /* 0x00000ed000017945 */ /* 0x000fe20003800000 */
[----:B------:R-:W-:Y:S02]  /*e210*/  ISETP.GE.AND P5, PT, R222, R100, PT ;  /* 0x00000064de00720c */ /* 0x000fe40003fa6270 */
[----:B------:R-:W-:Y:S02]  /*e220*/  IADD3.X R44, R0, R57, R31, P3, P4 ;  /* 0x00000039002c7210 */ /* 0x000fe40001fe841f */
[----:B------:R-:W-:Y:S02]  /*e230*/  IADD3 R52, P3, R53, R124, RZ ;  /* 0x0000007c35347210 */ /* 0x000fe40007f7e0ff */
[----:B------:R-:W-:-:S03]  /*e240*/  SEL R153, R122, R153, !P5 ;  /* 0x000000997a997207 */ /* 0x000fc60006800000 */
[----:B------:R-:W-:Y:S01]  /*e250*/  IMAD.X R53, R44, 0x1, R125, P3 ;  /* 0x000000012c357824 */ /* 0x000fe200018e067d */
[----:B------:R-:W-:Y:S02]  /*e260*/  SHF.R.S32.HI R44, RZ, 0x1f, R153 ;  /* 0x0000001fff2c7819 */ /* 0x000fe40000011499 */
[----:B------:R-:W-:Y:S02]  /*e270*/  ISETP.GE.AND P3, PT, R222, R134, PT ;  /* 0x00000086de00720c */ /* 0x000fe40003f66270 */
        /* <DEDUP_REMOVED lines=18> */
[----:B--2---:R-:W-:Y:S01]  /*e3a0*/  IMAD.MOV.U32 R60, RZ, RZ, R48 ;  /* 0x000000ffff3c7224 */ /* 0x004fe200078e0030 */
[----:B------:R-:W-:Y:S01]  /*e3b0*/  SHF.R.U32.HI R65, RZ, 0x8, R87 ;  /* 0x00000008ff417819 */ /* 0x000fe20000011657 */
[----:B0-----:R-:W-:Y:S01]  /*e3c0*/  IMAD.MOV.U32 R59, RZ, RZ, R46 ;  /* 0x000000ffff3b7224 */ /* 0x001fe200078e002e */
[----:B------:R-:W-:Y:S01]  /*e3d0*/  LOP3.LUT R56, R85, 0xff0000ff, RZ, 0xc0, !PT ;  /* 0xff0000ff55387812 */ /* 0x000fe200078ec0ff */
[----:B------:R-:W-:Y:S01]  /*e3e0*/  IMAD.SHL.U32 R61, R61, 0x100, RZ ;  /* 0x000001003d3d7824 */ /* 0x000fe200078e00ff */
[----:B------:R-:W-:Y:S01]  /*e3f0*/  SHF.R.U32.HI R70, RZ, 0x10, R85 ;  /* 0x00000010ff467819 */ /* 0x000fe20000011655 */
[----:B------:R-:W-:Y:S01]  /*e400*/  IMAD.SHL.U32 R65, R65, 0x100, RZ ;  /* 0x0000010041417824 */ /* 0x000fe200078e00ff */
[----:B------:R-:W-:Y:S01]  /*e410*/  LOP3.LUT R58, R87, 0xff0000ff, RZ, 0xc0, !PT ;  /* 0xff0000ff573a7812 */ /* 0x000fe200078ec0ff */
[----:B------:R-:W-:Y:S01]  /*e420*/  IMAD.MOV.U32 R63, RZ, RZ, R50 ;  /* 0x000000ffff3f7224 */ /* 0x000fe200078e0032 */
[----:B------:R-:W-:Y:S01]  /*e430*/  LOP3.LUT R48, R56, 0xff00, R61, 0xf8, !PT ;  /* 0x0000ff0038307812 */ /* 0x000fe200078ef83d */
[----:B------:R-:W-:Y:S01]  /*e440*/  IMAD.U32 R61, R70, 0x10000, RZ ;  /* 0x00010000463d7824 */ /* 0x000fe200078e00ff */
[----:B------:R-:W-:-:S02]  /*e450*/  SHF.R.U32.HI R66, RZ, 0x10, R87 ;  /* 0x00000010ff427819 */ /* 0x000fc40000011657 */
[----:B------:R-:W-:Y:S02]  /*e460*/  SHF.R.U32.HI R67, RZ, 0x8, R73 ;  /* 0x00000008ff437819 */ /* 0x000fe40000011649 */
[----:B------:R-:W-:Y:S02]  /*e470*/  SHF.R.U32.HI R69, RZ, 0x8, R75 ;  /* 0x00000008ff457819 */ /* 0x000fe4000001164b */
[----:B------:R-:W-:Y:S01]  /*e480*/  MOV R55, R44 ;  /* 0x0000002c00377202 */ /* 0x000fe20000000f00 */
[----:B------:R-:W-:Y:S01]  /*e490*/  IMAD.SHL.U32 R67, R67, 0x100, RZ ;  /* 0x0000010043437824 */ /* 0x000fe200078e00ff */
[----:B------:R-:W-:Y:S01]  /*e4a0*/  LOP3.LUT R44, R58, 0xff00, R65, 0xf8, !PT ;  /* 0x0000ff003a2c7812 */ /* 0x000fe200078ef841 */
[----:B------:R-:W-:Y:S01]  /*e4b0*/  IMAD.U32 R65, R66, 0x10000, RZ ;  /* 0x0001000042417824 */ /* 0x000fe200078e00ff */
[----:B------:R-:W-:Y:S02]  /*e4c0*/  LOP3.LUT R48, R48, 0xff0000, R61, 0xf8, !PT ;  /* 0x00ff000030307812 */ /* 0x000fe400078ef83d */
[----:B------:R-:W-:-:S02]  /*e4d0*/  LOP3.LUT R62, R73, 0xff0000ff, RZ, 0xc0, !PT ;  /* 0xff0000ff493e7812 */ /* 0x000fc400078ec0ff */
[----:B------:R-:W-:Y:S02]  /*e4e0*/  LOP3.LUT R64, R75, 0xff0000ff, RZ, 0xc0, !PT ;  /* 0xff0000ff4b407812 */ /* 0x000fe400078ec0ff */
[----:B------:R-:W-:Y:S02]  /*e4f0*/  SHF.L.U32 R69, R69, 0x8, RZ ;  /* 0x0000000845457819 */ /* 0x000fe400000006ff */
        /* <DEDUP_REMOVED lines=14> */
[----:B------:R-:W-:Y:S01]  /*e5e0*/  SHF.R.U32.HI R71, RZ, 0x10, R75 ;  /* 0x00000010ff477819 */ /* 0x000fe2000001164b */
[----:B------:R-:W-:Y:S02]  /*e5f0*/  IMAD.U32 R69, R68, 0x10000, RZ ;  /* 0x0001000044457824 */ /* 0x000fe400078e00ff */
        /* <DEDUP_REMOVED lines=8> */
[----:B------:R-:W-:Y:S01]  /*e680*/  IMAD.U32 R71, R71, 0x10000, RZ ;  /* 0x0001000047477824 */ /* 0x000fe200078e00ff */
[----:B------:R-:W-:Y:S01]  /*e690*/  LOP3.LUT R50, R50, 0xff0000, R69, 0xf8, !PT ;  /* 0x00ff000032327812 */ /* 0x000fe200078ef845 */
[----:B------:R-:W-:-:S02]  /*e6a0*/  HADD2.F32 R65, -RZ, R64.H1_H1 ;  /* 0x30000040ff417230 */ /* 0x000fc40000004100 */
[----:B------:R-:W-:Y:S01]  /*e6b0*/  FMUL.FTZ R69, R62, R67 ;  /* 0x000000433e457220 */ /* 0x000fe20000410000 */
[----:B------:R-:W-:Y:S01]  /*e6c0*/  F2FP.F16.E4M3.UNPACK_B R149, R149 ;  /* 0x00000095ff95723e */ /* 0x000fe200020006ff */
[----:B------:R-:W-:Y:S02]  /*e6d0*/  HADD2.F32 R64, -RZ, R147.H0_H0 ;  /* 0x20000093ff407230 */ /* 0x000fe40000004100 */
[----:B------:R-:W-:Y:S01]  /*e6e0*/  FMUL.FTZ R67, R58, R67 ;  /* 0x000000433a437220 */ /* 0x000fe20000410000 */
[----:B------:R-:W-:Y:S01]  /*e6f0*/  HADD2.F32 R61, -RZ, R60.H0_H0 ;  /* 0x2000003cff3d7230 */ /* 0x000fe20000004100 */
[----:B------:R-:W-:Y:S01]  /*e700*/  LOP3.LUT R46, R46, 0xff0000, R71, 0xf8, !PT ;  /* 0x00ff00002e2e7812 */ /* 0x000fe200078ef847 */
[----:B------:R-:W-:Y:S02]  /*e710*/  HADD2.F32 R56, -RZ, R55.H0_H0 ;  /* 0x20000037ff387230 */ /* 0x000fe40000004100 */
[-C--:B------:R-:W-:Y:S01]  /*e720*/  FFMA.FTZ R72, R58, R65.reuse, -R69 ;  /* 0x000000413a487223 */ /* 0x080fe20000010845 */
[----:B------:R-:W-:Y:S01]  /*e730*/  FFMA.FTZ R71, R62, R65, R67 ;  /* 0x000000413e477223 */ /* 0x000fe20000010043 */
        /* <DEDUP_REMOVED lines=13> */
[----:B------:R-:W-:Y:S01]  /*e810*/  FFMA.FTZ R69, R55, R149, -R62 ;  /* 0x0000009537457223 */ /* 0x000fe2000001083e */
        /* <DEDUP_REMOVED lines=8> */
[-C--:B------:R-:W-:Y:S01]  /*e8a0*/  FMUL.FTZ R75, R61, R64.reuse ;  /* 0x000000403d4b7220 */ /* 0x080fe20000410000 */
[----:B------:R-:W-:Y:S01]  /*e8b0*/  HADD2.F32 R60, -RZ, R62.H0_H0 ;  /* 0x2000003eff3c7230 */ /* 0x000fe20000004100 */
[----:B------:R-:W-:Y:S01]  /*e8c0*/  F2FP.F16.E4M3.UNPACK_B R63, R63 ;  /* 0x0000003fff3f723e */ /* 0x000fe200020006ff */
[----:B------:R-:W-:Y:S02]  /*e8d0*/  HADD2.F32 R58, -RZ, R58.H1_H1 ;  /* 0x3000003aff3a7230 */ /* 0x000fe40000004100 */
[C---:B------:R-:W-:Y:S01]  /*e8e0*/  FMUL.FTZ R64, R56.reuse, R64 ;  /* 0x0000004038407220 */ /* 0x040fe20000410000 */
[----:B------:R-:W-:Y:S02]  /*e8f0*/  HADD2.F32 R55, -RZ, R55.H1_H1 ;  /* 0x30000037ff377230 */ /* 0x000fe40000004100 */
[-C--:B------:R-:W-:Y:S01]  /*e900*/  FFMA.FTZ R74, R56, R60.reuse, -R75 ;  /* 0x0000003c384a7223 */ /* 0x080fe2000001084b */
[----:B------:R-:W-:Y:S02]  /*e910*/  HADD2.F32 R62, -RZ, R62.H1_H1 ;  /* 0x3000003eff3e7230 */ /* 0x000fe40000004100 */
[----:B------:R-:W-:Y:S01]  /*e920*/  FMUL.FTZ R56, R58, R65 ;  /* 0x000000413a387220 */ /* 0x000fe20000410000 */
[----:B------:R-:W-:Y:S01]  /*e930*/  F2FP.F16.E4M3.UNPACK_B R59, R59 ;  /* 0x0000003bff3b723e */ /* 0x000fe200020006ff */
[----:B------:R-:W-:Y:S01]  /*e940*/  FMUL.FTZ R65, R55, R65 ;  /* 0x0000004137417220 */ /* 0x000fe20000410000 */
[----:B------:R-:W-:Y:S01]  /*e950*/  FFMA.FTZ R76, R61, R60, R64 ;  /* 0x0000003c3d4c7223 */ /* 0x000fe20000010040 */
[----:B------:R-:W-:Y:S01]  /*e960*/  FFMA.FTZ R77, R55, R62, -R56 ;  /* 0x0000003e374d7223 */ /* 0x000fe20000010838 */
[----:B------:R-:W-:Y:S01]  /*e970*/  F2FP.F16.E4M3.UNPACK_B R150, R150 ;  /* 0x00000096ff96723e */ /* 0x000fe200020006ff */
[----:B------:R-:W-:-:S02]  /*e980*/  HADD2.F32 R60, -RZ, R148.H0_H0 ;  /* 0x20000094ff3c7230 */ /* 0x000fc40000004100 */
[----:B------:R-:W-:Y:S01]  /*e990*/  FFMA.FTZ R79, R58, R62, R65 ;  /* 0x0000003e3a4f7223 */ /* 0x000fe20000010041 */
[----:B------:R-:W-:Y:S02]  /*e9a0*/  HADD2.F32 R56, -RZ, R63.H0_H0 ;  /* 0x2000003fff387230 */ /* 0x000fe40000004100 */
[----:B------:R-:W-:Y:S02]  /*e9b0*/  HADD2.F32 R148, -RZ, R148.H1_H1 ;  /* 0x30000094ff947230 */ /* 0x000fe40000004100 */
[----:B------:R-:W-:Y:S02]  /*e9c0*/  HADD2.F32 R55, -RZ, R59.H0_H0 ;  /* 0x2000003bff377230 */ /* 0x000fe40000004100 */
[----:B------:R-:W-:Y:S01]  /*e9d0*/  FMUL.FTZ R62, R56, R60 ;  /* 0x0000003c383e7220 */ /* 0x000fe20000410000 */
[----:B------:R-:W-:Y:S01]  /*e9e0*/  HADD2.F32 R63, -RZ, R63.H1_H1 ;  /* 0x3000003fff3f7230 */ /* 0x000fe20000004100 */
[----:B------:R-:W-:Y:S01]  /*e9f0*/  F2FP.SATFINITE.E4M3.F32.PACK_AB_MERGE_C R76, R79, R76, RZ ;  /* 0x0000004c4f4c723e */ /* 0x000fe200048070ff */
[----:B------:R-:W-:-:S02]  /*ea00*/  HADD2.F32 R58, -RZ, R150.H0_H0 ;  /* 0x20000096ff3a7230 */ /* 0x000fc40000004100 */
[----:B------:R-:W-:Y:S01]  /*ea10*/  FMUL.FTZ R61, R55, R60 ;  /* 0x0000003c373d7220 */ /* 0x000fe20000410000 */
[----:B------:R-:W-:Y:S02]  /*ea20*/  HADD2.F32 R59, -RZ, R59.H1_H1 ;  /* 0x3000003bff3b7230 */ /* 0x000fe40000004100 */
[----:B------:R-:W-:Y:S01]  /*ea30*/  FMUL.FTZ R64, R63, R148 ;  /* 0x000000943f407220 */ /* 0x000fe20000410000 */
[----:B------:R-:W-:Y:S02]  /*ea40*/  HADD2.F32 R150, -RZ, R150.H1_H1 ;  /* 0x30000096ff967230 */ /* 0x000fe40000004100 */
[-C--:B------:R-:W-:Y:S01]  /*ea50*/  FFMA.FTZ R65, R56, R58.reuse, R61 ;  /* 0x0000003a38417223 */ /* 0x080fe2000001003d */
[----:B------:R-:W-:Y:S01]  /*ea60*/  FFMA.FTZ R60, R55, R58, -R62 ;  /* 0x0000003a373c7223 */ /* 0x000fe2000001083e */
[----:B------:R-:W-:Y:S01]  /*ea70*/  FMUL.FTZ R148, R59, R148 ;  /* 0x000000943b947220 */ /* 0x000fe20000410000 */
[----:B------:R-:W-:Y:S01]  /*ea80*/  F2FP.SATFINITE.E4M3.F32.PACK_AB_MERGE_C R56, R71, R70, RZ ;  /* 0x000000464738723e */ /* 0x000fe200048070ff */
[-C--:B------:R-:W-:Y:S01]  /*ea90*/  FFMA.FTZ R75, R59, R150.reuse, -R64 ;  /* 0x000000963b4b7223 */ /* 0x080fe20000010840 */
[----:B------:R-:W-:Y:S01]  /*eaa0*/  F2FP.F16.E4M3.UNPACK_B R61, R49 ;  /* 0x00000031ff3d723e */ /* 0x000fe200020006ff */
[----:B------:R-:W-:Y:S01]  /*eab0*/  FFMA.FTZ R148, R63, R150, R148 ;  /* 0x000000963f947223 */ /* 0x000fe20000010094 */
[----:B------:R-:W-:-:S02]  /*eac0*/  F2FP.F16.E4M3.UNPACK_B R64, R50 ;  /* 0x00000032ff40723e */ /* 0x000fc400020006ff */
[----:B------:R-:W-:Y:S01]  /*ead0*/  F2FP.SATFINITE.E4M3.F32.PACK_AB_MERGE_C R58, R77, R74, RZ ;  /* 0x0000004a4d3a723e */ /* 0x000fe200048070ff */
[--C-:B------:R-:W-:Y:S01]  /*eae0*/  HADD2.F32 R62, -RZ, R61.reuse.H0_H0 ;  /* 0x2000003dff3e7230 */ /* 0x100fe20000004100 */
[----:B------:R-:W-:Y:S01]  /*eaf0*/  F2FP.F16.E4M3.UNPACK_B R59, R45 ;  /* 0x0000002dff3b723e */ /* 0x000fe200020006ff */
[----:B------:R-:W-:Y:S01]  /*eb00*/  HADD2.F32 R61, -RZ, R61.H1_H1 ;  /* 0x3000003dff3d7230 */ /* 0x000fe20000004100 */
[----:B------:R-:W-:Y:S01]  /*eb10*/  F2FP.SATFINITE.E4M3.F32.PACK_AB_MERGE_C R56, R68, R67, R56 ;  /* 0x000000434438723e */ /* 0x000fe20004807038 */
[--C-:B------:R-:W-:Y:S01]  /*eb20*/  HADD2.F32 R67, -RZ, R64.reuse.H0_H0 ;  /* 0x20000040ff437230 */ /* 0x100fe20000004100 */
[----:B------:R-:W-:Y:S01]  /*eb30*/  F2FP.SATFINITE.E4M3.F32.PACK_AB_MERGE_C R55, R72, R73, RZ ;  /* 0x000000494837723e */ /* 0x000fe200048070ff */
[----:B------:R-:W-:Y:S01]  /*eb40*/  HADD2.F32 R64, -RZ, R64.H1_H1 ;  /* 0x30000040ff407230 */ /* 0x000fe20000004100 */
[----:B------:R-:W-:Y:S02]  /*eb50*/  F2FP.F16.E4M3.UNPACK_B R63, R48 ;  /* 0x00000030ff3f723e */ /* 0x000fe400020006ff */
[----:B------:R-:W-:Y:S01]  /*eb60*/  F2FP.SATFINITE.E4M3.F32.PACK_AB_MERGE_C R58, R75, R60, R58 ;  /* 0x0000003c4b3a723e */ /* 0x000fe2000480703a */
[----:B------:R-:W-:Y:S01]  /*eb70*/  HADD2.F32 R60, -RZ, R59.H0_H0 ;  /* 0x2000003bff3c7230 */ /* 0x000fe20000004100 */
[----:B------:R-:W-:Y:S01]  /*eb80*/  F2FP.SATFINITE.E4M3.F32.PACK_AB_MERGE_C R55, R69, R66, R55 ;  /* 0x000000424537723e */ /* 0x000fe20004807037 */
[----:B------:R-:W-:Y:S01]  /*eb90*/  FMUL.FTZ R69, R62, R67 ;  /* 0x000000433e457220 */ /* 0x000fe20000410000 */
[----:B------:R-:W-:Y:S01]  /*eba0*/  F2FP.SATFINITE.E4M3.F32.PACK_AB_MERGE_C R148, R148, R65, R76 ;  /* 0x000000419494723e */ /* 0x000fe2000480704c */
[----:B------:R-:W-:-:S02]  /*ebb0*/  HADD2.F32 R65, -RZ, R63.H0_H0 ;  /* 0x2000003fff417230 */ /* 0x000fc40000004100 */
[----:B------:R-:W-:Y:S01]  /*ebc0*/  FMUL.FTZ R67, R60, R67 ;  /* 0x000000433c437220 */ /* 0x000fe20000410000 */
[----:B------:R-:W-:Y:S02]  /*ebd0*/  HADD2.F32 R59, -RZ, R59.H1_H1 ;  /* 0x3000003bff3b7230 */ /* 0x000fe40000004100 */
[-C--:B------:R-:W-:Y:S01]  /*ebe0*/  FMUL.FTZ R66, R61, R64.reuse ;  /* 0x000000403d427220 */ /* 0x080fe20000410000 */
[----:B------:R-:W-:Y:S01]  /*ebf0*/  F2FP.F16.E4M3.UNPACK_B R45, R45.H1 ;  /* 0x0000002dff2d723e */ /* 0x000fe200030006ff */
[-C--:B------:R-:W-:Y:S01]  /*ec00*/  FFMA.FTZ R67, R62, R65.reuse, R67 ;  /* 0x000000413e437223 */ /* 0x080fe20000010043 */
[----:B------:R-:W-:Y:S02]  /*ec10*/  HADD2.F32 R62, -RZ, R63.H1_H1 ;  /* 0x3000003fff3e7230 */ /* 0x000fe40000004100 */
[----:B------:R-:W-:Y:S01]  /*ec20*/  FFMA.FTZ R69, R60, R65, -R69 ;  /* 0x000000413c457223 */ /* 0x000fe20000010845 */
[----:B------:R-:W-:Y:S01]  /*ec30*/  FMUL.FTZ R64, R59, R64 ;  /* 0x000000403b407220 */ /* 0x000fe20000410000 */
[----:B------:R-:W-:Y:S01]  /*ec40*/  F2FP.F16.E4M3.UNPACK_B R60, R49.H1 ;  /* 0x00000031ff3c723e */ /* 0x000fe200030006ff */
[----:B------:R-:W-:-:S02]  /*ec50*/  HADD2.F32 R49, -RZ, R45.H0_H0 ;  /* 0x2000002dff317230 */ /* 0x000fc40000004100 */
[----:B------:R-:W-:Y:S01]  /*ec60*/  FFMA.FTZ R68, R59, R62, -R66 ;  /* 0x0000003e3b447223 */ /* 0x000fe20000010842 */
[----:B------:R-:W-:Y:S01]  /*ec70*/  F2FP.F16.E4M3.UNPACK_B R59, R50.H1 ;  /* 0x00000032ff3b723e */ /* 0x000fe200030006ff */
[----:B------:R-:W-:Y:S01]  /*ec80*/  FFMA.FTZ R70, R61, R62, R64 ;  /* 0x0000003e3d467223 */ /* 0x000fe20000010040 */
[--C-:B------:R-:W-:Y:S01]  /*ec90*/  HADD2.F32 R50, -RZ, R60.reuse.H0_H0 ;  /* 0x2000003cff327230 */ /* 0x100fe20000004100 */
[----:B------:R-:W-:Y:S01]  /*eca0*/  F2FP.F16.E4M3.UNPACK_B R48, R48.H1 ;  /* 0x00000030ff30723e */ /* 0x000fe200030006ff */
[----:B------:R-:W-:Y:S01]  /*ecb0*/  HADD2.F32 R60, -RZ, R60.H1_H1 ;  /* 0x3000003cff3c7230 */ /* 0x000fe20000004100 */
[----:B------:R-:W-:Y:S01]  /*ecc0*/  F2FP.F16.E4M3.UNPACK_B R63, R46 ;  /* 0x0000002eff3f723e */ /* 0x000fe200020006ff */
[--C-:B------:R-:W-:Y:S02]  /*ecd0*/  HADD2.F32 R61, -RZ, R59.reuse.H0_H0 ;  /* 0x2000003bff3d7230 */ /* 0x100fe40000004100 */
[----:B------:R-:W-:Y:S02]  /*ece0*/  HADD2.F32 R62, -RZ, R59.H1_H1 ;  /* 0x3000003bff3e7230 */ /* 0x000fe40000004100 */
[----:B------:R-:W-:-:S02]  /*ecf0*/  HADD2.F32 R59, -RZ, R48.H0_H0 ;  /* 0x20000030ff3b7230 */ /* 0x000fc40000004100 */
[-C--:B------:R-:W-:Y:S01]  /*ed00*/  FMUL.FTZ R64, R50, R61.reuse ;  /* 0x0000003d32407220 */ /* 0x080fe20000410000 */
[C---:B------:R-:W-:Y:S01]  /*ed10*/  FMUL.FTZ R61, R49.reuse, R61 ;  /* 0x0000003d313d7220 */ /* 0x040fe20000410000 */
        /* <DEDUP_REMOVED lines=55> */
[----:B------:R-:W-:-:S02]  /*f090*/  F2FP.SATFINITE.E4M3.F32.PACK_AB_MERGE_C R45, R68, R69, R71 ;  /* 0x00000045442d723e */ /* 0x000fc40004807047 */
[----:B------:R-:W-:Y:S02]  /*f0a0*/  F2FP.SATFINITE.E4M3.F32.PACK_AB_MERGE_C R49, R70, R67, R72 ;  /* 0x000000434631723e */ /* 0x000fe40004807048 */
[----:B------:R-:W-:Y:S02]  /*f0b0*/  F2FP.SATFINITE.E4M3.F32.PACK_AB_MERGE_C R51, R63, R76, R64 ;  /* 0x0000004c3f33723e */ /* 0x000fe40004807040 */
[----:B------:R-:W-:-:S07]  /*f0c0*/  MOV R46, R58 ;  /* 0x0000003a002e7202 */ /* 0x000fce0000000f00 */
.L_x_2307:
[----:B------:R-:W-:Y:S05]  /*f0d0*/  BSYNC B1 ;  /* 0x0000000000017941 */ /* 0x000fea0003800000 */
.L_x_2306:
        /* <DEDUP_REMOVED lines=8> */
[----:B--2---:R0:W-:Y:S01]  /*f160*/  STG.E.128 desc[UR54][R124.64], R48 ;  /* 0x000000307c007986 */ /* 0x0041e2000c101d36 */
[----:B------:R-:W-:Y:S05]  /*f170*/  BRA `(.L_x_2256) ;  /* 0x0000000000dc7947 */ /* 0x000fea0003800000 */
.L_x_2223:
[----:B------:R-:W-:-:S06]  /*f180*/  UISETP.NE.AND UP0, UPT, UR53, 0x3, UPT ;  /* 0x000000033500788c */ /* 0x000fcc000bf05270 */
[----:B------:R-:W-:-:S13]  /*f190*/  PLOP3.LUT P2, PT, PT, PT, UP0, 0x80, 0x0 ;  /* 0x000000000000781c */ /* 0x000fda0003f4f008 */
[----:B------:R-:W-:Y:S05]  /*f1a0*/  @!P2 BRA `(.L_x_2308) ;  /* 0x000000000004a947 */ /* 0x000fea0003800000 */
[----:B------:R-:W-:Y:S01]  /*f1b0*/  BPT.TRAP 0x1 ;  /* 0x000000040000795c */ /* 0x000fe20000300000 */
.L_x_2308:
[----:B------:R-:W-:Y:S01]  /*f1c0*/  IMAD R42, R17, 0x8, R16 ;  /* 0x00000008112a7824 */ /* 0x000fe200078e0210 */
[----:B------:R-:W-:Y:S01]  /*f1d0*/  SHF.L.U32 R43, R223, 0x1f, RZ ;  /* 0x0000001fdf2b7819 */ /* 0x000fe200000006ff */
[----:B------:R-:W-:Y:S01]  /*f1e0*/  IMAD R41, R24, -0xa0, R2 ;  /* 0xffffff6018297824 */ /* 0x000fe200078e0202 */
[----:B------:R-:W-:Y:S02]  /*f1f0*/  BSSY B1, `(.L_x_2309) ;  /* 0x0000004000017945 */ /* 0x000fe40003800000 */
[----:B------:R-:W0:Y:S02]  /*f200*/  SYNCS.PHASECHK.TRANS64.TRYWAIT P3, [R42+URZ+0x33490], R43 ;  /* 0x0334902b2a0075a7 */ /* 0x000e24000806017f */
[----:B------:R-:W-:Y:S01]  /*f210*/  VIMNMX R41, R41, 0xa0, PT ;  /* 0x000000a029297848 */ /* 0x000fe20003fe0100 */
[----:B0-----:R-:W-:Y:S06]  /*f220*/  @!P3 BRA `(.L_x_2310) ;  /* 0x000001e0000cb947 */ /* 0x001fec0003800000 */
.L_x_2556:
[----:B------:R-:W-:Y:S05]  /*f230*/  BSYNC B1 ;  /* 0x0000000000017941 */ /* 0x000fea0003800000 */
.L_x_2309:
        /* <DEDUP_REMOVED lines=21> */
.L_x_2312:
[----:B------:R-:W-:Y:S05]  /*f390*/  BSYNC B1 ;  /* 0x0000000000017941 */ /* 0x000fea0003800000 */
.L_x_2311:
        /* <DEDUP_REMOVED lines=21> */
.L_x_2256:
[----:B------:R-:W-:Y:S05]  /*f4f0*/  BSYNC B0 ;  /* 0x0000000000007941 */ /* 0x000fea0003800000 */
.L_x_2222:
        /* <DEDUP_REMOVED lines=17> */
.L_x_2314:
[----:B------:R-:W-:Y:S05]  /*f610*/  BSYNC B0 ;  /* 0x0000000000007941 */ /* 0x000fea0003800000 */
.L_x_2313:
[----:B------:R-:W1:Y:S01]  /*f620*/  SYNCS.PHASECHK.TRANS64.TRYWAIT P2, [R42+URZ+0x334b0], R43 ;  /* 0x0334b02b2a0075a7 */ /* 0x000e62000804017f */
[----:B------:R-:W-:Y:S01]  /*f630*/  ULDC UR37, c[0x0][0x2e4] ;  /* 0x0000b90000257ab9 */ /* 0x000fe20000000800 */
[----:B------:R-:W-:Y:S01]  /*f640*/  ULDC.64 UR38, c[0x0][0x318] ;  /* 0x0000c60000267ab9 */ /* 0x000fe20000000a00 */
[----:B------:R-:W-:Y:S01]  /*f650*/  ULDC.64 UR40, c[0x0][0x308] ;  /* 0x0000c20000287ab9 */ /* 0x000fe20000000a00 */
[----:B------:R-:W-:Y:S01]  /*f660*/  BSSY B0, `(.L_x_2315) ;  /* 0x0000003000007945 */ /* 0x000fe20003800000 */
[----:B------:R-:W-:-:S03]  /*f670*/  IMAD.WIDE R48, R24, 0xa0, R102 ;  /* 0x000000a018307825 */ /* 0x000fc600078e0266 */
[----:B-1----:R-:W-:Y:S05]  /*f680*/  @!P2 BRA `(.L_x_2316) ;  /* 0x000001dc0008a947 */ /* 0x002fea0003800000 */
.L_x_2557:
[----:B------:R-:W-:Y:S05]  /*f690*/  BSYNC B0 ;  /* 0x0000000000007941 */ /* 0x000fea0003800000 */
.L_x_2315:
[----:B------:R-:W-:Y:S01]  /*f6a0*/  ISETP.GE.AND P2, PT, R23, R41, PT ;  /* 0x000000291700720c */ /* 0x000fe20003f46270 */
[----:B------:R-:W-:-:S12]  /*f6b0*/  BSSY B0, `(.L_x_2317) ;  /* 0x000001b000007945 */ /* 0x000fd80003800000 */
[----:B------:R-:W-:Y:S05]  /*f6c0*/  @P2 BRA `(.L_x_2318) ;  /* 0x0000000000642947 */ /* 0x000fea0003800000 */
[----:B------:R-:W-:Y:S01]  /*f6d0*/  MOV R45, R32 ;  /* 0x00000020002d7202 */ /* 0x000fe20000000f00 */
[----:B0-----:R-:W-:Y:S02]  /*f6e0*/  IMAD.MOV.U32 R44, RZ, RZ, R118 ;  /* 0x000000ffff2c7224 */ /* 0x001fe400078e0076 */
[----:B-1----:R-:W-:Y:S02]  /*f6f0*/  IMAD R43, R49, UR38, RZ ;  /* 0x00000026312b7c24 */ /* 0x002fe4000f8e02ff */
        /* <DEDUP_REMOVED lines=22> */
.L_x_2318:
[----:B------:R-:W-:Y:S05]  /*f860*/  BSYNC B0 ;  /* 0x0000000000007941 */ /* 0x000fea0003800000 */
.L_x_2317:
[----:B-1----:R-:W-:Y:S01]  /*f870*/  VIADD R43, R23, 0x80 ;  /* 0x00000080172b7836 */ /* 0x002fe20000000000 */
[----:B------:R-:W-:Y:S04]  /*f880*/  BSSY B0, `(.L_x_2319) ;  /* 0x000001e000007945 */ /* 0x000fe80003800000 */
[----:B------:R-:W-:-:S13]  /*f890*/  ISETP.GE.AND P2, PT, R43, R41, PT ;  /* 0x000000292b00720c */ /* 0x000fda0003f46270 */
[----:B------:R-:W-:Y:S05]  /*f8a0*/  @P2 BRA `(.L_x_2320) ;  /* 0x00000000006c2947 */ /* 0x000fea0003800000 */
[----:B------:R-:W-:Y:S01]  /*f8b0*/  IADD3 R41, P2, R48, 0x80, RZ ;  /* 0x0000008030297810 */ /* 0x000fe20007f5e0ff */
[----:B0-2---:R-:W-:Y:S02]  /*f8c0*/  IMAD.MOV.U32 R44, RZ, RZ, R118 ;  /* 0x000000ffff2c7224 */ /* 0x005fe400078e0076 */
[----:B------:R-:W-:Y:S02]  /*f8d0*/  IMAD.MOV.U32 R45, RZ, RZ, R32 ;  /* 0x000000ffff2d7224 */ /* 0x000fe400078e0020 */
[----:B------:R-:W-:Y:S02]  /*f8e0*/  IMAD.X R48, RZ, RZ, R49, P2 ;  /* 0x000000ffff307224 */ /* 0x000fe400010e0631 */
        /* <DEDUP_REMOVED lines=23> */
.L_x_2320:
[----:B------:R-:W-:Y:S05]  /*fa60*/  BSYNC B0 ;  /* 0x0000000000007941 */ /* 0x000fea0003800000 */
.L_x_2319:
[----:B------:R-:W3:Y:S01]  /*fa70*/  LDL R39, [R1+0x10] ;  /* 0x0000100001277983 */ /* 0x000ee20000100800 */
[----:B------:R-:W-:Y:S02]  /*fa80*/  VIADD R17, R17, 0x1 ;  /* 0x0000000111117836 */ /* 0x000fe40000000000 */
[----:B------:R-:W-:Y:S01]  /*fa90*/  @!P3 VIADD R42, R42, 0x334c0 ;  /* 0x000334c02a2ab836 */ /* 0x000fe20000000000 */
[----:B------:R-:W-:Y:S01]  /*faa0*/  @!PT LDS RZ, [RZ] ;  /* 0x00000000fffff984 */ /* 0x000fe20000000800 */
[----:B------:R-:W-:Y:S01]  /*fab0*/  @!PT LDS RZ, [RZ] ;  /* 0x00000000fffff984 */ /* 0x000fe20000000800 */
[----:B------:R-:W-:Y:S01]  /*fac0*/  @!PT LDS RZ, [RZ] ;  /* 0x00000000fffff984 */ /* 0x000fe20000000800 */
[----:B------:R-:W-:Y:S01]  /*fad0*/  @!PT LDS RZ, [RZ] ;  /* 0x00000000fffff984 */ /* 0x000fe20000000800 */
[----:B------:R4:W-:Y:S06]  /*fae0*/  MEMBAR.ALL.CTA ;  /* 0x0000000000007992 */ /* 0x0009ec0000008000 */
[----:B----4-:R-:W4:Y:S02]  /*faf0*/  FENCE.VIEW.ASYNC.S ;  /* 0x00000000000073c6 */ /* 0x010f240000000000 */
[----:B----4-:R4:W-:Y:S01]  /*fb00*/  BAR.SYNC.DEFER_BLOCKING R152, 0x80 ;  /* 0x000200980000751d */ /* 0x0109e20000010000 */
[----:B------:R-:W-:-:S02]  /*fb10*/  ISETP.NE.AND P2, PT, R17, 0x2, PT ;  /* 0x000000021100780c */ /* 0x000fc40003f45270 */
[----:B------:R-:W-:Y:S02]  /*fb20*/  @!P3 PRMT R42, RZ, 0x654, R42 ;  /* 0x00000654ff2ab816 */ /* 0x000fe4000000002a */
[----:B------:R-:W-:Y:S02]  /*fb30*/  SEL R40, RZ, 0x1, P2 ;  /* 0x00000001ff287807 */ /* 0x000fe40001000000 */
[----:B------:R-:W-:Y:S02]  /*fb40*/  SEL R17, R17, RZ, P2 ;  /* 0x000000ff11117207 */ /* 0x000fe40001000000 */
[----:B------:R-:W-:Y:S01]  /*fb50*/  LOP3.LUT R223, R223, R40, RZ, 0x3c, !PT ;  /* 0x00000028dfdf7212 */ /* 0x000fe200078e3cff */
[----:B------:R4:W-:Y:S01]  /*fb60*/  @!P3 SYNCS.ARRIVE.TRANS64.RED.A1T0 RZ, [R42+URZ], RZ ;  /* 0x000000ff2affb9a7 */ /* 0x0009e2000810043f */
[----:B---3--:R-:W-:-:S13]  /*fb70*/  LOP3.LUT P4, RZ, R39, 0x2, RZ, 0xc0, !PT ;  /* 0x0000000227ff7812 */ /* 0x008fda000788c0ff */
[----:B----4-:R-:W-:Y:S05]  /*fb80*/  @P4 BRA `(.L_x_2321) ;  /* 0xffffff2c004c4947 */ /* 0x010fea000383ffff */
[----:B------:R-:W3:Y:S01]  /*fb90*/  S2R R39, SR_TID.X ;  /* 0x0000000000277919 */ /* 0x000ee20000002100 */
[----:B------:R-:W-:Y:S02]  /*fba0*/  PLOP3.LUT P0, PT, PT, PT, PT, 0x8, 0x0 ;  /* 0x000000000000781c */ /* 0x000fe40003f0e170 */
[----:B---3--:R-:W-:-:S04]  /*fbb0*/  SHF.R.U32.HI R39, RZ, 0x7, R39 ;  /* 0x00000007ff277819 */ /* 0x008fc80000011627 */
[----:B------:R-:W-:-:S13]  /*fbc0*/  ISETP.NE.AND P4, PT, R39, 0x1, PT ;  /* 0x000000012700780c */ /* 0x000fda0003f85270 */
[----:B------:R-:W-:Y:S06]  /*fbd0*/  @!P4 BAR.ARV 0x9, 0x100 ;  /* 0x024400000000cb1d */ /* 0x000fec0000002000 */
.L_x_2217:
[----:B------:R-:W3:Y:S01]  /*fbe0*/  LDC R0, c[0x0][0x428] ;  /* 0x00010a00ff007b82 */ /* 0x000ee20000000800 */
[----:B------:R-:W-:Y:S05]  /*fbf0*/  @P0 BRA `(.L_x_2322) ;  /* 0x00000000000c0947 */ /* 0x000fea0003800000 */
[----:B------:R-:W4:Y:S01]  /*fc00*/  FENCE.VIEW.ASYNC.G ;  /* 0x00000000000073c6 */ /* 0x000f220000000100 */
[----:B------:R-:W-:Y:S05]  /*fc10*/  WARPSYNC.ALL ;  /* 0x0000000000007948 */ /* 0x000fea0003800000 */
[----:B----4-:R-:W-:Y:S06]  /*fc20*/  BAR.ARV 0xc, 0x180 ;  /* 0x0306000000007b1d */ /* 0x010fec0000002000 */
.L_x_2322:
[----:B------:R-:W4:Y:S01]  /*fc30*/  LDL R4, [R1+0x1c] ;  /* 0x00001c0001047983 */ /* 0x000f220000100800 */
[----:B------:R-:W-:-:S03]  /*fc40*/  ULDC.64 UR4, c[0x0][0x990] ;  /* 0x0002640000047ab9 */ /* 0x000fc60000000a00 */
[----:B------:R-:W2:Y:S01]  /*fc50*/  LDL R5, [R1+0xc] ;  /* 0x00000c0001057983 */ /* 0x000ea20000100800 */
[----:B------:R-:W-:Y:S01]  /*fc60*/  ISETP.NE.U32.AND P0, PT, RZ, UR4, PT ;  /* 0x00000004ff007c0c */ /* 0x000fe2000bf05070 */
[----:B------:R-:W-:Y:S01]  /*fc70*/  ULDC.64 UR6, c[0x0][0x998] ;  /* 0x0002660000067ab9 */ /* 0x000fe20000000a00 */
[----:B---3--:R-:W-:Y:S02]  /*fc80*/  ISETP.NE.AND P2, PT, R0, 0x1, PT ;  /* 0x000000010000780c */ /* 0x008fe40003f45270 */
[----:B------:R-:W-:Y:S02]  /*fc90*/  ISETP.NE.AND.EX P0, PT, RZ, UR5, PT, P0 ;  /* 0x00000005ff007c0c */ /* 0x000fe4000bf05300 */
[----:B------:R-:W-:Y:S02]  /*fca0*/  ISETP.NE.U32.AND P1, PT, RZ, UR6, PT ;  /* 0x00000006ff007c0c */ /* 0x000fe4000bf25070 */
[----:B------:R-:W-:Y:S02]  /*fcb0*/  MOV R7, R226 ;  /* 0x000000e200077202 */ /* 0x000fe40000000f00 */
[----:B------:R-:W-:-:S05]  /*fcc0*/  ISETP.NE.AND.EX P1, PT, RZ, UR7, PT, P1 ;  /* 0x00000007ff007c0c */ /* 0x000fca000bf25310 */
[----:B------:R-:W3:Y:S08]  /*fcd0*/  @P2 LDC R3, c[0x0][0x42c] ;  /* 0x00010b00ff032b82 */ /* 0x000ef00000000800 */
[----:B------:R-:W4:Y:S08]  /*fce0*/  @P0 LDC.64 R10, c[0x0][0x9a8] ;  /* 0x00026a00ff0a0b82 */ /* 0x000f300000000a00 */
[----:B------:R-:W0:Y:S08]  /*fcf0*/  @P2 LDC R2, c[0x0][0x430] ;  /* 0x00010c00ff022b82 */ /* 0x000e300000000800 */
[----:B------:R-:W1:Y:S01]  /*fd00*/  @P1 LDC.64 R12, c[0x0][0x9b8] ;  /* 0x00026e00ff0c1b82 */ /* 0x000e620000000a00 */
[----:B---3--:R-:W-:-:S07]  /*fd10*/  @P2 IMAD.HI.U32 R3, R226, R3, RZ ;  /* 0x00000003e2032227 */ /* 0x008fce00078e00ff */
[----:B------:R-:W3:Y:S08]  /*fd20*/  @P0 LDC.64 R14, c[0x0][0x9b0] ;  /* 0x00026c00ff0e0b82 */ /* 0x000ef00000000a00 */
[----:B------:R-:W3:Y:S01]  /*fd30*/  @P1 LDC.64 R20, c[0x0][0x9c0] ;  /* 0x00027000ff141b82 */ /* 0x000ee20000000a00 */
[----:B0-----:R-:W-:-:S04]  /*fd40*/  @P2 SHF.R.U32.HI R7, RZ, R2, R3 ;  /* 0x00000002ff072219 */ /* 0x001fc80000011603 */
[----:B------:R-:W-:Y:S01]  /*fd50*/  @P0 SHF.R.S32.HI R9, RZ, 0x1f, R7 ;  /* 0x0000001fff090819 */ /* 0x000fe20000011407 */
[C---:B----4-:R-:W-:Y:S02]  /*fd60*/  @P0 IMAD R0, R4.reuse, R10, RZ ;  /* 0x0000000a04000224 */ /* 0x050fe400078e02ff */
[----:B-1----:R-:W-:Y:S02]  /*fd70*/  @P1 IMAD R4, R4, R12, RZ ;  /* 0x0000000c04041224 */ /* 0x002fe400078e02ff */
[C---:B--2---:R-:W-:Y:S02]  /*fd80*/  @P0 IMAD R11, R5.reuse, R11, R0 ;  /* 0x0000000b050b0224 */ /* 0x044fe400078e0200 */
[----:B------:R-:W-:-:S04]  /*fd90*/  @P0 IMAD.WIDE.U32 R2, R5, R10, RZ ;  /* 0x0000000a05020225 */ /* 0x000fc800078e00ff */
[----:B------:R-:W-:Y:S01]  /*fda0*/  @P0 IMAD.IADD R3, R3, 0x1, R11 ;  /* 0x0000000103030824 */ /* 0x000fe200078e020b */
[----:B------:R-:W-:Y:S01]  /*fdb0*/  @P1 SHF.R.S32.HI R11, RZ, 0x1f, R7 ;  /* 0x0000001fff0b1819 */ /* 0x000fe20000011407 */
[C---:B------:R-:W-:Y:S02]  /*fdc0*/  @P1 IMAD R13, R5.reuse, R13, R4 ;  /* 0x0000000d050d1224 */ /* 0x040fe400078e0204 */
[----:B------:R-:W-:-:S04]  /*fdd0*/  @P1 IMAD.WIDE.U32 R4, R5, R12, RZ ;  /* 0x0000000c05041225 */ /* 0x000fc800078e00ff */
[----:B---3--:R-:W-:Y:S02]  /*fde0*/  @P0 IMAD R0, R9, R14, RZ ;  /* 0x0000000e09000224 */ /* 0x008fe400078e02ff */
[----:B------:R-:W-:Y:S02]  /*fdf0*/  @P1 IMAD R6, R11, R20, RZ ;  /* 0x000000140b061224 */ /* 0x000fe400078e02ff */
[----:B------:R-:W-:Y:S02]  /*fe00*/  @P1 IMAD.IADD R5, R5, 0x1, R13 ;  /* 0x0000000105051824 */ /* 0x000fe400078e020d */
        /* <DEDUP_REMOVED lines=14> */
[----:B------:R1:W2:Y:S01]  /*fef0*/  @P1 LDG.E R0, desc[UR54][R8.64] ;  /* 0x0000003608001981 */ /* 0x0002a2000c1e1900 */
[----:B------:R-:W-:Y:S01]  /*ff00*/  IADD3 R2, R234, 0x11f, -R227 ;  /* 0x0000011fea027810 */ /* 0x000fe20007ffe8e3 */
[----:B------:R-:W3:Y:S02]  /*ff10*/  @P2 LDC R6, c[0x0][0x430] ;  /* 0x00010c00ff062b82 */ /* 0x000ee40000000800 */
[----:B------:R4:W2:Y:S01]  /*ff20*/  @P0 LDG.E R3, desc[UR54][R4.64] ;  /* 0x0000003604030981 */ /* 0x0008a2000c1e1900 */
[----:B------:R-:W-:-:S05]  /*ff30*/  LEA R2, R225, R2, 0x7 ;  /* 0x00000002e1027211 */ /* 0x000fca00078e38ff */
[----:B------:R-:W-:-:S05]  /*ff40*/  IMAD.HI R2, R2, 0x66666667, RZ ;  /* 0x6666666702027827 */ /* 0x000fca00078e02ff */
[----:B------:R-:W-:-:S04]  /*ff50*/  SHF.R.U32.HI R7, RZ, 0x1f, R2 ;  /* 0x0000001fff077819 */ /* 0x000fc80000011602 */
[----:B------:R-:W-:-:S04]  /*ff60*/  LEA.HI.SX32 R7, R2, R7, 0x1a ;  /* 0x0000000702077211 */ /* 0x000fc800078fd2ff */
[----:B------:R-:W-:-:S04]  /*ff70*/  VIMNMX R105, R158, R7, PT ;  /* 0x000000079e697248 */ /* 0x000fc80003fe0100 */
[----:B------:R-:W-:Y:S01]  /*ff80*/  ISETP.GE.AND P1, PT, R105, 0x1, PT ;  /* 0x000000016900780c */ /* 0x000fe20003f26270 */
[----:B0-----:R-:W-:Y:S01]  /*ff90*/  @P2 IMAD.HI.U32 R11, R226, R11, RZ ;  /* 0x0000000be20b2227 */ /* 0x001fe200078e00ff */
[----:B------:R-:W-:Y:S02]  /*ffa0*/  PLOP3.LUT P0, PT, PT, PT, PT, 0x80, 0x0 ;  /* 0x000000000000781c */ /* 0x000fe40003f0f070 */
[----:B------:R-:W-:Y:S02]  /*ffb0*/  CS2R R120, SRZ ;  /* 0x0000000000787805 */ /* 0x000fe4000001ff00 */
[----:B------:R-:W-:Y:S01]  /*ffc0*/  CS2R R30, SRZ ;  /* 0x00000000001e7805 */ /* 0x000fe2000001ff00 */
[----:B------:R-:W-:Y:S01]  /*ffd0*/  IMAD.MOV.U32 R119, RZ, RZ, RZ ;  /* 0x000000ffff777224 */ /* 0x000fe200078e00ff */
[----:B---3--:R-:W-:Y:S02]  /*ffe0*/  @P2 SHF.R.U32.HI R226, RZ, R6, R11 ;  /* 0x00000006ffe22219 */ /* 0x008fe4000001160b */
        /* <DEDUP_REMOVED lines=9> */
[----:B------:R-:W-:Y:S01]  /*10080*/  IMAD.MOV.U32 R50, RZ, RZ, RZ ;  /* 0x000000ffff327224 */ /* 0x000fe200078e00ff */
[----:B------:R-:W-:Y:S02]  /*10090*/  CS2R R54, SRZ ;  /* 0x0000000000367805 */ /* 0x000fe4000001ff00 */
[----:B------:R-:W-:Y:S01]  /*100a0*/  CS2R R78, SRZ ;  /* 0x00000000004e7805 */ /* 0x000fe2000001ff00 */
[----:B------:R-:W-:Y:S01]  /*100b0*/  IMAD.MOV.U32 R67, RZ, RZ, RZ ;  /* 0x000000ffff437224 */ /* 0x000fe200078e00ff */
        /* <DEDUP_REMOVED lines=15> */
[----:B-1----:R-:W-:Y:S02]  /*101b0*/  CS2R R8, SRZ ;  /* 0x0000000000087805 */ /* 0x002fe4000001ff00 */
[----:B------:R-:W-:Y:S02]  /*101c0*/  CS2R R112, SRZ ;  /* 0x0000000000707805 */ /* 0x000fe4000001ff00 */
[----:B------:R-:W-:Y:S01]  /*101d0*/  CS2R R12, SRZ ;  /* 0x00000000000c7805 */ /* 0x000fe2000001ff00 */
[----:B------:R-:W-:Y:S01]  /*101e0*/  IMAD.MOV.U32 R104, RZ, RZ, RZ ;  /* 0x000000ffff687224 */ /* 0x000fe200078e00ff */
[----:B------:R-:W-:Y:S02]  /*101f0*/  CS2R R24, SRZ ;  /* 0x0000000000187805 */ /* 0x000fe4000001ff00 */
[----:B------:R-:W-:Y:S02]  /*10200*/  CS2R R6, SRZ ;  /* 0x0000000000067805 */ /* 0x000fe4000001ff00 */
[----:B------:R-:W-:-:S02]  /*10210*/  CS2R R26, SRZ ;  /* 0x00000000001a7805 */ /* 0x000fc4000001ff00 */
[----:B------:R-:W-:Y:S02]  /*10220*/  CS2R R42, SRZ ;  /* 0x00000000002a7805 */ /* 0x000fe4000001ff00 */
        /* <DEDUP_REMOVED lines=10> */
[----:B------:R-:W-:Y:S02]  /*102d0*/  MOV R131, RZ ;  /* 0x000000ff00837202 */ /* 0x000fe40000000f00 */
[----:B------:R-:W-:-:S02]  /*102e0*/  CS2R R20, SRZ ;  /* 0x0000000000147805 */ /* 0x000fc4000001ff00 */
[----:B----4-:R-:W-:Y:S01]  /*102f0*/  CS2R R4, SRZ ;  /* 0x0000000000047805 */ /* 0x010fe2000001ff00 */
[----:B------:R-:W-:Y:S02]  /*10300*/  IMAD.MOV.U32 R133, RZ, RZ, RZ ;  /* 0x000000ffff857224 */ /* 0x000fe400078e00ff */
[----:B--2---:R-:W-:-:S04]  /*10310*/  FMUL.FTZ R0, R3, R0 ;  /* 0x0000000003007220 */ /* 0x004fc80000410000 */
[----:B------:R-:W-:Y:S01]  /*10320*/  FMUL.FTZ R2, R0, UR4 ;  /* 0x0000000400027c20 */ /* 0x000fe20008410000 */
[----:B------:R-:W-:Y:S06]  /*10330*/  @!P1 BRA `(.L_x_2323) ;  /* 0x0000013000409947 */ /* 0x000fec0003800000 */
[----:B------:R-:W-:-:S03]  /*10340*/  UMOV UR4, 0xffffffff ;  /* 0xffffffff00047882 */ /* 0x000fc60000000000 */
[----:B------:R-:W-:Y:S05]  /*10350*/  BRA.DIV UR4, `(.L_x_2324) ;  /* 0x000001ce04e87947 */ /* 0x000fea000b800000 */
[----:B------:R-:W0:Y:S02]  /*10360*/  S2R R0, SR_TID.X ;  /* 0x0000000000007919 */ /* 0x000e240000002100 */
[C---:B0-----:R-:W-:Y:S02]  /*10370*/  VIADD R3, R0.reuse, 0xffffff80 ;  /* 0xffffff8000037836 */ /* 0x041fe40000000000 */
[----:B------:R-:W-:-:S05]  /*10380*/  VIADD R0, R0, 0xffffff80 ;  /* 0xffffff8000007836 */ /* 0x000fca0000000000 */
[----:B------:R-:W-:-:S04]  /*10390*/  SHF.R.S32.HI R0, RZ, 0x1f, R0 ;  /* 0x0000001fff007819 */ /* 0x000fc80000011400 */
[----:B------:R-:W-:-:S04]  /*103a0*/  LEA.HI R0, R0, R3, RZ, 0x7 ;  /* 0x0000000300007211 */ /* 0x000fc800078f38ff */
[----:B------:R-:W-:-:S05]  /*103b0*/  SHF.R.S32.HI R0, RZ, 0x7, R0 ;  /* 0x00000007ff007819 */ /* 0x000fca0000011400 */
[----:B------:R0:W1:Y:S02]  /*103c0*/  SHFL.IDX PT, R224, R0, RZ, 0x1f ;  /* 0x00001fff00e07589 */ /* 0x00006400000e0000 */
.L_x_2560:
        /* <DEDUP_REMOVED lines=25> */
.L_x_2325:
        /* <DEDUP_REMOVED lines=13> */
.L_x_2329:
[----:B-1----:R1:W2:Y:S02]  /*10630*/  SYNCS.PHASECHK.TRANS64.TRYWAIT P0, [R16+URZ+0x33400], R3 ;  /* 0x03340003100075a7 */ /* 0x0022a4000800017f */
[----:B--2---:R-:W-:Y:S05]  /*10640*/  @!P0 NANOSLEEP.SYNCS 0x989680 ;  /* 0x009896800000895d */ /* 0x004fea0003900000 */
[----:B------:R-:W2:Y:S02]  /*10650*/  @!P0 SYNCS.PHASECHK.TRANS64 P0, [R16+URZ+0x33400], R3 ;  /* 0x03340003100085a7 */ /* 0x000ea4000800007f */
[----:B--2---:R-:W-:Y:S05]  /*10660*/  @!P0 BRA `(.L_x_2329) ;  /* 0xfffffffc00f08947 */ /* 0x004fea000383ffff */
.L_x_2328:
[----:B------:R-:W-:Y:S05]  /*10670*/  BSYNC B0 ;  /* 0x0000000000007941 */ /* 0x000fea0003800000 */
.L_x_2327:
[----:B------:R-:W-:Y:S05]  /*10680*/  BRA `(.L_x_2330) ;  /* 0x00000070001c7947 */ /* 0x000fea0003800000 */
.L_x_2326:
[----:B------:R-:W-:Y:S01]  /*10690*/  ULOP3.LUT UP0, URZ, UR52, 0x1bf, URZ, 0xc0, !UPT ;  /* 0x000001bf343f7892 */ /* 0x000fe2000f80c03f */
[----:B-----5:R-:W-:Y:S01]  /*106a0*/  SHF.R.S32.HI R0, RZ, 0x1f, R144 ;  /* 0x0000001fff007819 */ /* 0x020fe20000011490 */
[----:B------:R-:W-:Y:S01]  /*106b0*/  ULDC.64 UR4, c[0x0][0x3d8] ;  /* 0x0000f60000047ab9 */ /* 0x000fe20000000a00 */
[----:B------:R-:W-:Y:S01]  /*106c0*/  ULDC.64 UR6, c[0x0][0x3e8] ;  /* 0x0000fa0000067ab9 */ /* 0x000fe20000000a00 */
[----:B------:R-:W-:Y:S01]  /*106d0*/  IMAD.WIDE.U32 R46, R144, UR4, RZ ;  /* 0x00000004902e7c25 */ /* 0x000fe2000f8e00ff */
[----:B------:R-:W-:Y:S02]  /*106e0*/  SHF.R.S32.HI R48, RZ, 0x1f, R19 ;  /* 0x0000001fff307819 */ /* 0x000fe40000011413 */
[----:B------:R-:W-:Y:S01]  /*106f0*/  PLOP3.LUT P0, PT, PT, PT, UP0, 0x80, 0x0 ;  /* 0x000000000000781c */ /* 0x000fe20003f0f008 */
[C---:B------:R-:W-:Y:S01]  /*10700*/  IMAD R3, R0.reuse, UR4, RZ ;  /* 0x0000000400037c24 */ /* 0x040fe2000f8e02ff */
[----:B------:R-:W-:Y:S01]  /*10710*/  SHF.R.S32.HI R57, RZ, 0x1f, R18 ;  /* 0x0000001fff397819 */ /* 0x000fe20000011412 */
[----:B------:R-:W-:-:S02]  /*10720*/  IMAD R5, R0, UR6, RZ ;  /* 0x0000000600057c24 */ /* 0x000fc4000f8e02ff */
[C---:B------:R-:W-:Y:S02]  /*10730*/  IMAD R3, R144.reuse, UR5, R3 ;  /* 0x0000000590037c24 */ /* 0x040fe4000f8e0203 */
[C---:B------:R-:W-:Y:S02]  /*10740*/  IMAD R5, R144.reuse, UR7, R5 ;  /* 0x0000000790057c24 */ /* 0x040fe4000f8e0205 */
[----:B------:R-:W-:-:S04]  /*10750*/  IMAD.WIDE.U32 R144, R144, UR6, RZ ;  /* 0x0000000690907c25 */ /* 0x000fc8000f8e00ff */
[----:B------:R-:W-:Y:S02]  /*10760*/  IMAD.IADD R51, R3, 0x1, R47 ;  /* 0x0000000103337824 */ /* 0x000fe400078e022f */
[----:B------:R-:W-:Y:S01]  /*10770*/  IMAD.IADD R49, R5, 0x1, R145 ;  /* 0x0000000105317824 */ /* 0x000fe200078e0291 */
        /* <DEDUP_REMOVED lines=16> */
[----:B-1----:R-:W-:Y:S05]  /*10880*/  CALL.ABS.NOINC R14 ;  /* 0x000000000e007343 */ /* 0x002fea0003c00000 */
.L_x_2331:
[----:B------:R-:W0:Y:S01]  /*10890*/  LDC.64 R12, c[0x0][0x3d8] ;  /* 0x0000f600ff0c7b82 */ /* 0x000e220000000a00 */
[----:B------:R-:W-:Y:S01]  /*108a0*/  SHF.R.S32.HI R3, RZ, 0x1f, R225 ;  /* 0x0000001fff037819 */ /* 0x000fe200000114e1 */
[----:B------:R-:W-:Y:S01]  /*108b0*/  ULDC.U8 UR4, c[0x0][0x3f0] ;  /* 0x0000fc0000047ab9 */ /* 0x000fe20000000000 */
[----:B------:R-:W-:Y:S01]  /*108c0*/  BSSY B0, `(.L_x_2332) ;  /* 0x00006db000007945 */ /* 0x000fe20003800000 */
[----:B------:R-:W-:-:S04]  /*108d0*/  ISETP.NE.AND P0, PT, RZ, UR4, PT ;  /* 0x00000004ff007c0c */ /* 0x000fc8000bf05270 */
[----:B------:R-:W1:Y:S01]  /*108e0*/  LDC.64 R10, c[0x0][0x3e8] ;  /* 0x0000fa00ff0a7b82 */ /* 0x000e620000000a00 */
[-C--:B0-----:R-:W-:Y:S02]  /*108f0*/  IMAD R0, R3, R12.reuse, RZ ;  /* 0x0000000c03007224 */ /* 0x081fe400078e02ff */
[----:B------:R-:W-:-:S03]  /*10900*/  IMAD.WIDE.U32 R4, R225, R12, RZ ;  /* 0x0000000ce1047225 */ /* 0x000fc600078e00ff */
[----:B------:R-:W-:Y:S01]  /*10910*/  SHF.L.U32 R53, R4, 0x7, RZ ;  /* 0x0000000704357819 */ /* 0x000fe200000006ff */
        /* <DEDUP_REMOVED lines=39> */
[----:B------:R-:W-:Y:S01]  /*10b90*/  SHF.R.S32.HI R54, RZ, 0x1f, R23 ;  /* 0x0000001fff367819 */ /* 0x000fe20000011417 */
[----:B------:R-:W-:Y:S01]  /*10ba0*/  IMAD.MOV.U32 R9, RZ, RZ, R48 ;  /* 0x000000ffff097224 */ /* 0x000fe200078e0030 */
[----:B------:R-:W-:Y:S01]  /*10bb0*/  MOV R8, R19 ;  /* 0x0000001300087202 */ /* 0x000fe20000000f00 */
[----:B------:R-:W-:Y:S01]  /*10bc0*/  ULDC UR4, c[0x0][0x3d4] ;  /* 0x0000f50000047ab9 */ /* 0x000fe20000000800 */
[----:B------:R-:W-:Y:S01]  /*10bd0*/  ULDC.64 UR6, c[0x0][0x3c8] ;  /* 0x0000f20000067ab9 */ /* 0x000fe20000000a00 */
[CC--:B------:R-:W-:Y:S01]  /*10be0*/  IMAD R0, R54.reuse, R12.reuse, RZ ;  /* 0x0000000c36007224 */ /* 0x0c0fe200078e02ff */
[----:B------:R-:W-:Y:S01]  /*10bf0*/  ULDC.64 UR8, c[0x0][0x3e0] ;  /* 0x0000f80000087ab9 */ /* 0x000fe20000000a00 */
[C---:B------:R-:W-:Y:S01]  /*10c00*/  IMAD.WIDE.U32 R14, R23.reuse, R12, R8 ;  /* 0x0000000c170e7225 */ /* 0x040fe200078e0008 */
[----:B------:R-:W-:Y:S02]  /*10c10*/  CS2R R42, SRZ ;  /* 0x00000000002a7805 */ /* 0x000fe4000001ff00 */
[----:B------:R-:W-:Y:S01]  /*10c20*/  CS2R R40, SRZ ;  /* 0x0000000000287805 */ /* 0x000fe2000001ff00 */
[----:B------:R-:W-:Y:S01]  /*10c30*/  IMAD R21, R23, R13, R0 ;  /* 0x0000000d17157224 */ /* 0x000fe200078e0200 */
[----:B------:R-:W-:Y:S01]  /*10c40*/  IADD3 R14, P2, P5, R53, R46, R14 ;  /* 0x0000002e350e7210 */ /* 0x000fe20007d5e00e */
[----:B------:R-:W-:-:S02]  /*10c50*/  IMAD R0, R54, R10, RZ ;  /* 0x0000000a36007224 */ /* 0x000fc400078e02ff */
[----:B------:R-:W-:Y:S02]  /*10c60*/  IMAD.IADD R21, R15, 0x1, R21 ;  /* 0x000000010f157824 */ /* 0x000fe400078e0215 */
[----:B------:R-:W-:-:S04]  /*10c70*/  IMAD.WIDE.U32 R8, R23, R10, R8 ;  /* 0x0000000a17087225 */ /* 0x000fc800078e0008 */
[----:B------:R-:W-:Y:S01]  /*10c80*/  IMAD R15, R23, R11, R0 ;  /* 0x0000000b170f7224 */ /* 0x000fe200078e0200 */
[----:B------:R-:W-:Y:S01]  /*10c90*/  IADD3 R46, P3, P4, R55, R144, R8 ;  /* 0x00000090372e7210 */ /* 0x000fe20007c7e008 */
[----:B------:R-:W-:Y:S02]  /*10ca0*/  VIADD R8, R19, 0x10 ;  /* 0x0000001013087836 */ /* 0x000fe40000000000 */
[----:B------:R-:W-:Y:S02]  /*10cb0*/  IMAD.IADD R0, R9, 0x1, R15 ;  /* 0x0000000109007824 */ /* 0x000fe400078e020f */
[C---:B------:R-:W-:Y:S01]  /*10cc0*/  VIADD R20, R19.reuse, 0x20 ;  /* 0x0000002013147836 */ /* 0x040fe20000000000 */
[----:B------:R-:W-:Y:S01]  /*10cd0*/  ISETP.GE.AND P1, PT, R8, UR4, PT ;  /* 0x0000000408007c0c */ /* 0x000fe2000bf26270 */
[C---:B------:R-:W-:Y:S01]  /*10ce0*/  VIADD R9, R19.reuse, 0x30 ;  /* 0x0000003013097836 */ /* 0x040fe20000000000 */
[----:B------:R-:W-:Y:S02]  /*10cf0*/  IADD3.X R0, R52, R49, R0, P3, P4 ;  /* 0x0000003134007210 */ /* 0x000fe40001fe8400 */
[----:B------:R-:W-:-:S02]  /*10d00*/  ISETP.GE.AND P4, PT, R19, UR4, PT ;  /* 0x0000000413007c0c */ /* 0x000fc4000bf86270 */
[----:B------:R-:W-:Y:S02]  /*10d10*/  IADD3.X R8, R50, R51, R21, P2, P5 ;  /* 0x0000003332087210 */ /* 0x000fe400017ea415 */
[----:B------:R-:W-:Y:S02]  /*10d20*/  IADD3 R14, P3, R14, UR6, RZ ;  /* 0x000000060e0e7c10 */ /* 0x000fe4000ff7e0ff */
[----:B------:R-:W-:Y:S02]  /*10d30*/  IADD3 R46, P5, R46, UR8, RZ ;  /* 0x000000082e2e7c10 */ /* 0x000fe4000ffbe0ff */
[----:B------:R-:W-:Y:S02]  /*10d40*/  IADD3.X R15, R8, UR7, RZ, P3, !PT ;  /* 0x00000007080f7c10 */ /* 0x000fe40009ffe4ff */
[----:B------:R-:W-:Y:S01]  /*10d50*/  IADD3.X R47, R0, UR9, RZ, P5, !PT ;  /* 0x00000009002f7c10 */ /* 0x000fe2000affe4ff */
[C---:B------:R-:W-:Y:S01]  /*10d60*/  VIADD R0, R19.reuse, 0x50 ;  /* 0x0000005013007836 */ /* 0x040fe20000000000 */
[----:B------:R-:W-:Y:S01]  /*10d70*/  ISETP.GE.AND P2, PT, R20, UR4, PT ;  /* 0x0000000414007c0c */ /* 0x000fe2000bf46270 */
[----:B------:R0:W5:Y:S01]  /*10d80*/  @!P4 LDG.E.64 R42, desc[UR54][R14.64] ;  /* 0x000000360e2ac981 */ /* 0x000162000c1e1b00 */
[----:B------:R-:W-:-:S02]  /*10d90*/  IADD3 R20, R19, 0x40, RZ ;  /* 0x0000004013147810 */ /* 0x000fc40007ffe0ff */
[----:B------:R-:W-:Y:S01]  /*10da0*/  ISETP.GE.AND P3, PT, R9, UR4, PT ;  /* 0x0000000409007c0c */ /* 0x000fe2000bf66270 */
[----:B------:R0:W5:Y:S01]  /*10db0*/  @!P4 LDG.E.64 R40, desc[UR54][R46.64] ;  /* 0x000000362e28c981 */ /* 0x000162000c1e1b00 */
[----:B------:R-:W-:Y:S02]  /*10dc0*/  ISETP.GE.AND P5, PT, R20, UR4, PT ;  /* 0x0000000414007c0c */ /* 0x000fe4000bfa6270 */
[----:B------:R-:W-:Y:S02]  /*10dd0*/  ISETP.GE.AND P4, PT, R0, UR4, PT ;  /* 0x0000000400007c0c */ /* 0x000fe4000bf86270 */
        /* <DEDUP_REMOVED lines=20> */
.L_x_2335:
[----:B------:R-:W-:Y:S05]  /*10f20*/  BSYNC B1 ;  /* 0x0000000000017941 */ /* 0x000fea0003800000 */
.L_x_2334:
[----:B------:R-:W-:Y:S01]  /*10f30*/  IMAD R0, R45, R12, RZ ;  /* 0x0000000c2d007224 */ /* 0x000fe200078e02ff */
[----:B------:R-:W-:Y:S01]  /*10f40*/  ULDC.64 UR4, c[0x0][0x3c8] ;  /* 0x0000f20000047ab9 */ /* 0x000fe20000000a00 */
[----:B------:R-:W-:Y:S01]  /*10f50*/  IMAD.WIDE.U32 R6, R3, R10, R6 ;  /* 0x0000000a03067225 */ /* 0x000fe200078e0006 */
        /* <DEDUP_REMOVED lines=11> */
.L_x_2563:
[----:B------:R-:W-:-:S03]  /*11010*/  UMOV UR4, 0xffffffff ;  /* 0xffffffff00047882 */ /* 0x000fc60000000000 */
[----:B------:R-:W-:Y:S05]  /*11020*/  BRA.DIV UR4, `(.L_x_2337) ;  /* 0x000001c6041c7947 */ /* 0x000fea000b800000 */
.L_x_2566:
[----:B------:R-:W-:-:S03]  /*11030*/  UMOV UR4, 0xffffffff ;  /* 0xffffffff00047882 */ /* 0x000fc60000000000 */
[----:B------:R-:W-:Y:S05]  /*11040*/  BRA.DIV UR4, `(.L_x_2338) ;  /* 0x000001c6043c7947 */ /* 0x000fea000b800000 */
.L_x_2569:
[----:B------:R-:W-:-:S03]  /*11050*/  UMOV UR4, 0xffffffff ;  /* 0xffffffff00047882 */ /* 0x000fc60000000000 */
[----:B------:R-:W-:Y:S05]  /*11060*/  BRA.DIV UR4, `(.L_x_2339) ;  /* 0x000001c6045c7947 */ /* 0x000fea000b800000 */
.L_x_2572:
        /* <DEDUP_REMOVED lines=8> */
.L_x_2573:
[----:B------:R-:W-:Y:S05]  /*110f0*/  BSYNC B1 ;  /* 0x0000000000017941 */ /* 0x000fea0003800000 */
.L_x_2340:
[----:B------:R-:W-:Y:S05]  /*11100*/  @P0 BRA `(.L_x_2342) ;  /* 0x0000006400580947 */ /* 0x000fea0003800000 */
[----:B------:R-:W2:Y:S01]  /*11110*/  LDC R0, c[0x0][0x3d4] ;  /* 0x0000f500ff007b82 */ /* 0x000ea20000000800 */
[----:B------:R-:W-:Y:S01]  /*11120*/  LOP3.LUT R4, R228, 0x10, R18, 0xf8, !PT ;  /* 0x00000010e4047812 */ /* 0x000fe200078ef812 */
[C---:B------:R-:W-:Y:S01]  /*11130*/  VIADD R5, R19.reuse, 0x20 ;  /* 0x0000002013057836 */ /* 0x040fe20000000000 */
[----:B------:R-:W-:Y:S01]  /*11140*/  BSSY B1, `(.L_x_2343) ;  /* 0x0000087000017945 */ /* 0x000fe20003800000 */
[C---:B-1----:R-:W-:Y:S01]  /*11150*/  VIADD R3, R19.reuse, 0x10 ;  /* 0x0000001013037836 */ /* 0x042fe20000000000 */
[----:B------:R-:W-:Y:S01]  /*11160*/  LOP3.LUT R4, R4, R229, RZ, 0x3c, !PT ;  /* 0x000000e504047212 */ /* 0x000fe200078e3cff */
[----:B------:R-:W-:Y:S01]  /*11170*/  VIADD R7, R19, 0x30 ;  /* 0x0000003013077836 */ /* 0x000fe20000000000 */
[----:B------:R-:W-:Y:S01]  /*11180*/  LOP3.LUT P5, RZ, R235, 0x2, RZ, 0xc0, !PT ;  /* 0x00000002ebff7812 */ /* 0x000fe200078ac0ff */
[C---:B------:R-:W-:Y:S02]  /*11190*/  VIADD R11, R19.reuse, 0x50 ;  /* 0x00000050130b7836 */ /* 0x040fe40000000000 */
[----:B------:R-:W-:Y:S01]  /*111a0*/  IMAD.IADD R4, R230, 0x1, R4 ;  /* 0x00000001e6047824 */ /* 0x000fe200078e0204 */
[----:B--2---:R-:W-:-:S02]  /*111b0*/  ISETP.GE.AND P6, PT, R19, R0, PT ;  /* 0x000000001300720c */ /* 0x004fc40003fc6270 */
[-C--:B------:R-:W-:Y:S02]  /*111c0*/  ISETP.GE.AND P1, PT, R5, R0.reuse, PT ;  /* 0x000000000500720c */ /* 0x080fe40003f26270 */
[-C--:B------:R-:W-:Y:S01]  /*111d0*/  ISETP.GE.AND P0, PT, R3, R0.reuse, PT ;  /* 0x000000000300720c */ /* 0x080fe20003f06270 */
[----:B------:R-:W-:Y:S01]  /*111e0*/  IMAD.IADD R3, R16, 0x1, R4 ;  /* 0x0000000110037824 */ /* 0x000fe200078e0204 */
[----:B------:R-:W-:Y:S02]  /*111f0*/  IADD3 R5, R19, 0x40, RZ ;  /* 0x0000004013057810 */ /* 0x000fe40007ffe0ff */
[-C--:B------:R-:W-:Y:S02]  /*11200*/  ISETP.GE.AND P2, PT, R7, R0.reuse, PT ;  /* 0x000000000700720c */ /* 0x080fe40003f46270 */
[-C--:B------:R-:W-:Y:S02]  /*11210*/  ISETP.GE.AND P3, PT, R5, R0.reuse, PT ;  /* 0x000000000500720c */ /* 0x080fe40003f66270 */
[----:B------:R-:W-:Y:S01]  /*11220*/  ISETP.GE.AND P4, PT, R11, R0, PT ;  /* 0x000000000b00720c */ /* 0x000fe20003f86270 */
[----:B------:R-:W-:Y:S01]  /*11230*/  VIADD R0, R3, 0x20 ;  /* 0x0000002003007836 */ /* 0x000fe20000000000 */
[----:B------:R-:W-:Y:S11]  /*11240*/  @P6 BRA `(.L_x_2344) ;  /* 0x0000000400d86947 */ /* 0x000ff60003800000 */
[----:B------:R-:W1:Y:S01]  /*11250*/  LDS.128 R4, [R3+0x1e200] ;  /* 0x01e2000003047984 */ /* 0x000e620000000c00 */
[----:B-----5:R-:W-:Y:S02]  /*11260*/  SHF.R.U32.HI R10, RZ, 0x8, R42 ;  /* 0x00000008ff0a7819 */ /* 0x020fe4000001162a */
[----:B------:R-:W-:Y:S02]  /*11270*/  SHF.R.U32.HI R12, RZ, 0x8, R43 ;  /* 0x00000008ff0c7819 */ /* 0x000fe4000001162b */
[----:B------:R-:W-:Y:S02]  /*11280*/  LOP3.LUT R11, R42, 0xff, RZ, 0xc0, !PT ;  /* 0x000000ff2a0b7812 */ /* 0x000fe400078ec0ff */
[----:B------:R-:W-:Y:S02]  /*11290*/  LOP3.LUT R13, R43, 0xff, RZ, 0xc0, !PT ;  /* 0x000000ff2b0d7812 */ /* 0x000fe400078ec0ff */
[----:B------:R-:W-:Y:S02]  /*112a0*/  LOP3.LUT R10, R10, 0xff, RZ, 0xc0, !PT ;  /* 0x000000ff0a0a7812 */ /* 0x000fe400078ec0ff */
[----:B------:R-:W-:-:S02]  /*112b0*/  LOP3.LUT R12, R12, 0xff, RZ, 0xc0, !PT ;  /* 0x000000ff0c0c7812 */ /* 0x000fc400078ec0ff */
[----:B0-----:R-:W-:Y:S02]  /*112c0*/  SHF.R.U32.HI R14, RZ, 0x8, R41 ;  /* 0x00000008ff0e7819 */ /* 0x001fe40000011629 */
[----:B------:R-:W-:Y:S02]  /*112d0*/  PRMT R11, R10, 0x7604, R11 ;  /* 0x000076040a0b7816 */ /* 0x000fe4000000000b */
[----:B------:R-:W-:Y:S02]  /*112e0*/  PRMT R12, R12, 0x7604, R13 ;  /* 0x000076040c0c7816 */ /* 0x000fe4000000000d */
[----:B------:R-:W-:Y:S02]  /*112f0*/  SHF.R.U32.HI R13, RZ, 0x10, R43 ;  /* 0x00000010ff0d7819 */ /* 0x000fe4000001162b */
[----:B------:R-:W-:Y:S02]  /*11300*/  SHF.R.U32.HI R10, RZ, 0x8, R40 ;  /* 0x00000008ff0a7819 */ /* 0x000fe40000011628 */
[----:B------:R-:W-:Y:S01]  /*11310*/  LOP3.LUT R45, R41, 0xff, RZ, 0xc0, !PT ;  /* 0x000000ff292d7812 */ /* 0x000fe200078ec0ff */
[----:B------:R-:W-:Y:S01]  /*11320*/  IMAD.U32 R13, R13, 0x10000, RZ ;  /* 0x000100000d0d7824 */ /* 0x000fe200078e00ff */
[----:B------:R-:W-:-:S02]  /*11330*/  LOP3.LUT R14, R14, 0xff, RZ, 0xc0, !PT ;  /* 0x000000ff0e0e7812 */ /* 0x000fc400078ec0ff */
[----:B------:R-:W-:Y:S02]  /*11340*/  SHF.R.U32.HI R46, RZ, 0x10, R41 ;  /* 0x00000010ff2e7819 */ /* 0x000fe40000011629 */
[----:B------:R-:W-:Y:S02]  /*11350*/  LOP3.LUT R15, R40, 0xff, RZ, 0xc0, !PT ;  /* 0x000000ff280f7812 */ /* 0x000fe400078ec0ff */
[----:B------:R-:W-:Y:S02]  /*11360*/  LOP3.LUT R10, R10, 0xff, RZ, 0xc0, !PT ;  /* 0x000000ff0a0a7812 */ /* 0x000fe400078ec0ff */
[----:B------:R-:W-:Y:S01]  /*11370*/  PRMT R14, R14, 0x7604, R45 ;  /* 0x000076040e0e7816 */ /* 0x000fe2000000002d */
[----:B------:R-:W-:Y:S01]  /*11380*/  IMAD.U32 R45, R46, 0x10000, RZ ;  /* 0x000100002e2d7824 */ /* 0x000fe200078e00ff */
[----:B------:R-:W-:Y:S02]  /*11390*/  PRMT R15, R10, 0x7604, R15 ;  /* 0x000076040a0f7816 */ /* 0x000fe4000000000f */
[----:B------:R-:W-:-:S02]  /*113a0*/  LOP3.LUT R11, R11, 0xff0000, R42, 0xf8, !PT ;  /* 0x00ff00000b0b7812 */ /* 0x000fc400078ef82a */
[----:B------:R-:W-:Y:S02]  /*113b0*/  LOP3.LUT R13, R12, 0xff0000, R13, 0xf8, !PT ;  /* 0x00ff00000c0d7812 */ /* 0x000fe400078ef80d */
[----:B------:R-:W-:Y:S02]  /*113c0*/  LOP3.LUT R47, R14, 0xff0000, R45, 0xf8, !PT ;  /* 0x00ff00000e2f7812 */ /* 0x000fe400078ef82d */
[----:B------:R-:W-:Y:S02]  /*113d0*/  LOP3.LUT R45, R15, 0xff0000, R40, 0xf8, !PT ;  /* 0x00ff00000f2d7812 */ /* 0x000fe400078ef828 */
[----:B------:R-:W-:Y:S02]  /*113e0*/  LOP3.LUT R15, R11, 0xff000000, R42, 0xf8, !PT ;  /* 0xff0000000b0f7812 */ /* 0x000fe400078ef82a */
[----:B------:R-:W-:Y:S02]  /*113f0*/  LOP3.LUT R47, R47, 0xff000000, R41, 0xf8, !PT ;  /* 0xff0000002f2f7812 */ /* 0x000fe400078ef829 */
[----:B------:R-:W-:-:S02]  /*11400*/  LOP3.LUT R42, R13, 0xff000000, R43, 0xf8, !PT ;  /* 0xff0000000d2a7812 */ /* 0x000fc400078ef82b */
[----:B-1----:R-:W-:Y:S02]  /*11410*/  F2FP.F16.E4M3.UNPACK_B R10, R6.H1 ;  /* 0x00000006ff0a723e */ /* 0x002fe400030006ff */
[----:B------:R-:W-:Y:S02]  /*11420*/  LOP3.LUT R45, R45, 0xff000000, R40, 0xf8, !PT ;  /* 0xff0000002d2d7812 */ /* 0x000fe400078ef828 */
[----:B------:R-:W-:Y:S01]  /*11430*/  F2FP.F16.E4M3.UNPACK_B R43, R47 ;  /* 0x0000002fff2b723e */ /* 0x000fe200020006ff */
[--C-:B------:R-:W-:Y:S01]  /*11440*/  HADD2.F32 R13, -RZ, R10.reuse.H0_H0 ;  /* 0x2000000aff0d7230 */ /* 0x100fe20000004100 */
[----:B------:R-:W-:Y:S01]  /*11450*/  F2FP.F16.E4M3.UNPACK_B R40, R42 ;  /* 0x0000002aff28723e */ /* 0x000fe200020006ff */
[----:B------:R-:W-:Y:S01]  /*11460*/  HADD2.F32 R10, -RZ, R10.H1_H1 ;  /* 0x3000000aff0a7230 */ /* 0x000fe20000004100 */
[----:B------:R-:W-:Y:S01]  /*11470*/  F2FP.F16.E4M3.UNPACK_B R12, R6 ;  /* 0x00000006ff0c723e */ /* 0x000fe200020006ff */
[--C-:B------:R-:W-:Y:S01]  /*11480*/  HADD2.F32 R46, -RZ, R43.reuse.H1_H1 ;  /* 0x3000002bff2e7230 */ /* 0x100fe20000004100 */
[----:B------:R-:W-:Y:S01]  /*11490*/  F2FP.F16.E4M3.UNPACK_B R11, R5.H1 ;  /* 0x00000005ff0b723e */ /* 0x000fe200030006ff */
[----:B------:R-:W-:Y:S01]  /*114a0*/  HADD2.F32 R41, -RZ, R40.H1_H1 ;  /* 0x30000028ff297230 */ /* 0x000fe20000004100 */
[----:B------:R-:W-:Y:S01]  /*114b0*/  F2FP.F16.E4M3.UNPACK_B R14, R7 ;  /* 0x00000007ff0e723e */ /* 0x000fe200020006ff */
[----:B------:R-:W-:-:S02]  /*114c0*/  HADD2.F32 R43, -RZ, R43.H0_H0 ;  /* 0x2000002bff2b7230 */ /* 0x000fc40000004100 */
[CC--:B------:R-:W-:Y:S01]  /*114d0*/  FMUL.FTZ R48, R10.reuse, R46.reuse ;  /* 0x0000002e0a307220 */ /* 0x0c0fe20000410000 */
        /* <DEDUP_REMOVED lines=41> */
[----:B------:R-:W-:Y:S01]  /*11770*/  HADD2.F32 R41, -RZ, R13.H0_H0 ;  /* 0x2000000dff297230 */ /* 0x000fe20000004100 */
[----:B------:R-:W-:Y:S01]  /*11780*/  F2FP.SATFINITE.E4M3.F32.PACK_AB_MERGE_C R47, R47, R52, RZ ;  /* 0x000000342f2f723e */ /* 0x000fe200048070ff */
        /* <DEDUP_REMOVED lines=11> */
[----:B------:R-:W-:Y:S02]  /*11840*/  HADD2.F32 R6, -RZ, R15.H1_H1 ;  /* 0x3000000fff067230 */ /* 0x000fe40000004100 */
        /* <DEDUP_REMOVED lines=21> */
[----:B------:R1:W-:Y:S02]  /*119a0*/  STS.128 [R3+0x1e200], R4 ;  /* 0x01e2000403007388 */ /* 0x0003e40000000c00 */
.L_x_2344:
[----:B------:R-:W-:Y:S05]  /*119b0*/  BSYNC B1 ;  /* 0x0000000000017941 */ /* 0x000fea0003800000 */
.L_x_2343:
[----:B------:R-:W-:Y:S01]  /*119c0*/  BSSY B1, `(.L_x_2345) ;  /* 0x000007d000017945 */ /* 0x000fe20003800000 */
[----:B------:R-:W-:-:S03]  /*119d0*/  @P5 VIADD R0, R3, 0xffffffe0 ;  /* 0xffffffe003005836 */ /* 0x000fc60000000000 */
[----:B------:R-:W-:Y:S05]  /*119e0*/  @P0 BRA `(.L_x_2346) ;  /* 0x0000000400e80947 */ /* 0x000fea0003800000 */
[----:B-1----:R-:W1:Y:S01]  /*119f0*/  LDS.128 R4, [R0+0x1e200] ;  /* 0x01e2000000047984 */ /* 0x002e620000000c00 */
[----:B-----5:R-:W-:Y:S02]  /*11a00*/  SHF.R.U32.HI R11, RZ, 0x8, R36 ;  /* 0x00000008ff0b7819 */ /* 0x020fe40000011624 */
[----:B------:R-:W-:Y:S02]  /*11a10*/  SHF.R.U32.HI R13, RZ, 0x8, R37 ;  /* 0x00000008ff0d7819 */ /* 0x000fe40000011625 */
[----:B------:R-:W-:Y:S02]  /*11a20*/  SHF.R.U32.HI R41, RZ, 0x8, R39 ;  /* 0x00000008ff297819 */ /* 0x000fe40000011627 */
[----:B0-----:R-:W-:Y:S02]  /*11a30*/  SHF.R.U32.HI R15, RZ, 0x8, R38 ;  /* 0x00000008ff0f7819 */ /* 0x001fe40000011626 */
        /* <DEDUP_REMOVED lines=41> */
[-C--:B------:R-:W-:Y:S01]  /*11cd0*/  FMUL.FTZ R45, R10, R38.reuse ;  /* 0x000000260a2d7220 */ /* 0x080fe20000410000 */
        /* <DEDUP_REMOVED lines=8> */
[----:B------:R-:W-:Y:S01]  /*11d60*/  FMUL.FTZ R42, R5, R37 ;  /* 0x00000025052a7220 */ /* 0x000fe20000410000 */
        /* <DEDUP_REMOVED lines=66> */
.L_x_2346:
[----:B------:R-:W-:Y:S05]  /*12190*/  BSYNC B1 ;  /* 0x0000000000017941 */ /* 0x000fea0003800000 */
.L_x_2345:
[----:B------:R-:W-:Y:S04]  /*121a0*/  BSSY B1, `(.L_x_2347) ;  /* 0x0000078000017945 */ /* 0x000fe80003800000 */
[----:B------:R-:W-:Y:S05]  /*121b0*/  @P1 BRA `(.L_x_2348) ;  /* 0x0000000400d81947 */ /* 0x000fea0003800000 */
[----:B-12---:R-:W1:Y:S01]  /*121c0*/  LDS.128 R4, [R3+0x20200] ;  /* 0x0202000003047984 */ /* 0x006e620000000c00 */
[----:B-----5:R-:W-:Y:S02]  /*121d0*/  SHF.R.U32.HI R10, RZ, 0x8, R32 ;  /* 0x00000008ff0a7819 */ /* 0x020fe40000011620 */
[----:B------:R-:W-:Y:S02]  /*121e0*/  SHF.R.U32.HI R12, RZ, 0x8, R33 ;  /* 0x00000008ff0c7819 */ /* 0x000fe40000011621 */
[----:B------:R-:W-:Y:S02]  /*121f0*/  LOP3.LUT R11, R32, 0xff, RZ, 0xc0, !PT ;  /* 0x000000ff200b7812 */ /* 0x000fe400078ec0ff */
[----:B------:R-:W-:Y:S02]  /*12200*/  LOP3.LUT R10, R10, 0xff, RZ, 0xc0, !PT ;  /* 0x000000ff0a0a7812 */ /* 0x000fe400078ec0ff */
[----:B0-----:R-:W-:Y:S02]  /*12210*/  SHF.R.U32.HI R14, RZ, 0x8, R35 ;  /* 0x00000008ff0e7819 */ /* 0x001fe40000011623 */
        /* <DEDUP_REMOVED lines=8> */
[----:B------:R-:W-:Y:S02]  /*122a0*/  SHF.R.U32.HI R13, RZ, 0x10, R33 ;  /* 0x00000010ff0d7819 */ /* 0x000fe40000011621 */
        /* <DEDUP_REMOVED lines=103> */
.L_x_2348:
[----:B------:R-:W-:Y:S05]  /*12920*/  BSYNC B1 ;  /* 0x0000000000017941 */ /* 0x000fea0003800000 */
.L_x_2347:
[----:B------:R-:W-:Y:S04]  /*12930*/  BSSY B1, `(.L_x_2349) ;  /* 0x000007c000017945 */ /* 0x000fe80003800000 */
[----:B------:R-:W-:Y:S05]  /*12940*/  @P2 BRA `(.L_x_2350) ;  /* 0x0000000400e82947 */ /* 0x000fea0003800000 */
[----:B-123--:R-:W1:Y:S01]  /*12950*/  LDS.128 R4, [R0+0x20200] ;  /* 0x0202000000047984 */ /* 0x00ee620000000c00 */
        /* <DEDUP_REMOVED lines=121> */
.L_x_2350:
[----:B------:R-:W-:Y:S05]  /*130f0*/  BSYNC B1 ;  /* 0x0000000000017941 */ /* 0x000fea0003800000 */
.L_x_2349:
[----:B------:R-:W-:Y:S04]  /*13100*/  BSSY B1, `(.L_x_2351) ;  /* 0x0000078000017945 */ /* 0x000fe80003800000 */
[----:B------:R-:W-:Y:S05]  /*13110*/  @P3 BRA `(.L_x_2352) ;  /* 0x0000000400d83947 */ /* 0x000fea0003800000 */
[----:B-1234-:R-:W1:Y:S01]  /*13120*/  LDS.128 R4, [R3+0x22200] ;  /* 0x0222000003047984 */ /* 0x01ee620000000c00 */
        /* <DEDUP_REMOVED lines=117> */
.L_x_2352:
[----:B------:R-:W-:Y:S05]  /*13880*/  BSYNC B1 ;  /* 0x0000000000017941 */ /* 0x000fea0003800000 */
.L_x_2351:
[----:B------:R-:W-:Y:S05]  /*13890*/  @P4 BRA `(.L_x_2342) ;  /* 0x0000003c00744947 */ /* 0x000fea0003800000 */
[----:B01234-:R-:W0:Y:S01]  /*138a0*/  LDS.128 R4, [R0+0x22200] ;  /* 0x0222000000047984 */ /* 0x01fe220000000c00 */
        /* <DEDUP_REMOVED lines=122> */
.L_x_2333:
[----:B------:R-:W0:Y:S01]  /*14050*/  LDC R0, c[0x0][0x428] ;  /* 0x00010a00ff007b82 */ /* 0x000e220000000800 */
[----:B------:R-:W-:Y:S01]  /*14060*/  ISETP.GE.AND P0, PT, R23, R4, PT ;  /* 0x000000041700720c */ /* 0x000fe20003f06270 */
[----:B------:R-:W-:Y:S01]  /*14070*/  IMAD R3, R225, 0x80, R23 ;  /* 0x00000080e1037824 */ /* 0x000fe200078e0217 */
[----:B------:R-:W-:Y:S01]  /*14080*/  BSSY B1, `(.L_x_2353) ;  /* 0x0000042000017945 */ /* 0x000fe20003800000 */
[----:B------:R-:W-:Y:S01]  /*14090*/  IMAD.MOV.U32 R20, RZ, RZ, R46 ;  /* 0x000000ffff147224 */ /* 0x000fe200078e002e */
[----:B------:R-:W-:Y:S01]  /*140a0*/  MOV R48, R144 ;  /* 0x0000009000307202 */ /* 0x000fe20000000f00 */
        /* <DEDUP_REMOVED lines=16> */
[----:B-1----:R-:W-:Y:S02]  /*141b0*/  @P1 SHF.R.U32.HI R3, RZ, R5, R0 ;  /* 0x00000005ff031219 */ /* 0x002fe40000011600 */
[----:B------:R-:W-:Y:S02]  /*141c0*/  CS2R R4, SRZ ;  /* 0x0000000000047805 */ /* 0x000fe4000001ff00 */
[----:B------:R-:W-:Y:S01]  /*141d0*/  SHF.R.S32.HI R45, RZ, 0x1f, R3 ;  /* 0x0000001fff2d7819 */ /* 0x000fe20000011403 */
[----:B------:R-:W-:Y:S06]  /*141e0*/  @P0 BRA `(.L_x_2354) ;  /* 0x0000000000ac0947 */ /* 0x000fec0003800000 */
[----:B------:R-:W-:Y:S01]  /*141f0*/  SHF.R.S32.HI R8, RZ, 0x1f, R23 ;  /* 0x0000001fff087819 */ /* 0x000fe20000011417 */
[----:B------:R-:W-:Y:S01]  /*14200*/  IMAD.MOV.U32 R4, RZ, RZ, R18 ;  /* 0x000000ffff047224 */ /* 0x000fe200078e0012 */
[----:B------:R-:W-:Y:S01]  /*14210*/  ULDC.64 UR4, c[0x0][0x3c8] ;  /* 0x0000f20000047ab9 */ /* 0x000fe20000000a00 */
[----:B------:R-:W-:Y:S01]  /*14220*/  IMAD.MOV.U32 R5, RZ, RZ, R57 ;  /* 0x000000ffff057224 */ /* 0x000fe200078e0039 */
[----:B------:R-:W-:Y:S01]  /*14230*/  ULDC.64 UR6, c[0x0][0x3e0] ;  /* 0x0000f80000067ab9 */ /* 0x000fe20000000a00 */
[C---:B------:R-:W-:Y:S01]  /*14240*/  IMAD R0, R8.reuse, R12, RZ ;  /* 0x0000000c08007224 */ /* 0x040fe200078e02ff */
[----:B------:R-:W-:Y:S01]  /*14250*/  CS2R R28, SRZ ;  /* 0x00000000001c7805 */ /* 0x000fe2000001ff00 */
[----:B------:R-:W-:Y:S01]  /*14260*/  IMAD R8, R8, R10, RZ ;  /* 0x0000000a08087224 */ /* 0x000fe200078e02ff */
[----:B------:R-:W-:Y:S01]  /*14270*/  CS2R R30, SRZ ;  /* 0x00000000001e7805 */ /* 0x000fe2000001ff00 */
[----:B------:R-:W-:Y:S01]  /*14280*/  IMAD.WIDE.U32 R6, R23, R12, R4 ;  /* 0x0000000c17067225 */ /* 0x000fe200078e0004 */
[----:B------:R-:W-:-:S02]  /*14290*/  CS2R R24, SRZ ;  /* 0x0000000000187805 */ /* 0x000fc4000001ff00 */
[----:B------:R-:W-:Y:S02]  /*142a0*/  CS2R R26, SRZ ;  /* 0x00000000001a7805 */ /* 0x000fe4000001ff00 */
[----:B------:R-:W-:Y:S01]  /*142b0*/  CS2R R40, SRZ ;  /* 0x0000000000287805 */ /* 0x000fe2000001ff00 */
[C---:B------:R-:W-:Y:S01]  /*142c0*/  IMAD R9, R23.reuse, R13, R0 ;  /* 0x0000000d17097224 */ /* 0x040fe200078e0200 */
[----:B------:R-:W-:Y:S01]  /*142d0*/  CS2R R42, SRZ ;  /* 0x00000000002a7805 */ /* 0x000fe2000001ff00 */
[C---:B------:R-:W-:Y:S01]  /*142e0*/  IMAD.WIDE.U32 R4, R23.reuse, R10, R4 ;  /* 0x0000000a17047225 */ /* 0x040fe200078e0004 */
[----:B------:R-:W-:Y:S02]  /*142f0*/  CS2R R36, SRZ ;  /* 0x0000000000247805 */ /* 0x000fe4000001ff00 */
[----:B------:R-:W-:Y:S02]  /*14300*/  CS2R R38, SRZ ;  /* 0x0000000000267805 */ /* 0x000fe4000001ff00 */
[----:B------:R-:W-:Y:S01]  /*14310*/  CS2R R32, SRZ ;  /* 0x0000000000207805 */ /* 0x000fe2000001ff00 */
[----:B------:R-:W-:Y:S01]  /*14320*/  IMAD R15, R23, R11, R8 ;  /* 0x0000000b170f7224 */ /* 0x000fe200078e0208 */
[----:B------:R-:W-:Y:S01]  /*14330*/  IADD3 R8, P1, P2, R53, R46, R6 ;  /* 0x0000002e35087210 */ /* 0x000fe20007a3e006 */
[----:B------:R-:W-:Y:S01]  /*14340*/  IMAD.IADD R9, R9, 0x1, R7 ;  /* 0x0000000109097824 */ /* 0x000fe200078e0207 */
[----:B------:R-:W-:Y:S01]  /*14350*/  IADD3 R14, P3, P4, R55, R144, R4 ;  /* 0x00000090370e7210 */ /* 0x000fe20007c7e004 */
[----:B------:R-:W-:Y:S01]  /*14360*/  IMAD.IADD R0, R15, 0x1, R5 ;  /* 0x000000010f007824 */ /* 0x000fe200078e0205 */
[----:B------:R-:W-:-:S02]  /*14370*/  CS2R R6, SRZ ;  /* 0x0000000000067805 */ /* 0x000fc4000001ff00 */
[----:B------:R-:W-:Y:S02]  /*14380*/  CS2R R34, SRZ ;  /* 0x0000000000227805 */ /* 0x000fe4000001ff00 */
[----:B------:R-:W-:Y:S02]  /*14390*/  IADD3.X R4, R50, R51, R9, P1, P2 ;  /* 0x0000003332047210 */ /* 0x000fe40000fe4409 */
[----:B------:R-:W-:Y:S01]  /*143a0*/  IADD3 R8, P1, R8, UR4, RZ ;  /* 0x0000000408087c10 */ /* 0x000fe2000ff3e0ff */
[----:B------:R-:W-:Y:S01]  /*143b0*/  ULDC UR4, c[0x0][0x3d4] ;  /* 0x0000f50000047ab9 */ /* 0x000fe20000000800 */
[----:B------:R-:W-:Y:S02]  /*143c0*/  IADD3.X R0, R52, R49, R0, P3, P4 ;  /* 0x0000003134007210 */ /* 0x000fe40001fe8400 */
[----:B------:R-:W-:Y:S02]  /*143d0*/  IADD3 R14, P2, R14, UR6, RZ ;  /* 0x000000060e0e7c10 */ /* 0x000fe4000ff5e0ff */
[----:B------:R-:W-:-:S02]  /*143e0*/  IADD3.X R9, R4, UR5, RZ, P1, !PT ;  /* 0x0000000504097c10 */ /* 0x000fc40008ffe4ff */
[----:B------:R-:W-:Y:S02]  /*143f0*/  CS2R R4, SRZ ;  /* 0x0000000000047805 */ /* 0x000fe4000001ff00 */
        /* <DEDUP_REMOVED lines=10> */
.L_x_2354:
[----:B------:R-:W-:Y:S05]  /*144a0*/  BSYNC B1 ;  /* 0x0000000000017941 */ /* 0x000fea0003800000 */
.L_x_2353:
[----:B------:R-:W-:Y:S01]  /*144b0*/  IMAD R0, R45, R12, RZ ;  /* 0x0000000c2d007224 */ /* 0x000fe200078e02ff */
        /* <DEDUP_REMOVED lines=13> */
.L_x_2576:
[----:B------:R-:W-:-:S03]  /*14590*/  UMOV UR4, 0xffffffff ;  /* 0xffffffff00047882 */ /* 0x000fc60000000000 */
[----:B------:R-:W-:Y:S05]  /*145a0*/  BRA.DIV UR4, `(.L_x_2356) ;  /* 0x00000192046c7947 */ /* 0x000fea000b800000 */
.L_x_2579:
[----:B------:R-:W-:-:S03]  /*145b0*/  UMOV UR4, 0xffffffff ;  /* 0xffffffff00047882 */ /* 0x000fc60000000000 */
[----:B------:R-:W-:Y:S05]  /*145c0*/  BRA.DIV UR4, `(.L_x_2357) ;  /* 0x00000192048c7947 */ /* 0x000fea000b800000 */
.L_x_2582:
[----:B------:R-:W-:-:S03]  /*145d0*/  UMOV UR4, 0xffffffff ;  /* 0xffffffff00047882 */ /* 0x000fc60000000000 */
[----:B------:R-:W-:Y:S05]  /*145e0*/  BRA.DIV UR4, `(.L_x_2358) ;  /* 0x0000019204ac7947 */ /* 0x000fea000b800000 */
.L_x_2585:
[----:B------:R-:W-:Y:S01]  /*145f0*/  ULEA.HI UR4, UR43, UR43, URZ, 0x1 ;  /* 0x0000002b2b047291 */ /* 0x000fe2000f8f083f */
[----:B------:R-:W-:Y:S03]  /*14600*/  BSSY B1, `(.L_x_2359) ;  /* 0x0000007000017945 */ /* 0x000fe60003800000 */
[----:B------:R-:W-:-:S04]  /*14610*/  ULOP3.LUT UR4, UR4, 0xfffffffe, URZ, 0xc0, !UPT ;  /* 0xfffffffe04047892 */ /* 0x000fc8000f8ec03f */
[----:B------:R-:W-:-:S06]  /*14620*/  UIADD3 UR4, UR43, -UR4, URZ ;  /* 0x800000042b047290 */ /* 0x000fcc000fffe03f */
[----:B------:R-:W-:-:S05]  /*14630*/  IMAD.U32 R3, RZ, RZ, UR4 ;  /* 0x00000004ff037e24 */ /* 0x000fca000f8e00ff */
[----:B------:R-:W-:-:S04]  /*14640*/  SHF.L.U32 R3, R3, 0x1f, RZ ;  /* 0x0000001f03037819 */ /* 0x000fc800000006ff */
[----:B------:R-:W0:Y:S02]  /*14650*/  SYNCS.PHASECHK.TRANS64.TRYWAIT P1, [R16+URZ+0x33400], R3 ;  /* 0x03340003100075a7 */ /* 0x000e24000802017f */
[----:B0-----:R-:W-:Y:S05]  /*14660*/  @!P1 BRA `(.L_x_2360) ;  /* 0x0000019000b49947 */ /* 0x001fea0003800000 */
.L_x_2586:
[----:B------:R-:W-:Y:S05]  /*14670*/  BSYNC B1 ;  /* 0x0000000000017941 */ /* 0x000fea0003800000 */
.L_x_2359:
[----:B------:R-:W-:Y:S05]  /*14680*/  @P0 BRA `(.L_x_2342) ;  /* 0x0000002c00f80947 */ /* 0x000fea0003800000 */
[----:B0-----:R-:W0:Y:S01]  /*14690*/  LDC R3, c[0x0][0x3d4] ;  /* 0x0000f500ff037b82 */ /* 0x001e220000000800 */
[----:B------:R-:W-:Y:S01]  /*146a0*/  BSSY B1, `(.L_x_2361) ;  /* 0x00000fc000017945 */ /* 0x000fe20003800000 */
[-C--:B0-----:R-:W-:Y:S02]  /*146b0*/  ISETP.GE.AND P0, PT, R18, R3.reuse, PT ;  /* 0x000000031200720c */ /* 0x081fe40003f06270 */
[-C--:B------:R-:W-:Y:S02]  /*146c0*/  ISETP.GE.AND P1, PT, R221, R3.reuse, PT ;  /* 0x00000003dd00720c */ /* 0x080fe40003f26270 */
[----:B------:R-:W-:-:S09]  /*146d0*/  ISETP.GE.AND P2, PT, R222, R3, PT ;  /* 0x00000003de00720c */ /* 0x000fd20003f46270 */
[----:B------:R-:W-:Y:S05]  /*146e0*/  @P0 BRA `(.L_x_2362) ;  /* 0x0000000c00dc0947 */ /* 0x000fea0003800000 */
[----:B------:R-:W2:Y:S01]  /*146f0*/  LDL R67, [R1+0x3c] ;  /* 0x00003c0001437983 */ /* 0x000ea20000100800 */
[----:B-----5:R-:W-:Y:S02]  /*14700*/  SHF.R.U32.HI R0, RZ, 0x8, R28 ;  /* 0x00000008ff007819 */ /* 0x020fe4000001161c */
[----:B------:R-:W-:Y:S02]  /*14710*/  LOP3.LUT R9, R28, 0xff, RZ, 0xc0, !PT ;  /* 0x000000ff1c097812 */ /* 0x000fe400078ec0ff */
[----:B------:R-:W-:Y:S02]  /*14720*/  LOP3.LUT R8, R0, 0xff, RZ, 0xc0, !PT ;  /* 0x000000ff00087812 */ /* 0x000fe400078ec0ff */
[----:B------:R-:W-:Y:S02]  /*14730*/  LEA.HI R0, R3, R22, RZ, 0x1c ;  /* 0x0000001603007211 */ /* 0x000fe400078fe0ff */
[----:B------:R-:W-:Y:S02]  /*14740*/  PRMT R21, R8, 0x7604, R9 ;  /* 0x0000760408157816 */ /* 0x000fe40000000009 */
[----:B------:R-:W-:-:S02]  /*14750*/  SHF.R.U32.HI R12, RZ, 0x8, R30 ;  /* 0x00000008ff0c7819 */ /* 0x000fc4000001161e */
[----:B------:R-:W-:Y:S02]  /*14760*/  SHF.R.S32.HI R9, RZ, 0x1f, R0 ;  /* 0x0000001fff097819 */ /* 0x000fe40000011400 */
[----:B------:R-:W-:Y:S02]  /*14770*/  LOP3.LUT R13, R30, 0xff, RZ, 0xc0, !PT ;  /* 0x000000ff1e0d7812 */ /* 0x000fe400078ec0ff */
[----:B------:R-:W-:Y:S02]  /*14780*/  LOP3.LUT R12, R12, 0xff, RZ, 0xc0, !PT ;  /* 0x000000ff0c0c7812 */ /* 0x000fe400078ec0ff */
[----:B------:R-:W-:Y:S01]  /*14790*/  LEA.HI R8, R9, R0, RZ, 0x2 ;  /* 0x0000000009087211 */ /* 0x000fe200078f10ff */
[----:B------:R-:W-:Y:S01]  /*147a0*/  IMAD.SHL.U32 R9, R0, 0x10, RZ ;  /* 0x0000001000097824 */ /* 0x000fe200078e00ff */
[----:B------:R-:W-:Y:S02]  /*147b0*/  PRMT R47, R12, 0x7604, R13 ;  /* 0x000076040c2f7816 */ /* 0x000fe4000000000d */
[----:B------:R-:W-:-:S02]  /*147c0*/  SHF.R.U32.HI R13, RZ, 0x8, R31 ;  /* 0x00000008ff0d7819 */ /* 0x000fc4000001161f */
[----:B------:R-:W-:Y:S02]  /*147d0*/  SHF.R.U32.HI R10, RZ, 0x8, R29 ;  /* 0x00000008ff0a7819 */ /* 0x000fe4000001161d */
[----:B------:R-:W-:Y:S02]  /*147e0*/  LOP3.LUT R0, R228, 0x30, R9, 0xf8, !PT ;  /* 0x00000030e4007812 */ /* 0x000fe400078ef809 */
[----:B------:R-:W-:Y:S02]  /*147f0*/  SHF.L.U32 R8, R8, 0xb, RZ ;  /* 0x0000000b08087819 */ /* 0x000fe400000006ff */
[----:B------:R-:W-:Y:S02]  /*14800*/  LOP3.LUT R9, R13, 0xff, RZ, 0xc0, !PT ;  /* 0x000000ff0d097812 */ /* 0x000fe400078ec0ff */
[----:B------:R-:W-:Y:S02]  /*14810*/  LOP3.LUT R11, R29, 0xff, RZ, 0xc0, !PT ;  /* 0x000000ff1d0b7812 */ /* 0x000fe400078ec0ff */
[----:B------:R-:W-:-:S02]  /*14820*/  LOP3.LUT R10, R10, 0xff, RZ, 0xc0, !PT ;  /* 0x000000ff0a0a7812 */ /* 0x000fc400078ec0ff */
[----:B------:R-:W-:Y:S02]  /*14830*/  LOP3.LUT R0, R0, R229, RZ, 0x3c, !PT ;  /* 0x000000e500007212 */ /* 0x000fe400078e3cff */
[----:B------:R-:W-:Y:S02]  /*14840*/  LOP3.LUT R13, R8, 0xffffe000, RZ, 0xc0, !PT ;  /* 0xffffe000080d7812 */ /* 0x000fe400078ec0ff */
[----:B------:R-:W-:Y:S02]  /*14850*/  PRMT R20, R10, 0x7604, R11 ;  /* 0x000076040a147816 */ /* 0x000fe4000000000b */
[----:B------:R-:W-:Y:S02]  /*14860*/  IADD3 R13, R0, R230, R13 ;  /* 0x000000e6000d7210 */ /* 0x000fe40007ffe00d */
[----:B------:R-:W-:Y:S02]  /*14870*/  SHF.R.U32.HI R11, RZ, 0x8, R40 ;  /* 0x00000008ff0b7819 */ /* 0x000fe40000011628 */
[----:B------:R-:W-:Y:S01]  /*14880*/  LOP3.LUT R12, R40, 0xff, RZ, 0xc0, !PT ;  /* 0x000000ff280c7812 */ /* 0x000fe200078ec0ff */
[----:B------:R-:W-:Y:S01]  /*14890*/  IMAD.IADD R0, R16, 0x1, R13 ;  /* 0x0000000110007824 */ /* 0x000fe200078e020d */
[----:B------:R-:W-:-:S02]  /*148a0*/  LOP3.LUT R11, R11, 0xff, RZ, 0xc0, !PT ;  /* 0x000000ff0b0b7812 */ /* 0x000fc400078ec0ff */
[----:B------:R-:W-:Y:S02]  /*148b0*/  LOP3.LUT R10, R31, 0xff, RZ, 0xc0, !PT ;  /* 0x000000ff1f0a7812 */ /* 0x000fe400078ec0ff */
[----:B------:R-:W-:Y:S02]  /*148c0*/  PRMT R53, R11, 0x7604, R12 ;  /* 0x000076040b357816 */ /* 0x000fe4000000000c */
[----:B------:R-:W0:Y:S01]  /*148d0*/  LDS.128 R12, [R0+0x1e200] ;  /* 0x01e20000000c7984 */ /* 0x000e220000000c00 */
[----:B------:R-:W-:Y:S02]  /*148e0*/  PRMT R46, R9, 0x7604, R10 ;  /* 0x00007604092e7816 */ /* 0x000fe4000000000a */
[----:B------:R-:W-:Y:S02]  /*148f0*/  SHF.R.U32.HI R49, RZ, 0x8, R42 ;  /* 0x00000008ff317819 */ /* 0x000fe4000001162a */
        /* <DEDUP_REMOVED lines=9> */
[----:B------:R-:W-:Y:S01]  /*14990*/  SHF.R.U32.HI R51, RZ, 0x8, R43 ;  /* 0x00000008ff337819 */ /* 0x000fe2000001162b */
[----:B------:R-:W-:Y:S01]  /*149a0*/  IMAD.U32 R49, R49, 0x10000, RZ ;  /* 0x0001000031317824 */ /* 0x000fe200078e00ff */
[----:B------:R-:W-:Y:S01]  /*149b0*/  SHF.R.U32.HI R45, RZ, 0x10, R29 ;  /* 0x00000010ff2d7819 */ /* 0x000fe2000001161d */
[----:B------:R-:W-:Y:S01]  /*149c0*/  IMAD.U32 R55, R55, 0x10000, RZ ;  /* 0x0001000037377824 */ /* 0x000fe200078e00ff */
[----:B------:R-:W-:Y:S02]  /*149d0*/  LOP3.LUT R52, R43, 0xff, RZ, 0xc0, !PT ;  /* 0x000000ff2b347812 */ /* 0x000fe400078ec0ff */
[----:B------:R-:W-:Y:S01]  /*149e0*/  LOP3.LUT R51, R51, 0xff, RZ, 0xc0, !PT ;  /* 0x000000ff33337812 */ /* 0x000fe200078ec0ff */
[----:B------:R-:W-:Y:S01]  /*149f0*/  IMAD.U32 R45, R45, 0x10000, RZ ;  /* 0x000100002d2d7824 */ /* 0x000fe200078e00ff */
[----:B------:R-:W-:-:S02]  /*14a00*/  SHF.R.U32.HI R59, RZ, 0x10, R43 ;  /* 0x00000010ff3b7819 */ /* 0x000fc4000001162b */
[----:B------:R-:W-:Y:S02]  /*14a10*/  LOP3.LUT R21, R21, 0xff0000, R28, 0xf8, !PT ;  /* 0x00ff000015157812 */ /* 0x000fe400078ef81c */
[----:B------:R-:W-:Y:S01]  /*14a20*/  PRMT R52, R51, 0x7604, R52 ;  /* 0x0000760433347816 */ /* 0x000fe20000000034 */
[----:B------:R-:W-:Y:S01]  /*14a30*/  IMAD.U32 R59, R59, 0x10000, RZ ;  /* 0x000100003b3b7824 */ /* 0x000fe200078e00ff */
[----:B------:R-:W-:Y:S02]  /*14a40*/  LOP3.LUT R51, R46, 0xff0000, R49, 0xf8, !PT ;  /* 0x00ff00002e337812 */ /* 0x000fe400078ef831 */
[----:B------:R-:W-:Y:S02]  /*14a50*/  LOP3.LUT R55, R48, 0xff0000, R55, 0xf8, !PT ;  /* 0x00ff000030377812 */ /* 0x000fe400078ef837 */
[----:B------:R-:W-:Y:S02]  /*14a60*/  LOP3.LUT R45, R20, 0xff0000, R45, 0xf8, !PT ;  /* 0x00ff0000142d7812 */ /* 0x000fe400078ef82d */
        /* <DEDUP_REMOVED lines=9> */
[----:B------:R-:W-:Y:S02]  /*14b00*/  F2FP.F16.E4M3.UNPACK_B R51, R55 ;  /* 0x00000037ff33723e */ /* 0x000fe400020006ff */
[----:B0-----:R-:W-:Y:S02]  /*14b10*/  F2FP.F16.E4M3.UNPACK_B R40, R13 ;  /* 0x0000000dff28723e */ /* 0x001fe400020006ff */
[----:B------:R-:W-:Y:S01]  /*14b20*/  F2FP.F16.E4M3.UNPACK_B R49, R48 ;  /* 0x00000030ff31723e */ /* 0x000fe200020006ff */
[----:B------:R-:W-:Y:S01]  /*14b30*/  HADD2.F32 R56, -RZ, R51.H0_H0 ;  /* 0x20000033ff387230 */ /* 0x000fe20000004100 */
[----:B------:R-:W-:-:S02]  /*14b40*/  LOP3.LUT R57, R57, 0xff0000, R42, 0xf8, !PT ;  /* 0x00ff000039397812 */ /* 0x000fc400078ef82a */
[----:B------:R-:W-:Y:S01]  /*14b50*/  F2FP.F16.E4M3.UNPACK_B R41, R13.H1 ;  /* 0x0000000dff29723e */ /* 0x000fe200030006ff */
[--C-:B------:R-:W-:Y:S01]  /*14b60*/  HADD2.F32 R50, -RZ, R49.reuse.H0_H0 ;  /* 0x20000031ff327230 */ /* 0x100fe20000004100 */
[----:B------:R-:W-:Y:S01]  /*14b70*/  LOP3.LUT R58, R57, 0xff000000, R42, 0xf8, !PT ;  /* 0xff000000393a7812 */ /* 0x000fe200078ef82a */
[----:B------:R-:W-:Y:S01]  /*14b80*/  HADD2.F32 R49, -RZ, R49.H1_H1 ;  /* 0x30000031ff317230 */ /* 0x000fe20000004100 */
[----:B------:R-:W-:Y:S02]  /*14b90*/  F2FP.F16.E4M3.UNPACK_B R55, R55.H1 ;  /* 0x00000037ff37723e */ /* 0x000fe400030006ff */
[----:B------:R-:W-:Y:S02]  /*14ba0*/  F2FP.F16.E4M3.UNPACK_B R48, R48.H1 ;  /* 0x00000030ff30723e */ /* 0x000fe400030006ff */
[----:B------:R-:W-:Y:S01]  /*14bb0*/  LOP3.LUT R60, R59, 0xff000000, R43, 0xf8, !PT ;  /* 0xff0000003b3c7812 */ /* 0x000fe200078ef82b */
[----:B------:R-:W-:Y:S01]  /*14bc0*/  HADD2.F32 R59, -RZ, R55.H0_H0 ;  /* 0x20000037ff3b7230 */ /* 0x000fe20000004100 */
[----:B------:R-:W-:-:S02]  /*14bd0*/  F2FP.F16.E4M3.UNPACK_B R42, R14 ;  /* 0x0000000eff2a723e */ /* 0x000fc400020006ff */
[----:B------:R-:W-:Y:S01]  /*14be0*/  F2FP.F16.E4M3.UNPACK_B R43, R14.H1 ;  /* 0x0000000eff2b723e */ /* 0x000fe200030006ff */
[--C-:B------:R-:W-:Y:S01]  /*14bf0*/  HADD2.F32 R14, -RZ, R41.reuse.H0_H0 ;  /* 0x20000029ff0e7230 */ /* 0x100fe20000004100 */
[-C--:B------:R-:W-:Y:S01]  /*14c00*/  F2FP.F16.E4M3.UNPACK_B R45, R15.reuse ;  /* 0x0000000fff2d723e */ /* 0x080fe200020006ff */
[----:B------:R-:W-:Y:S01]  /*14c10*/  HADD2.F32 R41, -RZ, R41.H1_H1 ;  /* 0x30000029ff297230 */ /* 0x000fe20000004100 */
[----:B------:R-:W-:Y:S02]  /*14c20*/  F2FP.F16.E4M3.UNPACK_B R46, R15.H1 ;  /* 0x0000000fff2e723e */ /* 0x000fe400030006ff */
[----:B------:R-:W-:Y:S01]  /*14c30*/  FMUL.FTZ R63, R14, R59 ;  /* 0x0000003b0e3f7220 */ /* 0x000fe20000410000 */
[-C--:B------:R-:W-:Y:S02]  /*14c40*/  F2FP.F16.E4M3.UNPACK_B R15, R12.reuse ;  /* 0x0000000cff0f723e */ /* 0x080fe400020006ff */
[----:B------:R-:W-:Y:S01]  /*14c50*/  F2FP.F16.E4M3.UNPACK_B R12, R12.H1 ;  /* 0x0000000cff0c723e */ /* 0x000fe200030006ff */
[----:B--2---:R-:W0:Y:S02]  /*14c60*/  LDS.128 R8, [R67+0x1e200] ;  /* 0x01e2000043087984 */ /* 0x004e240000000c00 */
[----:B0-----:R-:W-:-:S02]  /*14c70*/  F2FP.F16.E4M3.UNPACK_B R20, R9 ;  /* 0x00000009ff14723e */ /* 0x001fc400020006ff */
[----:B------:R-:W-:Y:S01]  /*14c80*/  F2FP.F16.E4M3.UNPACK_B R21, R9.H1 ;  /* 0x00000009ff15723e */ /* 0x000fe200030006ff */
[--C-:B------:R-:W-:Y:S01]  /*14c90*/  HADD2.F32 R9, -RZ, R40.reuse.H0_H0 ;  /* 0x20000028ff097230 */ /* 0x100fe20000004100 */
[-C--:B------:R-:W-:Y:S01]  /*14ca0*/  F2FP.F16.E4M3.UNPACK_B R28, R10.reuse ;  /* 0x0000000aff1c723e */ /* 0x080fe200020006ff */
[----:B------:R-:W-:Y:S01]  /*14cb0*/  HADD2.F32 R40, -RZ, R40.H1_H1 ;  /* 0x30000028ff287230 */ /* 0x000fe20000004100 */
[----:B------:R-:W-:Y:S01]  /*14cc0*/  F2FP.F16.E4M3.UNPACK_B R29, R10.H1 ;  /* 0x0000000aff1d723e */ /* 0x000fe200030006ff */
[--C-:B------:R-:W-:Y:S02]  /*14cd0*/  HADD2.F32 R10, -RZ, R20.reuse.H0_H0 ;  /* 0x20000014ff0a7230 */ /* 0x100fe40000004100 */
[C---:B------:R-:W-:Y:S01]  /*14ce0*/  FMUL.FTZ R13, R9.reuse, R56 ;  /* 0x00000038090d7220 */ /* 0x040fe20000410000 */
[-C--:B------:R-:W-:Y:S01]  /*14cf0*/  FMUL.FTZ R57, R9, R50.reuse ;  /* 0x0000003209397220 */ /* 0x080fe20000410000 */
[----:B------:R-:W-:Y:S01]  /*14d00*/  HADD2.F32 R20, -RZ, R20.H1_H1 ;  /* 0x30000014ff147230 */ /* 0x000fe20000004100 */
[----:B------:R-:W-:Y:S01]  /*14d10*/  F2FP.F16.E4M3.UNPACK_B R30, R11 ;  /* 0x0000000bff1e723e */ /* 0x000fe200020006ff */
[C---:B------:R-:W-:Y:S01]  /*14d20*/  FFMA.FTZ R9, R10.reuse, R50, -R13 ;  /* 0x000000320a097223 */ /* 0x040fe2000001080d */
[----:B------:R-:W-:Y:S01]  /*14d30*/  FFMA.FTZ R13, R10, R56, R57 ;  /* 0x000000380a0d7223 */ /* 0x000fe20000010039 */
[----:B------:R-:W-:Y:S01]  /*14d40*/  HADD2.F32 R57, -RZ, R51.H1_H1 ;  /* 0x30000033ff397230 */ /* 0x000fe20000004100 */
[-C--:B------:R-:W-:Y:S01]  /*14d50*/  F2FP.F16.E4M3.UNPACK_B R50, R60.reuse ;  /* 0x0000003cff32723e */ /* 0x080fe200020006ff */
[----:B------:R-:W-:Y:S01]  /*14d60*/  HADD2.F32 R51, -RZ, R48.H0_H0 ;  /* 0x20000030ff337230 */ /* 0x000fe20000004100 */
[----:B------:R-:W-:Y:S01]  /*14d70*/  F2FP.F16.E4M3.UNPACK_B R60, R60.H1 ;  /* 0x0000003cff3c723e */ /* 0x000fe200030006ff */
[----:B------:R-:W-:-:S02]  /*14d80*/  HADD2.F32 R10, -RZ, R21.H0_H0 ;  /* 0x20000015ff0a7230 */ /* 0x000fc40000004100 */
[C---:B------:R-:W-:Y:S01]  /*14d90*/  FMUL.FTZ R61, R40.reuse, R57 ;  /* 0x00000039283d7220 */ /* 0x040fe20000410000 */
[----:B------:R-:W-:Y:S01]  /*14da0*/  FMUL.FTZ R40, R40, R49 ;  /* 0x0000003128287220 */ /* 0x000fe20000410000 */
[----:B------:R-:W-:Y:S01]  /*14db0*/  FMUL.FTZ R14, R14, R51 ;  /* 0x000000330e0e7220 */ /* 0x000fe20000410000 */
[----:B------:R-:W-:Y:S02]  /*14dc0*/  HADD2.F32 R48, -RZ, R48.H1_H1 ;  /* 0x30000030ff307230 */ /* 0x000fe40000004100 */
[C---:B------:R-:W-:Y:S01]  /*14dd0*/  FFMA.FTZ R56, R20.reuse, R49, -R61 ;  /* 0x0000003114387223 */ /* 0x040fe2000001083d */
[----:B------:R-:W-:Y:S01]  /*14de0*/  FFMA.FTZ R62, R20, R57, R40 ;  /* 0x00000039143e7223 */ /* 0x000fe20000010028 */
[----:B------:R-:W-:Y:S01]  /*14df0*/  F2FP.F16.E4M3.UNPACK_B R20, R53 ;  /* 0x00000035ff14723e */ /* 0x000fe200020006ff */
[C---:B------:R-:W-:Y:S01]  /*14e00*/  FFMA.FTZ R63, R10.reuse, R51, -R63 ;  /* 0x000000330a3f7223 */ /* 0x040fe2000001083f */
[----:B------:R-:W-:Y:S01]  /*14e10*/  FFMA.FTZ R59, R10, R59, R14 ;  /* 0x0000003b0a3b7223 */ /* 0x000fe2000001000e */
[----:B------:R-:W-:Y:S01]  /*14e20*/  HADD2.F32 R40, -RZ, R55.H1_H1 ;  /* 0x30000037ff287230 */ /* 0x000fe20000004100 */
[----:B------:R-:W-:Y:S01]  /*14e30*/  F2FP.F16.E4M3.UNPACK_B R53, R53.H1 ;  /* 0x00000035ff35723e */ /* 0x000fe200030006ff */
        /* <DEDUP_REMOVED lines=17> */
[----:B------:R-:W-:Y:S02]  /*14f50*/  HADD2.F32 R30, -RZ, R30.H1_H1 ;  /* 0x3000001eff1e7230 */ /* 0x000fe40000004100 */
        /* <DEDUP_REMOVED lines=8> */
[C---:B------:R-:W-:Y:S01]  /*14fe0*/  FMUL.FTZ R51, R14.reuse, R41 ;  /* 0x000000290e337220 */ /* 0x040fe20000410000 */
[----:B------:R-:W-:Y:S01]  /*14ff0*/  F2FP.F16.E4M3.UNPACK_B R30, R54.H1 ;  /* 0x00000036ff1e723e */ /* 0x000fe200030006ff */
[----:B------:R-:W-:Y:S01]  /*15000*/  FMUL.FTZ R14, R14, R21 ;  /* 0x000000150e0e7220 */ /* 0x000fe20000410000 */
[----:B------:R-:W-:Y:S01]  /*15010*/  F2FP.F16.E4M3.UNPACK_B R20, R47.H1 ;  /* 0x0000002fff14723e */ /* 0x000fe200030006ff */
[C---:B------:R-:W-:Y:S01]  /*15020*/  FFMA.FTZ R61, R10.reuse, R21, -R51 ;  /* 0x000000150a3d7223 */ /* 0x040fe20000010833 */
[-C--:B------:R-:W-:Y:S01]  /*15030*/  F2FP.F16.E4M3.UNPACK_B R11, R8.reuse ;  /* 0x00000008ff0b723e */ /* 0x080fe200020006ff */
[----:B------:R-:W-:Y:S01]  /*15040*/  FFMA.FTZ R65, R10, R41, R14 ;  /* 0x000000290a417223 */ /* 0x000fe2000001000e */
[----:B------:R-:W-:Y:S01]  /*15050*/  F2FP.F16.E4M3.UNPACK_B R8, R8.H1 ;  /* 0x00000008ff08723e */ /* 0x000fe200030006ff */
[----:B------:R-:W-:Y:S01]  /*15060*/  HADD2.F32 R41, -RZ, R30.H0_H0 ;  /* 0x2000001eff297230 */ /* 0x000fe20000004100 */
[----:B------:R-:W-:Y:S01]  /*15070*/  F2FP.F16.E4M3.UNPACK_B R54, R54 ;  /* 0x00000036ff36723e */ /* 0x000fe200020006ff */
[----:B------:R-:W-:Y:S01]  /*15080*/  HADD2.F32 R14, -RZ, R12.H0_H0 ;  /* 0x2000000cff0e7230 */ /* 0x000fe20000004100 */
[----:B------:R-:W-:Y:S01]  /*15090*/  F2FP.F16.E4M3.UNPACK_B R47, R47 ;  /* 0x0000002fff2f723e */ /* 0x000fe200020006ff */
        /* <DEDUP_REMOVED lines=8> */
[----:B------:R-:W-:Y:S01]  /*15120*/  HADD2.F32 R10, -RZ, R8.H0_H0 ;  /* 0x20000008ff0a7230 */ /* 0x000fe20000004100 */
[----:B------:R-:W-:Y:S01]  /*15130*/  F2FP.SATFINITE.E4M3.F32.PACK_AB_MERGE_C R9, R56, R9, R63 ;  /* 0x000000093809723e */ /* 0x000fe2000480703f */
[----:B------:R-:W-:Y:S02]  /*15140*/  HADD2.F32 R31, -RZ, R31.H1_H1 ;  /* 0x3000001fff1f7230 */ /* 0x000fe40000004100 */
[C---:B------:R-:W-:Y:S01]  /*15150*/  FMUL.FTZ R40, R46.reuse, R60 ;  /* 0x0000003c2e287220 */ /* 0x040fe20000410000 */
[----:B------:R-:W-:Y:S01]  /*15160*/  FMUL.FTZ R49, R46, R53 ;  /* 0x000000352e317220 */ /* 0x000fe20000410000 */
[----:B------:R-:W-:Y:S01]  /*15170*/  FFMA.FTZ R46, R10, R41, R14 ;  /* 0x000000290a2e7223 */ /* 0x000fe2000001000e */
[----:B------:R-:W-:-:S02]  /*15180*/  HADD2.F32 R41, -RZ, R30.H1_H1 ;  /* 0x3000001eff297230 */ /* 0x000fc40000004100 */
[C---:B------:R-:W-:Y:S01]  /*15190*/  FFMA.FTZ R70, R31.reuse, R53, -R40 ;  /* 0x000000351f467223 */ /* 0x040fe20000010828 */
[----:B------:R-:W-:Y:S02]  /*151a0*/  HADD2.F32 R12, -RZ, R12.H1_H1 ;  /* 0x3000000cff0c7230 */ /* 0x000fe40000004100 */
[----:B------:R-:W-:Y:S01]  /*151b0*/  FFMA.FTZ R40, R10, R21, -R45 ;  /* 0x000000150a287223 */ /* 0x000fe2000001082d */
[----:B------:R-:W-:Y:S02]  /*151c0*/  HADD2.F32 R21, -RZ, R20.H1_H1 ;  /* 0x30000014ff157230 */ /* 0x000fe40000004100 */
        /* <DEDUP_REMOVED lines=17> */
[----:B------:R-:W-:Y:S01]  /*152e0*/  HADD2.F32 R11, -RZ, R11.H1_H1 ;  /* 0x3000000bff0b7230 */ /* 0x000fe20000004100 */
[----:B------:R-:W-:Y:S01]  /*152f0*/  F2FP.F16.E4M3.UNPACK_B R14, R58.H1 ;  /* 0x0000003aff0e723e */ /* 0x000fe200030006ff */
[C---:B------:R-:W-:Y:S01]  /*15300*/  FMUL.FTZ R12, R15.reuse, R54 ;  /* 0x000000360f0c7220 */ /* 0x040fe20000410000 */
[----:B------:R-:W-:Y:S01]  /*15310*/  F2FP.F16.E4M3.UNPACK_B R8, R52.H1 ;  /* 0x00000034ff08723e */ /* 0x000fe200030006ff */
[----:B------:R-:W-:Y:S01]  /*15320*/  FMUL.FTZ R21, R15, R10 ;  /* 0x0000000a0f157220 */ /* 0x000fe20000410000 */
[----:B------:R-:W-:Y:S01]  /*15330*/  F2FP.F16.E4M3.UNPACK_B R52, R52 ;  /* 0x00000034ff34723e */ /* 0x000fe200020006ff */
[----:B------:R-:W-:Y:S01]  /*15340*/  FFMA.FTZ R20, R11, R10, -R12 ;  /* 0x0000000a0b147223 */ /* 0x000fe2000001080c */
[----:B------:R-:W-:-:S02]  /*15350*/  HADD2.F32 R15, -RZ, R14.H0_H0 ;  /* 0x2000000eff0f7230 */ /* 0x000fc40000004100 */
[----:B------:R-:W-:Y:S01]  /*15360*/  FFMA.FTZ R54, R11, R54, R21 ;  /* 0x000000360b367223 */ /* 0x000fe20000010015 */
[--C-:B------:R-:W-:Y:S01]  /*15370*/  HADD2.F32 R10, -RZ, R43.reuse.H0_H0 ;  /* 0x2000002bff0a7230 */ /* 0x100fe20000004100 */
[----:B------:R-:W-:Y:S01]  /*15380*/  F2FP.F16.E4M3.UNPACK_B R58, R58 ;  /* 0x0000003aff3a723e */ /* 0x000fe200020006ff */
[----:B------:R-:W-:Y:S01]  /*15390*/  HADD2.F32 R11, -RZ, R8.H0_H0 ;  /* 0x20000008ff0b7230 */ /* 0x000fe20000004100 */
[----:B------:R-:W-:Y:S01]  /*153a0*/  F2FP.SATFINITE.E4M3.F32.PACK_AB_MERGE_C R13, R62, R13, R48 ;  /* 0x0000000d3e0d723e */ /* 0x000fe20004807030 */
[----:B------:R-:W-:Y:S02]  /*153b0*/  HADD2.F32 R14, -RZ, R14.H1_H1 ;  /* 0x3000000eff0e7230 */ /* 0x000fe40000004100 */
[C---:B------:R-:W-:Y:S01]  /*153c0*/  FMUL.FTZ R21, R10.reuse, R15 ;  /* 0x0000000f0a157220 */ /* 0x040fe20000410000 */
[----:B------:R-:W-:Y:S02]  /*153d0*/  HADD2.F32 R43, -RZ, R43.H1_H1 ;  /* 0x3000002bff2b7230 */ /* 0x000fe40000004100 */
[----:B------:R-:W-:Y:S01]  /*153e0*/  FMUL.FTZ R31, R10, R11 ;  /* 0x0000000b0a1f7220 */ /* 0x000fe20000410000 */
[----:B------:R-:W-:-:S02]  /*153f0*/  HADD2.F32 R12, -RZ, R8.H1_H1 ;  /* 0x30000008ff0c7230 */ /* 0x000fc40000004100 */
[--C-:B------:R-:W-:Y:S02]  /*15400*/  HADD2.F32 R8, -RZ, R29.reuse.H0_H0 ;  /* 0x2000001dff087230 */ /* 0x100fe40000004100 */
[C---:B------:R-:W-:Y:S01]  /*15410*/  FMUL.FTZ R10, R43.reuse, R14 ;  /* 0x0000000e2b0a7220 */ /* 0x040fe20000410000 */
[----:B------:R-:W-:Y:S02]  /*15420*/  HADD2.F32 R29, -RZ, R29.H1_H1 ;  /* 0x3000001dff1d7230 */ /* 0x000fe40000004100 */
[-C--:B------:R-:W-:Y:S01]  /*15430*/  FMUL.FTZ R43, R43, R12.reuse ;  /* 0x0000000c2b2b7220 */ /* 0x080fe20000410000 */
[C---:B------:R-:W-:Y:S01]  /*15440*/  FFMA.FTZ R30, R8.reuse, R11, -R21 ;  /* 0x0000000b081e7223 */ /* 0x040fe20000010815 */
[----:B------:R-:W-:Y:S01]  /*15450*/  FFMA.FTZ R47, R8, R15, R31 ;  /* 0x0000000f082f7223 */ /* 0x000fe2000001001f */
[C---:B------:R-:W-:Y:S01]  /*15460*/  FFMA.FTZ R53, R29.reuse, R12, -R10 ;  /* 0x0000000c1d357223 */ /* 0x040fe2000001080a */
[----:B------:R-:W-:Y:S01]  /*15470*/  FFMA.FTZ R50, R29, R14, R43 ;  /* 0x0000000e1d327223 */ /* 0x000fe2000001002b */
[----:B------:R-:W-:-:S02]  /*15480*/  HADD2.F32 R10, -RZ, R42.H0_H0 ;  /* 0x2000002aff0a7230 */ /* 0x000fc40000004100 */
[----:B------:R-:W-:Y:S01]  /*15490*/  HADD2.F32 R11, -RZ, R52.H0_H0 ;  /* 0x20000034ff0b7230 */ /* 0x000fe20000004100 */
[----:B------:R-:W-:Y:S01]  /*154a0*/  F2FP.SATFINITE.E4M3.F32.PACK_AB_MERGE_C R30, R53, R30, RZ ;  /* 0x0000001e351e723e */ /* 0x000fe200048070ff */
[--C-:B------:R-:W-:Y:S01]  /*154b0*/  HADD2.F32 R21, -RZ, R58.reuse.H0_H0 ;  /* 0x2000003aff157230 */ /* 0x100fe20000004100 */
[----:B------:R-:W-:Y:S01]  /*154c0*/  F2FP.SATFINITE.E4M3.F32.PACK_AB_MERGE_C R47, R50, R47, RZ ;  /* 0x0000002f322f723e */ /* 0x000fe200048070ff */
        /* <DEDUP_REMOVED lines=21> */
[----:B------:R-:W-:Y:S01]  /*15620*/  F2FP.SATFINITE.E4M3.F32.PACK_AB_MERGE_C R12, R54, R45, R12 ;  /* 0x0000002d360c723e */ /* 0x000fe2000480700c */
[----:B------:R0:W-:Y:S01]  /*15630*/  STS.128 [R67+0x1e200], R8 ;  /* 0x01e2000843007388 */ /* 0x0001e20000000c00 */
[----:B------:R-:W-:-:S05]  /*15640*/  F2FP.SATFINITE.E4M3.F32.PACK_AB_MERGE_C R14, R29, R14, R47 ;  /* 0x0000000e1d0e723e */ /* 0x000fca000480702f */
[----:B------:R0:W-:Y:S02]  /*15650*/  STS.128 [R0+0x1e200], R12 ;  /* 0x01e2000c00007388 */ /* 0x0001e40000000c00 */
.L_x_2362:
[----:B------:R-:W-:Y:S05]  /*15660*/  BSYNC B1 ;  /* 0x0000000000017941 */ /* 0x000fea0003800000 */
.L_x_2361:
[----:B------:R-:W-:Y:S04]  /*15670*/  BSSY B1, `(.L_x_2363) ;  /* 0x0000104000017945 */ /* 0x000fe80003800000 */
[----:B------:R-:W-:Y:S05]  /*15680*/  @P1 BRA `(.L_x_2364) ;  /* 0x0000001000081947 */ /* 0x000fea0003800000 */
[----:B------:R-:W2:Y:S01]  /*15690*/  LDL R60, [R1+0x38] ;  /* 0x00003800013c7983 */ /* 0x000ea20000100800 */
[----:B0-----:R-:W-:Y:S02]  /*156a0*/  SHF.R.S32.HI R12, RZ, 0x1f, R221 ;  /* 0x0000001fff0c7819 */ /* 0x001fe400000114dd */
[----:B-----5:R-:W-:Y:S02]  /*156b0*/  SHF.R.U32.HI R0, RZ, 0x8, R24 ;  /* 0x00000008ff007819 */ /* 0x020fe40000011618 */
[----:B------:R-:W-:Y:S02]  /*156c0*/  LEA.HI R12, R12, R221, RZ, 0x4 ;  /* 0x000000dd0c0c7211 */ /* 0x000fe400078f20ff */
[----:B------:R-:W-:Y:S02]  /*156d0*/  LOP3.LUT R8, R24, 0xff, RZ, 0xc0, !PT ;  /* 0x000000ff18087812 */ /* 0x000fe400078ec0ff */
[----:B------:R-:W-:Y:S02]  /*156e0*/  SHF.R.S32.HI R12, RZ, 0x4, R12 ;  /* 0x00000004ff0c7819 */ /* 0x000fe4000001140c */
[----:B------:R-:W-:-:S02]  /*156f0*/  LOP3.LUT R9, R0, 0xff, RZ, 0xc0, !PT ;  /* 0x000000ff00097812 */ /* 0x000fc400078ec0ff */
[----:B------:R-:W-:Y:S02]  /*15700*/  LEA.HI R0, R3, R12, RZ, 0x1c ;  /* 0x0000000c03007211 */ /* 0x000fe400078fe0ff */
[----:B------:R-:W-:Y:S02]  /*15710*/  PRMT R21, R9, 0x7604, R8 ;  /* 0x0000760409157816 */ /* 0x000fe40000000008 */
[----:B------:R-:W-:Y:S02]  /*15720*/  SHF.R.S32.HI R9, RZ, 0x1f, R0 ;  /* 0x0000001fff097819 */ /* 0x000fe40000011400 */
[----:B------:R-:W-:Y:S02]  /*15730*/  SHF.R.U32.HI R15, RZ, 0x8, R36 ;  /* 0x00000008ff0f7819 */ /* 0x000fe40000011624 */
[----:B------:R-:W-:Y:S01]  /*15740*/  LEA.HI R8, R9, R0, RZ, 0x2 ;  /* 0x0000000009087211 */ /* 0x000fe200078f10ff */
[----:B------:R-:W-:Y:S01]  /*15750*/  IMAD.SHL.U32 R9, R0, 0x10, RZ ;  /* 0x0000001000097824 */ /* 0x000fe200078e00ff */
[----:B------:R-:W-:-:S02]  /*15760*/  SHF.R.U32.HI R13, RZ, 0x8, R27 ;  /* 0x00000008ff0d7819 */ /* 0x000fc4000001161b */
[----:B------:R-:W-:Y:S02]  /*15770*/  LOP3.LUT R14, R36, 0xff, RZ, 0xc0, !PT ;  /* 0x000000ff240e7812 */ /* 0x000fe400078ec0ff */
[----:B------:R-:W-:Y:S02]  /*15780*/  LOP3.LUT R0, R228, 0x30, R9, 0xf8, !PT ;  /* 0x00000030e4007812 */ /* 0x000fe400078ef809 */
[----:B------:R-:W-:Y:S02]  /*15790*/  SHF.L.U32 R8, R8, 0xb, RZ ;  /* 0x0000000b08087819 */ /* 0x000fe400000006ff */
[----:B------:R-:W-:Y:S02]  /*157a0*/  LOP3.LUT R15, R15, 0xff, RZ, 0xc0, !PT ;  /* 0x000000ff0f0f7812 */ /* 0x000fe400078ec0ff */
[----:B------:R-:W-:Y:S02]  /*157b0*/  LOP3.LUT R12, R27, 0xff, RZ, 0xc0, !PT ;  /* 0x000000ff1b0c7812 */ /* 0x000fe400078ec0ff */
[----:B------:R-:W-:-:S02]  /*157c0*/  LOP3.LUT R13, R13, 0xff, RZ, 0xc0, !PT ;  /* 0x000000ff0d0d7812 */ /* 0x000fc400078ec0ff */
[----:B------:R-:W-:Y:S02]  /*157d0*/  SHF.R.U32.HI R11, RZ, 0x8, R25 ;  /* 0x00000008ff0b7819 */ /* 0x000fe40000011619 */
[----:B------:R-:W-:Y:S02]  /*157e0*/  LOP3.LUT R0, R0, R229, RZ, 0x3c, !PT ;  /* 0x000000e500007212 */ /* 0x000fe400078e3cff */
[----:B------:R-:W-:Y:S02]  /*157f0*/  LOP3.LUT R9, R8, 0xffffe000, RZ, 0xc0, !PT ;  /* 0xffffe00008097812 */ /* 0x000fe400078ec0ff */
[----:B------:R-:W-:Y:S02]  /*15800*/  PRMT R45, R15, 0x7604, R14 ;  /* 0x000076040f2d7816 */ /* 0x000fe4000000000e */
[----:B------:R-:W-:Y:S02]  /*15810*/  SHF.R.U32.HI R15, RZ, 0x8, R37 ;  /* 0x00000008ff0f7819 */ /* 0x000fe40000011625 */
[----:B------:R-:W-:-:S02]  /*15820*/  PRMT R41, R13, 0x7604, R12 ;  /* 0x000076040d297816 */ /* 0x000fc4000000000c */
[----:B------:R-:W-:Y:S02]  /*15830*/  LOP3.LUT R10, R25, 0xff, RZ, 0xc0, !PT ;  /* 0x000000ff190a7812 */ /* 0x000fe400078ec0ff */
[----:B------:R-:W-:Y:S02]  /*15840*/  LOP3.LUT R11, R11, 0xff, RZ, 0xc0, !PT ;  /* 0x000000ff0b0b7812 */ /* 0x000fe400078ec0ff */
[----:B------:R-:W-:Y:S02]  /*15850*/  IADD3 R13, R0, R230, R9 ;  /* 0x000000e6000d7210 */ /* 0x000fe40007ffe009 */
[----:B------:R-:W-:Y:S02]  /*15860*/  SHF.R.U32.HI R14, RZ, 0x8, R38 ;  /* 0x00000008ff0e7819 */ /* 0x000fe40000011626 */
[----:B------:R-:W-:Y:S02]  /*15870*/  LOP3.LUT R0, R37, 0xff, RZ, 0xc0, !PT ;  /* 0x000000ff25007812 */ /* 0x000fe400078ec0ff */
[----:B------:R-:W-:-:S02]  /*15880*/  LOP3.LUT R15, R15, 0xff, RZ, 0xc0, !PT ;  /* 0x000000ff0f0f7812 */ /* 0x000fc400078ec0ff */
[----:B------:R-:W-:Y:S02]  /*15890*/  SHF.R.U32.HI R51, RZ, 0x8, R39 ;  /* 0x00000008ff337819 */ /* 0x000fe40000011627 */
[----:B------:R-:W-:Y:S02]  /*158a0*/  PRMT R29, R11, 0x7604, R10 ;  /* 0x000076040b1d7816 */ /* 0x000fe4000000000a */
[----:B------:R-:W-:Y:S02]  /*158b0*/  LOP3.LUT R43, R14, 0xff, RZ, 0xc0, !PT ;  /* 0x000000ff0e2b7812 */ /* 0x000fe400078ec0ff */
[----:B------:R-:W-:Y:S02]  /*158c0*/  SHF.R.U32.HI R11, RZ, 0x8, R26 ;  /* 0x00000008ff0b7819 */ /* 0x000fe4000001161a */
[----:B------:R-:W-:Y:S02]  /*158d0*/  LOP3.LUT R12, R38, 0xff, RZ, 0xc0, !PT ;  /* 0x000000ff260c7812 */ /* 0x000fe400078ec0ff */
[----:B------:R-:W-:-:S02]  /*158e0*/  LOP3.LUT R14, R39, 0xff, RZ, 0xc0, !PT ;  /* 0x000000ff270e7812 */ /* 0x000fc400078ec0ff */
[----:B------:R-:W-:Y:S01]  /*158f0*/  PRMT R47, R15, 0x7604, R0 ;  /* 0x000076040f2f7816 */ /* 0x000fe20000000000 */
[----:B------:R-:W-:Y:S01]  /*15900*/  IMAD.IADD R0, R16, 0x1, R13 ;  /* 0x0000000110007824 */ /* 0x000fe200078e020d */
[----:B------:R-:W-:Y:S02]  /*15910*/  LOP3.LUT R51, R51, 0xff, RZ, 0xc0, !PT ;  /* 0x000000ff33337812 */ /* 0x000fe400078ec0ff */
[----:B------:R-:W-:Y:S02]  /*15920*/  LOP3.LUT R10, R26, 0xff, RZ, 0xc0, !PT ;  /* 0x000000ff1a0a7812 */ /* 0x000fe400078ec0ff */
[----:B------:R-:W-:Y:S02]  /*15930*/  LOP3.LUT R11, R11, 0xff, RZ, 0xc0, !PT ;  /* 0x000000ff0b0b7812 */ /* 0x000fe400078ec0ff */
[----:B------:R-:W-:Y:S02]  /*15940*/  PRMT R49, R43, 0x7604, R12 ;  /* 0x000076042b317816 */ /* 0x000fe4000000000c */
[----:B------:R-:W-:-:S02]  /*15950*/  PRMT R51, R51, 0x7604, R14 ;  /* 0x0000760433337816 */ /* 0x000fc4000000000e */
[----:B------:R-:W0:Y:S01]  /*15960*/  LDS.128 R12, [R0+0x1e200] ;  /* 0x01e20000000c7984 */ /* 0x000e220000000c00 */
        /* <DEDUP_REMOVED lines=17> */
[----:B------:R-:W-:-:S02]  /*15a80*/  PRMT R43, R40, 0x7054, R41 ;  /* 0x00007054282b7816 */ /* 0x000fc40000000029 */
[----:B------:R-:W-:Y:S02]  /*15a90*/  LOP3.LUT R30, R30, 0xff, RZ, 0xc0, !PT ;  /* 0x000000ff1e1e7812 */ /* 0x000fe400078ec0ff */
[----:B------:R-:W-:Y:S02]  /*15aa0*/  SHF.R.U32.HI R40, RZ, 0x10, R39 ;  /* 0x00000010ff287819 */ /* 0x000fe40000011627 */
[----:B------:R-:W-:Y:S02]  /*15ab0*/  PRMT R47, R28, 0x7054, R47 ;  /* 0x000070541c2f7816 */ /* 0x000fe4000000002f */
[----:B------:R-:W-:Y:S02]  /*15ac0*/  PRMT R45, R20, 0x7054, R45 ;  /* 0x00007054142d7816 */ /* 0x000fe4000000002d */
[----:B------:R-:W-:Y:S02]  /*15ad0*/  PRMT R49, R30, 0x7054, R49 ;  /* 0x000070541e317816 */ /* 0x000fe40000000031 */
[----:B------:R-:W-:-:S02]  /*15ae0*/  LOP3.LUT R41, R29, 0xff000000, R25, 0xf8, !PT ;  /* 0xff0000001d297812 */ /* 0x000fc400078ef819 */
[----:B------:R-:W-:Y:S02]  /*15af0*/  LOP3.LUT R40, R40, 0xff, RZ, 0xc0, !PT ;  /* 0x000000ff28287812 */ /* 0x000fe400078ec0ff */
[----:B------:R-:W-:Y:S02]  /*15b00*/  LOP3.LUT R47, R47, 0xff000000, R37, 0xf8, !PT ;  /* 0xff0000002f2f7812 */ /* 0x000fe400078ef825 */
[----:B------:R-:W-:Y:S02]  /*15b10*/  LOP3.LUT R43, R43, 0xff000000, R27, 0xf8, !PT ;  /* 0xff0000002b2b7812 */ /* 0x000fe400078ef81b */
[----:B------:R-:W-:Y:S02]  /*15b20*/  LOP3.LUT R45, R45, 0xff000000, R36, 0xf8, !PT ;  /* 0xff0000002d2d7812 */ /* 0x000fe400078ef824 */
[----:B------:R-:W-:Y:S02]  /*15b30*/  LOP3.LUT R49, R49, 0xff000000, R38, 0xf8, !PT ;  /* 0xff00000031317812 */ /* 0x000fe400078ef826 */
[----:B------:R-:W-:-:S02]  /*15b40*/  F2FP.F16.E4M3.UNPACK_B R36, R41 ;  /* 0x00000029ff24723e */ /* 0x000fc400020006ff */
[----:B0-----:R-:W-:Y:S02]  /*15b50*/  F2FP.F16.E4M3.UNPACK_B R27, R13 ;  /* 0x0000000dff1b723e */ /* 0x001fe400020006ff */
[----:B------:R-:W-:Y:S01]  /*15b60*/  PRMT R51, R40, 0x7054, R51 ;  /* 0x0000705428337816 */ /* 0x000fe20000000033 */
[----:B------:R-:W-:Y:S01]  /*15b70*/  HADD2.F32 R37, -RZ, R36.H0_H0 ;  /* 0x20000024ff257230 */ /* 0x000fe20000004100 */
[----:B------:R-:W-:Y:S01]  /*15b80*/  F2FP.F16.E4M3.UNPACK_B R38, R47 ;  /* 0x0000002fff26723e */ /* 0x000fe200020006ff */
[--C-:B------:R-:W-:Y:S01]  /*15b90*/  HADD2.F32 R29, -RZ, R27.reuse.H0_H0 ;  /* 0x2000001bff1d7230 */ /* 0x100fe20000004100 */
[----:B------:R-:W-:Y:S01]  /*15ba0*/  LOP3.LUT R51, R51, 0xff000000, R39, 0xf8, !PT ;  /* 0xff00000033337812 */ /* 0x000fe200078ef827 */
[----:B------:R-:W-:Y:S01]  /*15bb0*/  HADD2.F32 R27, -RZ, R27.H1_H1 ;  /* 0x3000001bff1b7230 */ /* 0x000fe20000004100 */
[----:B------:R-:W-:Y:S01]  /*15bc0*/  LOP3.LUT R42, R31, 0xff000000, R26, 0xf8, !PT ;  /* 0xff0000001f2a7812 */ /* 0x000fe200078ef81a */
[--C-:B------:R-:W-:Y:S01]  /*15bd0*/  HADD2.F32 R39, -RZ, R38.reuse.H0_H0 ;  /* 0x20000026ff277230 */ /* 0x100fe20000004100 */
[----:B------:R-:W-:Y:S01]  /*15be0*/  LOP3.LUT R40, R21, 0xff000000, R24, 0xf8, !PT ;  /* 0xff00000015287812 */ /* 0x000fe200078ef818 */
[C---:B------:R-:W-:Y:S01]  /*15bf0*/  FMUL.FTZ R46, R29.reuse, R37 ;  /* 0x000000251d2e7220 */ /* 0x040fe20000410000 */
[----:B------:R-:W-:Y:S01]  /*15c00*/  F2FP.F16.E4M3.UNPACK_B R28, R13.H1 ;  /* 0x0000000dff1c723e */ /* 0x000fe200030006ff */
[----:B------:R-:W-:Y:S01]  /*15c10*/  HADD2.F32 R38, -RZ, R38.H1_H1 ;  /* 0x30000026ff267230 */ /* 0x000fe20000004100 */
[----:B------:R-:W-:Y:S01]  /*15c20*/  F2FP.F16.E4M3.UNPACK_B R47, R47.H1 ;  /* 0x0000002fff2f723e */ /* 0x000fe200030006ff */
[----:B------:R-:W-:Y:S01]  /*15c30*/  FMUL.FTZ R53, R29, R39 ;  /* 0x000000271d357220 */ /* 0x000fe20000410000 */
[----:B------:R-:W-:Y:S01]  /*15c40*/  F2FP.F16.E4M3.UNPACK_B R41, R41.H1 ;  /* 0x00000029ff29723e */ /* 0x000fe200030006ff */
[----:B------:R-:W-:Y:S01]  /*15c50*/  HADD2.F32 R36, -RZ, R36.H1_H1 ;  /* 0x30000024ff247230 */ /* 0x000fe20000004100 */
[-C--:B------:R-:W-:Y:S01]  /*15c60*/  F2FP.F16.E4M3.UNPACK_B R30, R15.reuse ;  /* 0x0000000fff1e723e */ /* 0x080fe200020006ff */
[----:B------:R-:W-:Y:S01]  /*15c70*/  FMUL.FTZ R55, R27, R38 ;  /* 0x000000261b377220 */ /* 0x000fe20000410000 */
[----:B------:R-:W-:-:S02]  /*15c80*/  F2FP.F16.E4M3.UNPACK_B R31, R15.H1 ;  /* 0x0000000fff1f723e */ /* 0x000fc400030006ff */
[----:B------:R-:W-:Y:S01]  /*15c90*/  F2FP.F16.E4M3.UNPACK_B R15, R14 ;  /* 0x0000000eff0f723e */ /* 0x000fe200020006ff */
[----:B------:R-:W-:Y:S01]  /*15ca0*/  FMUL.FTZ R27, R27, R36 ;  /* 0x000000241b1b7220 */ /* 0x000fe20000410000 */
[----:B------:R-:W-:Y:S01]  /*15cb0*/  F2FP.F16.E4M3.UNPACK_B R29, R14.H1 ;  /* 0x0000000eff1d723e */ /* 0x000fe200030006ff */
[--C-:B------:R-:W-:Y:S01]  /*15cc0*/  HADD2.F32 R14, -RZ, R28.reuse.H0_H0 ;  /* 0x2000001cff0e7230 */ /* 0x100fe20000004100 */
[-C--:B------:R-:W-:Y:S01]  /*15cd0*/  F2FP.F16.E4M3.UNPACK_B R13, R12.reuse ;  /* 0x0000000cff0d723e */ /* 0x080fe200020006ff */
[----:B------:R-:W-:Y:S01]  /*15ce0*/  HADD2.F32 R28, -RZ, R28.H1_H1 ;  /* 0x3000001cff1c7230 */ /* 0x000fe20000004100 */
[----:B------:R-:W-:Y:S01]  /*15cf0*/  F2FP.F16.E4M3.UNPACK_B R12, R12.H1 ;  /* 0x0000000cff0c723e */ /* 0x000fe200030006ff */
[----:B--2---:R-:W0:Y:S02]  /*15d00*/  LDS.128 R8, [R60+0x1e200] ;  /* 0x01e200003c087984 */ /* 0x004e240000000c00 */
[----:B0-----:R-:W-:Y:S02]  /*15d10*/  F2FP.F16.E4M3.UNPACK_B R20, R9 ;  /* 0x00000009ff14723e */ /* 0x001fe400020006ff */
        /* <DEDUP_REMOVED lines=8> */
[C---:B------:R-:W-:Y:S01]  /*15da0*/  FFMA.FTZ R46, R10.reuse, R39, R46 ;  /* 0x000000270a2e7223 */ /* 0x040fe2000001002e */
[----:B------:R-:W-:Y:S01]  /*15db0*/  FFMA.FTZ R53, R10, R37, -R53 ;  /* 0x000000250a357223 */ /* 0x000fe20000010835 */
[----:B------:R-:W-:-:S02]  /*15dc0*/  HADD2.F32 R39, -RZ, R47.H0_H0 ;  /* 0x2000002fff277230 */ /* 0x000fc40000004100 */
[C---:B------:R-:W-:Y:S01]  /*15dd0*/  FFMA.FTZ R48, R20.reuse, R36, -R55 ;  /* 0x0000002414307223 */ /* 0x040fe20000010837 */
[----:B------:R-:W-:Y:S02]  /*15de0*/  HADD2.F32 R37, -RZ, R41.H0_H0 ;  /* 0x20000029ff257230 */ /* 0x000fe40000004100 */
[----:B------:R-:W-:Y:S01]  /*15df0*/  FFMA.FTZ R55, R20, R38, R27 ;  /* 0x0000002614377223 */ /* 0x000fe2000001001b */
[----:B------:R-:W-:Y:S02]  /*15e00*/  HADD2.F32 R10, -RZ, R21.H0_H0 ;  /* 0x20000015ff0a7230 */ /* 0x000fe40000004100 */
[C---:B------:R-:W-:Y:S01]  /*15e10*/  FMUL.FTZ R57, R14.reuse, R39 ;  /* 0x000000270e397220 */ /* 0x040fe20000410000 */
[----:B------:R-:W-:Y:S01]  /*15e20*/  F2FP.F16.E4M3.UNPACK_B R36, R51 ;  /* 0x00000033ff24723e */ /* 0x000fe200020006ff */
[----:B------:R-:W-:Y:S01]  /*15e30*/  FMUL.FTZ R14, R14, R37 ;  /* 0x000000250e0e7220 */ /* 0x000fe20000410000 */
[----:B------:R-:W-:Y:S01]  /*15e40*/  F2FP.F16.E4M3.UNPACK_B R20, R43 ;  /* 0x0000002bff14723e */ /* 0x000fe200020006ff */
[----:B------:R-:W-:Y:S01]  /*15e50*/  FFMA.FTZ R57, R10, R37, -R57 ;  /* 0x000000250a397223 */ /* 0x000fe20000010839 */
[----:B------:R-:W-:-:S02]  /*15e60*/  HADD2.F32 R47, -RZ, R47.H1_H1 ;  /* 0x3000002fff2f7230 */ /* 0x000fc40000004100 */
[----:B------:R-:W-:Y:S01]  /*15e70*/  FFMA.FTZ R38, R10, R39, R14 ;  /* 0x000000270a267223 */ /* 0x000fe2000001000e */
[----:B------:R-:W-:Y:S01]  /*15e80*/  HADD2.F32 R37, -RZ, R36.H0_H0 ;  /* 0x20000024ff257230 */ /* 0x000fe20000004100 */
[----:B------:R-:W-:Y:S01]  /*15e90*/  F2FP.F16.E4M3.UNPACK_B R51, R51.H1 ;  /* 0x00000033ff33723e */ /* 0x000fe200030006ff */
        /* <DEDUP_REMOVED lines=9> */
[----:B------:R-:W-:Y:S01]  /*15f30*/  FMUL.FTZ R28, R28, R41 ;  /* 0x000000291c1c7220 */ /* 0x000fe20000410000 */
[----:B------:R-:W-:Y:S02]  /*15f40*/  HADD2.F32 R20, -RZ, R20.H1_H1 ;  /* 0x30000014ff147230 */ /* 0x000fe40000004100 */
[C---:B------:R-:W-:Y:S01]  /*15f50*/  FFMA.FTZ R52, R10.reuse, R27, -R39 ;  /* 0x0000001b0a347223 */ /* 0x040fe20000010827 */
[----:B------:R-:W-:Y:S02]  /*15f60*/  HADD2.F32 R36, -RZ, R36.H1_H1 ;  /* 0x30000024ff247230 */ /* 0x000fe40000004100 */
[----:B------:R-:W-:Y:S01]  /*15f70*/  FFMA.FTZ R54, R10, R37, R14 ;  /* 0x000000250a367223 */ /* 0x000fe2000001000e */
[----:B------:R-:W-:-:S02]  /*15f80*/  HADD2.F32 R30, -RZ, R30.H1_H1 ;  /* 0x3000001eff1e7230 */ /* 0x000fc40000004100 */
[C---:B------:R-:W-:Y:S01]  /*15f90*/  FFMA.FTZ R50, R21.reuse, R41, -R50 ;  /* 0x0000002915327223 */ /* 0x040fe20000010832 */
[----:B------:R-:W-:Y:S01]  /*15fa0*/  FFMA.FTZ R47, R21, R47, R28 ;  /* 0x0000002f152f7223 */ /* 0x000fe2000001001c */
[----:B------:R-:W-:Y:S01]  /*15fb0*/  HADD2.F32 R25, -RZ, R25.H1_H1 ;  /* 0x30000019ff197230 */ /* 0x000fe20000004100 */
[----:B------:R-:W-:Y:S01]  /*15fc0*/  F2FP.F16.E4M3.UNPACK_B R8, R8.H1 ;  /* 0x00000008ff08723e */ /* 0x000fe200030006ff */
[----:B------:R-:W-:Y:S02]  /*15fd0*/  HADD2.F32 R27, -RZ, R51.H0_H0 ;  /* 0x20000033ff1b7230 */ /* 0x000fe40000004100 */
[C---:B------:R-:W-:Y:S01]  /*15fe0*/  FMUL.FTZ R28, R30.reuse, R36 ;  /* 0x000000241e1c7220 */ /* 0x040fe20000410000 */
[----:B------:R-:W-:Y:S02]  /*15ff0*/  HADD2.F32 R14, -RZ, R31.H0_H0 ;  /* 0x2000001fff0e7230 */ /* 0x000fe40000004100 */
[----:B------:R-:W-:Y:S01]  /*16000*/  FMUL.FTZ R37, R30, R20 ;  /* 0x000000141e257220 */ /* 0x000fe20000410000 */
[----:B------:R-:W-:-:S02]  /*16010*/  HADD2.F32 R21, -RZ, R43.H0_H0 ;  /* 0x2000002bff157230 */ /* 0x000fc40000004100 */
[C---:B------:R-:W-:Y:S01]  /*16020*/  FFMA.FTZ R59, R25.reuse, R20, -R28 ;  /* 0x00000014193b7223 */ /* 0x040fe2000001081c */
        /* <DEDUP_REMOVED lines=23> */
[C---:B------:R-:W-:Y:S01]  /*161a0*/  FFMA.FTZ R51, R26.reuse, R51, R28 ;  /* 0x000000331a337223 */ /* 0x040fe2000001001c */
[----:B------:R-:W-:Y:S01]  /*161b0*/  FFMA.FTZ R43, R26, R43, -R37 ;  /* 0x0000002b1a2b7223 */ /* 0x000fe20000010825 */
        /* <DEDUP_REMOVED lines=24> */
[----:B------:R-:W-:Y:S01]  /*16340*/  F2FP.F16.E4M3.UNPACK_B R8, R42.H1 ;  /* 0x0000002aff08723e */ /* 0x000fe200030006ff */
        /* <DEDUP_REMOVED lines=15> */
[--C-:B------:R-:W-:Y:S02]  /*16440*/  HADD2.F32 R10, -RZ, R42.reuse.H0_H0 ;  /* 0x2000002aff0a7230 */ /* 0x100fe40000004100 */
[C---:B------:R-:W-:Y:S01]  /*16450*/  FMUL.FTZ R9, R29.reuse, R14 ;  /* 0x0000000e1d097220 */ /* 0x040fe20000410000 */
[-C--:B------:R-:W-:Y:S01]  /*16460*/  FMUL.FTZ R21, R29, R12.reuse ;  /* 0x0000000c1d157220 */ /* 0x080fe20000410000 */
[----:B------:R-:W-:Y:S02]  /*16470*/  HADD2.F32 R42, -RZ, R42.H1_H1 ;  /* 0x3000002aff2a7230 */ /* 0x000fe40000004100 */
[----:B------:R-:W-:Y:S01]  /*16480*/  FFMA.FTZ R29, R8, R13, R25 ;  /* 0x0000000d081d7223 */ /* 0x000fe20000010019 */
[C---:B------:R-:W-:Y:S01]  /*16490*/  FFMA.FTZ R41, R24.reuse, R12, -R9 ;  /* 0x0000000c18297223 */ /* 0x040fe20000010809 */
[----:B------:R-:W-:Y:S01]  /*164a0*/  FFMA.FTZ R36, R24, R14, R21 ;  /* 0x0000000e18247223 */ /* 0x000fe20000010015 */
[----:B------:R-:W-:-:S02]  /*164b0*/  HADD2.F32 R9, -RZ, R15.H0_H0 ;  /* 0x2000000fff097230 */ /* 0x000fc40000004100 */
[--C-:B------:R-:W-:Y:S02]  /*164c0*/  HADD2.F32 R12, -RZ, R49.reuse.H0_H0 ;  /* 0x20000031ff0c7230 */ /* 0x100fe40000004100 */
[----:B------:R-:W-:Y:S01]  /*164d0*/  HADD2.F32 R14, -RZ, R49.H1_H1 ;  /* 0x30000031ff0e7230 */ /* 0x000fe20000004100 */
[----:B------:R-:W-:Y:S01]  /*164e0*/  F2FP.SATFINITE.E4M3.F32.PACK_AB_MERGE_C R29, R36, R29, RZ ;  /* 0x0000001d241d723e */ /* 0x000fe200048070ff */
[----:B------:R-:W-:Y:S02]  /*164f0*/  HADD2.F32 R15, -RZ, R15.H1_H1 ;  /* 0x3000000fff0f7230 */ /* 0x000fe40000004100 */
[C---:B------:R-:W-:Y:S01]  /*16500*/  FMUL.FTZ R13, R9.reuse, R12 ;  /* 0x0000000c090d7220 */ /* 0x040fe20000410000 */
[--C-:B------:R-:W-:Y:S02]  /*16510*/  HADD2.F32 R8, -RZ, R11.reuse.H0_H0 ;  /* 0x2000000bff087230 */ /* 0x100fe40000004100 */
[----:B------:R-:W-:Y:S01]  /*16520*/  FMUL.FTZ R9, R9, R10 ;  /* 0x0000000a09097220 */ /* 0x000fe20000410000 */
[----:B------:R-:W-:-:S02]  /*16530*/  HADD2.F32 R11, -RZ, R11.H1_H1 ;  /* 0x3000000bff0b7230 */ /* 0x000fc40000004100 */
        /* <DEDUP_REMOVED lines=22> */
[----:B------:R1:W-:Y:S02]  /*166a0*/  STS.128 [R0+0x1e200], R8 ;  /* 0x01e2000800007388 */ /* 0x0003e40000000c00 */
.L_x_2364:
[----:B------:R-:W-:Y:S05]  /*166b0*/  BSYNC B1 ;  /* 0x0000000000017941 */ /* 0x000fea0003800000 */
.L_x_2363:
[----:B------:R-:W-:Y:S05]  /*166c0*/  @P2 BRA `(.L_x_2342) ;  /* 0x0000000c00e82947 */ /* 0x000fea0003800000 */
[----:B------:R-:W2:Y:S01]  /*166d0*/  LDL R51, [R1+0x34] ;  /* 0x0000340001337983 */ /* 0x000ea20000100800 */
[----:B01----:R-:W-:-:S04]  /*166e0*/  SHF.R.S32.HI R0, RZ, 0x1f, R222 ;  /* 0x0000001fff007819 */ /* 0x003fc800000114de */
[----:B------:R-:W-:-:S04]  /*166f0*/  LEA.HI R0, R0, R222, RZ, 0x4 ;  /* 0x000000de00007211 */ /* 0x000fc800078f20ff */
[----:B------:R-:W-:-:S04]  /*16700*/  SHF.R.S32.HI R0, RZ, 0x4, R0 ;  /* 0x00000004ff007819 */ /* 0x000fc80000011400 */
[----:B------:R-:W-:Y:S02]  /*16710*/  LEA.HI R3, R3, R0, RZ, 0x1c ;  /* 0x0000000003037211 */ /* 0x000fe400078fe0ff */
[----:B-----5:R-:W-:Y:S02]  /*16720*/  SHF.R.U32.HI R0, RZ, 0x8, R4 ;  /* 0x00000008ff007819 */ /* 0x020fe40000011604 */
[----:B------:R-:W-:Y:S02]  /*16730*/  LOP3.LUT R9, R4, 0xff, RZ, 0xc0, !PT ;  /* 0x000000ff04097812 */ /* 0x000fe400078ec0ff */
[----:B------:R-:W-:Y:S02]  /*16740*/  SHF.R.U32.HI R8, RZ, 0x8, R5 ;  /* 0x00000008ff087819 */ /* 0x000fe40000011605 */
[----:B------:R-:W-:Y:S02]  /*16750*/  LOP3.LUT R0, R0, 0xff, RZ, 0xc0, !PT ;  /* 0x000000ff00007812 */ /* 0x000fe400078ec0ff */
[----:B------:R-:W-:-:S02]  /*16760*/  LOP3.LUT R11, R5, 0xff, RZ, 0xc0, !PT ;  /* 0x000000ff050b7812 */ /* 0x000fc400078ec0ff */
[----:B------:R-:W-:Y:S02]  /*16770*/  LOP3.LUT R8, R8, 0xff, RZ, 0xc0, !PT ;  /* 0x000000ff08087812 */ /* 0x000fe400078ec0ff */
[----:B------:R-:W-:Y:S02]  /*16780*/  PRMT R21, R0, 0x7604, R9 ;  /* 0x0000760400157816 */ /* 0x000fe40000000009 */
[----:B------:R-:W-:Y:S02]  /*16790*/  SHF.R.S32.HI R0, RZ, 0x1f, R3 ;  /* 0x0000001fff007819 */ /* 0x000fe40000011403 */
[----:B------:R-:W-:Y:S02]  /*167a0*/  PRMT R20, R8, 0x7604, R11 ;  /* 0x0000760408147816 */ /* 0x000fe4000000000b */
[----:B------:R-:W-:Y:S01]  /*167b0*/  LEA.HI R8, R0, R3, RZ, 0x2 ;  /* 0x0000000300087211 */ /* 0x000fe200078f10ff */
[----:B------:R-:W-:-:S04]  /*167c0*/  IMAD.SHL.U32 R3, R3, 0x10, RZ ;  /* 0x0000001003037824 */ /* 0x000fc800078e00ff */
[----:B------:R-:W-:Y:S01]  /*167d0*/  IMAD.SHL.U32 R8, R8, 0x800, RZ ;  /* 0x0000080008087824 */ /* 0x000fe200078e00ff */
[----:B------:R-:W-:Y:S02]  /*167e0*/  LOP3.LUT R0, R228, 0x30, R3, 0xf8, !PT ;  /* 0x00000030e4007812 */ /* 0x000fe400078ef803 */
[----:B------:R-:W-:Y:S02]  /*167f0*/  SHF.R.U32.HI R11, RZ, 0x8, R32 ;  /* 0x00000008ff0b7819 */ /* 0x000fe40000011620 */
[----:B------:R-:W-:Y:S02]  /*16800*/  LOP3.LUT R0, R0, R229, RZ, 0x3c, !PT ;  /* 0x000000e500007212 */ /* 0x000fe400078e3cff */
[----:B------:R-:W-:Y:S02]  /*16810*/  LOP3.LUT R3, R8, 0xffffe000, RZ, 0xc0, !PT ;  /* 0xffffe00008037812 */ /* 0x000fe400078ec0ff */
[----:B------:R-:W-:Y:S02]  /*16820*/  SHF.R.U32.HI R10, RZ, 0x8, R6 ;  /* 0x00000008ff0a7819 */ /* 0x000fe40000011606 */
[----:B------:R-:W-:-:S02]  /*16830*/  LOP3.LUT R12, R32, 0xff, RZ, 0xc0, !PT ;  /* 0x000000ff200c7812 */ /* 0x000fc400078ec0ff */
[----:B------:R-:W-:Y:S02]  /*16840*/  LOP3.LUT R11, R11, 0xff, RZ, 0xc0, !PT ;  /* 0x000000ff0b0b7812 */ /* 0x000fe400078ec0ff */
[----:B------:R-:W-:Y:S02]  /*16850*/  IADD3 R3, R0, R230, R3 ;  /* 0x000000e600037210 */ /* 0x000fe40007ffe003 */
[----:B------:R-:W-:Y:S02]  /*16860*/  LOP3.LUT R13, R6, 0xff, RZ, 0xc0, !PT ;  /* 0x000000ff060d7812 */ /* 0x000fe400078ec0ff */
[----:B------:R-:W-:Y:S02]  /*16870*/  LOP3.LUT R10, R10, 0xff, RZ, 0xc0, !PT ;  /* 0x000000ff0a0a7812 */ /* 0x000fe400078ec0ff */
[----:B------:R-:W-:Y:S01]  /*16880*/  PRMT R31, R11, 0x7604, R12 ;  /* 0x000076040b1f7816 */ /* 0x000fe2000000000c */
[----:B------:R-:W-:Y:S01]  /*16890*/  IMAD.IADD R0, R16, 0x1, R3 ;  /* 0x0000000110007824 */ /* 0x000fe200078e0203 */
[----:B------:R-:W-:-:S02]  /*168a0*/  SHF.R.U32.HI R9, RZ, 0x8, R7 ;  /* 0x00000008ff097819 */ /* 0x000fc40000011607 */
[----:B------:R-:W-:Y:S02]  /*168b0*/  SHF.R.U32.HI R12, RZ, 0x8, R33 ;  /* 0x00000008ff0c7819 */ /* 0x000fe40000011621 */
[----:B------:R-:W-:Y:S02]  /*168c0*/  PRMT R25, R10, 0x7604, R13 ;  /* 0x000076040a197816 */ /* 0x000fe4000000000d */
[----:B------:R-:W-:Y:S02]  /*168d0*/  LOP3.LUT R10, R7, 0xff, RZ, 0xc0, !PT ;  /* 0x000000ff070a7812 */ /* 0x000fe400078ec0ff */
[----:B------:R-:W-:Y:S02]  /*168e0*/  LOP3.LUT R9, R9, 0xff, RZ, 0xc0, !PT ;  /* 0x000000ff09097812 */ /* 0x000fe400078ec0ff */
[----:B------:R-:W-:Y:S02]  /*168f0*/  LOP3.LUT R3, R12, 0xff, RZ, 0xc0, !PT ;  /* 0x000000ff0c037812 */ /* 0x000fe400078ec0ff */
[----:B------:R-:W0:Y:S01]  /*16900*/  LDS.128 R12, [R0+0x1e200] ;  /* 0x01e20000000c7984 */ /* 0x000e220000000c00 */
[----:B------:R-:W-:-:S02]  /*16910*/  PRMT R24, R9, 0x7604, R10 ;  /* 0x0000760409187816 */ /* 0x000fc4000000000a */
[----:B------:R-:W-:Y:S02]  /*16920*/  SHF.R.U32.HI R27, RZ, 0x8, R34 ;  /* 0x00000008ff1b7819 */ /* 0x000fe40000011622 */
[----:B------:R-:W-:Y:S02]  /*16930*/  LOP3.LUT R26, R33, 0xff, RZ, 0xc0, !PT ;  /* 0x000000ff211a7812 */ /* 0x000fe400078ec0ff */
[----:B------:R-:W-:Y:S02]  /*16940*/  LOP3.LUT R28, R34, 0xff, RZ, 0xc0, !PT ;  /* 0x000000ff221c7812 */ /* 0x000fe400078ec0ff */
[----:B------:R-:W-:Y:S02]  /*16950*/  LOP3.LUT R27, R27, 0xff, RZ, 0xc0, !PT ;  /* 0x000000ff1b1b7812 */ /* 0x000fe400078ec0ff */
[----:B------:R-:W-:Y:S02]  /*16960*/  PRMT R26, R3, 0x7604, R26 ;  /* 0x00007604031a7816 */ /* 0x000fe4000000001a */
[----:B------:R-:W-:-:S02]  /*16970*/  SHF.R.U32.HI R3, RZ, 0x10, R5 ;  /* 0x00000010ff037819 */ /* 0x000fc40000011605 */
[----:B------:R-:W-:Y:S02]  /*16980*/  PRMT R39, R27, 0x7604, R28 ;  /* 0x000076041b277816 */ /* 0x000fe4000000001c */
[----:B------:R-:W-:Y:S02]  /*16990*/  SHF.R.U32.HI R37, RZ, 0x10, R33 ;  /* 0x00000010ff257819 */ /* 0x000fe40000011621 */
[----:B------:R-:W-:Y:S01]  /*169a0*/  SHF.R.U32.HI R27, RZ, 0x10, R7 ;  /* 0x00000010ff1b7819 */ /* 0x000fe20000011607 */
[----:B------:R-:W-:Y:S01]  /*169b0*/  IMAD.U32 R3, R3, 0x10000, RZ ;  /* 0x0001000003037824 */ /* 0x000fe200078e00ff */
[----:B------:R-:W-:Y:S02]  /*169c0*/  SHF.R.U32.HI R29, RZ, 0x8, R35 ;  /* 0x00000008ff1d7819 */ /* 0x000fe40000011623 */
[----:B------:R-:W-:Y:S01]  /*169d0*/  SHF.L.U32 R37, R37, 0x10, RZ ;  /* 0x0000001025257819 */ /* 0x000fe200000006ff */
[----:B------:R-:W-:Y:S01]  /*169e0*/  IMAD.U32 R27, R27, 0x10000, RZ ;  /* 0x000100001b1b7824 */ /* 0x000fe200078e00ff */
[----:B------:R-:W-:-:S02]  /*169f0*/  LOP3.LUT R30, R35, 0xff, RZ, 0xc0, !PT ;  /* 0x000000ff231e7812 */ /* 0x000fc400078ec0ff */
[----:B------:R-:W-:Y:S02]  /*16a00*/  LOP3.LUT R29, R29, 0xff, RZ, 0xc0, !PT ;  /* 0x000000ff1d1d7812 */ /* 0x000fe400078ec0ff */
[----:B------:R-:W-:Y:S02]  /*16a10*/  LOP3.LUT R3, R20, 0xff0000, R3, 0xf8, !PT ;  /* 0x00ff000014037812 */ /* 0x000fe400078ef803 */
[----:B------:R-:W-:Y:S02]  /*16a20*/  LOP3.LUT R37, R26, 0xff0000, R37, 0xf8, !PT ;  /* 0x00ff00001a257812 */ /* 0x000fe400078ef825 */
[----:B------:R-:W-:Y:S02]  /*16a30*/  PRMT R30, R29, 0x7604, R30 ;  /* 0x000076041d1e7816 */ /* 0x000fe4000000001e */
[----:B------:R-:W-:Y:S02]  /*16a40*/  SHF.R.U32.HI R41, RZ, 0x10, R35 ;  /* 0x00000010ff297819 */ /* 0x000fe40000011623 */
[----:B------:R-:W-:-:S02]  /*16a50*/  LOP3.LUT R29, R24, 0xff0000, R27, 0xf8, !PT ;  /* 0x00ff0000181d7812 */ /* 0x000fc400078ef81b */
[----:B------:R-:W-:Y:S02]  /*16a60*/  LOP3.LUT R28, R3, 0xff000000, R5, 0xf8, !PT ;  /* 0xff000000031c7812 */ /* 0x000fe400078ef805 */
[----:B------:R-:W-:Y:S01]  /*16a70*/  LOP3.LUT R37, R37, 0xff000000, R33, 0xf8, !PT ;  /* 0xff00000025257812 */ /* 0x000fe200078ef821 */
[----:B------:R-:W-:Y:S01]  /*16a80*/  IMAD.U32 R41, R41, 0x10000, RZ ;  /* 0x0001000029297824 */ /* 0x000fe200078e00ff */
[----:B------:R-:W-:Y:S02]  /*16a90*/  LOP3.LUT R21, R21, 0xff0000, R4, 0xf8, !PT ;  /* 0x00ff000015157812 */ /* 0x000fe400078ef804 */
[----:B------:R-:W-:Y:S02]  /*16aa0*/  LOP3.LUT R36, R29, 0xff000000, R7, 0xf8, !PT ;  /* 0xff0000001d247812 */ /* 0x000fe400078ef807 */
[----:B------:R-:W-:Y:S02]  /*16ab0*/  LOP3.LUT R39, R39, 0xff0000, R34, 0xf8, !PT ;  /* 0x00ff000027277812 */ /* 0x000fe400078ef822 */
[----:B------:R-:W-:-:S02]  /*16ac0*/  F2FP.F16.E4M3.UNPACK_B R29, R28 ;  /* 0x0000001cff1d723e */ /* 0x000fc400020006ff */
[----:B------:R-:W-:Y:S02]  /*16ad0*/  F2FP.F16.E4M3.UNPACK_B R33, R37 ;  /* 0x00000025ff21723e */ /* 0x000fe400020006ff */
[-C--:B0-----:R-:W-:Y:S02]  /*16ae0*/  F2FP.F16.E4M3.UNPACK_B R20, R13.reuse ;  /* 0x0000000dff14723e */ /* 0x081fe400020006ff */
[----:B------:R-:W-:Y:S02]  /*16af0*/  LOP3.LUT R27, R21, 0xff000000, R4, 0xf8, !PT ;  /* 0xff000000151b7812 */ /* 0x000fe400078ef804 */
[----:B------:R-:W-:Y:S01]  /*16b00*/  LOP3.LUT R41, R30, 0xff0000, R41, 0xf8, !PT ;  /* 0x00ff00001e297812 */ /* 0x000fe200078ef829 */
[----:B------:R-:W-:Y:S01]  /*16b10*/  HADD2.F32 R30, -RZ, R29.H0_H0 ;  /* 0x2000001dff1e7230 */ /* 0x000fe20000004100 */
[----:B------:R-:W-:Y:S01]  /*16b20*/  LOP3.LUT R39, R39, 0xff000000, R34, 0xf8, !PT ;  /* 0xff00000027277812 */ /* 0x000fe200078ef822 */
[--C-:B------:R-:W-:Y:S02]  /*16b30*/  HADD2.F32 R34, -RZ, R33.reuse.H0_H0 ;  /* 0x20000021ff227230 */ /* 0x100fe40000004100 */
[--C-:B------:R-:W-:Y:S01]  /*16b40*/  HADD2.F32 R24, -RZ, R20.reuse.H0_H0 ;  /* 0x20000014ff187230 */ /* 0x100fe20000004100 */
[----:B------:R-:W-:Y:S01]  /*16b50*/  LOP3.LUT R25, R25, 0xff0000, R6, 0xf8, !PT ;  /* 0x00ff000019197812 */ /* 0x000fe200078ef806 */
[----:B------:R-:W-:Y:S01]  /*16b60*/  HADD2.F32 R33, -RZ, R33.H1_H1 ;  /* 0x30000021ff217230 */ /* 0x000fe20000004100 */
[----:B------:R-:W-:Y:S01]  /*16b70*/  LOP3.LUT R41, R41, 0xff000000, R35, 0xf8, !PT ;  /* 0xff00000029297812 */ /* 0x000fe200078ef823 */
[----:B------:R-:W-:Y:S01]  /*16b80*/  HADD2.F32 R20, -RZ, R20.H1_H1 ;  /* 0x30000014ff147230 */ /* 0x000fe20000004100 */
[----:B------:R-:W-:Y:S01]  /*16b90*/  F2FP.F16.E4M3.UNPACK_B R21, R13.H1 ;  /* 0x0000000dff15723e */ /* 0x000fe200030006ff */
[C---:B------:R-:W-:Y:S01]  /*16ba0*/  FMUL.FTZ R38, R24.reuse, R34 ;  /* 0x0000002218267220 */ /* 0x040fe20000410000 */
[----:B------:R-:W-:Y:S01]  /*16bb0*/  FMUL.FTZ R35, R24, R30 ;  /* 0x0000001e18237220 */ /* 0x000fe20000410000 */
[----:B------:R-:W-:-:S02]  /*16bc0*/  F2FP.F16.E4M3.UNPACK_B R37, R37.H1 ;  /* 0x00000025ff25723e */ /* 0x000fc400030006ff */
[----:B------:R-:W-:Y:S02]  /*16bd0*/  F2FP.F16.E4M3.UNPACK_B R28, R28.H1 ;  /* 0x0000001cff1c723e */ /* 0x000fe400030006ff */
[----:B------:R-:W-:Y:S02]  /*16be0*/  LOP3.LUT R3, R31, 0xff0000, R32, 0xf8, !PT ;  /* 0x00ff00001f037812 */ /* 0x000fe400078ef820 */
[----:B------:R-:W-:Y:S01]  /*16bf0*/  LOP3.LUT R31, R25, 0xff000000, R6, 0xf8, !PT ;  /* 0xff000000191f7812 */ /* 0x000fe200078ef806 */
[----:B------:R-:W-:Y:S01]  /*16c00*/  HADD2.F32 R29, -RZ, R29.H1_H1 ;  /* 0x3000001dff1d7230 */ /* 0x000fe20000004100 */
[-C--:B------:R-:W-:Y:S02]  /*16c10*/  F2FP.F16.E4M3.UNPACK_B R25, R15.reuse ;  /* 0x0000000fff19723e */ /* 0x080fe400020006ff */
[----:B------:R-:W-:Y:S01]  /*16c20*/  F2FP.F16.E4M3.UNPACK_B R26, R15.H1 ;  /* 0x0000000fff1a723e */ /* 0x000fe200030006ff */
[----:B------:R-:W-:Y:S01]  /*16c30*/  FMUL.FTZ R43, R20, R33 ;  /* 0x00000021142b7220 */ /* 0x000fe20000410000 */
[----:B------:R-:W-:-:S02]  /*16c40*/  F2FP.F16.E4M3.UNPACK_B R15, R14 ;  /* 0x0000000eff0f723e */ /* 0x000fc400020006ff */
[----:B------:R-:W-:Y:S01]  /*16c50*/  F2FP.F16.E4M3.UNPACK_B R24, R14.H1 ;  /* 0x0000000eff18723e */ /* 0x000fe200030006ff */
[--C-:B------:R-:W-:Y:S02]  /*16c60*/  HADD2.F32 R14, -RZ, R21.reuse.H0_H0 ;  /* 0x20000015ff0e7230 */ /* 0x100fe40000004100 */
[----:B------:R-:W-:Y:S01]  /*16c70*/  FMUL.FTZ R20, R20, R29 ;  /* 0x0000001d14147220 */ /* 0x000fe20000410000 */
[----:B------:R-:W-:Y:S01]  /*16c80*/  HADD2.F32 R21, -RZ, R21.H1_H1 ;  /* 0x30000015ff157230 */ /* 0x000fe20000004100 */
[----:B------:R-:W-:Y:S02]  /*16c90*/  LOP3.LUT R32, R3, 0xff000000, R32, 0xf8, !PT ;  /* 0xff00000003207812 */ /* 0x000fe400078ef820 */
[-C--:B------:R-:W-:Y:S02]  /*16ca0*/  F2FP.F16.E4M3.UNPACK_B R13, R12.reuse ;  /* 0x0000000cff0d723e */ /* 0x080fe400020006ff */
[----:B------:R-:W-:Y:S01]  /*16cb0*/  F2FP.F16.E4M3.UNPACK_B R12, R12.H1 ;  /* 0x0000000cff0c723e */ /* 0x000fe200030006ff */
[----:B--2---:R-:W0:Y:S02]  /*16cc0*/  LDS.128 R8, [R51+0x1e200] ;  /* 0x01e2000033087984 */ /* 0x004e240000000c00 */
[----:B0-----:R-:W-:-:S05]  /*16cd0*/  F2FP.F16.E4M3.UNPACK_B R4, R9 ;  /* 0x00000009ff04723e */ /* 0x001fca00020006ff */
[--C-:B------:R-:W-:Y:S01]  /*16ce0*/  HADD2.F32 R5, -RZ, R4.reuse.H0_H0 ;  /* 0x20000004ff057230 */ /* 0x100fe20000004100 */
[----:B------:R-:W-:Y:S01]  /*16cf0*/  F2FP.F16.E4M3.UNPACK_B R9, R9.H1 ;  /* 0x00000009ff09723e */ /* 0x000fe200030006ff */
[----:B------:R-:W-:-:S03]  /*16d00*/  HADD2.F32 R4, -RZ, R4.H1_H1 ;  /* 0x30000004ff047230 */ /* 0x000fc60000004100 */
[C---:B------:R-:W-:Y:S01]  /*16d10*/  FFMA.FTZ R38, R5.reuse, R30, -R38 ;  /* 0x0000001e05267223 */ /* 0x040fe20000010826 */
[----:B------:R-:W-:Y:S01]  /*16d20*/  FFMA.FTZ R35, R5, R34, R35 ;  /* 0x0000002205237223 */ /* 0x000fe20000010023 */
[----:B------:R-:W-:Y:S02]  /*16d30*/  HADD2.F32 R34, -RZ, R37.H0_H0 ;  /* 0x20000025ff227230 */ /* 0x000fe40000004100 */
[----:B------:R-:W-:Y:S02]  /*16d40*/  HADD2.F32 R30, -RZ, R28.H0_H0 ;  /* 0x2000001cff1e7230 */ /* 0x000fe40000004100 */
[----:B------:R-:W-:Y:S01]  /*16d50*/  FFMA.FTZ R43, R4, R29, -R43 ;  /* 0x0000001d042b7223 */ /* 0x000fe2000001082b */
[----:B------:R-:W-:Y:S02]  /*16d60*/  HADD2.F32 R5, -RZ, R9.H0_H0 ;  /* 0x20000009ff057230 */ /* 0x000fe40000004100 */
[C---:B------:R-:W-:Y:S01]  /*16d70*/  FMUL.FTZ R42, R14.reuse, R34 ;  /* 0x000000220e2a7220 */ /* 0x040fe20000410000 */
[----:B------:R-:W-:Y:S01]  /*16d80*/  F2FP.F16.E4M3.UNPACK_B R29, R41 ;  /* 0x00000029ff1d723e */ /* 0x000fe200020006ff */
[-C--:B------:R-:W-:Y:S01]  /*16d90*/  FMUL.FTZ R45, R14, R30.reuse ;  /* 0x0000001e0e2d7220 */ /* 0x080fe20000410000 */
[----:B------:R-:W-:Y:S01]  /*16da0*/  F2FP.F16.E4M3.UNPACK_B R7, R11 ;  /* 0x0000000bff07723e */ /* 0x000fe200020006ff */
[----:B------:R-:W-:Y:S01]  /*16db0*/  FFMA.FTZ R40, R4, R33, R20 ;  /* 0x0000002104287223 */ /* 0x000fe20000010014 */
[C---:B------:R-:W-:Y:S01]  /*16dc0*/  FFMA.FTZ R42, R5.reuse, R30, -R42 ;  /* 0x0000001e052a7223 */ /* 0x040fe2000001082a */
[----:B------:R-:W-:Y:S01]  /*16dd0*/  FFMA.FTZ R45, R5, R34, R45 ;  /* 0x00000022052d7223 */ /* 0x000fe2000001002d */
[----:B------:R-:W-:Y:S01]  /*16de0*/  F2FP.F16.E4M3.UNPACK_B R14, R36 ;  /* 0x00000024ff0e723e */ /* 0x000fe200020006ff */
[----:B------:R-:W-:-:S02]  /*16df0*/  HADD2.F32 R33, -RZ, R29.H0_H0 ;  /* 0x2000001dff217230 */ /* 0x000fc40000004100 */
[----:B------:R-:W-:Y:S02]  /*16e00*/  HADD2.F32 R5, -RZ, R25.H0_H0 ;  /* 0x20000019ff057230 */ /* 0x000fe40000004100 */
[----:B------:R-:W-:Y:S02]  /*16e10*/  HADD2.F32 R20, -RZ, R14.H0_H0 ;  /* 0x2000000eff147230 */ /* 0x000fe40000004100 */
[----:B------:R-:W-:Y:S02]  /*16e20*/  HADD2.F32 R4, -RZ, R7.H0_H0 ;  /* 0x20000007ff047230 */ /* 0x000fe40000004100 */
[C---:B------:R-:W-:Y:S01]  /*16e30*/  FMUL.FTZ R47, R5.reuse, R33 ;  /* 0x00000021052f7220 */ /* 0x040fe20000410000 */
[----:B------:R-:W-:Y:S02]  /*16e40*/  HADD2.F32 R30, -RZ, R37.H1_H1 ;  /* 0x30000025ff1e7230 */ /* 0x000fe40000004100 */
[----:B------:R-:W-:Y:S02]  /*16e50*/  HADD2.F32 R28, -RZ, R28.H1_H1 ;  /* 0x3000001cff1c7230 */ /* 0x000fe40000004100 */
[----:B------:R-:W-:Y:S01]  /*16e60*/  FMUL.FTZ R46, R5, R20 ;  /* 0x00000014052e7220 */ /* 0x000fe20000410000 */
[----:B------:R-:W-:-:S02]  /*16e70*/  HADD2.F32 R9, -RZ, R9.H1_H1 ;  /* 0x30000009ff097230 */ /* 0x000fc40000004100 */
[----:B------:R-:W-:Y:S01]  /*16e80*/  FFMA.FTZ R47, R4, R20, -R47 ;  /* 0x00000014042f7223 */ /* 0x000fe2000001082f */
[C---:B------:R-:W-:Y:S01]  /*16e90*/  FMUL.FTZ R34, R21.reuse, R30 ;  /* 0x0000001e15227220 */ /* 0x040fe20000410000 */
[----:B------:R-:W-:Y:S02]  /*16ea0*/  HADD2.F32 R20, -RZ, R29.H1_H1 ;  /* 0x3000001dff147230 */ /* 0x000fe40000004100 */
[-C--:B------:R-:W-:Y:S01]  /*16eb0*/  FMUL.FTZ R21, R21, R28.reuse ;  /* 0x0000001c15157220 */ /* 0x080fe20000410000 */
[----:B------:R-:W-:Y:S01]  /*16ec0*/  HADD2.F32 R25, -RZ, R25.H1_H1 ;  /* 0x30000019ff197230 */ /* 0x000fe20000004100 */
[----:B------:R-:W-:Y:S01]  /*16ed0*/  F2FP.F16.E4M3.UNPACK_B R41, R41.H1 ;  /* 0x00000029ff29723e */ /* 0x000fe200030006ff */
[----:B------:R-:W-:Y:S02]  /*16ee0*/  HADD2.F32 R14, -RZ, R14.H1_H1 ;  /* 0x3000000eff0e7230 */ /* 0x000fe40000004100 */
[C---:B------:R-:W-:Y:S01]  /*16ef0*/  FFMA.FTZ R37, R9.reuse, R28, -R34 ;  /* 0x0000001c09257223 */ /* 0x040fe20000010822 */
[----:B------:R-:W-:Y:S01]  /*16f00*/  F2FP.F16.E4M3.UNPACK_B R36, R36.H1 ;  /* 0x00000024ff24723e */ /* 0x000fe200030006ff */
[----:B------:R-:W-:Y:S01]  /*16f10*/  HADD2.F32 R7, -RZ, R7.H1_H1 ;  /* 0x30000007ff077230 */ /* 0x000fe20000004100 */
[----:B------:R-:W-:Y:S01]  /*16f20*/  F2FP.F16.E4M3.UNPACK_B R11, R11.H1 ;  /* 0x0000000bff0b723e */ /* 0x000fe200030006ff */
[----:B------:R-:W-:Y:S01]  /*16f30*/  FFMA.FTZ R30, R9, R30, R21 ;  /* 0x0000001e091e7223 */ /* 0x000fe20000010015 */
[----:B------:R-:W-:Y:S01]  /*16f40*/  FMUL.FTZ R28, R25, R20 ;  /* 0x00000014191c7220 */ /* 0x000fe20000410000 */
[----:B------:R-:W-:-:S02]  /*16f50*/  HADD2.F32 R21, -RZ, R41.H0_H0 ;  /* 0x20000029ff157230 */ /* 0x000fc40000004100 */
[-C--:B------:R-:W-:Y:S01]  /*16f60*/  FMUL.FTZ R25, R25, R14.reuse ;  /* 0x0000000e19197220 */ /* 0x080fe20000410000 */
[----:B------:R-:W-:Y:S02]  /*16f70*/  HADD2.F32 R5, -RZ, R26.H0_H0 ;  /* 0x2000001aff057230 */ /* 0x000fe40000004100 */
[----:B------:R-:W-:Y:S01]  /*16f80*/  FFMA.FTZ R46, R4, R33, R46 ;  /* 0x00000021042e7223 */ /* 0x000fe2000001002e */
[----:B------:R-:W-:Y:S02]  /*16f90*/  HADD2.F32 R9, -RZ, R36.H0_H0 ;  /* 0x20000024ff097230 */ /* 0x000fe40000004100 */
[C---:B------:R-:W-:Y:S01]  /*16fa0*/  FFMA.FTZ R34, R7.reuse, R14, -R28 ;  /* 0x0000000e07227223 */ /* 0x040fe2000001081c */
[----:B------:R-:W-:Y:S02]  /*16fb0*/  HADD2.F32 R41, -RZ, R41.H1_H1 ;  /* 0x30000029ff297230 */ /* 0x000fe40000004100 */
[----:B------:R-:W-:Y:S01]  /*16fc0*/  FFMA.FTZ R33, R7, R20, R25 ;  /* 0x0000001407217223 */ /* 0x000fe20000010019 */
[----:B------:R-:W-:Y:S01]  /*16fd0*/  HADD2.F32 R26, -RZ, R26.H1_H1 ;  /* 0x3000001aff1a7230 */ /* 0x000fe20000004100 */
[----:B------:R-:W-:Y:S01]  /*16fe0*/  F2FP.F16.E4M3.UNPACK_B R14, R32.H1 ;  /* 0x00000020ff0e723e */ /* 0x000fe200030006ff */
[----:B------:R-:W-:-:S02]  /*16ff0*/  HADD2.F32 R4, -RZ, R11.H0_H0 ;  /* 0x2000000bff047230 */ /* 0x000fc40000004100 */
[C---:B------:R-:W-:Y:S01]  /*17000*/  FMUL.FTZ R29, R5.reuse, R21 ;  /* 0x00000015051d7220 */ /* 0x040fe20000410000 */
[----:B------:R-:W-:Y:S01]  /*17010*/  HADD2.F32 R36, -RZ, R36.H1_H1 ;  /* 0x30000024ff247230 */ /* 0x000fe20000004100 */
[----:B------:R-:W-:Y:S01]  /*17020*/  F2FP.F16.E4M3.UNPACK_B R7, R27.H1 ;  /* 0x0000001bff07723e */ /* 0x000fe200030006ff */
[----:B------:R-:W-:Y:S01]  /*17030*/  FMUL.FTZ R50, R5, R9 ;  /* 0x0000000905327220 */ /* 0x000fe20000410000 */
[-C--:B------:R-:W-:Y:S01]  /*17040*/  F2FP.F16.E4M3.UNPACK_B R3, R8.reuse ;  /* 0x00000008ff03723e */ /* 0x080fe200020006ff */
[----:B------:R-:W-:Y:S01]  /*17050*/  HADD2.F32 R11, -RZ, R11.H1_H1 ;  /* 0x3000000bff0b7230 */ /* 0x000fe20000004100 */
[----:B------:R-:W-:Y:S01]  /*17060*/  F2FP.F16.E4M3.UNPACK_B R8, R8.H1 ;  /* 0x00000008ff08723e */ /* 0x000fe200030006ff */
[----:B------:R-:W-:Y:S01]  /*17070*/  FMUL.FTZ R28, R26, R41 ;  /* 0x000000291a1c7220 */ /* 0x000fe20000410000 */
[----:B------:R-:W-:Y:S01]  /*17080*/  FFMA.FTZ R48, R4, R9, -R29 ;  /* 0x0000000904307223 */ /* 0x000fe2000001081d */
[----:B------:R-:W-:Y:S02]  /*17090*/  HADD2.F32 R20, -RZ, R14.H0_H0 ;  /* 0x2000000eff147230 */ /* 0x000fe40000004100 */
[----:B------:R-:W-:Y:S01]  /*170a0*/  FMUL.FTZ R26, R26, R36 ;  /* 0x000000241a1a7220 */ /* 0x000fe20000410000 */
[----:B------:R-:W-:-:S02]  /*170b0*/  HADD2.F32 R5, -RZ, R12.H0_H0 ;  /* 0x2000000cff057230 */ /* 0x000fc40000004100 */
[--C-:B------:R-:W-:Y:S02]  /*170c0*/  HADD2.F32 R9, -RZ, R7.reuse.H0_H0 ;  /* 0x20000007ff097230 */ /* 0x100fe40000004100 */
[----:B------:R-:W-:Y:S01]  /*170d0*/  FFMA.FTZ R50, R4, R21, R50 ;  /* 0x0000001504327223 */ /* 0x000fe20000010032 */
[----:B------:R-:W-:Y:S02]  /*170e0*/  HADD2.F32 R4, -RZ, R8.H0_H0 ;  /* 0x20000008ff047230 */ /* 0x000fe40000004100 */
[C---:B------:R-:W-:Y:S01]  /*170f0*/  FFMA.FTZ R49, R11.reuse, R36, -R28 ;  /* 0x000000240b317223 */ /* 0x040fe2000001081c */
[----:B------:R-:W-:Y:S01]  /*17100*/  FFMA.FTZ R41, R11, R41, R26 ;  /* 0x000000290b297223 */ /* 0x000fe2000001001a */
[C---:B------:R-:W-:Y:S01]  /*17110*/  FMUL.FTZ R21, R5.reuse, R20 ;  /* 0x0000001405157220 */ /* 0x040fe20000410000 */
[----:B------:R-:W-:Y:S02]  /*17120*/  HADD2.F32 R11, -RZ, R14.H1_H1 ;  /* 0x3000000eff0b7230 */ /* 0x000fe40000004100 */
[----:B------:R-:W-:Y:S01]  /*17130*/  FMUL.FTZ R5, R5, R9 ;  /* 0x0000000905057220 */ /* 0x000fe20000410000 */
[----:B------:R-:W-:Y:S01]  /*17140*/  HADD2.F32 R12, -RZ, R12.H1_H1 ;  /* 0x3000000cff0c7230 */ /* 0x000fe20000004100 */
[----:B------:R-:W-:Y:S01]  /*17150*/  F2FP.F16.E4M3.UNPACK_B R32, R32 ;  /* 0x00000020ff20723e */ /* 0x000fe200020006ff */
[----:B------:R-:W-:-:S02]  /*17160*/  HADD2.F32 R7, -RZ, R7.H1_H1 ;  /* 0x30000007ff077230 */ /* 0x000fc40000004100 */
[C---:B------:R-:W-:Y:S01]  /*17170*/  FFMA.FTZ R25, R4.reuse, R9, -R21 ;  /* 0x0000000904197223 */ /* 0x040fe20000010815 */
[----:B------:R-:W-:Y:S02]  /*17180*/  HADD2.F32 R8, -RZ, R8.H1_H1 ;  /* 0x30000008ff087230 */ /* 0x000fe40000004100 */
[----:B------:R-:W-:Y:S01]  /*17190*/  FFMA.FTZ R26, R4, R20, R5 ;  /* 0x00000014041a7223 */ /* 0x000fe20000010005 */
[----:B------:R-:W-:Y:S01]  /*171a0*/  F2FP.F16.E4M3.UNPACK_B R27, R27 ;  /* 0x0000001bff1b723e */ /* 0x000fe200020006ff */
[C---:B------:R-:W-:Y:S01]  /*171b0*/  FMUL.FTZ R21, R12.reuse, R11 ;  /* 0x0000000b0c157220 */ /* 0x040fe20000410000 */
[-C--:B------:R-:W-:Y:S01]  /*171c0*/  FMUL.FTZ R12, R12, R7.reuse ;  /* 0x000000070c0c7220 */ /* 0x080fe20000410000 */
[----:B------:R-:W-:Y:S02]  /*171d0*/  HADD2.F32 R9, -RZ, R32.H0_H0 ;  /* 0x20000020ff097230 */ /* 0x000fe40000004100 */
[----:B------:R-:W-:Y:S02]  /*171e0*/  HADD2.F32 R5, -RZ, R13.H0_H0 ;  /* 0x2000000dff057230 */ /* 0x000fe40000004100 */
[C---:B------:R-:W-:Y:S01]  /*171f0*/  FFMA.FTZ R28, R8.reuse, R7, -R21 ;  /* 0x00000007081c7223 */ /* 0x040fe20000010815 */
        /* <DEDUP_REMOVED lines=8> */
[C---:B------:R-:W-:Y:S01]  /*17280*/  FFMA.FTZ R12, R4.reuse, R7, -R11 ;  /* 0x00000007040c7223 */ /* 0x040fe2000001080b */
[----:B------:R-:W-:Y:S01]  /*17290*/  HADD2.F32 R3, -RZ, R3.H1_H1 ;  /* 0x30000003ff037230 */ /* 0x000fe20000004100 */
[----:B------:R-:W-:Y:S01]  /*172a0*/  F2FP.F16.E4M3.UNPACK_B R11, R39.H1 ;  /* 0x00000027ff0b723e */ /* 0x000fe200030006ff */
[C---:B------:R-:W-:Y:S01]  /*172b0*/  FMUL.FTZ R20, R13.reuse, R32 ;  /* 0x000000200d147220 */ /* 0x040fe20000410000 */
[----:B------:R-:W-:Y:S01]  /*172c0*/  F2FP.F16.E4M3.UNPACK_B R6, R10 ;  /* 0x0000000aff06723e */ /* 0x000fe200020006ff */
[----:B------:R-:W-:Y:S01]  /*172d0*/  FFMA.FTZ R14, R4, R9, R5 ;  /* 0x00000009040e7223 */ /* 0x000fe20000010005 */
[----:B------:R-:W-:Y:S01]  /*172e0*/  FMUL.FTZ R7, R13, R8 ;  /* 0x000000080d077220 */ /* 0x000fe20000410000 */
[----:B------:R-:W-:Y:S01]  /*172f0*/  F2FP.F16.E4M3.UNPACK_B R10, R10.H1 ;  /* 0x0000000aff0a723e */ /* 0x000fe200030006ff */
[----:B------:R-:W-:Y:S01]  /*17300*/  FFMA.FTZ R13, R3, R8, -R20 ;  /* 0x00000008030d7223 */ /* 0x000fe20000010814 */
[----:B------:R-:W-:Y:S01]  /*17310*/  F2FP.F16.E4M3.UNPACK_B R5, R31.H1 ;  /* 0x0000001fff05723e */ /* 0x000fe200030006ff */
[----:B------:R-:W-:-:S02]  /*17320*/  HADD2.F32 R8, -RZ, R11.H0_H0 ;  /* 0x2000000bff087230 */ /* 0x000fc40000004100 */
[----:B------:R-:W-:Y:S02]  /*17330*/  HADD2.F32 R4, -RZ, R24.H0_H0 ;  /* 0x20000018ff047230 */ /* 0x000fe40000004100 */
[----:B------:R-:W-:Y:S01]  /*17340*/  FFMA.FTZ R21, R3, R32, R7 ;  /* 0x0000002003157223 */ /* 0x000fe20000010007 */
[----:B------:R-:W-:Y:S02]  /*17350*/  HADD2.F32 R7, -RZ, R5.H0_H0 ;  /* 0x20000005ff077230 */ /* 0x000fe40000004100 */
[----:B------:R-:W-:Y:S02]  /*17360*/  HADD2.F32 R3, -RZ, R10.H0_H0 ;  /* 0x2000000aff037230 */ /* 0x000fe40000004100 */
[----:B------:R-:W-:Y:S01]  /*17370*/  FMUL.FTZ R20, R4, R8 ;  /* 0x0000000804147220 */ /* 0x000fe20000410000 */
[----:B------:R-:W-:Y:S02]  /*17380*/  HADD2.F32 R11, -RZ, R11.H1_H1 ;  /* 0x3000000bff0b7230 */ /* 0x000fe40000004100 */
[----:B------:R-:W-:-:S02]  /*17390*/  HADD2.F32 R24, -RZ, R24.H1_H1 ;  /* 0x30000018ff187230 */ /* 0x000fc40000004100 */
[-C--:B------:R-:W-:Y:S01]  /*173a0*/  FMUL.FTZ R4, R4, R7.reuse ;  /* 0x0000000704047220 */ /* 0x080fe20000410000 */
[----:B------:R-:W-:Y:S02]  /*173b0*/  HADD2.F32 R5, -RZ, R5.H1_H1 ;  /* 0x30000005ff057230 */ /* 0x000fe40000004100 */
[C---:B------:R-:W-:Y:S01]  /*173c0*/  FFMA.FTZ R27, R3.reuse, R7, -R20 ;  /* 0x00000007031b7223 */ /* 0x040fe20000010814 */
[----:B------:R-:W-:Y:S01]  /*173d0*/  HADD2.F32 R10, -RZ, R10.H1_H1 ;  /* 0x3000000aff0a7230 */ /* 0x000fe20000004100 */
[----:B------:R-:W-:Y:S01]  /*173e0*/  F2FP.F16.E4M3.UNPACK_B R31, R31 ;  /* 0x0000001fff1f723e */ /* 0x000fe200020006ff */
[C---:B------:R-:W-:Y:S01]  /*173f0*/  FMUL.FTZ R7, R24.reuse, R11 ;  /* 0x0000000b18077220 */ /* 0x040fe20000410000 */
[----:B------:R-:W-:Y:S01]  /*17400*/  F2FP.F16.E4M3.UNPACK_B R39, R39 ;  /* 0x00000027ff27723e */ /* 0x000fe200020006ff */
[-C--:B------:R-:W-:Y:S01]  /*17410*/  FMUL.FTZ R20, R24, R5.reuse ;  /* 0x0000000518147220 */ /* 0x080fe20000410000 */
[----:B------:R-:W-:Y:S01]  /*17420*/  FFMA.FTZ R24, R3, R8, R4 ;  /* 0x0000000803187223 */ /* 0x000fe20000010004 */
[----:B------:R-:W-:Y:S01]  /*17430*/  FFMA.FTZ R32, R10, R5, -R7 ;  /* 0x000000050a207223 */ /* 0x000fe20000010807 */
[----:B------:R-:W-:-:S02]  /*17440*/  HADD2.F32 R5, -RZ, R31.H0_H0 ;  /* 0x2000001fff057230 */ /* 0x000fc40000004100 */
[----:B------:R-:W-:Y:S02]  /*17450*/  HADD2.F32 R7, -RZ, R39.H0_H0 ;  /* 0x20000027ff077230 */ /* 0x000fe40000004100 */
[----:B------:R-:W-:Y:S02]  /*17460*/  HADD2.F32 R4, -RZ, R15.H0_H0 ;  /* 0x2000000fff047230 */ /* 0x000fe40000004100 */
[----:B------:R-:W-:Y:S02]  /*17470*/  HADD2.F32 R31, -RZ, R31.H1_H1 ;  /* 0x3000001fff1f7230 */ /* 0x000fe40000004100 */
[----:B------:R-:W-:Y:S02]  /*17480*/  HADD2.F32 R39, -RZ, R39.H1_H1 ;  /* 0x30000027ff277230 */ /* 0x000fe40000004100 */
[----:B------:R-:W-:Y:S02]  /*17490*/  HADD2.F32 R15, -RZ, R15.H1_H1 ;  /* 0x3000000fff0f7230 */ /* 0x000fe40000004100 */
[----:B------:R-:W-:Y:S01]  /*174a0*/  FFMA.FTZ R11, R10, R11, R20 ;  /* 0x0000000b0a0b7223 */ /* 0x000fe20000010014 */
[----:B------:R-:W-:-:S02]  /*174b0*/  HADD2.F32 R3, -RZ, R6.H0_H0 ;  /* 0x20000006ff037230 */ /* 0x000fc40000004100 */
[C---:B------:R-:W-:Y:S01]  /*174c0*/  FMUL.FTZ R8, R4.reuse, R7 ;  /* 0x0000000704087220 */ /* 0x040fe20000410000 */
[----:B------:R-:W-:Y:S02]  /*174d0*/  HADD2.F32 R6, -RZ, R6.H1_H1 ;  /* 0x30000006ff067230 */ /* 0x000fe40000004100 */
[----:B------:R-:W-:Y:S01]  /*174e0*/  FMUL.FTZ R4, R4, R5 ;  /* 0x0000000504047220 */ /* 0x000fe20000410000 */
[C---:B------:R-:W-:Y:S01]  /*174f0*/  FMUL.FTZ R9, R15.reuse, R39 ;  /* 0x000000270f097220 */ /* 0x040fe20000410000 */
        /* <DEDUP_REMOVED lines=12> */
[----:B------:R-:W-:Y:S02]  /*175c0*/  F2FP.SATFINITE.E4M3.F32.PACK_AB_MERGE_C R24, R11, R24, RZ ;  /* 0x000000180b18723e */ /* 0x000fe400048070ff */
        /* <DEDUP_REMOVED lines=8> */
[----:B------:R2:W-:Y:S04]  /*17650*/  STS.128 [R51+0x1e200], R4 ;  /* 0x01e2000433007388 */ /* 0x0005e80000000c00 */
[----:B------:R2:W-:Y:S02]  /*17660*/  STS.128 [R0+0x1e200], R8 ;  /* 0x01e2000800007388 */ /* 0x0005e40000000c00 */
.L_x_2342:
[----:B------:R-:W-:Y:S05]  /*17670*/  BSYNC B0 ;  /* 0x0000000000007941 */ /* 0x000fea0003800000 */
.L_x_2332:
        /* <DEDUP_REMOVED lines=8> */
.L_x_2330:
[----:B0-2-4-:R-:W-:-:S05]  /*17700*/  IMAD.U32 R0, RZ, RZ, UR53 ;  /* 0x00000035ff007e24 */ /* 0x015fca000f8e00ff */
[----:B------:R-:W-:-:S13]  /*17710*/  ISETP.NE.AND P1, PT, R0, 0x3, PT ;  /* 0x000000030000780c */ /* 0x000fda0003f25270 */
[----:B------:R-:W-:Y:S05]  /*17720*/  @!P1 BRA `(.L_x_2365) ;  /* 0x0000000000049947 */ /* 0x000fea0003800000 */
[----:B------:R-:W-:Y:S01]  /*17730*/  BPT.TRAP 0x1 ;  /* 0x000000040000795c */ /* 0x000fe20000300000 */
.L_x_2365:
[----:B-1-3--:R-:W-:Y:S01]  /*17740*/  IMAD R3, R146, 0x8, R16 ;  /* 0x0000000892037824 */ /* 0x00afe200078e0210 */
[----:B------:R-:W-:-:S04]  /*17750*/  SHF.L.U32 R0, R220, 0x1f, RZ ;  /* 0x0000001fdc007819 */ /* 0x000fc800000006ff */
[----:B------:R0:W1:Y:S01]  /*17760*/  SYNCS.PHASECHK.TRANS64.TRYWAIT P2, [R3+URZ+0x33430], R0 ;  /* 0x03343000030075a7 */ /* 0x000062000804017f */
[----:B------:R-:W-:Y:S05]  /*17770*/  @!P1 BRA `(.L_x_2366) ;  /* 0x0000000000049947 */ /* 0x000fea0003800000 */
[----:B------:R-:W-:Y:S01]  /*17780*/  BPT.TRAP 0x1 ;  /* 0x000000040000795c */ /* 0x000fe20000300000 */
.L_x_2366:
[----:B-----5:R-:W2:Y:S01]  /*17790*/  S2R R4, SR_TID.X ;  /* 0x0000000000047919 */ /* 0x020ea20000002100 */
[----:B------:R-:W-:Y:S01]  /*177a0*/  IMAD.MOV.U32 R119, RZ, RZ, RZ ;  /* 0x000000ffff777224 */ /* 0x000fe200078e00ff */
[----:B--2---:R-:W-:-:S04]  /*177b0*/  LOP3.LUT R4, R4, 0x7f, RZ, 0xc0, !PT ;  /* 0x0000007f04047812 */ /* 0x004fc800078ec0ff */
[----:B------:R-:W-:Y:S01]  /*177c0*/  ISETP.NE.AND P0, PT, R4, RZ, PT ;  /* 0x000000ff0400720c */ /* 0x000fe20003f05270 */
[----:B-1----:R-:W-:-:S12]  /*177d0*/  @P2 BRA `(.L_x_2367) ;  /* 0x0000000000082947 */ /* 0x002fd80003800000 */
[----:B------:R-:W1:Y:S02]  /*177e0*/  SYNCS.PHASECHK.TRANS64.TRYWAIT P2, [R3+URZ+0x33430], R0 ;  /* 0x03343000030075a7 */ /* 0x000e64000804017f */
[----:B-1----:R-:W-:Y:S05]  /*177f0*/  @!P2 BRA `(.L_x_2368) ;  /* 0x000001600064a947 */ /* 0x002fea0003800000 */
.L_x_2367:
[----:B------:R-:W-:Y:S05]  /*17800*/  WARPSYNC.ALL ;  /* 0x0000000000007948 */ /* 0x000fea0003800000 */
[----:B01----:R-:W-:Y:S01]  /*17810*/  VIADD R0, R16, 0x24200 ;  /* 0x0002420010007836 */ /* 0x003fe20000000000 */
[----:B------:R-:W2:Y:S04]  /*17820*/  LDL R14, [R1] ;  /* 0x00000000010e7983 */ /* 0x000ea80000100800 */
[----:B------:R-:W-:Y:S01]  /*17830*/  SHF.R.U32.HI R0, RZ, 0x4, R0 ;  /* 0x00000004ff007819 */ /* 0x000fe20000011600 */
[----:B------:R-:W3:Y:S01]  /*17840*/  LDL R10, [R1+0x4] ;  /* 0x00000400010a7983 */ /* 0x000ee20000100800 */
[----:B------:R-:W-:Y:S01]  /*17850*/  R2UR UR24, R44 ;  /* 0x000000002c1872ca */ /* 0x000fe200000e0000 */
[----:B------:R-:W-:Y:S01]  /*17860*/  IMAD.MOV.U32 R5, RZ, RZ, -0x7fffffe0 ;  /* 0x80000020ff057424 */ /* 0x000fe200078e00ff */
[----:B------:R-:W-:Y:S01]  /*17870*/  LOP3.LUT R0, R0, 0x3fff, RZ, 0xc0, !PT ;  /* 0x00003fff00007812 */ /* 0x000fe200078ec0ff */
[----:B------:R-:W-:Y:S01]  /*17880*/  WARPGROUP.ARRIVE ;  /* 0x00000000000079c5 */ /* 0x000fe20000000000 */
[----:B------:R-:W-:Y:S01]  /*17890*/  UMOV UR25, 0x80000020 ;  /* 0x8000002000197882 */ /* 0x000fe20000000000 */
[----:B------:R-:W-:Y:S01]  /*178a0*/  IMAD.MOV.U32 R7, RZ, RZ, -0x7fffffe0 ;  /* 0x80000020ff077424 */ /* 0x000fe200078e00ff */
[----:B------:R-:W-:Y:S01]  /*178b0*/  LOP3.LUT R11, R0, 0x10000, RZ, 0xfc, !PT ;  /* 0x00010000000b7812 */ /* 0x000fe200078efcff */
[----:B------:R-:W-:Y:S01]  /*178c0*/  UMOV UR5, UR25 ;  /* 0x0000001900057c82 */ /* 0x000fe20008000000 */
[----:B------:R-:W-:Y:S01]  /*178d0*/  R2UR UR27, R5 ;  /* 0x00000000051b72ca */ /* 0x000fe200000e0000 */
[----:B------:R-:W-:Y:S01]  /*178e0*/  UMOV UR17, UR25 ;  /* 0x0000001900117c82 */ /* 0x000fe20008000000 */
[----:B------:R-:W-:Y:S01]  /*178f0*/  R2UR UR7, R7 ;  /* 0x00000000070772ca */ /* 0x000fe200000e0000 */
[----:B------:R-:W-:Y:S01]  /*17900*/  IMAD R4, R146, 0x780, R11 ;  /* 0x0000078092047824 */ /* 0x000fe200078e020b */
[----:B------:R-:W-:Y:S01]  /*17910*/  MOV R9, 0x80000020 ;  /* 0x8000002000097802 */ /* 0x000fe20000000f00 */
[----:B------:R-:W-:Y:S01]  /*17920*/  ULOP3.LUT UR24, UR24, 0x10000, URZ, 0xfc, !UPT ;  /* 0x0001000018187892 */ /* 0x000fe2000f8efc3f */
[----:B------:R-:W-:Y:S01]  /*17930*/  IMAD.MOV.U32 R7, RZ, RZ, -0x7fffffe0 ;  /* 0x80000020ff077424 */ /* 0x000fe200078e00ff */
[----:B------:R-:W-:Y:S01]  /*17940*/  UMOV UR9, UR25 ;  /* 0x0000001900097c82 */ /* 0x000fe20008000000 */
[C---:B------:R-:W-:Y:S01]  /*17950*/  R2UR UR26, R4.reuse ;  /* 0x00000000041a72ca */ /* 0x040fe200000e0000 */
[C---:B------:R-:W-:Y:S01]  /*17960*/  VIADD R8, R4.reuse, 0x180 ;  /* 0x0000018004087836 */ /* 0x040fe20000000000 */
[----:B------:R-:W-:Y:S01]  /*17970*/  IADD3 R6, R4, 0x80, RZ ;  /* 0x0000008004067810 */ /* 0x000fe20007ffe0ff */
[----:B------:R-:W-:Y:S01]  /*17980*/  UMOV UR13, UR25 ;  /* 0x00000019000d7c82 */ /* 0x000fe20008000000 */
[----:B------:R-:W-:Y:S01]  /*17990*/  UMOV UR4, UR24 ;  /* 0x0000001800047c82 */ /* 0x000fe20008000000 */
[----:B------:R-:W-:Y:S01]  /*179a0*/  R2UR UR19, R7 ;  /* 0x00000000071372ca */ /* 0x000fe200000e0000 */
[----:B------:R-:W-:Y:S01]  /*179b0*/  UMOV UR16, UR24 ;  /* 0x0000001800107c82 */ /* 0x000fe20008000000 */
[----:B------:R-:W-:Y:S01]  /*179c0*/  R2UR UR6, R6 ;  /* 0x00000000060672ca */ /* 0x000fe200000e0000 */
[----:B------:R-:W-:Y:S01]  /*179d0*/  VIADD R6, R4, 0x100 ;  /* 0x0000010004067836 */ /* 0x000fe20000000000 */
[----:B------:R-:W-:Y:S01]  /*179e0*/  R2UR UR10, R8 ;  /* 0x00000000080a72ca */ /* 0x000fe200000e0000 */
[----:B------:R-:W-:Y:S01]  /*179f0*/  UMOV UR8, UR24 ;  /* 0x0000001800087c82 */ /* 0x000fe20008000000 */
[----:B------:R-:W-:Y:S01]  /*17a00*/  R2UR UR11, R9 ;  /* 0x00000000090b72ca */ /* 0x000fe200000e0000 */
[----:B------:R-:W-:Y:S01]  /*17a10*/  IMAD.MOV.U32 R7, RZ, RZ, -0x7fffffe0 ;  /* 0x80000020ff077424 */ /* 0x000fe200078e00ff */
[----:B------:R-:W-:Y:S01]  /*17a20*/  QGMMA.64x32x32.F32.E4M3.E4M3 R88, gdesc[UR24], RZ, !UPT, gsb0 ;  /* 0x00600000185879f3 */ /* 0x000fe2000c0008ff */
[----:B------:R-:W-:Y:S01]  /*17a30*/  R2UR UR18, R6 ;  /* 0x00000000061272ca */ /* 0x000fe200000e0000 */
[C---:B------:R-:W-:Y:S01]  /*17a40*/  VIADD R6, R4.reuse, 0x200 ;  /* 0x0000020004067836 */ /* 0x040fe20000000000 */
[----:B------:R-:W-:Y:S01]  /*17a50*/  UMOV UR12, UR24 ;  /* 0x00000018000c7c82 */ /* 0x000fe20008000000 */
[----:B------:R-:W-:Y:S01]  /*17a60*/  R2UR UR15, R7 ;  /* 0x00000000070f72ca */ /* 0x000fe200000e0000 */
[C---:B------:R-:W-:Y:S01]  /*17a70*/  VIADD R12, R4.reuse, 0x2 ;  /* 0x00000002040c7836 */ /* 0x040fe20000000000 */
[----:B------:R-:W-:Y:S01]  /*17a80*/  IADD3 R20, R4, 0x682, RZ ;  /* 0x0000068204147810 */ /* 0x000fe20007ffe0ff */
[----:B------:R-:W-:Y:S01]  /*17a90*/  IMAD.MOV.U32 R13, RZ, RZ, -0x7fffffe0 ;  /* 0x80000020ff0d7424 */ /* 0x000fe200078e00ff */
[----:B------:R-:W-:Y:S01]  /*17aa0*/  R2UR UR14, R6 ;  /* 0x00000000060e72ca */ /* 0x000fe200000e0000 */
[----:B------:R-:W-:Y:S01]  /*17ab0*/  VIADD R6, R4, 0x82 ;  /* 0x0000008204067836 */ /* 0x000fe20000000000 */
[----:B------:R-:W-:Y:S01]  /*17ac0*/  MOV R112, R119 ;  /* 0x0000007700707202 */ /* 0x000fe20000000f00 */
[----:B------:R-:W-:-:S02]  /*17ad0*/  IMAD.MOV.U32 R7, RZ, RZ, -0x7fffffe0 ;  /* 0x80000020ff077424 */ /* 0x000fc400078e00ff */
[----:B------:R-:W-:Y:S02]  /*17ae0*/  VIADD R8, R4, 0x182 ;  /* 0x0000018204087836 */ /* 0x000fe40000000000 */
[----:B------:R-:W-:Y:S02]  /*17af0*/  IMAD.MOV.U32 R9, RZ, RZ, -0x7fffffe0 ;  /* 0x80000020ff097424 */ /* 0x000fe400078e00ff */
[----:B------:R-:W-:Y:S02]  /*17b00*/  IMAD R0, R105, -0xa0, R234 ;  /* 0xffffff6069007824 */ /* 0x000fe400078e02ea */
[----:B------:R-:W-:Y:S02]  /*17b10*/  IMAD.MOV.U32 R21, RZ, RZ, -0x7fffffe0 ;  /* 0x80000020ff157424 */ /* 0x000fe400078e00ff */
[----:B------:R-:W-:Y:S02]  /*17b20*/  @!P0 VIADD R3, R3, 0x33440 ;  /* 0x0003344003038836 */ /* 0x000fe40000000000 */
[----:B------:R-:W-:-:S02]  /*17b30*/  IMAD.MOV.U32 R118, RZ, RZ, R119 ;  /* 0x000000ffff767224 */ /* 0x000fc400078e0077 */
[--C-:B------:R-:W-:Y:S02]  /*17b40*/  IMAD.MOV.U32 R116, RZ, RZ, R119.reuse ;  /* 0x000000ffff747224 */ /* 0x100fe400078e0077 */
[--C-:B------:R-:W-:Y:S02]  /*17b50*/  IMAD.MOV.U32 R114, RZ, RZ, R119.reuse ;  /* 0x000000ffff727224 */ /* 0x100fe400078e0077 */
[----:B------:R-:W-:Y:S01]  /*17b60*/  IMAD.MOV.U32 R110, RZ, RZ, R119 ;  /* 0x000000ffff6e7224 */ /* 0x000fe200078e0077 */
[----:B------:R-:W-:Y:S02]  /*17b70*/  WARPGROUP.DEPBAR.LE gsb0, 0x0 ;  /* 0x00008000000079c5 */ /* 0x000fe40000010000 */
[----:B------:R-:W-:-:S06]  /*17b80*/  WARPGROUP.ARRIVE ;  /* 0x00000000000079c5 */ /* 0x000fcc0000000000 */
[----:B------:R-:W-:Y:S01]  /*17b90*/  QGMMA.64x32x32.F32.E4M3.E4M3 R72, gdesc[UR4], RZ, !UPT, gsb0 ;  /* 0x00600000044879f3 */ /* 0x000fe2000c0008ff */
[----:B------:R-:W-:Y:S01]  /*17ba0*/  R2UR UR6, R12 ;  /* 0x000000000c0672ca */ /* 0x000fe200000e0000 */
[----:B------:R-:W-:Y:S01]  /*17bb0*/  UIADD3 UR4, UR24, 0x2, URZ ;  /* 0x0000000218047890 */ /* 0x000fe2000fffe03f */
[----:B------:R-:W-:Y:S01]  /*17bc0*/  R2UR UR7, R13 ;  /* 0x000000000d0772ca */ /* 0x000fe200000e0000 */
[----:B------:R-:W-:Y:S01]  /*17bd0*/  UMOV UR5, 0x80000020 ;  /* 0x8000002000057882 */ /* 0x000fe20000000000 */
        /* <DEDUP_REMOVED lines=9> */
[----:B------:R-:W-:Y:S01]  /*17c70*/  QGMMA.64x32x32.F32.E4M3.E4M3 R40, gdesc[UR8], RZ, !UPT, gsb0 ;  /* 0x00600000082879f3 */ /* 0x000fe2000c0008ff */
        /* <DEDUP_REMOVED lines=9> */
[----:B------:R-:W-:Y:S01]  /*17d10*/  WARPGROUP.ARRIVE ;  /* 0x00000000000079c5 */ /* 0x000fe20000000000 */
[----:B---3--:R-:W-:-:S05]  /*17d20*/  IMAD R10, R225, 0x80, R10 ;  /* 0x00000080e10a7824 */ /* 0x008fca00078e020a */
        /* <DEDUP_REMOVED lines=12> */
[----:B------:R-:W-:Y:S02]  /*17df0*/  R2UR UR7, R7 ;  /* 0x00000000070772ca */ /* 0x000fe400000e0000 */
[----:B------:R-:W-:Y:S01]  /*17e00*/  MOV R7, 0x80000020 ;  /* 0x8000002000077802 */ /* 0x000fe20000000f00 */
[----:B------:R-:W-:Y:S02]  /*17e10*/  WARPGROUP.DEPBAR.LE gsb0, 0x0 ;  /* 0x00008000000079c5 */ /* 0x000fe40000010000 */
[----:B------:R-:W-:-:S08]  /*17e20*/  WARPGROUP.ARRIVE ;  /* 0x00000000000079c5 */ /* 0x000fd00000000000 */
[----:B------:R-:W-:Y:S01]  /*17e30*/  QGMMA.64x32x32.F32.E4M3.E4M3 R72, gdesc[UR4], R72, gsb0 ;  /* 0x00600000044879f3 */ /* 0x000fe20008000848 */
[----:B------:R-:W-:Y:S01]  /*17e40*/  R2UR UR6, R6 ;  /* 0x00000000060672ca */ /* 0x000fe200000e0000 */
[----:B------:R-:W-:Y:S01]  /*17e50*/  VIADD R6, R4, 0x202 ;  /* 0x0000020204067836 */ /* 0x000fe20000000000 */
[----:B------:R-:W-:Y:S01]  /*17e60*/  R2UR UR7, R7 ;  /* 0x00000000070772ca */ /* 0x000fe200000e0000 */
[----:B------:R-:W-:-:S03]  /*17e70*/  IMAD.MOV.U32 R7, RZ, RZ, -0x7fffffe0 ;  /* 0x80000020ff077424 */ /* 0x000fc600078e00ff */
[----:B------:R-:W-:Y:S01]  /*17e80*/  R2UR UR18, R6 ;  /* 0x00000000061272ca */ /* 0x000fe200000e0000 */
[----:B------:R-:W-:Y:S01]  /*17e90*/  VIADD R6, R4, 0x300 ;  /* 0x0000030004067836 */ /* 0x000fe20000000000 */
[----:B------:R-:W-:Y:S02]  /*17ea0*/  R2UR UR19, R7 ;  /* 0x00000000071372ca */ /* 0x000fe400000e0000 */
[----:B------:R-:W-:Y:S01]  /*17eb0*/  MOV R7, 0x80000020 ;  /* 0x8000002000077802 */ /* 0x000fe20000000f00 */
[----:B------:R-:W-:Y:S02]  /*17ec0*/  WARPGROUP.DEPBAR.LE gsb0, 0x0 ;  /* 0x00008000000079c5 */ /* 0x000fe40000010000 */
[----:B------:R-:W-:-:S06]  /*17ed0*/  WARPGROUP.ARRIVE ;  /* 0x00000000000079c5 */ /* 0x000fcc0000000000 */
[----:B------:R-:W-:Y:S03]  /*17ee0*/  QGMMA.64x32x32.F32.E4M3.E4M3 R56, gdesc[UR4], R56, gsb0 ;  /* 0x00600000043879f3 */ /* 0x000fe60008000838 */
        /* <DEDUP_REMOVED lines=26> */
[----:B------:R-:W-:Y:S01]  /*18090*/  IMAD.MOV.U32 R7, RZ, RZ, -0x7fffffe0 ;  /* 0x80000020ff077424 */ /* 0x000fe200078e00ff */
[----:B------:R-:W-:Y:S02]  /*180a0*/  WARPGROUP.DEPBAR.LE gsb0, 0x0 ;  /* 0x00008000000079c5 */ /* 0x000fe40000010000 */
[----:B------:R-:W-:-:S09]  /*180b0*/  WARPGROUP.ARRIVE ;  /* 0x00000000000079c5 */ /* 0x000fd20000000000 */
[----:B------:R-:W-:Y:S01]  /*180c0*/  QGMMA.64x32x32.F32.E4M3.E4M3 R72, gdesc[UR8], R72, gsb0 ;  /* 0x00600000084879f3 */ /* 0x000fe20008000848 */
[----:B------:R-:W-:Y:S01]  /*180d0*/  R2UR UR10, R6 ;  /* 0x00000000060a72ca */ /* 0x000fe200000e0000 */
[----:B------:R-:W-:Y:S01]  /*180e0*/  VIADD R6, R4, 0x480 ;  /* 0x0000048004067836 */ /* 0x000fe20000000000 */
[----:B------:R-:W-:Y:S02]  /*180f0*/  R2UR UR11, R7 ;  /* 0x00000000070b72ca */ /* 0x000fe400000e0000 */
[----:B------:R-:W-:Y:S02]  /*18100*/  MOV R7, 0x80000020 ;  /* 0x8000002000077802 */ /* 0x000fe40000000f00 */
[----:B------:R-:W-:Y:S01]  /*18110*/  R2UR UR22, R6 ;  /* 0x00000000061672ca */ /* 0x000fe200000e0000 */
[----:B------:R-:W-:Y:S01]  /*18120*/  VIADD R6, R4, 0x302 ;  /* 0x0000030204067836 */ /* 0x000fe20000000000 */
[----:B------:R-:W-:Y:S01]  /*18130*/  R2UR UR23, R7 ;  /* 0x00000000071772ca */ /* 0x000fe200000e0000 */
[----:B------:R-:W-:Y:S01]  /*18140*/  IMAD.MOV.U32 R7, RZ, RZ, -0x7fffffe0 ;  /* 0x80000020ff077424 */ /* 0x000fe200078e00ff */
[----:B------:R-:W-:-:S02]  /*18150*/  WARPGROUP.DEPBAR.LE gsb0, 0x0 ;  /* 0x00008000000079c5 */ /* 0x000fc40000010000 */
        /* <DEDUP_REMOVED lines=32> */
[----:B------:R-:W-:Y:S02]  /*18360*/  R2UR UR14, R6 ;  /* 0x00000000060e72ca */ /* 0x000fe400000e0000 */
[----:B------:R-:W-:Y:S01]  /*18370*/  R2UR UR15, R7 ;  /* 0x00000000070f72ca */ /* 0x000fe200000e0000 */
        /* <DEDUP_REMOVED lines=24> */
[----:B------:R-:W-:-:S03]  /*18500*/  IADD3 R0, -R227, 0xa1, R0 ;  /* 0x000000a1e3007810 */ /* 0x000fc60007ffe100 */
[C---:B--2---:R-:W-:Y:S02]  /*18510*/  IMAD R8, R14.reuse, -0x2, R8 ;  /* 0xfffffffe0e087824 */ /* 0x044fe400078e0208 */
[----:B------:R-:W-:-:S05]  /*18520*/  IMAD R13, R14, -0x2, R0 ;  /* 0xfffffffe0e0d7824 */ /* 0x000fca00078e0200 */
[----:B------:R-:W-:Y:S02]  /*18530*/  VIADDMNMX R9, R10, R13, R8, PT ;  /* 0x0000000d0a097246 */ /* 0x000fe40003800108 */
[----:B------:R-:W-:Y:S02]  /*18540*/  IADD3 R13, R13, 0x8, R10 ;  /* 0x000000080d0d7810 */ /* 0x000fe40007ffe00a */
[C---:B------:R-:W-:Y:S02]  /*18550*/  ISETP.GT.AND P2, PT, R9.reuse, RZ, PT ;  /* 0x000000ff0900720c */ /* 0x040fe40003f44270 */
[C---:B------:R-:W-:Y:S02]  /*18560*/  ISETP.GT.AND P3, PT, R9.reuse, 0x1, PT ;  /* 0x000000010900780c */ /* 0x040fe40003f64270 */
[----:B------:R-:W-:Y:S01]  /*18570*/  ISETP.GT.AND P4, PT, R9, 0x8, PT ;  /* 0x000000080900780c */ /* 0x000fe20003f84270 */
[----:B------:R-:W-:Y:S02]  /*18580*/  WARPGROUP.DEPBAR.LE gsb0, 0x0 ;  /* 0x00008000000079c5 */ /* 0x000fe40000010000 */
[----:B------:R-:W-:-:S06]  /*18590*/  WARPGROUP.ARRIVE ;  /* 0x00000000000079c5 */ /* 0x000fcc0000000000 */
[----:B------:R-:W-:Y:S01]  /*185a0*/  QGMMA.64x32x32.F32.E4M3.E4M3 R88, gdesc[UR16], R88, gsb0 ;  /* 0x00600000105879f3 */ /* 0x000fe20008000858 */
[----:B------:R-:W-:Y:S02]  /*185b0*/  R2UR UR18, R6 ;  /* 0x00000000061272ca */ /* 0x000fe400000e0000 */
[----:B------:R-:W-:Y:S01]  /*185c0*/  R2UR UR19, R7 ;  /* 0x00000000071372ca */ /* 0x000fe200000e0000 */
[----:B------:R-:W-:Y:S01]  /*185d0*/  IMAD.MOV.U32 R7, RZ, RZ, -0x7fffffe0 ;  /* 0x80000020ff077424 */ /* 0x000fe200078e00ff */
[----:B------:R-:W-:Y:S01]  /*185e0*/  IADD3 R6, R4, 0x600, RZ ;  /* 0x0000060004067810 */ /* 0x000fe20007ffe0ff */
        /* <DEDUP_REMOVED lines=23> */
[----:B------:R-:W-:Y:S01]  /*18760*/  R2UR UR22, R6 ;  /* 0x00000000061672ca */ /* 0x000fe200000e0000 */
[C---:B------:R-:W-:Y:S01]  /*18770*/  VIADD R6, R4.reuse, 0x602 ;  /* 0x0000060204067836 */ /* 0x040fe20000000000 */
[----:B------:R-:W-:Y:S01]  /*18780*/  R2UR UR23, R7 ;  /* 0x00000000071772ca */ /* 0x000fe200000e0000 */
[----:B------:R-:W-:Y:S02]  /*18790*/  IMAD.MOV.U32 R7, RZ, RZ, -0x7fffffe0 ;  /* 0x80000020ff077424 */ /* 0x000fe400078e00ff */
[----:B------:R-:W-:Y:S01]  /*187a0*/  VIADD R4, R4, 0x702 ;  /* 0x0000070204047836 */ /* 0x000fe20000000000 */
[----:B------:R-:W-:Y:S02]  /*187b0*/  WARPGROUP.DEPBAR.LE gsb0, 0x0 ;  /* 0x00008000000079c5 */ /* 0x000fe40000010000 */
[----:B------:R-:W-:Y:S01]  /*187c0*/  WARPGROUP.ARRIVE ;  /* 0x00000000000079c5 */ /* 0x000fe20000000000 */
[----:B------:R-:W-:-:S02]  /*187d0*/  FSEL R14, R89, -INF , P3 ;  /* 0xff800000590e7808 */ /* 0x000fc40001800000 */
[----:B------:R-:W-:Y:S02]  /*187e0*/  FSEL R104, R92, -INF , P4 ;  /* 0xff8000005c687808 */ /* 0x000fe40002000000 */
[----:B------:R-:W-:Y:S02]  /*187f0*/  ISETP.GT.AND P3, PT, R9, 0x10, PT ;  /* 0x000000100900780c */ /* 0x000fe40003f64270 */
[----:B------:R-:W-:Y:S01]  /*18800*/  QGMMA.64x32x32.F32.E4M3.E4M3 R72, gdesc[UR20], R72, gsb0 ;  /* 0x00600000144879f3 */ /* 0x000fe20008000848 */
[----:B------:R-:W-:Y:S02]  /*18810*/  R2UR UR22, R6 ;  /* 0x00000000061672ca */ /* 0x000fe400000e0000 */
[----:B------:R-:W-:Y:S02]  /*18820*/  R2UR UR23, R7 ;  /* 0x00000000071772ca */ /* 0x000fe400000e0000 */
[----:B------:R-:W-:Y:S02]  /*18830*/  FSEL R6, R88, -INF , P2 ;  /* 0xff80000058067808 */ /* 0x000fe40001000000 */
[----:B------:R-:W-:-:S02]  /*18840*/  ISETP.GT.AND P2, PT, R9, 0x9, PT ;  /* 0x000000090900780c */ /* 0x000fc40003f44270 */
[----:B------:R-:W-:Y:S02]  /*18850*/  FMNMX.FTZ R5, R6, R14, !PT ;  /* 0x0000000e06057209 */ /* 0x000fe40007810000 */
        /* <DEDUP_REMOVED lines=23> */
[----:B------:R-:W-:Y:S02]  /*189d0*/  R2UR UR22, R20 ;  /* 0x00000000141672ca */ /* 0x000fe400000e0000 */
[----:B------:R-:W-:Y:S02]  /*189e0*/  R2UR UR23, R21 ;  /* 0x00000000151772ca */ /* 0x000fe400000e0000 */
        /* <DEDUP_REMOVED lines=8> */
[----:B------:R-:W-:Y:S01]  /*18a70*/  FMNMX.FTZ R7, R88, R5, !PT ;  /* 0x0000000558077209 */ /* 0x000fe20007810000 */
[----:B------:R-:W-:Y:S01]  /*18a80*/  IMAD.MOV.U32 R5, RZ, RZ, -0x7fffffe0 ;  /* 0x80000020ff057424 */ /* 0x000fe200078e00ff */
[----:B------:R-:W-:Y:S02]  /*18a90*/  ISETP.GT.AND P3, PT, R9, 0x38, PT ;  /* 0x000000380900780c */ /* 0x000fe40003f64270 */
[----:B------:R-:W-:Y:S02]  /*18aa0*/  FSEL R81, R81, -INF , P2 ;  /* 0xff80000051517808 */ /* 0x000fe40001000000 */
[----:B------:R-:W-:Y:S02]  /*18ab0*/  FMNMX.FTZ R0, R80, R7, !PT ;  /* 0x0000000750007209 */ /* 0x000fe40007810000 */
[----:B------:R-:W-:-:S02]  /*18ac0*/  ISETP.GT.AND P2, PT, R9, 0x39, PT ;  /* 0x000000390900780c */ /* 0x000fc40003f44270 */
[----:B------:R-:W-:Y:S02]  /*18ad0*/  FSEL R84, R84, -INF , P3 ;  /* 0xff80000054547808 */ /* 0x000fe40001800000 */
[----:B------:R-:W-:Y:S02]  /*18ae0*/  ISETP.GT.AND P3, PT, R9, 0x40, PT ;  /* 0x000000400900780c */ /* 0x000fe40003f64270 */
[----:B------:R-:W-:Y:S02]  /*18af0*/  FSEL R85, R85, -INF , P2 ;  /* 0xff80000055557808 */ /* 0x000fe40001000000 */
[C---:B------:R-:W-:Y:S02]  /*18b00*/  ISETP.GT.AND P2, PT, R9.reuse, 0x41, PT ;  /* 0x000000410900780c */ /* 0x040fe40003f44270 */
[----:B------:R-:W-:Y:S01]  /*18b10*/  ISETP.GT.AND P4, PT, R9, 0x48, PT ;  /* 0x000000480900780c */ /* 0x000fe20003f84270 */
[----:B------:R-:W-:Y:S02]  /*18b20*/  WARPGROUP.DEPBAR.LE gsb0, 0x0 ;  /* 0x00008000000079c5 */ /* 0x000fe40000010000 */
[----:B------:R-:W-:Y:S01]  /*18b30*/  WARPGROUP.ARRIVE ;  /* 0x00000000000079c5 */ /* 0x000fe20000000000 */
[----:B------:R-:W-:-:S02]  /*18b40*/  FSEL R77, R56, -INF , P3 ;  /* 0xff800000384d7808 */ /* 0x000fc40001800000 */
[----:B------:R-:W-:Y:S02]  /*18b50*/  FSEL R76, R57, -INF , P2 ;  /* 0xff800000394c7808 */ /* 0x000fe40001000000 */
[----:B------:R-:W-:Y:S01]  /*18b60*/  ISETP.GT.AND P2, PT, R9, 0x49, PT ;  /* 0x000000490900780c */ /* 0x000fe20003f44270 */
[----:B------:R-:W-:Y:S01]  /*18b70*/  QGMMA.64x32x32.F32.E4M3.E4M3 R40, gdesc[UR20], R40, gsb0 ;  /* 0x00600000142879f3 */ /* 0x000fe20008000828 */
[----:B------:R-:W-:Y:S02]  /*18b80*/  R2UR UR22, R4 ;  /* 0x00000000041672ca */ /* 0x000fe400000e0000 */
[----:B------:R-:W-:Y:S02]  /*18b90*/  R2UR UR23, R5 ;  /* 0x00000000051772ca */ /* 0x000fe400000e0000 */
        /* <DEDUP_REMOVED lines=22> */
[----:B------:R-:W-:Y:S01]  /*18d00*/  FMNMX.FTZ R0, R69, R0, !PT ;  /* 0x0000000045007209 */ /* 0x000fe20007810000 */
[----:B------:R-:W-:Y:S02]  /*18d10*/  WARPGROUP.DEPBAR.LE gsb0, 0x0 ;  /* 0x00008000000079c5 */ /* 0x000fe40000010000 */
[----:B------:R-:W-:Y:S01]  /*18d20*/  WARPGROUP.ARRIVE ;  /* 0x00000000000079c5 */ /* 0x000fe20000000000 */
[----:B------:R-:W-:Y:S02]  /*18d30*/  FSEL R57, R40, -INF , P3 ;  /* 0xff80000028397808 */ /* 0x000fe40001800000 */
[----:B------:R-:W-:-:S02]  /*18d40*/  ISETP.GT.AND P3, PT, R9, 0x68, PT ;  /* 0x000000680900780c */ /* 0x000fc40003f64270 */
[----:B------:R-:W-:Y:S01]  /*18d50*/  FSEL R41, R41, -INF , P2 ;  /* 0xff80000029297808 */ /* 0x000fe20001000000 */
[----:B------:R-:W-:Y:S01]  /*18d60*/  QGMMA.64x32x32.F32.E4M3.E4M3 R24, gdesc[UR20], R24, gsb0 ;  /* 0x00600000141879f3 */ /* 0x000fe20008000818 */
        /* <DEDUP_REMOVED lines=20> */
[----:B------:R-:W-:Y:S01]  /*18eb0*/  FMNMX.FTZ R5, R40, R5, !PT ;  /* 0x0000000528057209 */ /* 0x000fe20007810000 */
[----:B------:R-:W-:Y:S02]  /*18ec0*/  WARPGROUP.DEPBAR.LE gsb0, 0x0 ;  /* 0x00008000000079c5 */ /* 0x000fe40000010000 */
[----:B------:R-:W-:Y:S02]  /*18ed0*/  FSEL R52, R24, -INF , P3 ;  /* 0xff80000018347808 */ /* 0x000fe40001800000 */
        /* <DEDUP_REMOVED lines=21> */
[----:B------:R-:W0:Y:S02]  /*19030*/  SHFL.BFLY PT, R0, R7, 0x2, 0x1f ;  /* 0x0c401f0007007f89 */ /* 0x000e2400000e0000 */
[----:B0-----:R-:W-:-:S05]  /*19040*/  FMNMX.FTZ R9, R7, R0, !PT ;  /* 0x0000000007097209 */ /* 0x001fca0007810000 */
[----:B------:R-:W0:Y:S02]  /*19050*/  SHFL.BFLY PT, R0, R9, 0x1, 0x1f ;  /* 0x0c201f0009007f89 */ /* 0x000e2400000e0000 */
[----:B0-----:R-:W-:-:S04]  /*19060*/  FMNMX.FTZ R0, R9, R0, !PT ;  /* 0x0000000009007209 */ /* 0x001fc80007810000 */
[----:B------:R-:W-:Y:S01]  /*19070*/  FSETP.NEU.FTZ.AND P2, PT, R0, -INF , PT ;  /* 0xff8000000000780b */ /* 0x000fe20003f5d000 */
[----:B------:R-:W-:-:S05]  /*19080*/  FFMA.FTZ R15, R2, R0, -8 ;  /* 0xc1000000020f7423 */ /* 0x000fca0000010000 */
[----:B------:R-:W-:-:S05]  /*19090*/  FSEL R15, R15, RZ, P2 ;  /* 0x000000ff0f0f7208 */ /* 0x000fca0001000000 */
[--C-:B------:R-:W-:Y:S01]  /*190a0*/  FFMA.FTZ R7, R2, R96, -R15.reuse ;  /* 0x0000006002077223 */ /* 0x100fe2000001080f */
[----:B------:R-:W-:Y:S01]  /*190b0*/  VIMNMX R96, R8, R13, PT ;  /* 0x0000000d08607248 */ /* 0x000fe20003fe0100 */
[C-C-:B------:R-:W-:Y:S01]  /*190c0*/  FFMA.FTZ R5, R2.reuse, R14, -R15.reuse ;  /* 0x0000000e02057223 */ /* 0x140fe2000001080f */
[----:B------:R-:W-:-:S01]  /*190d0*/  FFMA.FTZ R25, R2, R89, -R15 ;  /* 0x0000005902197223 */ /* 0x000fc2000001080f */
[--C-:B------:R-:W-:Y:S01]  /*190e0*/  FFMA.FTZ R93, R2, R93, -R15.reuse ;  /* 0x0000005d025d7223 */ /* 0x100fe2000001080f */
[----:B------:R-:W-:Y:S01]  /*190f0*/  ISETP.GT.AND P2, PT, R96, RZ, PT ;  /* 0x000000ff6000720c */ /* 0x000fe20003f44270 */
[--C-:B------:R-:W-:Y:S01]  /*19100*/  FFMA.FTZ R13, R2, R101, -R15.reuse ;  /* 0x00000065020d7223 */ /* 0x100fe2000001080f */
[----:B------:R-:W-:Y:S01]  /*19110*/  ISETP.GT.AND P3, PT, R96, 0x1, PT ;  /* 0x000000016000780c */ /* 0x000fe20003f64270 */
[--C-:B------:R-:W-:Y:S01]  /*19120*/  FFMA.FTZ R133, R2, R24, -R15.reuse ;  /* 0x0000001802857223 */ /* 0x100fe2000001080f */
[----:B------:R-:W-:Y:S01]  /*19130*/  ISETP.GT.AND P4, PT, R96, 0x8, PT ;  /* 0x000000086000780c */ /* 0x000fe20003f84270 */
[--C-:B------:R-:W-:Y:S01]  /*19140*/  FFMA.FTZ R24, R2, R32, -R15.reuse ;  /* 0x0000002002187223 */ /* 0x100fe2000001080f */
[----:B------:R-:W-:Y:S01]  /*19150*/  FSEL R29, R90, -INF , P2 ;  /* 0xff8000005a1d7808 */ /* 0x000fe20001000000 */
[C-C-:B------:R-:W-:Y:S01]  /*19160*/  FFMA.FTZ R4, R2.reuse, R6, -R15.reuse ;  /* 0x0000000602047223 */ /* 0x140fe2000001080f */
[----:B------:R-:W-:Y:S01]  /*19170*/  FSEL R91, R91, -INF , P3 ;  /* 0xff8000005b5b7808 */ /* 0x000fe20001800000 */
[--C-:B------:R-:W-:Y:S01]  /*19180*/  FFMA.FTZ R129, R2, R40, -R15.reuse ;  /* 0x0000002802817223 */ /* 0x100fe2000001080f */
[----:B------:R-:W-:Y:S01]  /*19190*/  ISETP.GT.AND P2, PT, R96, 0x9, PT ;  /* 0x000000096000780c */ /* 0x000fe20003f44270 */
[--C-:B------:R-:W-:Y:S01]  /*191a0*/  FFMA.FTZ R32, R2, R28, -R15.reuse ;  /* 0x0000001c02207223 */ /* 0x100fe2000001080f */
[----:B------:R-:W-:Y:S01]  /*191b0*/  FSEL R33, R94, -INF , P4 ;  /* 0xff8000005e217808 */ /* 0x000fe20002000000 */
[C-C-:B------:R-:W-:Y:S01]  /*191c0*/  FFMA.FTZ R6, R2.reuse, R104, -R15.reuse ;  /* 0x0000006802067223 */ /* 0x140fe2000001080f */
[----:B------:R-:W-:Y:S01]  /*191d0*/  FMNMX.FTZ R14, R29, R91, !PT ;  /* 0x0000005b1d0e7209 */ /* 0x000fe20007810000 */
[--C-:B------:R-:W-:Y:S01]  /*191e0*/  FFMA.FTZ R9, R2, R106, -R15.reuse ;  /* 0x0000006a02097223 */ /* 0x100fe2000001080f */
[----:B------:R-:W-:Y:S01]  /*191f0*/  ISETP.GT.AND P3, PT, R96, 0x10, PT ;  /* 0x000000106000780c */ /* 0x000fe20003f64270 */
[C-C-:B------:R-:W-:Y:S01]  /*19200*/  FFMA.FTZ R108, R2.reuse, R108, -R15.reuse ;  /* 0x0000006c026c7223 */ /* 0x140fe2000001080f */
[----:B------:R-:W-:Y:S01]  /*19210*/  FSEL R95, R95, -INF , P2 ;  /* 0xff8000005f5f7808 */ /* 0x000fe20001000000 */
[C-C-:B------:R-:W-:Y:S01]  /*19220*/  FFMA.FTZ R10, R2.reuse, R100, -R15.reuse ;  /* 0x00000064020a7223 */ /* 0x140fe2000001080f */
[----:B------:R-:W-:Y:S01]  /*19230*/  FMNMX.FTZ R14, R33, R14, !PT ;  /* 0x0000000e210e7209 */ /* 0x000fe20007810000 */
        /* <DEDUP_REMOVED lines=8> */
[----:B------:R0:W-:Y:S01]  /*192c0*/  MUFU.EX2 R14, R93 ;  /* 0x0000005d000e7308 */ /* 0x0001e20000000800 */
[----:B------:R-:W-:Y:S01]  /*192d0*/  FSEL R99, R99, -INF , P2 ;  /* 0xff80000063637808 */ /* 0x000fe20001000000 */
[C-C-:B------:R-:W-:Y:S01]  /*192e0*/  FFMA.FTZ R40, R2.reuse, R52, -R15.reuse ;  /* 0x0000003402287223 */ /* 0x140fe2000001080f */
[----:B------:R-:W-:Y:S01]  /*192f0*/  FMNMX.FTZ R90, R45, R90, !PT ;  /* 0x0000005a2d5a7209 */ /* 0x000fe20007810000 */
[--C-:B------:R-:W-:Y:S01]  /*19300*/  FFMA.FTZ R48, R2, R48, -R15.reuse ;  /* 0x0000003002307223 */ /* 0x100fe2000001080f */
[----:B------:R-:W-:Y:S01]  /*19310*/  ISETP.GT.AND P2, PT, R96, 0x19, PT ;  /* 0x000000196000780c */ /* 0x000fe20003f44270 */
[----:B------:R-:W-:Y:S01]  /*19320*/  FFMA.FTZ R28, R2, R36, -R15 ;  /* 0x00000024021c7223 */ /* 0x000fe2000001080f */
[----:B------:R-:W-:Y:S01]  /*19330*/  FSEL R53, R102, -INF , P3 ;  /* 0xff80000066357808 */ /* 0x000fe20001800000 */
[----:B------:R-:W-:Y:S01]  /*19340*/  MUFU.EX2 R4, R4 ;  /* 0x0000000400047308 */ /* 0x000fe20000000800 */
[----:B------:R-:W-:Y:S01]  /*19350*/  FMNMX.FTZ R90, R99, R90, !PT ;  /* 0x0000005a635a7209 */ /* 0x000fe20007810000 */
[--C-:B------:R-:W-:Y:S01]  /*19360*/  IMAD.MOV.U32 R106, RZ, RZ, R119.reuse ;  /* 0x000000ffff6a7224 */ /* 0x100fe200078e0077 */
[----:B------:R-:W-:Y:S01]  /*19370*/  FSEL R103, R103, -INF , P2 ;  /* 0xff80000067677808 */ /* 0x000fe20001000000 */
[--C-:B------:R-:W-:Y:S01]  /*19380*/  IMAD.MOV.U32 R104, RZ, RZ, R119.reuse ;  /* 0x000000ffff687224 */ /* 0x100fe200078e0077 */
[C---:B------:R-:W-:Y:S01]  /*19390*/  ISETP.GT.AND P2, PT, R96.reuse, 0x20, PT ;  /* 0x000000206000780c */ /* 0x040fe20003f44270 */
[--C-:B------:R-:W-:Y:S01]  /*193a0*/  IMAD.MOV.U32 R102, RZ, RZ, R119.reuse ;  /* 0x000000ffff667224 */ /* 0x100fe200078e0077 */
[----:B------:R-:W-:Y:S01]  /*193b0*/  FMNMX.FTZ R90, R53, R90, !PT ;  /* 0x0000005a355a7209 */ /* 0x000fe20007810000 */
[----:B------:R-:W-:Y:S01]  /*193c0*/  MUFU.EX2 R5, R5 ;  /* 0x0000000500057308 */ /* 0x000fe20000000800 */
[----:B------:R-:W-:Y:S01]  /*193d0*/  ISETP.GT.AND P3, PT, R96, 0x21, PT ;  /* 0x000000216000780c */ /* 0x000fe20003f64270 */
[----:B------:R-:W-:Y:S01]  /*193e0*/  IMAD.MOV.U32 R100, RZ, RZ, R119 ;  /* 0x000000ffff647224 */ /* 0x000fe200078e0077 */
[----:B------:R-:W-:Y:S01]  /*193f0*/  FSEL R89, R74, -INF , P2 ;  /* 0xff8000004a597808 */ /* 0x000fe20001000000 */
[----:B------:R-:W-:Y:S01]  /*19400*/  FFMA.FTZ R74, R2, R88, -R15 ;  /* 0x00000058024a7223 */ /* 0x000fe2000001080f */
[----:B------:R-:W-:Y:S01]  /*19410*/  FMNMX.FTZ R90, R103, R90, !PT ;  /* 0x0000005a675a7209 */ /* 0x000fe20007810000 */
[--C-:B------:R-:W-:Y:S01]  /*19420*/  IMAD.MOV.U32 R94, RZ, RZ, R119.reuse ;  /* 0x000000ffff5e7224 */ /* 0x100fe200078e0077 */
[----:B------:R-:W-:Y:S01]  /*19430*/  ISETP.GT.AND P2, PT, R96, 0x28, PT ;  /* 0x000000286000780c */ /* 0x000fe20003f44270 */
[----:B------:R-:W-:Y:S01]  /*19440*/  MUFU.EX2 R6, R6 ;  /* 0x0000000600067308 */ /* 0x000fe20000000800 */
[----:B------:R-:W-:Y:S01]  /*19450*/  FSEL R75, R75, -INF , P3 ;  /* 0xff8000004b4b7808 */ /* 0x000fe20001800000 */
[----:B------:R-:W-:Y:S01]  /*19460*/  IMAD.MOV.U32 R92, RZ, RZ, R119 ;  /* 0x000000ffff5c7224 */ /* 0x000fe200078e0077 */
[----:B------:R-:W-:-:S02]  /*19470*/  FMNMX.FTZ R90, R89, R90, !PT ;  /* 0x0000005a595a7209 */ /* 0x000fc40007810000 */
[----:B------:R-:W-:Y:S02]  /*19480*/  ISETP.GT.AND P3, PT, R96, 0x29, PT ;  /* 0x000000296000780c */ /* 0x000fe40003f64270 */
[----:B0-----:R-:W-:Y:S01]  /*19490*/  FSEL R93, R78, -INF , P2 ;  /* 0xff8000004e5d7808 */ /* 0x001fe20001000000 */
[----:B------:R-:W-:Y:S01]  /*194a0*/  FFMA.FTZ R78, R2, R81, -R15 ;  /* 0x00000051024e7223 */ /* 0x000fe2000001080f */
[----:B------:R-:W-:Y:S01]  /*194b0*/  FMNMX.FTZ R90, R75, R90, !PT ;  /* 0x0000005a4b5a7209 */ /* 0x000fe20007810000 */
[----:B------:R-:W0:Y:S01]  /*194c0*/  MUFU.EX2 R9, R9 ;  /* 0x0000000900097308 */ /* 0x000e220000000800 */
        /* <DEDUP_REMOVED lines=9> */
[----:B------:R1:W-:Y:S01]  /*19560*/  MUFU.EX2 R8, R108 ;  /* 0x0000006c00087308 */ /* 0x0003e20000000800 */
[----:B------:R-:W-:-:S02]  /*19570*/  FMNMX.FTZ R90, R97, R90, !PT ;  /* 0x0000005a615a7209 */ /* 0x000fc40007810000 */
[----:B------:R-:W-:Y:S02]  /*19580*/  ISETP.GT.AND P3, PT, R96, 0x39, PT ;  /* 0x000000396000780c */ /* 0x000fe40003f64270 */
[----:B------:R-:W-:Y:S02]  /*19590*/  FSEL R101, R86, -INF , P2 ;  /* 0xff80000056657808 */ /* 0x000fe40001000000 */
[----:B------:R-:W-:Y:S01]  /*195a0*/  FMNMX.FTZ R90, R83, R90, !PT ;  /* 0x0000005a535a7209 */ /* 0x000fe20007810000 */
[----:B------:R-:W-:Y:S01]  /*195b0*/  MUFU.EX2 R10, R10 ;  /* 0x0000000a000a7308 */ /* 0x000fe20000000800 */
[----:B------:R-:W-:Y:S01]  /*195c0*/  FSEL R87, R87, -INF , P3 ;  /* 0xff80000057577808 */ /* 0x000fe20001800000 */
[----:B-1----:R-:W-:Y:S01]  /*195d0*/  IMAD.MOV.U32 R108, RZ, RZ, R119 ;  /* 0x000000ffff6c7224 */ /* 0x002fe200078e0077 */
[----:B------:R-:W-:Y:S02]  /*195e0*/  ISETP.GT.AND P2, PT, R96, 0x40, PT ;  /* 0x000000406000780c */ /* 0x000fe40003f44270 */
[----:B------:R-:W-:-:S02]  /*195f0*/  FMNMX.FTZ R90, R101, R90, !PT ;  /* 0x0000005a655a7209 */ /* 0x000fc40007810000 */
[----:B------:R-:W-:Y:S01]  /*19600*/  ISETP.GT.AND P3, PT, R96, 0x41, PT ;  /* 0x000000416000780c */ /* 0x000fe20003f64270 */
[----:B------:R-:W1:Y:S01]  /*19610*/  MUFU.EX2 R13, R13 ;  /* 0x0000000d000d7308 */ /* 0x000e620000000800 */
[----:B------:R-:W-:Y:S01]  /*19620*/  FSEL R81, R58, -INF , P2 ;  /* 0xff8000003a517808 */ /* 0x000fe20001000000 */
[--C-:B------:R-:W-:Y:S01]  /*19630*/  FFMA.FTZ R58, R2, R84, -R15.reuse ;  /* 0x00000054023a7223 */ /* 0x100fe2000001080f */
[----:B------:R-:W-:Y:S02]  /*19640*/  FMNMX.FTZ R90, R87, R90, !PT ;  /* 0x0000005a575a7209 */ /* 0x000fe40007810000 */
[----:B------:R-:W-:Y:S02]  /*19650*/  ISETP.GT.AND P2, PT, R96, 0x48, PT ;  /* 0x000000486000780c */ /* 0x000fe40003f44270 */
        /* <DEDUP_REMOVED lines=8> */
[C---:B------:R-:W-:Y:S01]  /*196e0*/  ISETP.GT.AND P2, PT, R96.reuse, 0x50, PT ;  /* 0x000000506000780c */ /* 0x040fe20003f44270 */
[----:B------:R-:W-:Y:S01]  /*196f0*/  MUFU.EX2 R37, R37 ;  /* 0x0000002500257308 */ /* 0x000fe20000000800 */
[----:B------:R-:W-:Y:S02]  /*19700*/  FSEL R85, R63, -INF , P3 ;  /* 0xff8000003f557808 */ /* 0x000fe40001800000 */
[----:B------:R-:W-:Y:S02]  /*19710*/  FMNMX.FTZ R90, R109, R90, !PT ;  /* 0x0000005a6d5a7209 */ /* 0x000fe40007810000 */
[----:B------:R-:W-:-:S02]  /*19720*/  ISETP.GT.AND P3, PT, R96, 0x51, PT ;  /* 0x000000516000780c */ /* 0x000fc40003f64270 */
[----:B------:R-:W-:Y:S01]  /*19730*/  FSEL R111, R66, -INF , P2 ;  /* 0xff800000426f7808 */ /* 0x000fe20001000000 */
[----:B------:R2:W-:Y:S01]  /*19740*/  MUFU.EX2 R63, R62 ;  /* 0x0000003e003f7308 */ /* 0x0005e20000000800 */
[----:B------:R-:W-:Y:S02]  /*19750*/  FMNMX.FTZ R90, R85, R90, !PT ;  /* 0x0000005a555a7209 */ /* 0x000fe40007810000 */
[C---:B------:R-:W-:Y:S02]  /*19760*/  ISETP.GT.AND P2, PT, R96.reuse, 0x58, PT ;  /* 0x000000586000780c */ /* 0x040fe40003f44270 */
[----:B------:R-:W-:Y:S02]  /*19770*/  FSEL R67, R67, -INF , P3 ;  /* 0xff80000043437808 */ /* 0x000fe40001800000 */
[----:B------:R-:W-:Y:S01]  /*19780*/  FMNMX.FTZ R90, R111, R90, !PT ;  /* 0x0000005a6f5a7209 */ /* 0x000fe20007810000 */
[----:B------:R-:W-:Y:S01]  /*19790*/  MUFU.EX2 R74, R74 ;  /* 0x0000004a004a7308 */ /* 0x000fe20000000800 */
[----:B------:R-:W-:Y:S01]  /*197a0*/  ISETP.GT.AND P3, PT, R96, 0x59, PT ;  /* 0x000000596000780c */ /* 0x000fe20003f64270 */
[----:B--2---:R-:W-:Y:S01]  /*197b0*/  FFMA.FTZ R62, R2, R76, -R15 ;  /* 0x0000004c023e7223 */ /* 0x004fe2000001080f */
[----:B------:R-:W-:-:S02]  /*197c0*/  FSEL R77, R70, -INF , P2 ;  /* 0xff800000464d7808 */ /* 0x000fc40001000000 */
[----:B------:R-:W-:Y:S02]  /*197d0*/  FMNMX.FTZ R90, R67, R90, !PT ;  /* 0x0000005a435a7209 */ /* 0x000fe40007810000 */
[----:B------:R-:W-:Y:S01]  /*197e0*/  FSEL R71, R71, -INF , P3 ;  /* 0xff80000047477808 */ /* 0x000fe20001800000 */
[----:B------:R-:W-:Y:S01]  /*197f0*/  MUFU.EX2 R49, R49 ;  /* 0x0000003100317308 */ /* 0x000fe20000000800 */
[C---:B------:R-:W-:Y:S02]  /*19800*/  ISETP.GT.AND P2, PT, R96.reuse, 0x60, PT ;  /* 0x000000606000780c */ /* 0x040fe40003f44270 */
[----:B------:R-:W-:Y:S02]  /*19810*/  FMNMX.FTZ R90, R77, R90, !PT ;  /* 0x0000005a4d5a7209 */ /* 0x000fe40007810000 */
[----:B------:R-:W-:Y:S02]  /*19820*/  ISETP.GT.AND P3, PT, R96, 0x61, PT ;  /* 0x000000616000780c */ /* 0x000fe40003f64270 */
[----:B------:R-:W-:Y:S01]  /*19830*/  FSEL R113, R42, -INF , P2 ;  /* 0xff8000002a717808 */ /* 0x000fe20001000000 */
[----:B------:R-:W-:-:S01]  /*19840*/  FFMA.FTZ R42, R2, R73, -R15 ;  /* 0x00000049022a7223 */ /* 0x000fc2000001080f */
[----:B------:R-:W-:Y:S01]  /*19850*/  FMNMX.FTZ R90, R71, R90, !PT ;  /* 0x0000005a475a7209 */ /* 0x000fe20007810000 */
[----:B------:R-:W-:Y:S01]  /*19860*/  MUFU.EX2 R78, R78 ;  /* 0x0000004e004e7308 */ /* 0x000fe20000000800 */
[----:B------:R-:W-:-:S02]  /*19870*/  ISETP.GT.AND P2, PT, R96, 0x68, PT ;  /* 0x000000686000780c */ /* 0x000fc40003f44270 */
[----:B------:R-:W-:Y:S02]  /*19880*/  FSEL R43, R43, -INF , P3 ;  /* 0xff8000002b2b7808 */ /* 0x000fe40001800000 */
[----:B------:R-:W-:Y:S02]  /*19890*/  FMNMX.FTZ R90, R113, R90, !PT ;  /* 0x0000005a715a7209 */ /* 0x000fe40007810000 */
[----:B------:R-:W-:Y:S01]  /*198a0*/  ISETP.GT.AND P3, PT, R96, 0x69, PT ;  /* 0x000000696000780c */ /* 0x000fe20003f64270 */
[----:B------:R-:W-:Y:S01]  /*198b0*/  MUFU.EX2 R58, R58 ;  /* 0x0000003a003a7308 */ /* 0x000fe20000000800 */
[----:B------:R-:W-:Y:S01]  /*198c0*/  FSEL R73, R46, -INF , P2 ;  /* 0xff8000002e497808 */ /* 0x000fe20001000000 */
[----:B------:R-:W-:Y:S01]  /*198d0*/  FFMA.FTZ R46, R2, R61, -R15 ;  /* 0x0000003d022e7223 */ /* 0x000fe2000001080f */
[----:B------:R-:W-:Y:S02]  /*198e0*/  FMNMX.FTZ R90, R43, R90, !PT ;  /* 0x0000005a2b5a7209 */ /* 0x000fe40007810000 */
[----:B------:R-:W-:-:S02]  /*198f0*/  ISETP.GT.AND P2, PT, R96, 0x70, PT ;  /* 0x000000706000780c */ /* 0x000fc40003f44270 */
[----:B------:R-:W-:Y:S01]  /*19900*/  FSEL R47, R47, -INF , P3 ;  /* 0xff8000002f2f7808 */ /* 0x000fe20001800000 */
[----:B------:R-:W-:Y:S01]  /*19910*/  MUFU.EX2 R59, R59 ;  /* 0x0000003b003b7308 */ /* 0x000fe20000000800 */
        /* <DEDUP_REMOVED lines=16> */
[----:B------:R-:W2:Y:S01]  /*19a20*/  MUFU.EX2 R115, R115 ;  /* 0x0000007300737308 */ /* 0x000ea20000000800 */
[----:B------:R-:W-:Y:S02]  /*19a30*/  FMNMX.FTZ R90, R121, R90, !PT ;  /* 0x0000005a795a7209 */ /* 0x000fe40007810000 */
[----:B------:R-:W-:Y:S02]  /*19a40*/  ISETP.GT.AND P3, PT, R96, 0x81, PT ;  /* 0x000000816000780c */ /* 0x000fe40003f64270 */
[----:B------:R-:W-:Y:S01]  /*19a50*/  FSEL R65, R26, -INF , P2 ;  /* 0xff8000001a417808 */ /* 0x000fe20001000000 */
[----:B------:R-:W-:Y:S01]  /*19a60*/  FFMA.FTZ R26, R2, R68, -R15 ;  /* 0x00000044021a7223 */ /* 0x000fe2000001080f */
        /* <DEDUP_REMOVED lines=18> */
[----:B------:R3:W-:Y:S01]  /*19b90*/  MUFU.EX2 R31, R50 ;  /* 0x00000032001f7308 */ /* 0x0007e20000000800 */
[----:B------:R-:W-:-:S02]  /*19ba0*/  ISETP.GT.AND P2, PT, R96, 0x98, PT ;  /* 0x000000986000780c */ /* 0x000fc40003f44270 */
[----:B------:R-:W-:Y:S01]  /*19bb0*/  FSEL R57, R35, -INF , P3 ;  /* 0xff80000023397808 */ /* 0x000fe20001800000 */
[----:B------:R-:W-:-:S01]  /*19bc0*/  FFMA.FTZ R35, R2, R41, -R15 ;  /* 0x0000002902237223 */ /* 0x000fc2000001080f */
[----:B------:R-:W-:Y:S02]  /*19bd0*/  FMNMX.FTZ R90, R125, R90, !PT ;  /* 0x0000005a7d5a7209 */ /* 0x000fe40007810000 */
[----:B------:R-:W-:Y:S01]  /*19be0*/  ISETP.GT.AND P3, PT, R96, 0x99, PT ;  /* 0x000000996000780c */ /* 0x000fe20003f64270 */
[----:B------:R-:W-:Y:S01]  /*19bf0*/  MUFU.EX2 R30, R30 ;  /* 0x0000001e001e7308 */ /* 0x000fe20000000800 */
[----:B------:R-:W-:Y:S01]  /*19c00*/  FSEL R127, R38, -INF , P2 ;  /* 0xff800000267f7808 */ /* 0x000fe20001000000 */
[C-C-:B------:R-:W-:Y:S01]  /*19c10*/  FFMA.FTZ R38, R2.reuse, R44, -R15.reuse ;  /* 0x0000002c02267223 */ /* 0x140fe2000001080f */
[----:B------:R-:W-:Y:S01]  /*19c20*/  FMNMX.FTZ R90, R57, R90, !PT ;  /* 0x0000005a395a7209 */ /* 0x000fe20007810000 */
[C-C-:B------:R-:W-:Y:S01]  /*19c30*/  FFMA.FTZ R44, R2.reuse, R56, -R15.reuse ;  /* 0x00000038022c7223 */ /* 0x140fe2000001080f */
[----:B------:R-:W-:Y:S01]  /*19c40*/  FSEL R41, R39, -INF , P3 ;  /* 0xff80000027297808 */ /* 0x000fe20001800000 */
[----:B------:R-:W-:Y:S01]  /*19c50*/  FFMA.FTZ R39, R2, R60, -R15 ;  /* 0x0000003c02277223 */ /* 0x000fe2000001080f */
[----:B------:R-:W-:Y:S01]  /*19c60*/  FMNMX.FTZ R90, R127, R90, !PT ;  /* 0x0000005a7f5a7209 */ /* 0x000fe20007810000 */
[----:B------:R-:W-:Y:S01]  /*19c70*/  MUFU.EX2 R35, R35 ;  /* 0x0000002300237308 */ /* 0x000fe20000000800 */
[----:B0-----:R-:W-:Y:S01]  /*19c80*/  F2FP.SATFINITE.E4M3.F32.PACK_AB_MERGE_C R216, R9, R6, RZ ;  /* 0x0000000609d8723e */ /* 0x001fe200048070ff */
[----:B------:R-:W-:Y:S01]  /*19c90*/  IMAD.MOV.U32 R96, RZ, RZ, R119 ;  /* 0x000000ffff607224 */ /* 0x000fe200078e0077 */
[----:B------:R-:W-:-:S02]  /*19ca0*/  FMNMX.FTZ R90, R41, R90, !PT ;  /* 0x0000005a295a7209 */ /* 0x000fc40007810000 */
[----:B-1----:R-:W-:Y:S02]  /*19cb0*/  F2FP.SATFINITE.E4M3.F32.PACK_AB_MERGE_C R218, R13, R10, RZ ;  /* 0x0000000a0dda723e */ /* 0x002fe400048070ff */
[----:B--2---:R-:W-:Y:S01]  /*19cc0*/  F2FP.SATFINITE.E4M3.F32.PACK_AB_MERGE_C R208, R115, R42, RZ ;  /* 0x0000002a73d0723e */ /* 0x004fe200048070ff */
[----:B------:R-:W3:Y:S01]  /*19cd0*/  SHFL.BFLY PT, R131, R90, 0x2, 0x1f ;  /* 0x0c401f005a837f89 */ /* 0x000ee200000e0000 */
[----:B------:R-:W-:Y:S01]  /*19ce0*/  MUFU.EX2 R21, R21 ;  /* 0x0000001500157308 */ /* 0x000fe20000000800 */
[----:B------:R-:W-:Y:S02]  /*19cf0*/  F2FP.SATFINITE.E4M3.F32.PACK_AB_MERGE_C R216, R5, R4, R216 ;  /* 0x0000000405d8723e */ /* 0x000fe400048070d8 */
[----:B------:R-:W-:Y:S02]  /*19d00*/  F2FP.SATFINITE.E4M3.F32.PACK_AB_MERGE_C R212, R74, R37, RZ ;  /* 0x000000254ad4723e */ /* 0x000fe400048070ff */
[----:B------:R-:W-:Y:S02]  /*19d10*/  F2FP.SATFINITE.E4M3.F32.PACK_AB_MERGE_C R218, R8, R7, R218 ;  /* 0x0000000708da723e */ /* 0x000fe400048070da */
[----:B------:R-:W-:Y:S01]  /*19d20*/  F2FP.SATFINITE.E4M3.F32.PACK_AB_MERGE_C R212, R25, R14, R212 ;  /* 0x0000000e19d4723e */ /* 0x000fe200048070d4 */
[----:B------:R-:W-:Y:S01]  /*19d30*/  MUFU.EX2 R38, R38 ;  /* 0x0000002600267308 */ /* 0x000fe20000000800 */
[----:B------:R-:W-:-:S02]  /*19d40*/  F2FP.SATFINITE.E4M3.F32.PACK_AB_MERGE_C R214, R63, R58, RZ ;  /* 0x0000003a3fd6723e */ /* 0x000fc400048070ff */
[----:B------:R-:W-:Y:S02]  /*19d50*/  F2FP.SATFINITE.E4M3.F32.PACK_AB_MERGE_C R208, R62, R59, R208 ;  /* 0x0000003b3ed0723e */ /* 0x000fe400048070d0 */
[----:B------:R-:W-:Y:S02]  /*19d60*/  F2FP.SATFINITE.E4M3.F32.PACK_AB_MERGE_C R214, R78, R49, R214 ;  /* 0x000000314ed6723e */ /* 0x000fe400048070d6 */
[----:B------:R-:W-:Y:S01]  /*19d70*/  MOV R98, R119 ;  /* 0x0000007700627202 */ /* 0x000fe20000000f00 */
[----:B------:R-:W-:Y:S01]  /*19d80*/  MUFU.EX2 R34, R34 ;  /* 0x0000002200227308 */ /* 0x000fe20000000800 */
[----:B---3--:R-:W-:Y:S01]  /*19d90*/  FMNMX.FTZ R50, R90, R131, !PT ;  /* 0x000000835a327209 */ /* 0x008fe20007810000 */
[C-C-:B------:R-:W-:Y:S01]  /*19da0*/  FFMA.FTZ R131, R2.reuse, R12, -R15.reuse ;  /* 0x0000000c02837223 */ /* 0x140fe2000001080f */
[----:B------:R-:W-:-:S05]  /*19db0*/  FFMA.FTZ R15, R2, R20, -R15 ;  /* 0x00000014020f7223 */ /* 0x000fca000001080f */
[----:B------:R-:W-:Y:S01]  /*19dc0*/  MUFU.EX2 R39, R39 ;  /* 0x0000002700277308 */ /* 0x000fe20000000800 */
[----:B------:R-:W-:Y:S01]  /*19dd0*/  IMAD.MOV.U32 R90, RZ, RZ, R119 ;  /* 0x000000ffff5a7224 */ /* 0x000fe200078e0077 */
[----:B------:R-:W0:Y:S06]  /*19de0*/  SHFL.BFLY PT, R135, R50, 0x1, 0x1f ;  /* 0x0c201f0032877f89 */ /* 0x000e2c00000e0000 */
[----:B------:R-:W-:Y:S08]  /*19df0*/  MUFU.EX2 R44, R44 ;  /* 0x0000002c002c7308 */ /* 0x000ff00000000800 */
[----:B------:R-:W-:Y:S08]  /*19e00*/  MUFU.EX2 R129, R129 ;  /* 0x0000008100817308 */ /* 0x000ff00000000800 */
[----:B------:R-:W-:Y:S01]  /*19e10*/  MUFU.EX2 R40, R40 ;  /* 0x0000002800287308 */ /* 0x000fe20000000800 */
[----:B0-----:R-:W-:-:S04]  /*19e20*/  FMNMX.FTZ R12, R50, R135, !PT ;  /* 0x00000087320c7209 */ /* 0x001fc80007810000 */
[----:B------:R-:W-:Y:S01]  /*19e30*/  FSETP.NEU.FTZ.AND P2, PT, R12, -INF , PT ;  /* 0xff8000000c00780b */ /* 0x000fe20003f5d000 */
[----:B------:R-:W-:-:S02]  /*19e40*/  FFMA.FTZ R64, R2, R12, -8 ;  /* 0xc100000002407423 */ /* 0x000fc4000001000c */
[----:B------:R-:W-:Y:S03]  /*19e50*/  MUFU.EX2 R135, R32 ;  /* 0x0000002000877308 */ /* 0x000fe60000000800 */
[----:B------:R-:W-:-:S05]  /*19e60*/  FSEL R64, R64, RZ, P2 ;  /* 0x000000ff40407208 */ /* 0x000fca0001000000 */
        /* <DEDUP_REMOVED lines=8> */
[----:B------:R0:W-:Y:S01]  /*19ef0*/  MUFU.EX2 R66, R20 ;  /* 0x0000001400427308 */ /* 0x0001e20000000800 */
        /* <DEDUP_REMOVED lines=8> */
[----:B0-----:R-:W-:-:S02]  /*19f80*/  IMAD.IADD R20, R234, 0x1, -R227 ;  /* 0x00000001ea147824 */ /* 0x001fc400078e0ae3 */
[C-C-:B------:R-:W-:Y:S01]  /*19f90*/  FFMA.FTZ R52, R2.reuse, R97, -R64.reuse ;  /* 0x0000006102347223 */ /* 0x140fe20000010840 */
[----:B------:R-:W-:-:S01]  /*19fa0*/  FFMA.FTZ R101, R2, R101, -R64 ;  /* 0x0000006502657223 */ /* 0x000fc20000010840 */
[C---:B------:R-:W-:Y:S01]  /*19fb0*/  FFMA.FTZ R87, R2.reuse, R87, -R64 ;  /* 0x0000005702577223 */ /* 0x040fe20000010840 */
[----:B------:R-:W-:Y:S02]  /*19fc0*/  IMAD R20, R225, 0x80, R20 ;  /* 0x00000080e1147824 */ /* 0x000fe400078e0214 */
[C-C-:B------:R-:W-:Y:S01]  /*19fd0*/  FFMA.FTZ R75, R2.reuse, R107, -R64.reuse ;  /* 0x0000006b024b7223 */ /* 0x140fe20000010840 */
[----:B------:R-:W-:-:S01]  /*19fe0*/  FFMA.FTZ R109, R2, R109, -R64 ;  /* 0x0000006d026d7223 */ /* 0x000fc20000010840 */
[----:B------:R-:W0:Y:S01]  /*19ff0*/  MUFU.EX2 R32, R91 ;  /* 0x0000005b00207308 */ /* 0x000e220000000800 */
[----:B------:R-:W-:-:S04]  /*1a000*/  IMAD.HI R20, R20, 0x66666667, RZ ;  /* 0x6666666714147827 */ /* 0x000fc800078e02ff */
[C-C-:B------:R-:W-:Y:S01]  /*1a010*/  FFMA.FTZ R85, R2.reuse, R85, -R64.reuse ;  /* 0x0000005502557223 */ /* 0x140fe20000010840 */
[----:B------:R-:W-:-:S01]  /*1a020*/  FFMA.FTZ R56, R2, R111, -R64 ;  /* 0x0000006f02387223 */ /* 0x000fc20000010840 */
[C-C-:B------:R-:W-:Y:S01]  /*1a030*/  FFMA.FTZ R67, R2.reuse, R67, -R64.reuse ;  /* 0x0000004302437223 */ /* 0x140fe20000010840 */
[----:B------:R-:W-:-:S01]  /*1a040*/  FFMA.FTZ R77, R2, R77, -R64 ;  /* 0x0000004d024d7223 */ /* 0x000fc20000010840 */
[----:B------:R-:W-:Y:S01]  /*1a050*/  SHF.R.U32.HI R81, RZ, 0x1f, R20 ;  /* 0x0000001fff517819 */ /* 0x000fe20000011614 */
[----:B------:R-:W-:-:S01]  /*1a060*/  FFMA.FTZ R113, R2, R113, -R64 ;  /* 0x0000007102717223 */ /* 0x000fc20000010840 */
[----:B------:R-:W1:Y:S01]  /*1a070*/  MUFU.EX2 R95, R95 ;  /* 0x0000005f005f7308 */ /* 0x000e620000000800 */
[----:B------:R-:W-:-:S01]  /*1a080*/  FFMA.FTZ R73, R2, R73, -R64 ;  /* 0x0000004902497223 */ /* 0x000fc20000010840 */
[----:B------:R-:W-:Y:S01]  /*1a090*/  LEA.HI.SX32 R20, R20, R81, 0x1a ;  /* 0x0000005114147211 */ /* 0x000fe200078fd2ff */
[----:B------:R-:W-:-:S01]  /*1a0a0*/  FFMA.FTZ R47, R2, R47, -R64 ;  /* 0x0000002f022f7223 */ /* 0x000fc20000010840 */
[C-C-:B------:R-:W-:Y:S01]  /*1a0b0*/  FFMA.FTZ R117, R2.reuse, R117, -R64.reuse ;  /* 0x0000007502757223 */ /* 0x140fe20000010840 */
[----:B------:R-:W-:-:S01]  /*1a0c0*/  FFMA.FTZ R61, R2, R61, -R64 ;  /* 0x0000003d023d7223 */ /* 0x000fc20000010840 */
[C-C-:B------:R-:W-:Y:S01]  /*1a0d0*/  FFMA.FTZ R121, R2.reuse, R121, -R64.reuse ;  /* 0x0000007902797223 */ /* 0x140fe20000010840 */
[----:B------:R-:W-:-:S01]  /*1a0e0*/  FFMA.FTZ R55, R2, R55, -R64 ;  /* 0x0000003702377223 */ /* 0x000fc20000010840 */
[----:B------:R-:W-:Y:S01]  /*1a0f0*/  MUFU.EX2 R33, R33 ;  /* 0x0000002100217308 */ /* 0x000fe20000000800 */
[----:B0-----:R-:W-:-:S01]  /*1a100*/  FADD.FTZ R81, R29, R32 ;  /* 0x000000201d517221 */ /* 0x001fc20000010000 */
[C-C-:B------:R-:W-:Y:S01]  /*1a110*/  FFMA.FTZ R65, R2.reuse, R65, -R64.reuse ;  /* 0x0000004102417223 */ /* 0x140fe20000010840 */
[----:B------:R-:W-:-:S01]  /*1a120*/  FFMA.FTZ R27, R2, R27, -R64 ;  /* 0x0000001b021b7223 */ /* 0x000fc20000010840 */
[----:B------:R-:W-:Y:S01]  /*1a130*/  FFMA.FTZ R123, R2, R123, -R64 ;  /* 0x0000007b027b7223 */ /* 0x000fe20000010840 */
[----:B------:R-:W-:-:S01]  /*1a140*/  FADD.FTZ R82, R66, R81 ;  /* 0x0000005142527221 */ /* 0x000fc20000010000 */
[C-C-:B------:R-:W-:Y:S01]  /*1a150*/  FFMA.FTZ R69, R2.reuse, R69, -R64.reuse ;  /* 0x0000004502457223 */ /* 0x140fe20000010840 */
[----:B------:R-:W-:-:S01]  /*1a160*/  FFMA.FTZ R125, R2, R125, -R64 ;  /* 0x0000007d027d7223 */ /* 0x000fc20000010840 */
[----:B------:R0:W-:Y:S01]  /*1a170*/  MUFU.EX2 R70, R79 ;  /* 0x0000004f00467308 */ /* 0x0001e20000000800 */
[----:B-1----:R-:W-:-:S01]  /*1a180*/  FADD.FTZ R82, R95, R82 ;  /* 0x000000525f527221 */ /* 0x002fc20000010000 */
[C-C-:B------:R-:W-:Y:S01]  /*1a190*/  FFMA.FTZ R57, R2.reuse, R57, -R64.reuse ;  /* 0x0000003902397223 */ /* 0x140fe20000010840 */
[----:B------:R-:W-:-:S01]  /*1a1a0*/  FFMA.FTZ R127, R2, R127, -R64 ;  /* 0x0000007f027f7223 */ /* 0x000fc20000010840 */
[----:B------:R-:W-:Y:S01]  /*1a1b0*/  FFMA.FTZ R41, R2, R41, -R64 ;  /* 0x0000002902297223 */ /* 0x000fe20000010840 */
[----:B------:R-:W-:Y:S01]  /*1a1c0*/  VIMNMX R20, RZ, R20, !PT ;  /* 0x00000014ff147248 */ /* 0x000fe20007fe0100 */
[----:B------:R-:W-:Y:S01]  /*1a1d0*/  IMAD.MOV.U32 R111, RZ, RZ, R119 ;  /* 0x000000ffff6f7224 */ /* 0x000fe200078e0077 */
[----:B------:R-:W-:Y:S01]  /*1a1e0*/  F2FP.SATFINITE.E4M3.F32.PACK_AB_MERGE_C R217, R95, R66, RZ ;  /* 0x000000425fd9723e */ /* 0x000fe200048070ff */
[----:B------:R-:W-:Y:S01]  /*1a1f0*/  MUFU.EX2 R36, R36 ;  /* 0x0000002400247308 */ /* 0x000fe20000000800 */
[----:B0-----:R-:W-:-:S01]  /*1a200*/  FADD.FTZ R79, R4, R5 ;  /* 0x00000005044f7221 */ /* 0x001fc20000010000 */
[----:B------:R-:W-:Y:S01]  /*1a210*/  IMAD.MOV.U32 R107, RZ, RZ, R119 ;  /* 0x000000ffff6b7224 */ /* 0x000fe200078e0077 */
[----:B------:R-:W-:Y:S01]  /*1a220*/  F2FP.SATFINITE.E4M3.F32.PACK_AB_MERGE_C R217, R32, R29, R217 ;  /* 0x0000001d20d9723e */ /* 0x000fe200048070d9 */
[----:B------:R-:W-:-:S02]  /*1a230*/  IMAD.MOV.U32 R99, RZ, RZ, R119 ;  /* 0x000000ffff637224 */ /* 0x000fc400078e0077 */
[----:B------:R-:W-:-:S01]  /*1a240*/  FADD.FTZ R60, R6, R79 ;  /* 0x0000004f063c7221 */ /* 0x000fc20000010000 */
[----:B------:R-:W-:Y:S01]  /*1a250*/  IMAD.MOV.U32 R97, RZ, RZ, R119 ;  /* 0x000000ffff617224 */ /* 0x000fe200078e0077 */
[----:B------:R-:W-:Y:S01]  /*1a260*/  MOV R91, R119 ;  /* 0x00000077005b7202 */ /* 0x000fe20000000f00 */
[----:B------:R0:W-:Y:S01]  /*1a270*/  MUFU.EX2 R68, R53 ;  /* 0x0000003500447308 */ /* 0x0001e20000000800 */
[----:B------:R-:W-:-:S01]  /*1a280*/  FADD.FTZ R84, R9, R60 ;  /* 0x0000003c09547221 */ /* 0x000fc20000010000 */
[----:B------:R-:W-:Y:S01]  /*1a290*/  @!P0 PRMT R60, RZ, 0x654, R3 ;  /* 0x00000654ff3c8816 */ /* 0x000fe20000000003 */
[--C-:B------:R-:W-:Y:S02]  /*1a2a0*/  IMAD.MOV.U32 R95, RZ, RZ, R119.reuse ;  /* 0x000000ffff5f7224 */ /* 0x100fe400078e0077 */
[----:B------:R-:W-:Y:S01]  /*1a2b0*/  FADD.FTZ R79, R7, R84 ;  /* 0x00000054074f7221 */ /* 0x000fe20000010000 */
[----:B------:R1:W-:Y:S01]  /*1a2c0*/  @!P0 SYNCS.ARRIVE.TRANS64.RED.A1T0 RZ, [R60+URZ], RZ ;  /* 0x000000ff3cff89a7 */ /* 0x0003e2000810043f */
[----:B------:R-:W-:Y:S01]  /*1a2d0*/  IMAD.MOV.U32 R89, RZ, RZ, R119 ;  /* 0x000000ffff597224 */ /* 0x000fe200078e0077 */
[----:B------:R-:W2:Y:S01]  /*1a2e0*/  MUFU.EX2 R103, R103 ;  /* 0x0000006700677308 */ /* 0x000ea20000000800 */
[----:B------:R-:W-:-:S01]  /*1a2f0*/  FADD.FTZ R79, R8, R79 ;  /* 0x0000004f084f7221 */ /* 0x000fc20000010000 */
[----:B0-----:R-:W-:Y:S01]  /*1a300*/  FFMA.FTZ R53, R2, R83, -R64 ;  /* 0x0000005302357223 */ /* 0x001fe20000010840 */
[----:B------:R-:W-:-:S02]  /*1a310*/  IMAD.MOV.U32 R83, RZ, RZ, R119 ;  /* 0x000000ffff537224 */ /* 0x000fc400078e0077 */
[----:B------:R-:W-:Y:S02]  /*1a320*/  IMAD.MOV.U32 R81, RZ, RZ, R119 ;  /* 0x000000ffff517224 */ /* 0x000fe400078e0077 */
[----:B-1----:R-:W-:-:S01]  /*1a330*/  FFMA.FTZ R60, R2, R43, -R64 ;  /* 0x0000002b023c7223 */ /* 0x002fc20000010840 */
[--C-:B------:R-:W-:Y:S01]  /*1a340*/  IMAD.MOV.U32 R66, RZ, RZ, R119.reuse ;  /* 0x000000ffff427224 */ /* 0x100fe200078e0077 */
[----:B------:R-:W0:Y:S01]  /*1a350*/  MUFU.EX2 R45, R45 ;  /* 0x0000002d002d7308 */ /* 0x000e220000000800 */
[--C-:B------:R-:W-:Y:S02]  /*1a360*/  IMAD.MOV.U32 R32, RZ, RZ, R119.reuse ;  /* 0x000000ffff207224 */ /* 0x100fe400078e0077 */
[----:B------:R-:W-:-:S05]  /*1a370*/  IMAD.MOV.U32 R29, RZ, RZ, R119 ;  /* 0x000000ffff1d7224 */ /* 0x000fca00078e0077 */
[----:B------:R1:W-:Y:S01]  /*1a380*/  MUFU.EX2 R80, R71 ;  /* 0x0000004700507308 */ /* 0x0003e20000000800 */
[----:B--2---:R-:W-:-:S04]  /*1a390*/  F2FP.SATFINITE.E4M3.F32.PACK_AB_MERGE_C R219, R103, R68, RZ ;  /* 0x0000004467db723e */ /* 0x004fc800048070ff */
[----:B------:R-:W-:-:S03]  /*1a3a0*/  F2FP.SATFINITE.E4M3.F32.PACK_AB_MERGE_C R219, R36, R33, R219 ;  /* 0x0000002124db723e */ /* 0x000fc600048070db */
[----:B------:R-:W2:Y:S01]  /*1a3b0*/  MUFU.EX2 R50, R50 ;  /* 0x0000003200327308 */ /* 0x000ea20000000800 */
[----:B-1----:R-:W-:-:S01]  /*1a3c0*/  FADD.FTZ R71, R33, R82 ;  /* 0x0000005221477221 */ /* 0x002fc20000010000 */
[----:B------:R-:W-:Y:S01]  /*1a3d0*/  FADD.FTZ R82, R10, R79 ;  /* 0x0000004f0a527221 */ /* 0x000fe20000010000 */
[----:B------:R-:W-:Y:S02]  /*1a3e0*/  IMAD.MOV.U32 R79, RZ, RZ, R119 ;  /* 0x000000ffff4f7224 */ /* 0x000fe400078e0077 */
[----:B------:R-:W-:Y:S01]  /*1a3f0*/  FADD.FTZ R71, R36, R71 ;  /* 0x0000004724477221 */ /* 0x000fe20000010000 */
[----:B------:R-:W-:-:S01]  /*1a400*/  FADD.FTZ R43, R13, R82 ;  /* 0x000000520d2b7221 */ /* 0x000fc20000010000 */
[----:B------:R-:W-:Y:S01]  /*1a410*/  IMAD.MOV.U32 R36, RZ, RZ, R119 ;  /* 0x000000ffff247224 */ /* 0x000fe200078e0077 */
[----:B------:R-:W1:Y:S01]  /*1a420*/  MUFU.EX2 R93, R93 ;  /* 0x0000005d005d7308 */ /* 0x000e620000000800 */
[----:B------:R-:W-:-:S01]  /*1a430*/  FADD.FTZ R84, R68, R71 ;  /* 0x0000004744547221 */ /* 0x000fc20000010000 */
[----:B------:R-:W-:Y:S01]  /*1a440*/  FADD.FTZ R82, R14, R43 ;  /* 0x0000002b0e527221 */ /* 0x000fe20000010000 */
[----:B------:R-:W-:-:S02]  /*1a450*/  IMAD.MOV.U32 R68, RZ, RZ, R119 ;  /* 0x000000ffff447224 */ /* 0x000fc400078e0077 */
[----:B------:R-:W-:Y:S01]  /*1a460*/  FADD.FTZ R84, R103, R84 ;  /* 0x0000005467547221 */ /* 0x000fe20000010000 */
[----:B------:R-:W-:Y:S02]  /*1a470*/  IMAD.MOV.U32 R103, RZ, RZ, R119 ;  /* 0x000000ffff677224 */ /* 0x000fe400078e0077 */
[----:B------:R-:W3:Y:S01]  /*1a480*/  MUFU.EX2 R52, R52 ;  /* 0x0000003400347308 */ /* 0x000ee20000000800 */
[----:B0-----:R-:W-:-:S01]  /*1a490*/  FADD.FTZ R43, R45, R84 ;  /* 0x000000542d2b7221 */ /* 0x001fc20000010000 */
[----:B------:R-:W-:Y:S01]  /*1a4a0*/  FADD.FTZ R84, R25, R82 ;  /* 0x0000005219547221 */ /* 0x000fe20000010000 */
[----:B------:R-:W-:Y:S02]  /*1a4b0*/  IMAD.MOV.U32 R33, RZ, RZ, R119 ;  /* 0x000000ffff217224 */ /* 0x000fe400078e0077 */
[----:B--2---:R-:W-:Y:S01]  /*1a4c0*/  FADD.FTZ R86, R50, R43 ;  /* 0x0000002b32567221 */ /* 0x004fe20000010000 */
[----:B------:R-:W-:-:S01]  /*1a4d0*/  FADD.FTZ R43, R37, R84 ;  /* 0x00000054252b7221 */ /* 0x000fc20000010000 */
[----:B------:R-:W-:Y:S01]  /*1a4e0*/  IMAD.MOV.U32 R37, RZ, RZ, R119 ;  /* 0x000000ffff257224 */ /* 0x000fe200078e0077 */
[----:B------:R-:W0:Y:S01]  /*1a4f0*/  MUFU.EX2 R53, R53 ;  /* 0x0000003500357308 */ /* 0x000e220000000800 */
[----:B-1----:R-:W-:-:S01]  /*1a500*/  FADD.FTZ R71, R93, R86 ;  /* 0x000000565d477221 */ /* 0x002fc20000010000 */
[----:B------:R-:W-:Y:S01]  /*1a510*/  FADD.FTZ R84, R74, R43 ;  /* 0x0000002b4a547221 */ /* 0x000fe20000010000 */
[----:B------:R-:W-:Y:S01]  /*1a520*/  F2FP.SATFINITE.E4M3.F32.PACK_AB_MERGE_C R213, R70, R93, RZ ;  /* 0x0000005d46d5723e */ /* 0x000fe200048070ff */
[----:B------:R-:W-:-:S02]  /*1a530*/  IMAD.MOV.U32 R93, RZ, RZ, R119 ;  /* 0x000000ffff5d7224 */ /* 0x000fc400078e0077 */
[----:B------:R-:W-:-:S01]  /*1a540*/  FADD.FTZ R71, R70, R71 ;  /* 0x0000004746477221 */ /* 0x000fc20000010000 */
[----:B------:R-:W-:Y:S01]  /*1a550*/  FADD.FTZ R43, R49, R84 ;  /* 0x00000054312b7221 */ /* 0x000fe20000010000 */
[----:B------:R-:W-:Y:S01]  /*1a560*/  F2FP.SATFINITE.E4M3.F32.PACK_AB_MERGE_C R213, R50, R45, R213 ;  /* 0x0000002d32d5723e */ /* 0x000fe200048070d5 */
[----:B------:R-:W1:Y:S01]  /*1a570*/  MUFU.EX2 R101, R101 ;  /* 0x0000006500657308 */ /* 0x000e620000000800 */
[----:B---3--:R-:W-:-:S01]  /*1a580*/  FADD.FTZ R84, R52, R71 ;  /* 0x0000004734547221 */ /* 0x008fc20000010000 */
[----:B------:R-:W-:Y:S01]  /*1a590*/  FADD.FTZ R43, R78, R43 ;  /* 0x0000002b4e2b7221 */ /* 0x000fe20000010000 */
[--C-:B------:R-:W-:Y:S01]  /*1a5a0*/  IMAD.MOV.U32 R78, RZ, RZ, R119.reuse ;  /* 0x000000ffff4e7224 */ /* 0x100fe200078e0077 */
[----:B------:R-:W-:Y:S01]  /*1a5b0*/  MOV R70, R119 ;  /* 0x0000007700467202 */ /* 0x000fe20000000f00 */
[----:B------:R-:W-:Y:S02]  /*1a5c0*/  IMAD.MOV.U32 R74, RZ, RZ, R119 ;  /* 0x000000ffff4a7224 */ /* 0x000fe400078e0077 */
[----:B------:R-:W-:Y:S01]  /*1a5d0*/  FADD.FTZ R88, R58, R43 ;  /* 0x0000002b3a587221 */ /* 0x000fe20000010000 */
[----:B------:R-:W-:Y:S01]  /*1a5e0*/  IMAD.MOV.U32 R71, RZ, RZ, R119 ;  /* 0x000000ffff477224 */ /* 0x000fe200078e0077 */
[----:B------:R2:W3:Y:S01]  /*1a5f0*/  MUFU.EX2 R72, R87 ;  /* 0x0000005700487308 */ /* 0x0004e20000000800 */
[----:B0-----:R-:W-:-:S01]  /*1a600*/  FADD.FTZ R86, R53, R84 ;  /* 0x0000005435567221 */ /* 0x001fc20000010000 */
[----:B------:R-:W-:Y:S01]  /*1a610*/  FADD.FTZ R88, R63, R88 ;  /* 0x000000583f587221 */ /* 0x000fe20000010000 */
[-C--:B------:R-:W-:Y:S01]  /*1a620*/  MOV R63, R119.reuse ;  /* 0x00000077003f7202 */ /* 0x080fe20000000f00 */
[--C-:B------:R-:W-:Y:S01]  /*1a630*/  IMAD.MOV.U32 R58, RZ, RZ, R119.reuse ;  /* 0x000000ffff3a7224 */ /* 0x100fe200078e0077 */
[----:B------:R-:W-:Y:S01]  /*1a640*/  MOV R49, R119 ;  /* 0x0000007700317202 */ /* 0x000fe20000000f00 */
[----:B------:R-:W-:Y:S01]  /*1a650*/  FADD.FTZ R9, R59, R88 ;  /* 0x000000583b097221 */ /* 0x000fe20000010000 */
[----:B------:R-:W-:Y:S01]  /*1a660*/  IMAD.MOV.U32 R88, RZ, RZ, R119 ;  /* 0x000000ffff587224 */ /* 0x000fe200078e0077 */
[----:B------:R-:W0:Y:S01]  /*1a670*/  MUFU.EX2 R54, R54 ;  /* 0x0000003600367308 */ /* 0x000e220000000800 */
[----:B-1----:R-:W-:-:S01]  /*1a680*/  FADD.FTZ R43, R101, R86 ;  /* 0x00000056652b7221 */ /* 0x002fc20000010000 */
[----:B------:R-:W-:Y:S01]  /*1a690*/  FADD.FTZ R9, R62, R9 ;  /* 0x000000093e097221 */ /* 0x000fe20000010000 */
[----:B--2---:R-:W-:-:S02]  /*1a6a0*/  IMAD.MOV.U32 R87, RZ, RZ, R119 ;  /* 0x000000ffff577224 */ /* 0x004fc400078e0077 */
[----:B------:R-:W-:Y:S02]  /*1a6b0*/  IMAD.MOV.U32 R86, RZ, RZ, R119 ;  /* 0x000000ffff567224 */ /* 0x000fe400078e0077 */
[----:B------:R-:W-:-:S01]  /*1a6c0*/  FADD.FTZ R64, R42, R9 ;  /* 0x000000092a407221 */ /* 0x000fc20000010000 */
[----:B------:R-:W-:Y:S01]  /*1a6d0*/  IMAD.MOV.U32 R62, RZ, RZ, R119 ;  /* 0x000000ffff3e7224 */ /* 0x000fe200078e0077 */
[----:B------:R-:W1:Y:S01]  /*1a6e0*/  MUFU.EX2 R75, R75 ;  /* 0x0000004b004b7308 */ /* 0x000e620000000800 */
[----:B---3--:R-:W-:-:S01]  /*1a6f0*/  FADD.FTZ R43, R72, R43 ;  /* 0x0000002b482b7221 */ /* 0x008fc20000010000 */
[----:B------:R-:W-:Y:S01]  /*1a700*/  FADD.FTZ R13, R115, R64 ;  /* 0x00000040730d7221 */ /* 0x000fe20000010000 */
[----:B------:R-:W-:Y:S01]  /*1a710*/  F2FP.SATFINITE.E4M3.F32.PACK_AB_MERGE_C R215, R72, R101, RZ ;  /* 0x0000006548d7723e */ /* 0x000fe200048070ff */
[--C-:B------:R-:W-:Y:S02]  /*1a720*/  IMAD.MOV.U32 R115, RZ, RZ, R119.reuse ;  /* 0x000000ffff737224 */ /* 0x100fe400078e0077 */
[----:B------:R-:W-:Y:S01]  /*1a730*/  IMAD.MOV.U32 R101, RZ, RZ, R119 ;  /* 0x000000ffff657224 */ /* 0x000fe200078e0077 */
[----:B------:R-:W-:Y:S01]  /*1a740*/  F2FP.SATFINITE.E4M3.F32.PACK_AB_MERGE_C R215, R53, R52, R215 ;  /* 0x0000003435d7723e */ /* 0x000fe200048070d7 */
[----:B------:R-:W2:Y:S01]  /*1a750*/  MUFU.EX2 R109, R109 ;  /* 0x0000006d006d7308 */ /* 0x000ea20000000800 */
[----:B0-----:R-:W-:-:S01]  /*1a760*/  FADD.FTZ R6, R54, R43 ;  /* 0x0000002b36067221 */ /* 0x001fc20000010000 */
[----:B------:R-:W-:-:S02]  /*1a770*/  IMAD.MOV.U32 R72, RZ, RZ, R119 ;  /* 0x000000ffff487224 */ /* 0x000fc400078e0077 */
[--C-:B------:R-:W-:Y:S02]  /*1a780*/  IMAD.MOV.U32 R64, RZ, RZ, R119.reuse ;  /* 0x000000ffff407224 */ /* 0x100fe400078e0077 */
[----:B------:R-:W-:Y:S02]  /*1a790*/  IMAD.MOV.U32 R59, RZ, RZ, R119 ;  /* 0x000000ffff3b7224 */ /* 0x000fe400078e0077 */
[----:B------:R0:W3:Y:S01]  /*1a7a0*/  MUFU.EX2 R76, R85 ;  /* 0x00000055004c7308 */ /* 0x0000e20000000800 */
[----:B-1----:R-:W-:-:S01]  /*1a7b0*/  FADD.FTZ R10, R75, R6 ;  /* 0x000000064b0a7221 */ /* 0x002fc20000010000 */
[--C-:B------:R-:W-:Y:S02]  /*1a7c0*/  IMAD.MOV.U32 R53, RZ, RZ, R119.reuse ;  /* 0x000000ffff357224 */ /* 0x100fe400078e0077 */
[--C-:B------:R-:W-:Y:S02]  /*1a7d0*/  IMAD.MOV.U32 R52, RZ, RZ, R119.reuse ;  /* 0x000000ffff347224 */ /* 0x100fe400078e0077 */
[----:B------:R-:W-:-:S02]  /*1a7e0*/  IMAD.MOV.U32 R50, RZ, RZ, R119 ;  /* 0x000000ffff327224 */ /* 0x000fc400078e0077 */
[----:B------:R-:W1:Y:S01]  /*1a7f0*/  MUFU.EX2 R56, R56 ;  /* 0x0000003800387308 */ /* 0x000e620000000800 */
[----:B--2---:R-:W-:-:S01]  /*1a800*/  FADD.FTZ R9, R109, R10 ;  /* 0x0000000a6d097221 */ /* 0x004fc20000010000 */
[----:B------:R-:W-:Y:S01]  /*1a810*/  FADD.FTZ R10, R46, R13 ;  /* 0x0000000d2e0a7221 */ /* 0x000fe20000010000 */
[--C-:B0-----:R-:W-:Y:S02]  /*1a820*/  IMAD.MOV.U32 R85, RZ, RZ, R119.reuse ;  /* 0x000000ffff557224 */ /* 0x101fe400078e0077 */
[--C-:B------:R-:W-:Y:S02]  /*1a830*/  IMAD.MOV.U32 R45, RZ, RZ, R119.reuse ;  /* 0x000000ffff2d7224 */ /* 0x100fe400078e0077 */
[----:B------:R-:W-:Y:S01]  /*1a840*/  IMAD.MOV.U32 R43, RZ, RZ, R119 ;  /* 0x000000ffff2b7224 */ /* 0x000fe200078e0077 */
[----:B------:R-:W0:Y:S01]  /*1a850*/  MUFU.EX2 R67, R67 ;  /* 0x0000004300437308 */ /* 0x000e220000000800 */
[----:B---3--:R-:W-:-:S01]  /*1a860*/  FADD.FTZ R9, R76, R9 ;  /* 0x000000094c097221 */ /* 0x008fc20000010000 */
[----:B------:R-:W-:Y:S01]  /*1a870*/  F2FP.SATFINITE.E4M3.F32.PACK_AB_MERGE_C R209, R76, R109, RZ ;  /* 0x0000006d4cd1723e */ /* 0x000fe200048070ff */
[----:B------:R-:W-:-:S02]  /*1a880*/  IMAD.MOV.U32 R109, RZ, RZ, R119 ;  /* 0x000000ffff6d7224 */ /* 0x000fc400078e0077 */
[----:B------:R-:W-:Y:S01]  /*1a890*/  IMAD.MOV.U32 R76, RZ, RZ, R119 ;  /* 0x000000ffff4c7224 */ /* 0x000fe200078e0077 */
[----:B------:R-:W-:Y:S01]  /*1a8a0*/  F2FP.SATFINITE.E4M3.F32.PACK_AB_MERGE_C R209, R75, R54, R209 ;  /* 0x000000364bd1723e */ /* 0x000fe200048070d1 */
[----:B------:R-:W-:Y:S01]  /*1a8b0*/  IMAD.MOV.U32 R75, RZ, RZ, R119 ;  /* 0x000000ffff4b7224 */ /* 0x000fe200078e0077 */
[----:B------:R-:W2:Y:S01]  /*1a8c0*/  MUFU.EX2 R77, R77 ;  /* 0x0000004d004d7308 */ /* 0x000ea20000000800 */
[----:B-1----:R-:W-:-:S01]  /*1a8d0*/  FADD.FTZ R42, R56, R9 ;  /* 0x00000009382a7221 */ /* 0x002fc20000010000 */
[----:B------:R-:W-:Y:S01]  /*1a8e0*/  FADD.FTZ R9, R51, R10 ;  /* 0x0000000a33097221 */ /* 0x000fe20000010000 */
[--C-:B------:R-:W-:Y:S02]  /*1a8f0*/  IMAD.MOV.U32 R54, RZ, RZ, R119.reuse ;  /* 0x000000ffff367224 */ /* 0x100fe400078e0077 */
[----:B------:R-:W-:Y:S02]  /*1a900*/  IMAD.MOV.U32 R25, RZ, RZ, R119 ;  /* 0x000000ffff197224 */ /* 0x000fe400078e0077 */
[----:B------:R-:W-:-:S01]  /*1a910*/  FADD.FTZ R10, R26, R9 ;  /* 0x000000091a0a7221 */ /* 0x000fc20000010000 */
[----:B------:R-:W-:Y:S01]  /*1a920*/  F2FP.SATFINITE.E4M3.F32.PACK_AB_MERGE_C R9, R31, R26, RZ ;  /* 0x0000001a1f09723e */ /* 0x000fe200048070ff */
[----:B------:R1:W3:Y:S01]  /*1a930*/  MUFU.EX2 R3, R113 ;  /* 0x0000007100037308 */ /* 0x0002e20000000800 */
[----:B0-----:R-:W-:-:S01]  /*1a940*/  FADD.FTZ R42, R67, R42 ;  /* 0x0000002a432a7221 */ /* 0x001fc20000010000 */
[----:B------:R-:W-:Y:S01]  /*1a950*/  FADD.FTZ R31, R31, R10 ;  /* 0x0000000a1f1f7221 */ /* 0x000fe20000010000 */
[----:B------:R-:W-:Y:S01]  /*1a960*/  F2FP.SATFINITE.E4M3.F32.PACK_AB_MERGE_C R210, R51, R46, R9 ;  /* 0x0000002e33d2723e */ /* 0x000fe20004807009 */
[----:B------:R-:W-:-:S02]  /*1a970*/  IMAD.MOV.U32 R51, RZ, RZ, R119 ;  /* 0x000000ffff337224 */ /* 0x000fc400078e0077 */
[----:B------:R-:W-:-:S01]  /*1a980*/  FADD.FTZ R10, R30, R31 ;  /* 0x0000001f1e0a7221 */ /* 0x000fc20000010000 */
[----:B------:R-:W-:Y:S01]  /*1a990*/  IMAD.MOV.U32 R46, RZ, RZ, R119 ;  /* 0x000000ffff2e7224 */ /* 0x000fe200078e0077 */
[----:B------:R-:W0:Y:S01]  /*1a9a0*/  MUFU.EX2 R60, R60 ;  /* 0x0000003c003c7308 */ /* 0x000e220000000800 */
[----:B--2---:R-:W-:-:S01]  /*1a9b0*/  FADD.FTZ R5, R77, R42 ;  /* 0x0000002a4d057221 */ /* 0x004fc20000010000 */
[----:B------:R-:W-:Y:S01]  /*1a9c0*/  F2FP.SATFINITE.E4M3.F32.PACK_AB_MERGE_C R77, R80, R77, RZ ;  /* 0x0000004d504d723e */ /* 0x000fe200048070ff */
[----:B------:R-:W-:-:S01]  /*1a9d0*/  FADD.FTZ R10, R35, R10 ;  /* 0x0000000a230a7221 */ /* 0x000fc20000010000 */
[----:B-1----:R-:W-:Y:S02]  /*1a9e0*/  IMAD.MOV.U32 R113, RZ, RZ, R119 ;  /* 0x000000ffff717224 */ /* 0x002fe400078e0077 */
[----:B------:R-:W-:-:S01]  /*1a9f0*/  FADD.FTZ R80, R80, R5 ;  /* 0x0000000550507221 */ /* 0x000fc20000010000 */
[----:B------:R-:W-:Y:S01]  /*1aa00*/  F2FP.SATFINITE.E4M3.F32.PACK_AB_MERGE_C R211, R67, R56, R77 ;  /* 0x0000003843d3723e */ /* 0x000fe2000480704d */
[----:B------:R-:W-:Y:S01]  /*1aa10*/  IMAD.MOV.U32 R67, RZ, RZ, R119 ;  /* 0x000000ffff437224 */ /* 0x000fe200078e0077 */
[----:B------:R-:W1:Y:S01]  /*1aa20*/  MUFU.EX2 R73, R73 ;  /* 0x0000004900497308 */ /* 0x000e620000000800 */
[----:B---3--:R-:W-:-:S01]  /*1aa30*/  FADD.FTZ R5, R3, R80 ;  /* 0x0000005003057221 */ /* 0x008fc20000010000 */
[--C-:B------:R-:W-:Y:S01]  /*1aa40*/  IMAD.MOV.U32 R80, RZ, RZ, R119.reuse ;  /* 0x000000ffff507224 */ /* 0x100fe200078e0077 */
[-C--:B------:R-:W-:Y:S01]  /*1aa50*/  MOV R77, R119.reuse ;  /* 0x00000077004d7202 */ /* 0x080fe20000000f00 */
[----:B------:R-:W-:Y:S01]  /*1aa60*/  IMAD.MOV.U32 R31, RZ, RZ, R119 ;  /* 0x000000ffff1f7224 */ /* 0x000fe200078e0077 */
[----:B------:R-:W-:-:S02]  /*1aa70*/  MOV R56, R119 ;  /* 0x0000007700387202 */ /* 0x000fc40000000f00 */
[----:B------:R-:W-:Y:S01]  /*1aa80*/  MOV R42, R119 ;  /* 0x00000077002a7202 */ /* 0x000fe20000000f00 */
[----:B------:R2:W3:Y:S01]  /*1aa90*/  MUFU.EX2 R82, R47 ;  /* 0x0000002f00527308 */ /* 0x0004e20000000800 */
[----:B0-----:R-:W-:-:S01]  /*1aaa0*/  FADD.FTZ R14, R60, R5 ;  /* 0x000000053c0e7221 */ /* 0x001fc20000010000 */
[----:B------:R-:W-:Y:S01]  /*1aab0*/  FADD.FTZ R5, R21, R10 ;  /* 0x0000000a15057221 */ /* 0x000fe20000010000 */
[----:B------:R-:W-:-:S03]  /*1aac0*/  F2FP.SATFINITE.E4M3.F32.PACK_AB_MERGE_C R21, R38, R21, RZ ;  /* 0x000000152615723e */ /* 0x000fc600048070ff */
[----:B------:R-:W-:Y:S01]  /*1aad0*/  FADD.FTZ R5, R38, R5 ;  /* 0x0000000526057221 */ /* 0x000fe20000010000 */
[----:B------:R-:W-:Y:S01]  /*1aae0*/  F2FP.SATFINITE.E4M3.F32.PACK_AB_MERGE_C R204, R35, R30, R21 ;  /* 0x0000001e23cc723e */ /* 0x000fe20004807015 */
[----:B------:R-:W0:Y:S01]  /*1aaf0*/  MUFU.EX2 R117, R117 ;  /* 0x0000007500757308 */ /* 0x000e220000000800 */
[----:B-1----:R-:W-:-:S01]  /*1ab00*/  FADD.FTZ R7, R73, R14 ;  /* 0x0000000e49077221 */ /* 0x002fc20000010000 */
[----:B------:R-:W-:Y:S01]  /*1ab10*/  FADD.FTZ R10, R34, R5 ;  /* 0x00000005220a7221 */ /* 0x000fe20000010000 */
[--C-:B--2---:R-:W-:Y:S01]  /*1ab20*/  IMAD.MOV.U32 R47, RZ, RZ, R119.reuse ;  /* 0x000000ffff2f7224 */ /* 0x104fe200078e0077 */
[----:B------:R-:W-:Y:S01]  /*1ab30*/  MOV R35, R119 ;  /* 0x0000007700237202 */ /* 0x000fe20000000f00 */
[--C-:B------:R-:W-:Y:S02]  /*1ab40*/  IMAD.MOV.U32 R38, RZ, RZ, R119.reuse ;  /* 0x000000ffff267224 */ /* 0x100fe400078e0077 */
[----:B------:R-:W-:Y:S01]  /*1ab50*/  IMAD.MOV.U32 R30, RZ, RZ, R119 ;  /* 0x000000ffff1e7224 */ /* 0x000fe200078e0077 */
[----:B------:R1:W2:Y:S01]  /*1ab60*/  MUFU.EX2 R84, R61 ;  /* 0x0000003d00547308 */ /* 0x0002a20000000800 */
[C---:B---3--:R-:W-:Y:S01]  /*1ab70*/  F2FP.SATFINITE.E4M3.F32.PACK_AB_MERGE_C R73, R82.reuse, R73, RZ ;  /* 0x000000495249723e */ /* 0x048fe200048070ff */
[----:B------:R-:W-:Y:S01]  /*1ab80*/  FADD.FTZ R82, R82, R7 ;  /* 0x0000000752527221 */ /* 0x000fe20000010000 */
[----:B------:R-:W-:-:S02]  /*1ab90*/  FADD.FTZ R7, R39, R10 ;  /* 0x0000000a27077221 */ /* 0x000fc40000010000 */
[----:B------:R-:W-:Y:S01]  /*1aba0*/  F2FP.SATFINITE.E4M3.F32.PACK_AB_MERGE_C R205, R60, R3, R73 ;  /* 0x000000033ccd723e */ /* 0x000fe20004807049 */
[----:B------:R-:W-:Y:S02]  /*1abb0*/  IMAD.MOV.U32 R73, RZ, RZ, R119 ;  /* 0x000000ffff497224 */ /* 0x000fe400078e0077 */
[----:B------:R-:W-:Y:S01]  /*1abc0*/  FADD.FTZ R26, R44, R7 ;  /* 0x000000072c1a7221 */ /* 0x000fe20000010000 */
[----:B------:R-:W3:Y:S01]  /*1abd0*/  MUFU.EX2 R121, R121 ;  /* 0x0000007900797308 */ /* 0x000ee20000000800 */
[----:B0-----:R-:W-:-:S01]  /*1abe0*/  FADD.FTZ R5, R117, R82 ;  /* 0x0000005275057221 */ /* 0x001fc20000010000 */
[C---:B------:R-:W-:Y:S01]  /*1abf0*/  F2FP.SATFINITE.E4M3.F32.PACK_AB_MERGE_C R44, R129.reuse, R44, RZ ;  /* 0x0000002c812c723e */ /* 0x040fe200048070ff */
[----:B------:R-:W-:-:S01]  /*1ac00*/  FADD.FTZ R129, R129, R26 ;  /* 0x0000001a81817221 */ /* 0x000fc20000010000 */
[--C-:B------:R-:W-:Y:S02]  /*1ac10*/  IMAD.MOV.U32 R82, RZ, RZ, R119.reuse ;  /* 0x000000ffff527224 */ /* 0x100fe400078e0077 */
[----:B------:R-:W-:Y:S01]  /*1ac20*/  F2FP.SATFINITE.E4M3.F32.PACK_AB_MERGE_C R206, R39, R34, R44 ;  /* 0x0000002227ce723e */ /* 0x000fe2000480702c */
[----:B-1----:R-:W-:Y:S01]  /*1ac30*/  IMAD.MOV.U32 R61, RZ, RZ, R119 ;  /* 0x000000ffff3d7224 */ /* 0x002fe200078e0077 */
[----:B------:R0:W1:Y:S01]  /*1ac40*/  MUFU.EX2 R6, R55 ;  /* 0x0000003700067308 */ /* 0x0000620000000800 */
[----:B--2---:R-:W-:-:S01]  /*1ac50*/  FADD.FTZ R14, R84, R5 ;  /* 0x00000005540e7221 */ /* 0x004fc20000010000 */
[----:B------:R-:W-:-:S02]  /*1ac60*/  IMAD.MOV.U32 R60, RZ, RZ, R119 ;  /* 0x000000ffff3c7224 */ /* 0x000fc400078e0077 */
[--C-:B------:R-:W-:Y:S02]  /*1ac70*/  IMAD.MOV.U32 R44, RZ, RZ, R119.reuse ;  /* 0x000000ffff2c7224 */ /* 0x100fe400078e0077 */
[----:B------:R-:W-:Y:S02]  /*1ac80*/  IMAD.MOV.U32 R39, RZ, RZ, R119 ;  /* 0x000000ffff277224 */ /* 0x000fe400078e0077 */
[----:B------:R-:W2:Y:S01]  /*1ac90*/  MUFU.EX2 R65, R65 ;  /* 0x0000004100417308 */ /* 0x000ea20000000800 */
[----:B---3--:R-:W-:-:S01]  /*1aca0*/  FADD.FTZ R5, R121, R14 ;  /* 0x0000000e79057221 */ /* 0x008fc20000010000 */
[----:B------:R-:W-:Y:S01]  /*1acb0*/  FADD.FTZ R14, R40, R129 ;  /* 0x00000081280e7221 */ /* 0x000fe20000010000 */
[--C-:B0-----:R-:W-:Y:S02]  /*1acc0*/  IMAD.MOV.U32 R55, RZ, RZ, R119.reuse ;  /* 0x000000ffff377224 */ /* 0x101fe400078e0077 */
[----:B------:R-:W-:Y:S02]  /*1acd0*/  IMAD.MOV.U32 R34, RZ, RZ, R119 ;  /* 0x000000ffff227224 */ /* 0x000fe400078e0077 */
[----:B------:R-:W-:-:S01]  /*1ace0*/  FADD.FTZ R7, R131, R14 ;  /* 0x0000000e83077221 */ /* 0x000fc20000010000 */
[----:B------:R-:W0:Y:S01]  /*1acf0*/  MUFU.EX2 R48, R48 ;  /* 0x0000003000307308 */ /* 0x000e220000000800 */
[C---:B-1----:R-:W-:Y:S01]  /*1ad00*/  F2FP.SATFINITE.E4M3.F32.PACK_AB_MERGE_C R121, R6.reuse, R121, RZ ;  /* 0x000000790679723e */ /* 0x042fe200048070ff */
[----:B------:R-:W-:-:S03]  /*1ad10*/  FADD.FTZ R6, R6, R5 ;  /* 0x0000000506067221 */ /* 0x000fc60000010000 */
[----:B------:R-:W-:Y:S01]  /*1ad20*/  F2FP.SATFINITE.E4M3.F32.PACK_AB_MERGE_C R207, R84, R117, R121 ;  /* 0x0000007554cf723e */ /* 0x000fe20004807079 */
[----:B------:R-:W-:Y:S01]  /*1ad30*/  IMAD.MOV.U32 R117, RZ, RZ, R119 ;  /* 0x000000ffff757224 */ /* 0x000fe200078e0077 */
[----:B------:R-:W-:Y:S01]  /*1ad40*/  MOV R84, R119 ;  /* 0x0000007700547202 */ /* 0x000fe20000000f00 */
[----:B------:R-:W-:Y:S01]  /*1ad50*/  MUFU.EX2 R28, R28 ;  /* 0x0000001c001c7308 */ /* 0x000fe20000000800 */
[----:B--2---:R-:W-:-:S07]  /*1ad60*/  FADD.FTZ R5, R65, R6 ;  /* 0x0000000641057221 */ /* 0x004fce0000010000 */
[----:B------:R-:W1:Y:S01]  /*1ad70*/  MUFU.EX2 R15, R15 ;  /* 0x0000000f000f7308 */ /* 0x000e620000000800 */
[----:B0-----:R-:W-:-:S07]  /*1ad80*/  FADD.FTZ R26, R48, R7 ;  /* 0x00000007301a7221 */ /* 0x001fce0000010000 */
[----:B------:R0:W2:Y:S08]  /*1ad90*/  MUFU.EX2 R4, R27 ;  /* 0x0000001b00047308 */ /* 0x0000b00000000800 */
[----:B------:R-:W3:Y:S01]  /*1ada0*/  MUFU.EX2 R24, R24 ;  /* 0x0000001800187308 */ /* 0x000ee20000000800 */
[----:B-1----:R-:W-:Y:S01]  /*1adb0*/  F2FP.SATFINITE.E4M3.F32.PACK_AB_MERGE_C R7, R15, R28, RZ ;  /* 0x0000001c0f07723e */ /* 0x002fe200048070ff */
[----:B0-----:R-:W-:-:S06]  /*1adc0*/  IMAD.MOV.U32 R27, RZ, RZ, R119 ;  /* 0x000000ffff1b7224 */ /* 0x001fcc00078e0077 */
[----:B------:R-:W0:Y:S01]  /*1add0*/  MUFU.EX2 R123, R123 ;  /* 0x0000007b007b7308 */ /* 0x000e220000000800 */
[----:B--2---:R-:W-:-:S07]  /*1ade0*/  FADD.FTZ R14, R4, R5 ;  /* 0x00000005040e7221 */ /* 0x004fce0000010000 */
[----:B------:R-:W1:Y:S01]  /*1adf0*/  MUFU.EX2 R133, R133 ;  /* 0x0000008500857308 */ /* 0x000e620000000800 */
[----:B---3--:R-:W-:Y:S02]  /*1ae00*/  F2FP.SATFINITE.E4M3.F32.PACK_AB_MERGE_C R202, R135, R24, R7 ;  /* 0x0000001887ca723e */ /* 0x008fe40004807007 */
[----:B------:R-:W-:Y:S02]  /*1ae10*/  IADD3 R7, R105, -0x2, RZ ;  /* 0xfffffffe69077810 */ /* 0x000fe40007ffe0ff */
[----:B------:R-:W-:Y:S02]  /*1ae20*/  MOV R105, R119 ;  /* 0x0000007700697202 */ /* 0x000fe40000000f00 */
[----:B------:R-:W-:Y:S01]  /*1ae30*/  ISETP.GE.AND P0, PT, R7, R20, PT ;  /* 0x000000140700720c */ /* 0x000fe20003f06270 */
[----:B------:R2:W3:Y:S01]  /*1ae40*/  MUFU.EX2 R8, R69 ;  /* 0x0000004500087308 */ /* 0x0004e20000000800 */
[----:B0-----:R-:W-:-:S07]  /*1ae50*/  FADD.FTZ R3, R123, R14 ;  /* 0x0000000e7b037221 */ /* 0x001fce0000010000 */
[----:B------:R-:W0:Y:S01]  /*1ae60*/  MUFU.EX2 R125, R125 ;  /* 0x0000007d007d7308 */ /* 0x000e220000000800 */
[C---:B-1----:R-:W-:Y:S01]  /*1ae70*/  F2FP.SATFINITE.E4M3.F32.PACK_AB_MERGE_C R48, R133.reuse, R48, RZ ;  /* 0x000000308530723e */ /* 0x042fe200048070ff */
[----:B------:R-:W-:Y:S01]  /*1ae80*/  FADD.FTZ R133, R133, R26 ;  /* 0x0000001a85857221 */ /* 0x000fe20000010000 */
[----:B--2---:R-:W-:Y:S02]  /*1ae90*/  IMAD.MOV.U32 R69, RZ, RZ, R119 ;  /* 0x000000ffff457224 */ /* 0x004fe400078e0077 */
[----:B------:R-:W-:Y:S01]  /*1aea0*/  F2FP.SATFINITE.E4M3.F32.PACK_AB_MERGE_C R200, R131, R40, R48 ;  /* 0x0000002883c8723e */ /* 0x000fe20004807030 */
[----:B------:R-:W-:-:S01]  /*1aeb0*/  FADD.FTZ R14, R24, R133 ;  /* 0x00000085180e7221 */ /* 0x000fc20000010000 */
[----:B------:R-:W-:Y:S01]  /*1aec0*/  IMAD.MOV.U32 R48, RZ, RZ, R119 ;  /* 0x000000ffff307224 */ /* 0x000fe200078e0077 */
[----:B------:R1:W2:Y:S01]  /*1aed0*/  MUFU.EX2 R10, R57 ;  /* 0x00000039000a7308 */ /* 0x0002a20000000800 */
[C---:B---3--:R-:W-:Y:S01]  /*1aee0*/  F2FP.SATFINITE.E4M3.F32.PACK_AB_MERGE_C R123, R8.reuse, R123, RZ ;  /* 0x0000007b087b723e */ /* 0x048fe200048070ff */
[----:B------:R-:W-:Y:S01]  /*1aef0*/  FADD.FTZ R8, R8, R3 ;  /* 0x0000000308087221 */ /* 0x000fe20000010000 */
[----:B------:R-:W-:-:S01]  /*1af00*/  FADD.FTZ R5, R135, R14 ;  /* 0x0000000e87057221 */ /* 0x000fc20000010000 */
[----:B------:R-:W-:Y:S01]  /*1af10*/  IMAD.MOV.U32 R40, RZ, RZ, R119 ;  /* 0x000000ffff287224 */ /* 0x000fe200078e0077 */
[----:B------:R-:W-:Y:S01]  /*1af20*/  F2FP.SATFINITE.E4M3.F32.PACK_AB_MERGE_C R201, R4, R65, R123 ;  /* 0x0000004104c9723e */ /* 0x000fe2000480707b */
[----:B------:R-:W-:-:S02]  /*1af30*/  IMAD.MOV.U32 R65, RZ, RZ, R119 ;  /* 0x000000ffff417224 */ /* 0x000fc400078e0077 */
[----:B------:R-:W-:-:S01]  /*1af40*/  FADD.FTZ R28, R28, R5 ;  /* 0x000000051c1c7221 */ /* 0x000fc20000010000 */
[----:B------:R-:W3:Y:S01]  /*1af50*/  MUFU.EX2 R127, R127 ;  /* 0x0000007f007f7308 */ /* 0x000ee20000000800 */
[----:B0-----:R-:W-:-:S01]  /*1af60*/  FADD.FTZ R3, R125, R8 ;  /* 0x000000087d037221 */ /* 0x001fc20000010000 */
[--C-:B-1----:R-:W-:Y:S02]  /*1af70*/  IMAD.MOV.U32 R57, RZ, RZ, R119.reuse ;  /* 0x000000ffff397224 */ /* 0x102fe400078e0077 */
[--C-:B------:R-:W-:Y:S02]  /*1af80*/  IMAD.MOV.U32 R26, RZ, RZ, R119.reuse ;  /* 0x000000ffff1a7224 */ /* 0x100fe400078e0077 */
[----:B------:R-:W-:Y:S02]  /*1af90*/  IMAD.MOV.U32 R24, RZ, RZ, R119 ;  /* 0x000000ffff187224 */ /* 0x000fe400078e0077 */
[----:B------:R0:W1:Y:S01]  /*1afa0*/  MUFU.EX2 R6, R41 ;  /* 0x0000002900067308 */ /* 0x0000620000000800 */
[----:B--2---:R-:W-:-:S04]  /*1afb0*/  FADD.FTZ R4, R10, R3 ;  /* 0x000000030a047221 */ /* 0x004fc80000010000 */
[----:B---3--:R-:W-:Y:S01]  /*1afc0*/  FADD.FTZ R3, R127, R4 ;  /* 0x000000047f037221 */ /* 0x008fe20000010000 */
[----:B------:R-:W-:-:S01]  /*1afd0*/  FADD.FTZ R4, R15, R28 ;  /* 0x0000001c0f047221 */ /* 0x000fc20000010000 */
[----:B0-----:R-:W-:Y:S01]  /*1afe0*/  IMAD.MOV.U32 R41, RZ, RZ, R119 ;  /* 0x000000ffff297224 */ /* 0x001fe200078e0077 */
[----:B------:R-:W-:Y:S02]  /*1aff0*/  MOV R28, R119 ;  /* 0x00000077001c7202 */ /* 0x000fe40000000f00 */
[C---:B-1----:R-:W-:Y:S01]  /*1b000*/  F2FP.SATFINITE.E4M3.F32.PACK_AB_MERGE_C R8, R6.reuse, R127, RZ ;  /* 0x0000007f0608723e */ /* 0x042fe200048070ff */
[----:B------:R-:W-:-:S03]  /*1b010*/  FADD.FTZ R3, R6, R3 ;  /* 0x0000000306037221 */ /* 0x000fc60000010000 */
[----:B------:R-:W-:Y:S01]  /*1b020*/  F2FP.SATFINITE.E4M3.F32.PACK_AB_MERGE_C R203, R10, R125, R8 ;  /* 0x0000007d0acb723e */ /* 0x000fe20004807008 */
[----:B------:R-:W-:Y:S06]  /*1b030*/  @!P0 BRA `(.L_x_2369) ;  /* 0x0000004000948947 */ /* 0x000fec0003800000 */
[----:B------:R-:W-:Y:S01]  /*1b040*/  IMAD.MOV.U32 R5, RZ, RZ, R12 ;  /* 0x000000ffff057224 */ /* 0x000fe200078e000c */
[----:B------:R-:W-:Y:S01]  /*1b050*/  MOV R8, R220 ;  /* 0x000000dc00087202 */ /* 0x000fe20000000f00 */
        /* <DEDUP_REMOVED lines=50> */
.L_x_2380:
        /* <DEDUP_REMOVED lines=8> */
.L_x_2371:
[----:B------:R-:W-:-:S05]  /*1b400*/  VIADD R0, R9, 0x1 ;  /* 0x0000000109007836 */ /* 0x000fca0000000000 */
[----:B------:R-:W-:-:S04]  /*1b410*/  ISETP.NE.AND P2, PT, R0, 0x2, PT ;  /* 0x000000020000780c */ /* 0x000fc80003f45270 */
[----:B------:R-:W-:Y:S02]  /*1b420*/  SEL R13, R0, RZ, P2 ;  /* 0x000000ff000d7207 */ /* 0x000fe40001000000 */
[----:B------:R-:W-:-:S03]  /*1b430*/  SHF.L.U32 R0, R220, 0x1f, RZ ;  /* 0x0000001fdc007819 */ /* 0x000fc600000006ff */
[----:B------:R-:W-:-:S04]  /*1b440*/  IMAD R13, R13, 0x8, R16 ;  /* 0x000000080d0d7824 */ /* 0x000fc800078e0210 */
[----:B------:R0:W1:Y:S01]  /*1b450*/  SYNCS.PHASECHK.TRANS64.TRYWAIT P2, [R13+URZ+0x33430], R0 ;  /* 0x033430000d0075a7 */ /* 0x000062000804017f */
[----:B------:R-:W-:Y:S05]  /*1b460*/  @!P1 BRA `(.L_x_2372) ;  /* 0x0000000000049947 */ /* 0x000fea0003800000 */
[----:B------:R-:W-:Y:S01]  /*1b470*/  BPT.TRAP 0x1 ;  /* 0x000000040000795c */ /* 0x000fe20000300000 */
.L_x_2372:
[----:B------:R-:W-:Y:S04]  /*1b480*/  BSSY B0, `(.L_x_2370) ;  /* 0x0000004000007945 */ /* 0x000fe80003800000 */
[----:B-1----:R-:W-:Y:S05]  /*1b490*/  @P2 BRA `(.L_x_2373) ;  /* 0x0000000000082947 */ /* 0x002fea0003800000 */
[----:B------:R-:W1:Y:S02]  /*1b4a0*/  SYNCS.PHASECHK.TRANS64.TRYWAIT P2, [R13+URZ+0x33430], R0 ;  /* 0x033430000d0075a7 */ /* 0x000e64000804017f */
[----:B-1----:R-:W-:Y:S05]  /*1b4b0*/  @!P2 BRA `(.L_x_2374) ;  /* 0x000001240048a947 */ /* 0x002fea0003800000 */
.L_x_2373:
[----:B------:R-:W-:Y:S05]  /*1b4c0*/  BSYNC B0 ;  /* 0x0000000000007941 */ /* 0x000fea0003800000 */
.L_x_2370:
[----:B01----:R-:W0:Y:S01]  /*1b4d0*/  S2R R0, SR_TID.X ;  /* 0x0000000000007919 */ /* 0x003e220000002100 */
[----:B------:R-:W-:Y:S01]  /*1b4e0*/  VIADD R10, R9, 0x1 ;  /* 0x00000001090a7836 */ /* 0x000fe20000000000 */
[----:B------:R-:W-:Y:S05]  /*1b4f0*/  WARPSYNC.ALL ;  /* 0x0000000000007948 */ /* 0x000fea0003800000 */
[C---:B------:R-:W-:Y:S01]  /*1b500*/  ISETP.NE.AND P2, PT, R10.reuse, 0x2, PT ;  /* 0x000000020a00780c */ /* 0x040fe20003f45270 */
[----:B------:R-:W-:Y:S01]  /*1b510*/  UMOV UR48, UR24 ;  /* 0x0000001800307c82 */ /* 0x000fe20008000000 */
[----:B------:R-:W-:Y:S01]  /*1b520*/  MOV R13, 0x80000020 ;  /* 0x80000020000d7802 */ /* 0x000fe20000000f00 */
[----:B------:R-:W-:Y:S01]  /*1b530*/  UMOV UR49, UR25 ;  /* 0x0000001900317c82 */ /* 0x000fe20008000000 */
[----:B------:R-:W-:Y:S01]  /*1b540*/  SEL R10, R10, RZ, P2 ;  /* 0x000000ff0a0a7207 */ /* 0x000fe20001000000 */
[----:B------:R-:W-:Y:S01]  /*1b550*/  IMAD.MOV.U32 R121, RZ, RZ, -0x7fffffe0 ;  /* 0x80000020ff797424 */ /* 0x000fe200078e00ff */
[----:B------:R-:W-:Y:S01]  /*1b560*/  R2UR UR51, R13 ;  /* 0x000000000d3372ca */ /* 0x000fe200000e0000 */
[----:B------:R-:W-:Y:S01]  /*1b570*/  UMOV UR44, UR24 ;  /* 0x00000018002c7c82 */ /* 0x000fe20008000000 */
[----:B------:R-:W-:Y:S01]  /*1b580*/  UMOV UR45, UR25 ;  /* 0x00000019002d7c82 */ /* 0x000fe20008000000 */
[----:B------:R-:W-:Y:S01]  /*1b590*/  IMAD R12, R10, 0x780, R11 ;  /* 0x000007800a0c7824 */ /* 0x000fe200078e020b */
[----:B------:R-:W-:Y:S01]  /*1b5a0*/  R2UR UR47, R121 ;  /* 0x00000000792f72ca */ /* 0x000fe200000e0000 */
[----:B------:R-:W-:Y:S01]  /*1b5b0*/  IMAD.MOV.U32 R15, RZ, RZ, -0x7fffffe0 ;  /* 0x80000020ff0f7424 */ /* 0x000fe200078e00ff */
[----:B------:R-:W-:Y:S01]  /*1b5c0*/  MOV R123, 0x80000020 ;  /* 0x80000020007b7802 */ /* 0x000fe20000000f00 */
[C---:B------:R-:W-:Y:S01]  /*1b5d0*/  VIADD R120, R12.reuse, 0x80 ;  /* 0x000000800c787836 */ /* 0x040fe20000000000 */
[C---:B------:R-:W-:Y:S01]  /*1b5e0*/  R2UR UR50, R12.reuse ;  /* 0x000000000c3272ca */ /* 0x040fe200000e0000 */
[C---:B------:R-:W-:Y:S01]  /*1b5f0*/  VIADD R14, R12.reuse, 0x100 ;  /* 0x000001000c0e7836 */ /* 0x040fe20000000000 */
[----:B------:R-:W-:Y:S01]  /*1b600*/  R2UR UR27, R15 ;  /* 0x000000000f1b72ca */ /* 0x000fe200000e0000 */
[----:B------:R-:W-:Y:S01]  /*1b610*/  VIADD R122, R12, 0x180 ;  /* 0x000001800c7a7836 */ /* 0x000fe20000000000 */
[----:B------:R-:W-:Y:S01]  /*1b620*/  R2UR UR46, R120 ;  /* 0x00000000782e72ca */ /* 0x000fe200000e0000 */
[----:B------:R-:W-:Y:S01]  /*1b630*/  UMOV UR28, UR24 ;  /* 0x00000018001c7c82 */ /* 0x000fe20008000000 */
[----:B------:R-:W-:Y:S01]  /*1b640*/  R2UR UR26, R14 ;  /* 0x000000000e1a72ca */ /* 0x000fe200000e0000 */
[----:B------:R-:W-:Y:S01]  /*1b650*/  UMOV UR29, UR25 ;  /* 0x00000019001d7c82 */ /* 0x000fe20008000000 */
[----:B------:R-:W-:Y:S01]  /*1b660*/  R2UR UR30, R122 ;  /* 0x000000007a1e72ca */ /* 0x000fe200000e0000 */
[----:B------:R-:W-:Y:S01]  /*1b670*/  VIADD R120, R12, 0x200 ;  /* 0x000002000c787836 */ /* 0x000fe20000000000 */
[----:B------:R-:W-:Y:S01]  /*1b680*/  R2UR UR31, R123 ;  /* 0x000000007b1f72ca */ /* 0x000fe200000e0000 */
[----:B------:R-:W-:Y:S01]  /*1b690*/  UMOV UR32, UR24 ;  /* 0x0000001800207c82 */ /* 0x000fe20008000000 */
[----:B0-----:R-:W-:Y:S01]  /*1b6a0*/  SHF.R.U32.HI R0, RZ, 0x7, R0 ;  /* 0x00000007ff007819 */ /* 0x001fe20000011600 */
[----:B------:R-:W-:Y:S01]  /*1b6b0*/  UMOV UR33, UR25 ;  /* 0x0000001900217c82 */ /* 0x000fe20008000000 */
[----:B------:R-:W-:Y:S01]  /*1b6c0*/  R2UR UR34, R120 ;  /* 0x00000000782272ca */ /* 0x000fe200000e0000 */
[----:B------:R-:W-:Y:S01]  /*1b6d0*/  VIADD R120, R12, 0x82 ;  /* 0x000000820c787836 */ /* 0x000fe20000000000 */
[----:B------:R-:W-:Y:S01]  /*1b6e0*/  R2UR UR35, R121 ;  /* 0x00000000792372ca */ /* 0x000fe200000e0000 */
[----:B------:R-:W-:Y:S01]  /*1b6f0*/  VIADD R0, R0, 0x8 ;  /* 0x0000000800007836 */ /* 0x000fe20000000000 */
[----:B------:R-:W-:Y:S01]  /*1b700*/  R2UR UR7, R15 ;  /* 0x000000000f0772ca */ /* 0x000fe200000e0000 */
[----:B------:R-:W-:-:S02]  /*1b710*/  IMAD.MOV.U32 R121, RZ, RZ, -0x7fffffe0 ;  /* 0x80000020ff797424 */ /* 0x000fc400078e00ff */
[----:B------:R-:W-:Y:S01]  /*1b720*/  VIADD R14, R12, 0x2 ;  /* 0x000000020c0e7836 */ /* 0x000fe20000000000 */
[----:B------:R0:W-:Y:S01]  /*1b730*/  BAR.SYNC.DEFER_BLOCKING R0, 0x100 ;  /* 0x000400000000751d */ /* 0x0001e20000010000 */
[----:B------:R-:W-:Y:S02]  /*1b740*/  IMAD.MOV.U32 R15, RZ, RZ, -0x7fffffe0 ;  /* 0x80000020ff0f7424 */ /* 0x000fe400078e00ff */
[----:B------:R-:W-:Y:S01]  /*1b750*/  IMAD.MOV.U32 R13, RZ, RZ, -0x7fffffe0 ;  /* 0x80000020ff0d7424 */ /* 0x000fe200078e00ff */
[----:B------:R-:W-:Y:S01]  /*1b760*/  R2UR UR6, R14 ;  /* 0x000000000e0672ca */ /* 0x000fe200000e0000 */
[----:B------:R-:W-:Y:S01]  /*1b770*/  VIADD R14, R12, 0x102 ;  /* 0x000001020c0e7836 */ /* 0x000fe20000000000 */
        /* <DEDUP_REMOVED lines=74> */
[----:B------:R-:W-:-:S03]  /*1bc20*/  IMAD.MOV.U32 R15, RZ, RZ, -0x7fffffe0 ;  /* 0x80000020ff0f7424 */ /* 0x000fc600078e00ff */
[----:B------:R-:W-:Y:S01]  /*1bc30*/  R2UR UR50, R14 ;  /* 0x000000000e3272ca */ /* 0x000fe200000e0000 */
[----:B------:R-:W-:Y:S01]  /*1bc40*/  VIADD R14, R12, 0x282 ;  /* 0x000002820c0e7836 */ /* 0x000fe20000000000 */
[----:B------:R-:W-:Y:S01]  /*1bc50*/  R2UR UR51, R15 ;  /* 0x000000000f3372ca */ /* 0x000fe200000e0000 */
        /* <DEDUP_REMOVED lines=110> */
[C---:B------:R-:W-:Y:S02]  /*1c340*/  VIADD R14, R12.reuse, 0x682 ;  /* 0x000006820c0e7836 */ /* 0x040fe40000000000 */
[----:B------:R-:W-:Y:S02]  /*1c350*/  IMAD.MOV.U32 R15, RZ, RZ, -0x7fffffe0 ;  /* 0x80000020ff0f7424 */ /* 0x000fe400078e00ff */
[----:B------:R-:W-:Y:S01]  /*1c360*/  VIADD R12, R12, 0x702 ;  /* 0x000007020c0c7836 */ /* 0x000fe20000000000 */
[----:B------:R-:W-:-:S02]  /*1c370*/  WARPGROUP.DEPBAR.LE gsb0, 0x0 ;  /* 0x00008000000079c5 */ /* 0x000fc40000010000 */
        /* <DEDUP_REMOVED lines=32> */
.L_x_2376:
[----:B------:R-:W-:Y:S02]  /*1c580*/  SHF.L.U32 R0, R8, 0x1f, RZ ;  /* 0x0000001f08007819 */ /* 0x000fe400000006ff */
[----:B------:R-:W-:-:S04]  /*1c590*/  LEA R8, R9, R16, 0x3 ;  /* 0x0000001009087211 */ /* 0x000fc800078e18ff */
[----:B------:R0:W1:Y:S01]  /*1c5a0*/  SYNCS.PHASECHK.TRANS64.TRYWAIT P0, [R8+URZ+0x33450], R0 ;  /* 0x03345000080075a7 */ /* 0x000062000800017f */
[----:B------:R-:W-:Y:S05]  /*1c5b0*/  @!P1 BRA `(.L_x_2377) ;  /* 0x0000000000049947 */ /* 0x000fea0003800000 */
[----:B------:R-:W-:Y:S01]  /*1c5c0*/  BPT.TRAP 0x1 ;  /* 0x000000040000795c */ /* 0x000fe20000300000 */
.L_x_2377:
[----:B-1----:R-:W-:Y:S05]  /*1c5d0*/  @P0 BRA `(.L_x_2375) ;  /* 0x0000000000080947 */ /* 0x002fea0003800000 */
[----:B------:R-:W1:Y:S02]  /*1c5e0*/  SYNCS.PHASECHK.TRANS64.TRYWAIT P0, [R8+URZ+0x33450], R0 ;  /* 0x03345000080075a7 */ /* 0x000e64000800017f */
[----:B-1----:R-:W-:Y:S05]  /*1c5f0*/  @!P0 BRA `(.L_x_2378) ;  /* 0x00000114000c8947 */ /* 0x002fea0003800000 */
.L_x_2375:
[----:B01----:R-:W-:Y:S01]  /*1c600*/  VIADD R0, R16, 0x200 ;  /* 0x0000020010007836 */ /* 0x003fe20000000000 */
[----:B------:R-:W2:Y:S04]  /*1c610*/  LDL R8, [R1] ;  /* 0x0000000001087983 */ /* 0x000ea80000100800 */
[----:B------:R-:W-:Y:S01]  /*1c620*/  SHF.R.U32.HI R0, RZ, 0x4, R0 ;  /* 0x00000004ff007819 */ /* 0x000fe20000011600 */
[----:B------:R-:W3:Y:S01]  /*1c630*/  LDL R21, [R1+0x4] ;  /* 0x0000040001157983 */ /* 0x000ee20000100800 */
[----:B------:R-:W-:Y:S01]  /*1c640*/  IMAD.MOV.U32 R13, RZ, RZ, -0x3ffffff0 ;  /* 0xc0000010ff0d7424 */ /* 0x000fe200078e00ff */
[----:B------:R-:W-:Y:S05]  /*1c650*/  WARPSYNC.ALL ;  /* 0x0000000000007948 */ /* 0x000fea0003800000 */
[----:B------:R-:W-:Y:S01]  /*1c660*/  LOP3.LUT R0, R0, 0x3fff, RZ, 0xc0, !PT ;  /* 0x00003fff00007812 */ /* 0x000fe200078ec0ff */
[----:B------:R-:W-:Y:S01]  /*1c670*/  WARPGROUP.ARRIVE ;  /* 0x00000000000079c5 */ /* 0x000fe20000000000 */
[----:B------:R-:W-:Y:S01]  /*1c680*/  R2UR UR7, R13 ;  /* 0x000000000d0772ca */ /* 0x000fe200000e0000 */
[----:B------:R-:W-:Y:S01]  /*1c690*/  IMAD.MOV.U32 R15, RZ, RZ, -0x3ffffff0 ;  /* 0xc0000010ff0f7424 */ /* 0x000fe200078e00ff */
[----:B------:R-:W-:-:S05]  /*1c6a0*/  LOP3.LUT R0, R0, 0x10000, RZ, 0xfc, !PT ;  /* 0x0001000000007812 */ /* 0x000fca00078efcff */
[----:B------:R-:W-:Y:S02]  /*1c6b0*/  IMAD R12, R9, 0x780, R0 ;  /* 0x00000780090c7824 */ /* 0x000fe400078e0200 */
[----:B------:R-:W-:Y:S02]  /*1c6c0*/  IMAD.SHL.U32 R0, R225, 0x80, RZ ;  /* 0x00000080e1007824 */ /* 0x000fe400078e00ff */
[C---:B------:R-:W-:Y:S01]  /*1c6d0*/  VIADD R14, R12.reuse, 0x180 ;  /* 0x000001800c0e7836 */ /* 0x040fe20000000000 */
[----:B------:R-:W-:Y:S01]  /*1c6e0*/  R2UR UR6, R12 ;  /* 0x000000000c0672ca */ /* 0x000fe200000e0000 */
[----:B------:R-:W-:-:S05]  /*1c6f0*/  IMAD R0, R7, -0xa0, R0 ;  /* 0xffffff6007007824 */ /* 0x000fca00078e0200 */
[----:B------:R-:W-:-:S05]  /*1c700*/  IADD3 R0, R0, 0x1, R234 ;  /* 0x0000000100007810 */ /* 0x000fca0007ffe0ea */
[----:B------:R-:W-:Y:S02]  /*1c710*/  IMAD.IADD R0, R0, 0x1, -R227 ;  /* 0x0000000100007824 */ /* 0x000fe400078e0ae3 */
[----:B------:R-:W-:Y:S01]  /*1c720*/  QGMMA.64x192x32.F32.E4M3.E4M3 R24, R216, gdesc[UR4], R24, gsb0 ;  /* 0x02e00004d8187df3 */ /* 0x000fe20008000818 */
[----:B------:R-:W-:Y:S01]  /*1c730*/  R2UR UR6, R14 ;  /* 0x000000000e0672ca */ /* 0x000fe200000e0000 */
[----:B------:R-:W-:Y:S01]  /*1c740*/  VIADD R14, R12, 0x300 ;  /* 0x000003000c0e7836 */ /* 0x000fe20000000000 */
[----:B------:R-:W-:Y:S01]  /*1c750*/  R2UR UR7, R15 ;  /* 0x000000000f0772ca */ /* 0x000fe200000e0000 */
[----:B------:R-:W-:Y:S01]  /*1c760*/  IMAD.MOV.U32 R15, RZ, RZ, -0x3ffffff0 ;  /* 0xc0000010ff0f7424 */ /* 0x000fe200078e00ff */
[----:B------:R-:W-:Y:S02]  /*1c770*/  WARPGROUP.DEPBAR.LE gsb0, 0x0 ;  /* 0x00008000000079c5 */ /* 0x000fe40000010000 */
[----:B------:R-:W-:-:S06]  /*1c780*/  WARPGROUP.ARRIVE ;  /* 0x00000000000079c5 */ /* 0x000fcc0000000000 */
[----:B------:R-:W0:Y:S07]  /*1c790*/  S2R R218, SR_TID.X ;  /* 0x0000000000da7919 */ /* 0x000e2e0000002100 */
[----:B------:R-:W-:Y:S01]  /*1c7a0*/  QGMMA.64x192x32.F32.E4M3.E4M3 R24, R212, gdesc[UR4], R24, gsb0 ;  /* 0x02e00004d4187df3 */ /* 0x000fe20008000818 */
[----:B------:R-:W-:Y:S02]  /*1c7b0*/  R2UR UR6, R14 ;  /* 0x000000000e0672ca */ /* 0x000fe400000e0000 */
[----:B------:R-:W-:Y:S01]  /*1c7c0*/  R2UR UR7, R15 ;  /* 0x000000000f0772ca */ /* 0x000fe200000e0000 */
[----:B------:R-:W-:Y:S01]  /*1c7d0*/  IMAD.MOV.U32 R15, RZ, RZ, -0x3ffffff0 ;  /* 0xc0000010ff0f7424 */ /* 0x000fe200078e00ff */
[C---:B------:R-:W-:Y:S01]  /*1c7e0*/  IADD3 R14, R12.reuse, 0x480, RZ ;  /* 0x000004800c0e7810 */ /* 0x040fe20007ffe0ff */
[----:B------:R-:W-:-:S02]  /*1c7f0*/  VIADD R12, R12, 0x600 ;  /* 0x000006000c0c7836 */ /* 0x000fc40000000000 */
[----:B--2---:R-:W-:-:S04]  /*1c800*/  IMAD R0, R8, -0x2, R0 ;  /* 0xfffffffe08007824 */ /* 0x004fc800078e0200 */
[----:B---3--:R-:W-:-:S05]  /*1c810*/  IMAD.IADD R8, R21, 0x1, R0 ;  /* 0x0000000115087824 */ /* 0x008fca00078e0200 */
[C---:B------:R-:W-:Y:S02]  /*1c820*/  ISETP.GT.AND P0, PT, R8.reuse, RZ, PT ;  /* 0x000000ff0800720c */ /* 0x040fe40003f04270 */
[----:B------:R-:W-:Y:S02]  /*1c830*/  ISETP.GT.AND P2, PT, R8, 0x1, PT ;  /* 0x000000010800780c */ /* 0x000fe40003f44270 */
[----:B------:R-:W-:Y:S02]  /*1c840*/  FSEL R184, R184, -INF , P0 ;  /* 0xff800000b8b87808 */ /* 0x000fe40000000000 */
        /* <DEDUP_REMOVED lines=71> */
[----:B------:R-:W-:Y:S01]  /*1ccc0*/  FMNMX.FTZ R0, R165, R0, !PT ;  /* 0x00000000a5007209 */ /* 0x000fe20007810000 */
[----:B------:R-:W-:Y:S02]  /*1ccd0*/  WARPGROUP.DEPBAR.LE gsb0, 0x0 ;  /* 0x00008000000079c5 */ /* 0x000fe40000010000 */
[----:B------:R-:W-:Y:S01]  /*1cce0*/  WARPGROUP.ARRIVE ;  /* 0x00000000000079c5 */ /* 0x000fe20000000000 */
[----:B------:R-:W-:Y:S02]  /*1ccf0*/  ISETP.GT.AND P0, PT, R8, 0x68, PT ;  /* 0x000000680800780c */ /* 0x000fe40003f04270 */
[----:B------:R-:W-:-:S02]  /*1cd00*/  FSEL R137, R137, -INF , P2 ;  /* 0xff80000089897808 */ /* 0x000fc40001000000 */
[----:B------:R-:W-:Y:S01]  /*1cd10*/  FMNMX.FTZ R0, R136, R0, !PT ;  /* 0x0000000088007209 */ /* 0x000fe20007810000 */
[----:B------:R-:W-:Y:S01]  /*1cd20*/  QGMMA.64x192x32.F32.E4M3.E4M3 R24, R208, gdesc[UR4], R24, gsb0 ;  /* 0x02e00004d0187df3 */ /* 0x000fe20008000818 */
[----:B------:R-:W-:Y:S02]  /*1cd30*/  R2UR UR6, R14 ;  /* 0x000000000e0672ca */ /* 0x000fe400000e0000 */
[----:B------:R-:W-:Y:S02]  /*1cd40*/  R2UR UR7, R15 ;  /* 0x000000000f0772ca */ /* 0x000fe400000e0000 */
        /* <DEDUP_REMOVED lines=39> */
[----:B------:R-:W-:Y:S02]  /*1cfc0*/  FSEL R133, R133, -INF , P2 ;  /* 0xff80000085857808 */ /* 0x000fe40001000000 */
[----:B------:R-:W-:-:S04]  /*1cfd0*/  FMNMX.FTZ R0, R132, R0, !PT ;  /* 0x0000000084007209 */ /* 0x000fc80007810000 */
[----:B------:R-:W-:-:S05]  /*1cfe0*/  FMNMX.FTZ R0, R133, R0, !PT ;  /* 0x0000000085007209 */ /* 0x000fca0007810000 */
[----:B------:R-:W1:Y:S02]  /*1cff0*/  SHFL.BFLY PT, R13, R0, 0x2, 0x1f ;  /* 0x0c401f00000d7f89 */ /* 0x000e6400000e0000 */
[----:B-1----:R-:W-:Y:S01]  /*1d000*/  FMNMX.FTZ R0, R0, R13, !PT ;  /* 0x0000000d00007209 */ /* 0x002fe20007810000 */
[----:B------:R-:W-:-:S04]  /*1d010*/  IMAD.MOV.U32 R13, RZ, RZ, -0x3ffffff0 ;  /* 0xc0000010ff0d7424 */ /* 0x000fc800078e00ff */
[----:B------:R-:W1:Y:S02]  /*1d020*/  SHFL.BFLY PT, R14, R0, 0x1, 0x1f ;  /* 0x0c201f00000e7f89 */ /* 0x000e6400000e0000 */
[----:B-1----:R-:W-:-:S04]  /*1d030*/  FMNMX.FTZ R0, R0, R14, !PT ;  /* 0x0000000e00007209 */ /* 0x002fc80007810000 */
[----:B------:R-:W-:Y:S01]  /*1d040*/  FSETP.NEU.FTZ.AND P0, PT, R0, -INF , PT ;  /* 0xff8000000000780b */ /* 0x000fe20003f1d000 */
[----:B------:R-:W-:Y:S02]  /*1d050*/  WARPGROUP.DEPBAR.LE gsb0, 0x0 ;  /* 0x00008000000079c5 */ /* 0x000fe40000010000 */
[----:B------:R-:W-:-:S06]  /*1d060*/  WARPGROUP.ARRIVE ;  /* 0x00000000000079c5 */ /* 0x000fcc0000000000 */
[----:B------:R-:W-:Y:S01]  /*1d070*/  QGMMA.64x192x32.F32.E4M3.E4M3 R24, R204, gdesc[UR4], R24, gsb0 ;  /* 0x02e00004cc187df3 */ /* 0x000fe20008000818 */
[----:B------:R-:W-:Y:S02]  /*1d080*/  R2UR UR6, R12 ;  /* 0x000000000c0672ca */ /* 0x000fe400000e0000 */
[----:B------:R-:W-:Y:S01]  /*1d090*/  R2UR UR7, R13 ;  /* 0x000000000d0772ca */ /* 0x000fe200000e0000 */
[----:B------:R-:W-:-:S01]  /*1d0a0*/  FFMA.FTZ R13, R2, R0, -8 ;  /* 0xc1000000020d7423 */ /* 0x000fc20000010000 */
[----:B------:R-:W-:-:S04]  /*1d0b0*/  IADD3 R12, R8, 0x8, RZ ;  /* 0x00000008080c7810 */ /* 0x000fc80007ffe0ff */
[C---:B------:R-:W-:Y:S02]  /*1d0c0*/  ISETP.GT.AND P2, PT, R12.reuse, RZ, PT ;  /* 0x000000ff0c00720c */ /* 0x040fe40003f44270 */
[----:B------:R-:W-:Y:S02]  /*1d0d0*/  FSEL R13, R13, RZ, P0 ;  /* 0x000000ff0d0d7208 */ /* 0x000fe40000000000 */
[----:B------:R-:W-:Y:S02]  /*1d0e0*/  ISETP.GT.AND P3, PT, R12, 0x1, PT ;  /* 0x000000010c00780c */ /* 0x000fe40003f64270 */
[----:B------:R-:W-:Y:S01]  /*1d0f0*/  FSEL R186, R186, -INF , P2 ;  /* 0xff800000baba7808 */ /* 0x000fe20001000000 */
[C-C-:B------:R-:W-:Y:S01]  /*1d100*/  FFMA.FTZ R15, R2.reuse, R184, -R13.reuse ;  /* 0x000000b8020f7223 */ /* 0x140fe2000001080d */
[----:B------:R-:W-:-:S01]  /*1d110*/  FFMA.FTZ R14, R2, R185, -R13 ;  /* 0x000000b9020e7223 */ /* 0x000fc2000001080d */
[C-C-:B------:R-:W-:Y:S01]  /*1d120*/  FFMA.FTZ R184, R2.reuse, R189, -R13.reuse ;  /* 0x000000bd02b87223 */ /* 0x140fe2000001080d */
[----:B------:R-:W-:-:S01]  /*1d130*/  FFMA.FTZ R185, R2, R192, -R13 ;  /* 0x000000c002b97223 */ /* 0x000fc2000001080d */
[----:B------:R-:W-:Y:S01]  /*1d140*/  ISETP.GT.AND P2, PT, R12, 0x8, PT ;  /* 0x000000080c00780c */ /* 0x000fe20003f44270 */
[----:B------:R-:W-:-:S01]  /*1d150*/  FFMA.FTZ R21, R2, R188, -R13 ;  /* 0x000000bc02157223 */ /* 0x000fc2000001080d */
[----:B------:R-:W-:Y:S01]  /*1d160*/  FSEL R189, R187, -INF , P3 ;  /* 0xff800000bbbd7808 */ /* 0x000fe20001800000 */
[----:B------:R-:W-:-:S01]  /*1d170*/  FFMA.FTZ R188, R2, R193, -R13 ;  /* 0x000000c102bc7223 */ /* 0x000fc2000001080d */
[----:B------:R-:W-:Y:S01]  /*1d180*/  FMNMX.FTZ R192, R186, R5, !PT ;  /* 0x00000005bac07209 */ /* 0x000fe20007810000 */
[----:B------:R-:W-:-:S01]  /*1d190*/  FFMA.FTZ R197, R2, R197, -R13 ;  /* 0x000000c502c57223 */ /* 0x000fc2000001080d */
[----:B------:R-:W-:Y:S01]  /*1d1a0*/  ISETP.GT.AND P3, PT, R12, 0x9, PT ;  /* 0x000000090c00780c */ /* 0x000fe20003f64270 */
[----:B------:R-:W-:-:S01]  /*1d1b0*/  FFMA.FTZ R196, R2, R196, -R13 ;  /* 0x000000c402c47223 */ /* 0x000fc2000001080d */
[----:B------:R-:W-:Y:S01]  /*1d1c0*/  FSEL R193, R190, -INF , P2 ;  /* 0xff800000bec17808 */ /* 0x000fe20001000000 */
[----:B------:R1:W-:Y:S01]  /*1d1d0*/  MUFU.EX2 R187, R197 ;  /* 0x000000c500bb7308 */ /* 0x0003e20000000800 */
        /* <DEDUP_REMOVED lines=10> */
[----:B-1----:R-:W-:Y:S01]  /*1d280*/  FSEL R197, R194, -INF , P2 ;  /* 0xff800000c2c57808 */ /* 0x002fe20001000000 */
        /* <DEDUP_REMOVED lines=10> */
[C-C-:B------:R-:W-:Y:S01]  /*1d330*/  FFMA.FTZ R156, R2.reuse, R156, -R13.reuse ;  /* 0x0000009c029c7223 */ /* 0x140fe2000001080d */
[----:B------:R-:W-:Y:S01]  /*1d340*/  FMNMX.FTZ R192, R195, R192, !PT ;  /* 0x000000c0c3c07209 */ /* 0x000fe20007810000 */
[C-C-:B------:R-:W-:Y:S01]  /*1d350*/  FFMA.FTZ R157, R2.reuse, R157, -R13.reuse ;  /* 0x0000009d029d7223 */ /* 0x140fe2000001080d */
[----:B------:R-:W-:Y:S01]  /*1d360*/  FSEL R199, R199, -INF , P3 ;  /* 0xff800000c7c77808 */ /* 0x000fe20001800000 */
[--C-:B------:R-:W-:Y:S01]  /*1d370*/  FFMA.FTZ R160, R2, R160, -R13.reuse ;  /* 0x000000a002a07223 */ /* 0x100fe2000001080d */
[----:B------:R-:W-:Y:S01]  /*1d380*/  ISETP.GT.AND P3, PT, R12, 0x21, PT ;  /* 0x000000210c00780c */ /* 0x000fe20003f64270 */
[C-C-:B------:R-:W-:Y:S01]  /*1d390*/  FFMA.FTZ R161, R2.reuse, R161, -R13.reuse ;  /* 0x000000a102a17223 */ /* 0x140fe2000001080d */
[----:B------:R-:W-:-:S01]  /*1d3a0*/  FFMA.FTZ R164, R2, R164, -R13 ;  /* 0x000000a402a47223 */ /* 0x000fc2000001080d */
        /* <DEDUP_REMOVED lines=14> */
[----:B------:R-:W-:Y:S01]  /*1d490*/  FFMA.FTZ R132, R2, R132, -R13 ;  /* 0x0000008402847223 */ /* 0x000fe2000001080d */
[----:B------:R-:W-:Y:S01]  /*1d4a0*/  ISETP.GT.AND P3, PT, R12, 0x39, PT ;  /* 0x000000390c00780c */ /* 0x000fe20003f64270 */
[----:B------:R-:W-:Y:S03]  /*1d4b0*/  MUFU.EX2 R15, R15 ;  /* 0x0000000f000f7308 */ /* 0x000fe60000000800 */
[----:B------:R-:W-:-:S02]  /*1d4c0*/  FSEL R183, R183, -INF , P3 ;  /* 0xff800000b7b77808 */ /* 0x000fc40001800000 */
        /* <DEDUP_REMOVED lines=8> */
[C---:B------:R-:W-:Y:S01]  /*1d550*/  ISETP.GT.AND P3, PT, R12.reuse, 0x59, PT ;  /* 0x000000590c00780c */ /* 0x040fe20003f64270 */
        /* <DEDUP_REMOVED lines=22> */
[----:B------:R-:W-:Y:S08]  /*1d6c0*/  MUFU.EX2 R172, R172 ;  /* 0x000000ac00ac7308 */ /* 0x000ff00000000800 */
[----:B------:R-:W-:Y:S08]  /*1d6d0*/  MUFU.EX2 R173, R173 ;  /* 0x000000ad00ad7308 */ /* 0x000ff00000000800 */
[----:B------:R-:W-:Y:S08]  /*1d6e0*/  MUFU.EX2 R176, R176 ;  /* 0x000000b000b07308 */ /* 0x000ff00000000800 */
[----:B------:R-:W-:Y:S08]  /*1d6f0*/  MUFU.EX2 R177, R177 ;  /* 0x000000b100b17308 */ /* 0x000ff00000000800 */
[----:B------:R-:W-:Y:S08]  /*1d700*/  MUFU.EX2 R180, R180 ;  /* 0x000000b400b47308 */ /* 0x000ff00000000800 */
[----:B------:R-:W-:Y:S08]  /*1d710*/  MUFU.EX2 R181, R181 ;  /* 0x000000b500b57308 */ /* 0x000ff00000000800 */
[----:B------:R-:W-:Y:S08]  /*1d720*/  MUFU.EX2 R152, R152 ;  /* 0x0000009800987308 */ /* 0x000ff00000000800 */
[----:B------:R-:W-:Y:S01]  /*1d730*/  MUFU.EX2 R153, R153 ;  /* 0x0000009900997308 */ /* 0x000fe20000000800 */
[----:B------:R-:W-:-:S02]  /*1d740*/  WARPGROUP.DEPBAR.LE gsb0, 0x0 ;  /* 0x00008000000079c5 */ /* 0x000fc40000010000 */
[----:B------:R-:W-:Y:S01]  /*1d750*/  WARPGROUP.ARRIVE ;  /* 0x00000000000079c5 */ /* 0x000fe20000000000 */
[----:B0-----:R-:W-:-:S04]  /*1d760*/  LOP3.LUT R204, R218, 0x7f, RZ, 0xc0, !PT ;  /* 0x0000007fdacc7812 */ /* 0x001fc800078ec0ff */
[----:B------:R-:W-:Y:S01]  /*1d770*/  MUFU.EX2 R156, R156 ;  /* 0x0000009c009c7308 */ /* 0x000fe20000000800 */
[----:B------:R-:W0:Y:S01]  /*1d780*/  S2R R218, SR_TID.X ;  /* 0x0000000000da7919 */ /* 0x000e220000002100 */
[----:B------:R-:W-:Y:S06]  /*1d790*/  QGMMA.64x192x32.F32.E4M3.E4M3 R24, R200, gdesc[UR4], R24, gsb0 ;  /* 0x02e00004c8187df3 */ /* 0x000fec0008000818 */
[----:B------:R-:W-:Y:S08]  /*1d7a0*/  MUFU.EX2 R157, R157 ;  /* 0x0000009d009d7308 */ /* 0x000ff00000000800 */
        /* <DEDUP_REMOVED lines=14> */
[----:B------:R-:W-:Y:S02]  /*1d890*/  FSEL R201, R198, -INF , P2 ;  /* 0xff800000c6c97808 */ /* 0x000fe40001000000 */
        /* <DEDUP_REMOVED lines=22> */
[----:B------:R-:W-:Y:S01]  /*1da00*/  FSEL R213, R158, -INF , P2 ;  /* 0xff8000009ed57808 */ /* 0x000fe20001000000 */
[C-C-:B------:R-:W-:Y:S01]  /*1da10*/  FFMA.FTZ R158, R2.reuse, R140, -R13.reuse ;  /* 0x0000008c029e7223 */ /* 0x140fe2000001080d */
[----:B------:R-:W-:Y:S01]  /*1da20*/  FMNMX.FTZ R192, R155, R192, !PT ;  /* 0x000000c09bc07209 */ /* 0x000fe20007810000 */
[--C-:B------:R-:W-:Y:S01]  /*1da30*/  FFMA.FTZ R140, R2, R141, -R13.reuse ;  /* 0x0000008d028c7223 */ /* 0x100fe2000001080d */
[----:B------:R-:W-:Y:S01]  /*1da40*/  ISETP.GT.AND P2, PT, R12, 0x50, PT ;  /* 0x000000500c00780c */ /* 0x000fe20003f44270 */
[C-C-:B------:R-:W-:Y:S01]  /*1da50*/  FFMA.FTZ R141, R2.reuse, R144, -R13.reuse ;  /* 0x00000090028d7223 */ /* 0x140fe2000001080d */
[----:B------:R-:W-:Y:S01]  /*1da60*/  FMNMX.FTZ R192, R213, R192, !PT ;  /* 0x000000c0d5c07209 */ /* 0x000fe20007810000 */
[--C-:B------:R-:W-:Y:S01]  /*1da70*/  FFMA.FTZ R144, R2, R145, -R13.reuse ;  /* 0x0000009102907223 */ /* 0x100fe2000001080d */
[----:B------:R-:W-:Y:S01]  /*1da80*/  FSEL R215, R162, -INF , P2 ;  /* 0xff800000a2d77808 */ /* 0x000fe20001000000 */
[C-C-:B------:R-:W-:Y:S01]  /*1da90*/  FFMA.FTZ R145, R2.reuse, R148, -R13.reuse ;  /* 0x0000009402917223 */ /* 0x140fe2000001080d */
[----:B------:R-:W-:Y:S01]  /*1daa0*/  FMNMX.FTZ R192, R159, R192, !PT ;  /* 0x000000c09fc07209 */ /* 0x000fe20007810000 */
[--C-:B------:R-:W-:Y:S01]  /*1dab0*/  FFMA.FTZ R148, R2, R149, -R13.reuse ;  /* 0x0000009502947223 */ /* 0x100fe2000001080d */
[----:B------:R-:W-:Y:S01]  /*1dac0*/  ISETP.GT.AND P2, PT, R12, 0x58, PT ;  /* 0x000000580c00780c */ /* 0x000fe20003f44270 */
[----:B------:R-:W-:Y:S01]  /*1dad0*/  FFMA.FTZ R13, R2, R133, -R13 ;  /* 0x00000085020d7223 */ /* 0x000fe2000001080d */
        /* <DEDUP_REMOVED lines=41> */
[----:B------:R-:W-:Y:S02]  /*1dd70*/  FSEL R138, R135, -INF , P3 ;  /* 0xff800000878a7808 */ /* 0x000fe40001800000 */
[----:B------:R-:W-:Y:S01]  /*1dd80*/  FMNMX.FTZ R12, R134, R192, !PT ;  /* 0x000000c0860c7209 */ /* 0x000fe20007810000 */
[----:B------:R1:W-:Y:S03]  /*1dd90*/  MUFU.EX2 R135, R158 ;  /* 0x0000009e00877308 */ /* 0x0003e60000000800 */
[----:B------:R-:W-:-:S05]  /*1dda0*/  FMNMX.FTZ R12, R138, R12, !PT ;  /* 0x0000000c8a0c7209 */ /* 0x000fca0007810000 */
[----:B------:R-:W2:Y:S02]  /*1ddb0*/  SHFL.BFLY PT, R154, R12, 0x2, 0x1f ;  /* 0x0c401f000c9a7f89 */ /* 0x000ea400000e0000 */
[----:B--2---:R-:W-:-:S05]  /*1ddc0*/  FMNMX.FTZ R154, R12, R154, !PT ;  /* 0x0000009a0c9a7209 */ /* 0x004fca0007810000 */
[----:B------:R-:W2:Y:S02]  /*1ddd0*/  SHFL.BFLY PT, R149, R154, 0x1, 0x1f ;  /* 0x0c201f009a957f89 */ /* 0x000ea400000e0000 */
[----:B--2---:R-:W-:Y:S02]  /*1dde0*/  FMNMX.FTZ R12, R154, R149, !PT ;  /* 0x000000959a0c7209 */ /* 0x004fe40007810000 */
[----:B------:R-:W-:Y:S02]  /*1ddf0*/  FSEL R149, R0, RZ, P0 ;  /* 0x000000ff00957208 */ /* 0x000fe40000000000 */
[----:B------:R-:W-:Y:S01]  /*1de00*/  FSETP.NEU.FTZ.AND P0, PT, R12, -INF , PT ;  /* 0xff8000000c00780b */ /* 0x000fe20003f1d000 */
[----:B------:R-:W-:Y:S02]  /*1de10*/  FFMA.FTZ R133, R2, R12, -8 ;  /* 0xc100000002857423 */ /* 0x000fe4000001000c */
[----:B------:R-:W-:-:S01]  /*1de20*/  FADD.FTZ R149, -R149, R6 ;  /* 0x0000000695957221 */ /* 0x000fc20000010100 */
[----:B------:R-:W-:-:S02]  /*1de30*/  FSEL R190, R12, RZ, P0 ;  /* 0x000000ff0cbe7208 */ /* 0x000fc40000000000 */
[----:B------:R-:W-:Y:S01]  /*1de40*/  FSEL R133, R133, RZ, P0 ;  /* 0x000000ff85857208 */ /* 0x000fe20000000000 */
[----:B------:R-:W-:Y:S01]  /*1de50*/  FMUL.FTZ R6, R2, R149 ;  /* 0x0000009502067220 */ /* 0x000fe20000410000 */
[----:B------:R-:W-:Y:S01]  /*1de60*/  ISETP.NE.AND P0, PT, R204, RZ, PT ;  /* 0x000000ffcc00720c */ /* 0x000fe20003f05270 */
[----:B------:R-:W-:Y:S01]  /*1de70*/  FADD.FTZ R5, -R190, R5 ;  /* 0x00000005be057221 */ /* 0x000fe20000010100 */
[----:B0-----:R-:W-:Y:S01]  /*1de80*/  SHF.R.U32.HI R204, RZ, 0x7, R218 ;  /* 0x00000007ffcc7819 */ /* 0x001fe200000116da */
[C-C-:B------:R-:W-:Y:S01]  /*1de90*/  FFMA.FTZ R154, R2.reuse, R186, -R133.reuse ;  /* 0x000000ba029a7223 */ /* 0x140fe20000010885 */
[----:B------:R-:W-:-:S01]  /*1dea0*/  FFMA.FTZ R149, R2, R189, -R133 ;  /* 0x000000bd02957223 */ /* 0x000fc20000010885 */
[C---:B------:R-:W-:Y:S01]  /*1deb0*/  FMUL.FTZ R5, R2.reuse, R5 ;  /* 0x0000000502057220 */ /* 0x040fe20000410000 */
[----:B------:R-:W0:Y:S01]  /*1dec0*/  MUFU.EX2 R6, R6 ;  /* 0x0000000600067308 */ /* 0x000e220000000800 */
        /* <DEDUP_REMOVED lines=16> */
[----:B0-----:R-:W-:-:S01]  /*1dfd0*/  FFMA.FTZ R195, R6, R4, R15 ;  /* 0x0000000406c37223 */ /* 0x001fc2000001000f */
        /* <DEDUP_REMOVED lines=10> */
[----:B------:R-:W-:Y:S01]  /*1e080*/  FFMA.FTZ R167, R2, R167, -R133 ;  /* 0x000000a702a77223 */ /* 0x000fe20000010885 */
[----:B------:R-:W-:-:S01]  /*1e090*/  FADD.FTZ R196, R184, R195 ;  /* 0x000000c3b8c47221 */ /* 0x000fc20000010000 */
[C-C-:B------:R-:W-:Y:S01]  /*1e0a0*/  FFMA.FTZ R195, R2.reuse, R219, -R133.reuse ;  /* 0x000000db02c37223 */ /* 0x140fe20000010885 */
[----:B------:R-:W-:-:S01]  /*1e0b0*/  FFMA.FTZ R122, R2, R122, -R133 ;  /* 0x0000007a027a7223 */ /* 0x000fc20000010885 */
[----:B------:R-:W2:Y:S01]  /*1e0c0*/  MUFU.EX2 R158, R158 ;  /* 0x0000009e009e7308 */ /* 0x000ea20000000800 */
[----:B-1----:R-:W-:-:S01]  /*1e0d0*/  FFMA.FTZ R4, R5, R3, R154 ;  /* 0x0000000305047223 */ /* 0x002fc2000001009a */
[----:B------:R-:W-:Y:S01]  /*1e0e0*/  FADD.FTZ R197, R185, R196 ;  /* 0x000000c4b9c57221 */ /* 0x000fe20000010000 */
[----:B------:R-:W-:-:S01]  /*1e0f0*/  FFMA.FTZ R196, R2, R139, -R133 ;  /* 0x0000008b02c47223 */ /* 0x000fc20000010885 */
[C-C-:B------:R-:W-:Y:S01]  /*1e100*/  FFMA.FTZ R123, R2.reuse, R123, -R133.reuse ;  /* 0x0000007b027b7223 */ /* 0x140fe20000010885 */
[----:B------:R-:W-:-:S01]  /*1e110*/  FFMA.FTZ R126, R2, R126, -R133 ;  /* 0x0000007e027e7223 */ /* 0x000fc20000010885 */
[----:B------:R-:W-:Y:S01]  /*1e120*/  FADD.FTZ R197, R188, R197 ;  /* 0x000000c5bcc57221 */ /* 0x000fe20000010000 */
[----:B------:R-:W-:-:S01]  /*1e130*/  FFMA.FTZ R127, R2, R127, -R133 ;  /* 0x0000007f027f7223 */ /* 0x000fc20000010885 */
[----:B------:R-:W1:Y:S01]  /*1e140*/  MUFU.EX2 R189, R189 ;  /* 0x000000bd00bd7308 */ /* 0x000e620000000800 */
[----:B0-----:R-:W-:-:S01]  /*1e150*/  FADD.FTZ R3, R149, R4 ;  /* 0x0000000495037221 */ /* 0x001fc20000010000 */
[C-C-:B------:R-:W-:Y:S01]  /*1e160*/  FFMA.FTZ R130, R2.reuse, R130, -R133.reuse ;  /* 0x0000008202827223 */ /* 0x140fe20000010885 */
[----:B------:R-:W-:-:S01]  /*1e170*/  FFMA.FTZ R131, R2, R131, -R133 ;  /* 0x0000008302837223 */ /* 0x000fc20000010885 */
[----:B------:R-:W-:-:S04]  /*1e180*/  FFMA.FTZ R134, R2, R134, -R133 ;  /* 0x0000008602867223 */ /* 0x000fc80000010885 */
        /* <DEDUP_REMOVED lines=8> */
[----:B------:R-:W-:-:S06]  /*1e210*/  FADD.FTZ R4, R8, R197 ;  /* 0x000000c508047221 */ /* 0x000fcc0000010000 */
        /* <DEDUP_REMOVED lines=10> */
[C-C-:B------:R-:W-:Y:S01]  /*1e2c0*/  FFMA.FTZ R139, R2.reuse, R142, -R133.reuse ;  /* 0x0000008e028b7223 */ /* 0x140fe20000010885 */
[----:B------:R-:W-:-:S01]  /*1e2d0*/  FFMA.FTZ R142, R2, R143, -R133 ;  /* 0x0000008f028e7223 */ /* 0x000fc20000010885 */
[----:B------:R-:W-:-:S04]  /*1e2e0*/  FADD.FTZ R3, R173, R4 ;  /* 0x00000004ad037221 */ /* 0x000fc80000010000 */
        /* <DEDUP_REMOVED lines=14> */
[C-C-:B------:R-:W-:Y:S01]  /*1e3d0*/  FFMA.FTZ R143, R2.reuse, R146, -R133.reuse ;  /* 0x00000092028f7223 */ /* 0x140fe20000010885 */
[----:B------:R-:W-:-:S01]  /*1e3e0*/  FFMA.FTZ R146, R2, R147, -R133 ;  /* 0x0000009302927223 */ /* 0x000fc20000010885 */
[----:B------:R-:W-:-:S04]  /*1e3f0*/  FADD.FTZ R4, R156, R3 ;  /* 0x000000039c047221 */ /* 0x000fc80000010000 */
        /* <DEDUP_REMOVED lines=14> */
[C-C-:B------:R-:W-:Y:S01]  /*1e4e0*/  FFMA.FTZ R147, R2.reuse, R150, -R133.reuse ;  /* 0x0000009602937223 */ /* 0x140fe20000010885 */
[----:B------:R-:W-:-:S01]  /*1e4f0*/  FFMA.FTZ R150, R2, R151, -R133 ;  /* 0x0000009702967223 */ /* 0x000fc20000010885 */
[----:B------:R-:W-:Y:S01]  /*1e500*/  FADD.FTZ R4, R137, R4 ;  /* 0x0000000489047221 */ /* 0x000fe20000010000 */
[----:B------:R-:W-:-:S03]  /*1e510*/  FFMA.FTZ R133, R2, R138, -R133 ;  /* 0x0000008a02857223 */ /* 0x000fc60000010885 */
        /* <DEDUP_REMOVED lines=18> */
[----:B------:R-:W-:-:S04]  /*1e640*/  FADD.FTZ R3, R135, R4 ;  /* 0x0000000487037221 */ /* 0x000fc80000010000 */
[----:B------:R-:W-:Y:S01]  /*1e650*/  FADD.FTZ R4, R140, R3 ;  /* 0x000000038c047221 */ /* 0x000fe20000010000 */
[----:B------:R-:W-:Y:S01]  /*1e660*/  IADD3 R3, -R204, 0xb, RZ ;  /* 0x0000000bcc037810 */ /* 0x000fe20007ffe1ff */
[----:B------:R-:W0:Y:S01]  /*1e670*/  MUFU.EX2 R143, R143 ;  /* 0x0000008f008f7308 */ /* 0x000e220000000800 */
[----:B--2---:R-:W-:-:S01]  /*1e680*/  FADD.FTZ R151, R139, R198 ;  /* 0x000000c68b977221 */ /* 0x004fc20000010000 */
[----:B------:R-:W-:-:S06]  /*1e690*/  FADD.FTZ R197, R141, R4 ;  /* 0x000000048dc57221 */ /* 0x000fcc0000010000 */
[----:B------:R-:W2:Y:S01]  /*1e6a0*/  MUFU.EX2 R146, R146 ;  /* 0x0000009200927308 */ /* 0x000ea20000000800 */
[----:B-1----:R-:W-:-:S07]  /*1e6b0*/  FADD.FTZ R198, R142, R151 ;  /* 0x000000978ec67221 */ /* 0x002fce0000010000 */
[----:B------:R-:W1:Y:S01]  /*1e6c0*/  MUFU.EX2 R147, R147 ;  /* 0x0000009300937308 */ /* 0x000e620000000800 */
[----:B0-----:R-:W-:-:S01]  /*1e6d0*/  FADD.FTZ R151, R143, R198 ;  /* 0x000000c68f977221 */ /* 0x001fc20000010000 */
[----:B------:R-:W-:-:S06]  /*1e6e0*/  FADD.FTZ R198, R144, R197 ;  /* 0x000000c590c67221 */ /* 0x000fcc0000010000 */
[----:B------:R-:W0:Y:S01]  /*1e6f0*/  MUFU.EX2 R150, R150 ;  /* 0x0000009600967308 */ /* 0x000e220000000800 */
[----:B--2---:R-:W-:-:S01]  /*1e700*/  FADD.FTZ R4, R146, R151 ;  /* 0x0000009792047221 */ /* 0x004fc20000010000 */
[----:B------:R-:W-:-:S04]  /*1e710*/  FADD.FTZ R151, R145, R198 ;  /* 0x000000c691977221 */ /* 0x000fc80000010000 */
[----:B------:R-:W-:Y:S02]  /*1e720*/  FADD.FTZ R151, R148, R151 ;  /* 0x0000009794977221 */ /* 0x000fe40000010000 */
[----:B------:R-:W2:Y:S01]  /*1e730*/  MUFU.EX2 R122, R122 ;  /* 0x0000007a007a7308 */ /* 0x000ea20000000800 */
[----:B-1----:R-:W-:-:S01]  /*1e740*/  FADD.FTZ R197, R147, R4 ;  /* 0x0000000493c57221 */ /* 0x002fc20000010000 */
[----:B------:R-:W-:Y:S01]  /*1e750*/  FADD.FTZ R198, R120, R151 ;  /* 0x0000009778c67221 */ /* 0x000fe20000010000 */
[----:B------:R-:W-:-:S03]  /*1e760*/  @!P0 IMAD R4, R10, 0x8, R16 ;  /* 0x000000080a048824 */ /* 0x000fc600078e0210 */
[----:B------:R-:W-:Y:S01]  /*1e770*/  FADD.FTZ R151, R121, R198 ;  /* 0x000000c679977221 */ /* 0x000fe20000010000 */
[----:B------:R-:W-:Y:S01]  /*1e780*/  @!P0 VIADD R4, R4, 0x33440 ;  /* 0x0003344004048836 */ /* 0x000fe20000000000 */
[----:B------:R-:W1:Y:S01]  /*1e790*/  MUFU.EX2 R123, R123 ;  /* 0x0000007b007b7308 */ /* 0x000e620000000800 */
[----:B0-----:R-:W-:-:S01]  /*1e7a0*/  FADD.FTZ R197, R150, R197 ;  /* 0x000000c596c57221 */ /* 0x001fc20000010000 */
[----:B------:R-:W-:Y:S02]  /*1e7b0*/  FADD.FTZ R138, R124, R151 ;  /* 0x000000977c8a7221 */ /* 0x000fe40000010000 */
[----:B------:R-:W-:Y:S01]  /*1e7c0*/  @!P0 PRMT R4, RZ, 0x654, R4 ;  /* 0x00000654ff048816 */ /* 0x000fe20000000004 */
[----:B------:R1:W-:Y:S06]  /*1e7d0*/  BAR.ARV R3, 0x100 ;  /* 0x000400030000751d */ /* 0x0003ec0000002000 */
[----:B------:R-:W0:Y:S01]  /*1e7e0*/  MUFU.EX2 R126, R126 ;  /* 0x0000007e007e7308 */ /* 0x000e220000000800 */
[----:B--2---:R-:W-:-:S01]  /*1e7f0*/  FADD.FTZ R200, R122, R197 ;  /* 0x000000c57ac87221 */ /* 0x004fc20000010000 */
[----:B------:R2:W-:Y:S03]  /*1e800*/  @!P0 SYNCS.ARRIVE.TRANS64.RED.A1T0 RZ, [R4+URZ], RZ ;  /* 0x000000ff04ff89a7 */ /* 0x0005e6000810043f */
[----:B-1----:R-:W-:-:S03]  /*1e810*/  FADD.FTZ R3, R123, R200 ;  /* 0x000000c87b037221 */ /* 0x002fc60000010000 */
[----:B------:R-:W1:Y:S08]  /*1e820*/  MUFU.EX2 R127, R127 ;  /* 0x0000007f007f7308 */ /* 0x000e700000000800 */
[----:B------:R-:W3:Y:S01]  /*1e830*/  MUFU.EX2 R130, R130 ;  /* 0x0000008200827308 */ /* 0x000ee20000000800 */
[----:B0-----:R-:W-:-:S01]  /*1e840*/  FADD.FTZ R198, R126, R3 ;  /* 0x000000037ec67221 */ /* 0x001fc20000010000 */
[----:B------:R-:W-:-:S04]  /*1e850*/  FADD.FTZ R3, R125, R138 ;  /* 0x0000008a7d037221 */ /* 0x000fc80000010000 */
[----:B--2---:R-:W-:Y:S02]  /*1e860*/  FADD.FTZ R4, R128, R3 ;  /* 0x0000000380047221 */ /* 0x004fe40000010000 */
[----:B------:R-:W0:Y:S01]  /*1e870*/  MUFU.EX2 R131, R131 ;  /* 0x0000008300837308 */ /* 0x000e220000000800 */
[----:B-1----:R-:W-:-:S01]  /*1e880*/  FADD.FTZ R151, R127, R198 ;  /* 0x000000c67f977221 */ /* 0x002fc20000010000 */
[----:B------:R-:W-:-:S04]  /*1e890*/  FADD.FTZ R3, R129, R4 ;  /* 0x0000000481037221 */ /* 0x000fc80000010000 */
[----:B------:R-:W-:Y:S02]  /*1e8a0*/  FADD.FTZ R4, R132, R3 ;  /* 0x0000000384047221 */ /* 0x000fe40000010000 */
[----:B------:R-:W1:Y:S01]  /*1e8b0*/  MUFU.EX2 R134, R134 ;  /* 0x0000008600867308 */ /* 0x000e620000000800 */
[----:B---3--:R-:W-:-:S01]  /*1e8c0*/  FADD.FTZ R138, R130, R151 ;  /* 0x00000097828a7221 */ /* 0x008fc20000010000 */
[----:B------:R-:W-:-:S06]  /*1e8d0*/  FADD.FTZ R4, R13, R4 ;  /* 0x000000040d047221 */ /* 0x000fcc0000010000 */
[----:B------:R-:W2:Y:S01]  /*1e8e0*/  MUFU.EX2 R133, R133 ;  /* 0x0000008500857308 */ /* 0x000ea20000000800 */
[----:B0-----:R-:W-:-:S04]  /*1e8f0*/  FADD.FTZ R151, R131, R138 ;  /* 0x0000008a83977221 */ /* 0x001fc80000010000 */
[----:B-1----:R-:W-:-:S04]  /*1e900*/  FADD.FTZ R138, R134, R151 ;  /* 0x00000097868a7221 */ /* 0x002fc80000010000 */
[----:B--2---:R-:W-:Y:S01]  /*1e910*/  FADD.FTZ R3, R133, R138 ;  /* 0x0000008a85037221 */ /* 0x004fe20000010000 */
[----:B------:R-:W-:Y:S06]  /*1e920*/  @!P1 BRA `(.L_x_2379) ;  /* 0x0000000000049947 */ /* 0x000fec0003800000 */
[----:B------:R-:W-:Y:S01]  /*1e930*/  BPT.TRAP 0x1 ;  /* 0x000000040000795c */ /* 0x000fe20000300000 */
.L_x_2379:
[----:B------:R-:W-:Y:S01]  /*1e940*/  F2FP.SATFINITE.E4M3.F32.PACK_AB_MERGE_C R8, R187, R8, RZ ;  /* 0x00000008bb08723e */ /* 0x000fe200048070ff */
[----:B------:R-:W-:Y:S01]  /*1e950*/  FMUL.FTZ R24, R24, R6 ;  /* 0x0000000618187220 */ /* 0x000fe20000410000 */
[----:B------:R-:W-:Y:S01]  /*1e960*/  ISETP.GT.AND P0, PT, R7, R20, PT ;  /* 0x000000140700720c */ /* 0x000fe20003f04270 */
[----:B------:R-:W-:Y:S01]  /*1e970*/  FMUL.FTZ R25, R25, R6 ;  /* 0x0000000619197220 */ /* 0x000fe20000410000 */
[----:B------:R-:W-:Y:S01]  /*1e980*/  F2FP.SATFINITE.E4M3.F32.PACK_AB_MERGE_C R218, R188, R185, R8 ;  /* 0x000000b9bcda723e */ /* 0x000fe20004807008 */
[----:B------:R-:W-:Y:S01]  /*1e990*/  IMAD R8, R9, 0x8, R16 ;  /* 0x0000000809087824 */ /* 0x000fe200078e0210 */
[----:B------:R-:W-:Y:S01]  /*1e9a0*/  F2FP.SATFINITE.E4M3.F32.PACK_AB_MERGE_C R21, R184, R21, RZ ;  /* 0x00000015b815723e */ /* 0x000fe200048070ff */
[----:B------:R-:W-:Y:S01]  /*1e9b0*/  IMAD.U32 R9, RZ, RZ, UR42 ;  /* 0x0000002aff097e24 */ /* 0x000fe2000f8e00ff */
[----:B------:R-:W-:Y:S01]  /*1e9c0*/  F2FP.SATFINITE.E4M3.F32.PACK_AB_MERGE_C R158, R189, R158, RZ ;  /* 0x0000009ebd9e723e */ /* 0x000fe200048070ff */
[----:B------:R-:W-:Y:S01]  /*1e9d0*/  VIADD R8, R8, 0x33460 ;  /* 0x0003346008087836 */ /* 0x000fe20000000000 */
[----:B------:R-:W-:Y:S01]  /*1e9e0*/  F2FP.SATFINITE.E4M3.F32.PACK_AB_MERGE_C R166, R193, R166, RZ ;  /* 0x000000a6c1a6723e */ /* 0x000fe200048070ff */
[----:B------:R-:W-:Y:S01]  /*1e9f0*/  FMUL.FTZ R28, R28, R6 ;  /* 0x000000061c1c7220 */ /* 0x000fe20000410000 */
[----:B------:R-:W-:Y:S01]  /*1ea00*/  F2FP.SATFINITE.E4M3.F32.PACK_AB_MERGE_C R172, R173, R172, RZ ;  /* 0x000000acadac723e */ /* 0x000fe200048070ff */
[-C--:B------:R-:W-:Y:S01]  /*1ea10*/  FMUL.FTZ R29, R29, R6.reuse ;  /* 0x000000061d1d7220 */ /* 0x080fe20000410000 */
[----:B------:R-:W-:Y:S01]  /*1ea20*/  PRMT R8, R9, 0x654, R8 ;  /* 0x0000065409087816 */ /* 0x000fe20000000008 */
[----:B------:R-:W-:Y:S01]  /*1ea30*/  FMUL.FTZ R32, R32, R6 ;  /* 0x0000000620207220 */ /* 0x000fe20000410000 */
[----:B------:R-:W-:Y:S01]  /*1ea40*/  F2FP.SATFINITE.E4M3.F32.PACK_AB_MERGE_C R174, R175, R174, RZ ;  /* 0x000000aeafae723e */ /* 0x000fe200048070ff */
[----:B------:R-:W-:Y:S01]  /*1ea50*/  FMUL.FTZ R33, R33, R6 ;  /* 0x0000000621217220 */ /* 0x000fe20000410000 */
[----:B------:R-:W-:Y:S01]  /*1ea60*/  F2FP.SATFINITE.E4M3.F32.PACK_AB_MERGE_C R180, R181, R180, RZ ;  /* 0x000000b4b5b4723e */ /* 0x000fe200048070ff */
[----:B------:R0:W-:Y:S01]  /*1ea70*/  SYNCS.ARRIVE.TRANS64.RED.A1T0 RZ, [R8+URZ], RZ ;  /* 0x000000ff08ff79a7 */ /* 0x0001e2000810043f */
        /* <DEDUP_REMOVED lines=108> */
[----:B0-----:R-:W-:Y:S01]  /*1f140*/  IMAD.MOV.U32 R8, RZ, RZ, R220 ;  /* 0x000000ffff087224 */ /* 0x001fe200078e00dc */
        /* <DEDUP_REMOVED lines=20> */
.L_x_2369:
[----:B------:R-:W-:-:S13]  /*1f290*/  ISETP.GE.AND P0, PT, R7, RZ, PT ;  /* 0x000000ff0700720c */ /* 0x000fda0003f06270 */
[----:B------:R-:W-:Y:S05]  /*1f2a0*/  @!P0 BRA `(.L_x_2381) ;  /* 0x0000003400188947 */ /* 0x000fea0003800000 */
[----:B------:R-:W-:Y:S01]  /*1f2b0*/  IMAD.MOV.U32 R5, RZ, RZ, R12 ;  /* 0x000000ffff057224 */ /* 0x000fe200078e000c */
[----:B------:R-:W-:Y:S01]  /*1f2c0*/  MOV R8, R220 ;  /* 0x000000dc00087202 */ /* 0x000fe20000000f00 */
[----:B------:R-:W-:Y:S02]  /*1f2d0*/  IMAD.MOV.U32 R6, RZ, RZ, R0 ;  /* 0x000000ffff067224 */ /* 0x000fe400078e0000 */
[----:B------:R-:W-:-:S07]  /*1f2e0*/  IMAD.MOV.U32 R9, RZ, RZ, R146 ;  /* 0x000000ffff097224 */ /* 0x000fce00078e0092 */
.L_x_2392:
        /* <DEDUP_REMOVED lines=8> */
.L_x_2383:
        /* <DEDUP_REMOVED lines=8> */
.L_x_2384:
[----:B------:R-:W-:Y:S04]  /*1f3f0*/  BSSY B0, `(.L_x_2382) ;  /* 0x0000004000007945 */ /* 0x000fe80003800000 */
[----:B-1----:R-:W-:Y:S05]  /*1f400*/  @P2 BRA `(.L_x_2385) ;  /* 0x0000000000082947 */ /* 0x002fea0003800000 */
[----:B------:R-:W1:Y:S02]  /*1f410*/  SYNCS.PHASECHK.TRANS64.TRYWAIT P2, [R13+URZ+0x33430], R0 ;  /* 0x033430000d0075a7 */ /* 0x000e64000804017f */
[----:B-1----:R-:W-:Y:S05]  /*1f420*/  @!P2 BRA `(.L_x_2386) ;  /* 0x000000e40094a947 */ /* 0x002fea0003800000 */
.L_x_2385:
[----:B------:R-:W-:Y:S05]  /*1f430*/  BSYNC B0 ;  /* 0x0000000000007941 */ /* 0x000fea0003800000 */
.L_x_2382:
        /* <DEDUP_REMOVED lines=13> */
[C---:B------:R-:W-:Y:S01]  /*1f510*/  R2UR UR47, R15.reuse ;  /* 0x000000000f2f72ca */ /* 0x040fe200000e0000 */
[----:B------:R-:W-:Y:S01]  /*1f520*/  IMAD.MOV.U32 R21, RZ, RZ, -0x7fffffe0 ;  /* 0x80000020ff157424 */ /* 0x000fe200078e00ff */
[----:B------:R-:W-:Y:S01]  /*1f530*/  R2UR UR31, R15 ;  /* 0x000000000f1f72ca */ /* 0x000fe200000e0000 */
[C---:B------:R-:W-:Y:S01]  /*1f540*/  VIADD R14, R12.reuse, 0x80 ;  /* 0x000000800c0e7836 */ /* 0x040fe20000000000 */
[C---:B------:R-:W-:Y:S01]  /*1f550*/  R2UR UR50, R12.reuse ;  /* 0x000000000c3272ca */ /* 0x040fe200000e0000 */
[----:B------:R-:W-:Y:S01]  /*1f560*/  VIADD R20, R12, 0x100 ;  /* 0x000001000c147836 */ /* 0x000fe20000000000 */
[----:B------:R-:W-:Y:S01]  /*1f570*/  R2UR UR27, R21 ;  /* 0x00000000151b72ca */ /* 0x000fe200000e0000 */
[----:B------:R-:W-:Y:S01]  /*1f580*/  UMOV UR28, UR24 ;  /* 0x00000018001c7c82 */ /* 0x000fe20008000000 */
[----:B------:R-:W-:Y:S01]  /*1f590*/  R2UR UR46, R14 ;  /* 0x000000000e2e72ca */ /* 0x000fe200000e0000 */
[----:B------:R-:W-:Y:S01]  /*1f5a0*/  VIADD R14, R12, 0x180 ;  /* 0x000001800c0e7836 */ /* 0x000fe20000000000 */
[----:B------:R-:W-:Y:S01]  /*1f5b0*/  R2UR UR26, R20 ;  /* 0x00000000141a72ca */ /* 0x000fe200000e0000 */
[----:B------:R-:W-:Y:S01]  /*1f5c0*/  UMOV UR29, UR25 ;  /* 0x00000019001d7c82 */ /* 0x000fe20008000000 */
[----:B------:R-:W-:Y:S01]  /*1f5d0*/  VIADD R120, R12, 0x200 ;  /* 0x000002000c787836 */ /* 0x000fe20000000000 */
[----:B------:R-:W-:Y:S01]  /*1f5e0*/  MOV R121, 0x80000020 ;  /* 0x8000002000797802 */ /* 0x000fe20000000f00 */
        /* <DEDUP_REMOVED lines=8> */
[----:B------:R-:W-:Y:S01]  /*1f670*/  VIADD R14, R12, 0x102 ;  /* 0x000001020c0e7836 */ /* 0x000fe20000000000 */
[----:B------:R-:W-:Y:S01]  /*1f680*/  R2UR UR6, R20 ;  /* 0x00000000140672ca */ /* 0x000fe200000e0000 */
[----:B------:R-:W-:Y:S01]  /*1f690*/  VIADD R20, R12, 0x82 ;  /* 0x000000820c147836 */ /* 0x000fe20000000000 */
[----:B------:R0:W-:Y:S01]  /*1f6a0*/  BAR.SYNC.DEFER_BLOCKING R0, 0x100 ;  /* 0x000400000000751d */ /* 0x0001e20000010000 */
[----:B------:R-:W-:Y:S01]  /*1f6b0*/  R2UR UR7, R21 ;  /* 0x00000000150772ca */ /* 0x000fe200000e0000 */
[----:B------:R-:W-:-:S02]  /*1f6c0*/  IMAD.MOV.U32 R21, RZ, RZ, -0x7fffffe0 ;  /* 0x80000020ff157424 */ /* 0x000fc400078e00ff */
[----:B------:R-:W-:Y:S02]  /*1f6d0*/  IMAD.MOV.U32 R15, RZ, RZ, -0x7fffffe0 ;  /* 0x80000020ff0f7424 */ /* 0x000fe400078e00ff */
[----:B------:R-:W-:Y:S01]  /*1f6e0*/  IMAD.MOV.U32 R13, RZ, RZ, -0x7fffffe0 ;  /* 0x80000020ff0d7424 */ /* 0x000fe200078e00ff */
        /* <DEDUP_REMOVED lines=224> */
.L_x_2388:
[----:B------:R-:W-:Y:S02]  /*204f0*/  SHF.L.U32 R0, R8, 0x1f, RZ ;  /* 0x0000001f08007819 */ /* 0x000fe400000006ff */
[----:B------:R-:W-:-:S04]  /*20500*/  LEA R8, R9, R16, 0x3 ;  /* 0x0000001009087211 */ /* 0x000fc800078e18ff */
[----:B------:R0:W1:Y:S01]  /*20510*/  SYNCS.PHASECHK.TRANS64.TRYWAIT P0, [R8+URZ+0x33450], R0 ;  /* 0x03345000080075a7 */ /* 0x000062000800017f */
[----:B------:R-:W-:Y:S05]  /*20520*/  @!P1 BRA `(.L_x_2389) ;  /* 0x0000000000049947 */ /* 0x000fea0003800000 */
[----:B------:R-:W-:Y:S01]  /*20530*/  BPT.TRAP 0x1 ;  /* 0x000000040000795c */ /* 0x000fe20000300000 */
.L_x_2389:
[----:B-1----:R-:W-:Y:S05]  /*20540*/  @P0 BRA `(.L_x_2387) ;  /* 0x0000000000080947 */ /* 0x002fea0003800000 */
[----:B------:R-:W1:Y:S02]  /*20550*/  SYNCS.PHASECHK.TRANS64.TRYWAIT P0, [R8+URZ+0x33450], R0 ;  /* 0x03345000080075a7 */ /* 0x000e64000800017f */
[----:B-1----:R-:W-:Y:S05]  /*20560*/  @!P0 BRA `(.L_x_2390) ;  /* 0x000000d400588947 */ /* 0x002fea0003800000 */
.L_x_2387:
[----:B01----:R-:W-:Y:S01]  /*20570*/  VIADD R0, R16, 0x200 ;  /* 0x0000020010007836 */ /* 0x003fe20000000000 */
[----:B------:R-:W-:Y:S05]  /*20580*/  WARPSYNC.ALL ;  /* 0x0000000000007948 */ /* 0x000fea0003800000 */
[----:B------:R-:W-:Y:S01]  /*20590*/  SHF.R.U32.HI R0, RZ, 0x4, R0 ;  /* 0x00000004ff007819 */ /* 0x000fe20000011600 */
[----:B------:R-:W-:Y:S01]  /*205a0*/  IMAD.MOV.U32 R13, RZ, RZ, -0x3ffffff0 ;  /* 0xc0000010ff0d7424 */ /* 0x000fe200078e00ff */
[----:B------:R-:W-:Y:S01]  /*205b0*/  WARPGROUP.ARRIVE ;  /* 0x00000000000079c5 */ /* 0x000fe20000000000 */
[----:B------:R-:W-:Y:S01]  /*205c0*/  IMAD.MOV.U32 R15, RZ, RZ, -0x3ffffff0 ;  /* 0xc0000010ff0f7424 */ /* 0x000fe200078e00ff */
[----:B------:R-:W-:-:S04]  /*205d0*/  LOP3.LUT R0, R0, 0x3fff, RZ, 0xc0, !PT ;  /* 0x00003fff00007812 */ /* 0x000fc800078ec0ff */
[----:B------:R-:W0:Y:S01]  /*205e0*/  S2R R225, SR_TID.X ;  /* 0x0000000000e17919 */ /* 0x000e220000002100 */
[----:B------:R-:W-:Y:S02]  /*205f0*/  R2UR UR7, R13 ;  /* 0x000000000d0772ca */ /* 0x000fe400000e0000 */
[----:B------:R-:W-:-:S05]  /*20600*/  LOP3.LUT R0, R0, 0x10000, RZ, 0xfc, !PT ;  /* 0x0001000000007812 */ /* 0x000fca00078efcff */
[----:B------:R-:W-:Y:S01]  /*20610*/  IMAD R12, R9, 0x780, R0 ;  /* 0x00000780090c7824 */ /* 0x000fe200078e0200 */
[----:B------:R-:W-:-:S03]  /*20620*/  FMNMX.FTZ R0, R184, R6, !PT ;  /* 0x00000006b8007209 */ /* 0x000fc60007810000 */
[C---:B------:R-:W-:Y:S01]  /*20630*/  VIADD R14, R12.reuse, 0x180 ;  /* 0x000001800c0e7836 */ /* 0x040fe20000000000 */
[----:B------:R-:W-:Y:S02]  /*20640*/  R2UR UR6, R12 ;  /* 0x000000000c0672ca */ /* 0x000fe400000e0000 */
[----:B------:R-:W-:Y:S02]  /*20650*/  FMNMX.FTZ R13, R185, R0, !PT ;  /* 0x00000000b90d7209 */ /* 0x000fe40007810000 */
[----:B------:R-:W-:-:S09]  /*20660*/  FMNMX.FTZ R0, R186, R5, !PT ;  /* 0x00000005ba007209 */ /* 0x000fd20007810000 */
[----:B------:R-:W-:Y:S01]  /*20670*/  QGMMA.64x192x32.F32.E4M3.E4M3 R24, R216, gdesc[UR4], R24, gsb0 ;  /* 0x02e00004d8187df3 */ /* 0x000fe20008000818 */
[----:B------:R-:W-:Y:S01]  /*20680*/  R2UR UR6, R14 ;  /* 0x000000000e0672ca */ /* 0x000fe200000e0000 */
[----:B------:R-:W-:Y:S01]  /*20690*/  VIADD R14, R12, 0x300 ;  /* 0x000003000c0e7836 */ /* 0x000fe20000000000 */
[----:B------:R-:W-:Y:S01]  /*206a0*/  R2UR UR7, R15 ;  /* 0x000000000f0772ca */ /* 0x000fe200000e0000 */
[----:B------:R-:W-:Y:S01]  /*206b0*/  IMAD.MOV.U32 R15, RZ, RZ, -0x3ffffff0 ;  /* 0xc0000010ff0f7424 */ /* 0x000fe200078e00ff */
[----:B0-----:R-:W-:Y:S02]  /*206c0*/  LOP3.LUT R227, R225, 0x7f, RZ, 0xc0, !PT ;  /* 0x0000007fe1e37812 */ /* 0x001fe400078ec0ff */
[----:B------:R-:W0:Y:S02]  /*206d0*/  S2R R225, SR_TID.X ;  /* 0x0000000000e17919 */ /* 0x000e240000002100 */
[----:B------:R-:W-:Y:S02]  /*206e0*/  ISETP.NE.AND P0, PT, R227, RZ, PT ;  /* 0x000000ffe300720c */ /* 0x000fe40003f05270 */
[----:B0-----:R-:W-:Y:S01]  /*206f0*/  SHF.R.U32.HI R225, RZ, 0x7, R225 ;  /* 0x00000007ffe17819 */ /* 0x001fe200000116e1 */
[----:B------:R-:W-:-:S02]  /*20700*/  WARPGROUP.DEPBAR.LE gsb0, 0x0 ;  /* 0x00008000000079c5 */ /* 0x000fc40000010000 */
[----:B------:R-:W-:-:S06]  /*20710*/  WARPGROUP.ARRIVE ;  /* 0x00000000000079c5 */ /* 0x000fcc0000000000 */
[----:B------:R-:W-:Y:S01]  /*20720*/  QGMMA.64x192x32.F32.E4M3.E4M3 R24, R212, gdesc[UR4], R24, gsb0 ;  /* 0x02e00004d4187df3 */ /* 0x000fe20008000818 */
[----:B------:R-:W-:Y:S02]  /*20730*/  R2UR UR6, R14 ;  /* 0x000000000e0672ca */ /* 0x000fe400000e0000 */
[----:B------:R-:W-:Y:S01]  /*20740*/  R2UR UR7, R15 ;  /* 0x000000000f0772ca */ /* 0x000fe200000e0000 */
[----:B------:R-:W-:Y:S01]  /*20750*/  IMAD.MOV.U32 R15, RZ, RZ, -0x3ffffff0 ;  /* 0xc0000010ff0f7424 */ /* 0x000fe200078e00ff */
[C---:B------:R-:W-:Y:S01]  /*20760*/  IADD3 R14, R12.reuse, 0x480, RZ ;  /* 0x000004800c0e7810 */ /* 0x040fe20007ffe0ff */
[----:B------:R-:W-:Y:S01]  /*20770*/  VIADD R12, R12, 0x600 ;  /* 0x000006000c0c7836 */ /* 0x000fe20000000000 */
[----:B------:R-:W-:Y:S02]  /*20780*/  WARPGROUP.DEPBAR.LE gsb0, 0x0 ;  /* 0x00008000000079c5 */ /* 0x000fe40000010000 */
[----:B------:R-:W-:-:S11]  /*20790*/  WARPGROUP.ARRIVE ;  /* 0x00000000000079c5 */ /* 0x000fd60000000000 */
[----:B------:R-:W-:Y:S01]  /*207a0*/  QGMMA.64x192x32.F32.E4M3.E4M3 R24, R208, gdesc[UR4], R24, gsb0 ;  /* 0x02e00004d0187df3 */ /* 0x000fe20008000818 */
[----:B------:R-:W-:Y:S02]  /*207b0*/  R2UR UR7, R15 ;  /* 0x000000000f0772ca */ /* 0x000fe400000e0000 */
        /* <DEDUP_REMOVED lines=54> */
[----:B------:R-:W-:Y:S02]  /*20b20*/  R2UR UR6, R14 ;  /* 0x000000000e0672ca */ /* 0x000fe400000e0000 */
        /* <DEDUP_REMOVED lines=25> */
[----:B0-----:R-:W-:Y:S01]  /*20cc0*/  FMNMX.FTZ R15, R0, R13, !PT ;  /* 0x0000000d000f7209 */ /* 0x001fe20007810000 */
[----:B------:R-:W-:Y:S01]  /*20cd0*/  IMAD.MOV.U32 R13, RZ, RZ, -0x3ffffff0 ;  /* 0xc0000010ff0d7424 */ /* 0x000fe200078e00ff */
[----:B-1----:R-:W-:Y:S01]  /*20ce0*/  FMNMX.FTZ R14, R8, R14, !PT ;  /* 0x0000000e080e7209 */ /* 0x002fe20007810000 */
        /* <DEDUP_REMOVED lines=12> */
[----:B------:R0:W-:Y:S01]  /*20db0*/  MUFU.EX2 R5, R20 ;  /* 0x0000001400057308 */ /* 0x0001e20000000800 */
[C---:B------:R-:W-:Y:S01]  /*20dc0*/  FMUL.FTZ R6, R2.reuse, R13 ;  /* 0x0000000d02067220 */ /* 0x040fe20000410000 */
[----:B------:R-:W-:-:S04]  /*20dd0*/  FFMA.FTZ R13, R2, R0, -8 ;  /* 0xc1000000020d7423 */ /* 0x000fc80000010000 */
[C-C-:B------:R-:W-:Y:S01]  /*20de0*/  FFMA.FTZ R8, R2.reuse, R184, -R13.reuse ;  /* 0x000000b802087223 */ /* 0x140fe2000001080d */
[----:B------:R-:W-:-:S01]  /*20df0*/  FFMA.FTZ R15, R2, R185, -R13 ;  /* 0x000000b9020f7223 */ /* 0x000fc2000001080d */
[C-C-:B------:R-:W-:Y:S01]  /*20e00*/  FFMA.FTZ R21, R2.reuse, R189, -R13.reuse ;  /* 0x000000bd02157223 */ /* 0x140fe2000001080d */
[----:B------:R-:W-:-:S01]  /*20e10*/  FFMA.FTZ R14, R2, R188, -R13 ;  /* 0x000000bc020e7223 */ /* 0x000fc2000001080d */
[C-C-:B0-----:R-:W-:Y:S01]  /*20e20*/  FFMA.FTZ R20, R2.reuse, R192, -R13.reuse ;  /* 0x000000c002147223 */ /* 0x141fe2000001080d */
        /* <DEDUP_REMOVED lines=36> */
[----:B------:R-:W0:Y:S03]  /*21070*/  MUFU.EX2 R8, R8 ;  /* 0x0000000800087308 */ /* 0x000e260000000800 */
        /* <DEDUP_REMOVED lines=38> */
[----:B0-----:R-:W-:-:S01]  /*212e0*/  FADD.FTZ R197, R15, R4 ;  /* 0x000000040fc57221 */ /* 0x001fc20000010000 */
[C-C-:B------:R-:W-:Y:S01]  /*212f0*/  FFMA.FTZ R151, R2.reuse, R151, -R133.reuse ;  /* 0x0000009702977223 */ /* 0x140fe20000010885 */
[----:B------:R-:W-:-:S01]  /*21300*/  FFMA.FTZ R122, R2, R122, -R133 ;  /* 0x0000007a027a7223 */ /* 0x000fc20000010885 */
[C-C-:B------:R-:W-:Y:S01]  /*21310*/  FFMA.FTZ R123, R2.reuse, R123, -R133.reuse ;  /* 0x0000007b027b7223 */ /* 0x140fe20000010885 */
[----:B------:R-:W-:-:S01]  /*21320*/  FFMA.FTZ R126, R2, R126, -R133 ;  /* 0x0000007e027e7223 */ /* 0x000fc20000010885 */
[C-C-:B------:R-:W-:Y:S01]  /*21330*/  FFMA.FTZ R127, R2.reuse, R127, -R133.reuse ;  /* 0x0000007f027f7223 */ /* 0x140fe20000010885 */
[----:B------:R-:W-:-:S01]  /*21340*/  FFMA.FTZ R130, R2, R130, -R133 ;  /* 0x0000008202827223 */ /* 0x000fc20000010885 */
[----:B------:R-:W0:Y:S01]  /*21350*/  MUFU.EX2 R187, R187 ;  /* 0x000000bb00bb7308 */ /* 0x000e220000000800 */
[----:B--2---:R-:W-:-:S01]  /*21360*/  FADD.FTZ R4, R186, R3 ;  /* 0x00000003ba047221 */ /* 0x004fc20000010000 */
[C-C-:B------:R-:W-:Y:S01]  /*21370*/  FFMA.FTZ R131, R2.reuse, R131, -R133.reuse ;  /* 0x0000008302837223 */ /* 0x140fe20000010885 */
[----:B------:R-:W-:-:S01]  /*21380*/  FFMA.FTZ R134, R2, R134, -R133 ;  /* 0x0000008602867223 */ /* 0x000fc20000010885 */
[----:B------:R-:W-:-:S04]  /*21390*/  FFMA.FTZ R133, R2, R135, -R133 ;  /* 0x0000008702857223 */ /* 0x000fc80000010885 */
        /* <DEDUP_REMOVED lines=16> */
[----:B------:R-:W-:Y:S02]  /*214a0*/  WARPGROUP.DEPBAR.LE gsb0, 0x0 ;  /* 0x00008000000079c5 */ /* 0x000fe40000010000 */
[----:B------:R-:W-:-:S04]  /*214b0*/  WARPGROUP.ARRIVE ;  /* 0x00000000000079c5 */ /* 0x000fc80000000000 */
[----:B------:R-:W0:Y:S01]  /*214c0*/  MUFU.EX2 R189, R189 ;  /* 0x000000bd00bd7308 */ /* 0x000e220000000800 */
[----:B--2---:R-:W-:-:S01]  /*214d0*/  FADD.FTZ R4, R184, R3 ;  /* 0x00000003b8047221 */ /* 0x004fc20000010000 */
[----:B------:R-:W-:Y:S01]  /*214e0*/  QGMMA.64x192x32.F32.E4M3.E4M3 R24, R200, gdesc[UR4], R24, gsb0 ;  /* 0x02e00004c8187df3 */ /* 0x000fe20008000818 */
[----:B-1----:R-:W-:-:S05]  /*214f0*/  FADD.FTZ R194, R192, R197 ;  /* 0x000000c5c0c27221 */ /* 0x002fca0000010000 */
[----:B------:R-:W1:Y:S08]  /*21500*/  MUFU.EX2 R195, R195 ;  /* 0x000000c300c37308 */ /* 0x000e700000000800 */
        /* <DEDUP_REMOVED lines=50> */
[----:B------:R-:W-:-:S06]  /*21830*/  WARPGROUP.DEPBAR.LE gsb0, 0x0 ;  /* 0x00008000000079c5 */ /* 0x000fcc0000010000 */
        /* <DEDUP_REMOVED lines=49> */
[----:B------:R-:W-:-:S04]  /*21b50*/  @!P0 IMAD R4, R10, 0x8, R16 ;  /* 0x000000080a048824 */ /* 0x000fc800078e0210 */
[----:B------:R-:W-:Y:S02]  /*21b60*/  @!P0 VIADD R4, R4, 0x33440 ;  /* 0x0003344004048836 */ /* 0x000fe40000000000 */
[----:B------:R-:W0:Y:S01]  /*21b70*/  MUFU.EX2 R122, R122 ;  /* 0x0000007a007a7308 */ /* 0x000e220000000800 */
[----:B-1----:R-:W-:-:S02]  /*21b80*/  FADD.FTZ R199, R151, R194 ;  /* 0x000000c297c77221 */ /* 0x002fc40000010000 */
[----:B------:R-:W-:Y:S01]  /*21b90*/  @!P0 PRMT R4, RZ, 0x654, R4 ;  /* 0x00000654ff048816 */ /* 0x000fe20000000004 */
[----:B------:R1:W-:Y:S06]  /*21ba0*/  BAR.ARV R3, 0x100 ;  /* 0x000400030000751d */ /* 0x0003ec0000002000 */
[----:B------:R-:W3:Y:S01]  /*21bb0*/  MUFU.EX2 R121, R121 ;  /* 0x0000007900797308 */ /* 0x000ee20000000800 */
[----:B--2---:R-:W-:-:S01]  /*21bc0*/  FADD.FTZ R194, R120, R197 ;  /* 0x000000c578c27221 */ /* 0x004fc20000010000 */
[----:B------:R2:W-:Y:S01]  /*21bd0*/  @!P0 SYNCS.ARRIVE.TRANS64.RED.A1T0 RZ, [R4+URZ], RZ ;  /* 0x000000ff04ff89a7 */ /* 0x0005e2000810043f */
[----:B0-----:R-:W-:-:S05]  /*21be0*/  FADD.FTZ R196, R122, R199 ;  /* 0x000000c77ac47221 */ /* 0x001fca0000010000 */
[----:B------:R-:W1:Y:S08]  /*21bf0*/  MUFU.EX2 R123, R123 ;  /* 0x0000007b007b7308 */ /* 0x000e700000000800 */
[----:B------:R-:W0:Y:S01]  /*21c00*/  MUFU.EX2 R124, R124 ;  /* 0x0000007c007c7308 */ /* 0x000e220000000800 */
[----:B---3--:R-:W-:-:S07]  /*21c10*/  FADD.FTZ R197, R121, R194 ;  /* 0x000000c279c57221 */ /* 0x008fce0000010000 */
[----:B------:R-:W3:Y:S01]  /*21c20*/  MUFU.EX2 R126, R126 ;  /* 0x0000007e007e7308 */ /* 0x000ee20000000800 */
[----:B-1----:R-:W-:-:S07]  /*21c30*/  FADD.FTZ R3, R123, R196 ;  /* 0x000000c47b037221 */ /* 0x002fce0000010000 */
        /* <DEDUP_REMOVED lines=20> */
[----:B--2---:R-:W-:-:S03]  /*21d80*/  FADD.FTZ R4, R13, R4 ;  /* 0x000000040d047221 */ /* 0x004fc60000010000 */
[----:B-1----:R-:W-:Y:S01]  /*21d90*/  FADD.FTZ R3, R133, R194 ;  /* 0x000000c285037221 */ /* 0x002fe20000010000 */
[----:B------:R-:W-:Y:S06]  /*21da0*/  @!P1 BRA `(.L_x_2391) ;  /* 0x0000000000049947 */ /* 0x000fec0003800000 */
[----:B------:R-:W-:Y:S01]  /*21db0*/  BPT.TRAP 0x1 ;  /* 0x000000040000795c */ /* 0x000fe20000300000 */
.L_x_2391:
        /* <DEDUP_REMOVED lines=11> */
[-C--:B------:R-:W-:Y:S01]  /*21e70*/  FMUL.FTZ R29, R29, R5.reuse ;  /* 0x000000051d1d7220 */ /* 0x080fe20000410000 */
        /* <DEDUP_REMOVED lines=135> */
[----:B------:R-:W-:Y:S06]  /*226f0*/  @P0 BRA `(.L_x_2392) ;  /* 0xffffffc800fc0947 */ /* 0x000fec000383ffff */
[----:B------:R-:W-:-:S07]  /*22700*/  MOV R146, R10 ;  /* 0x0000000a00927202 */ /* 0x000fce0000000f00 */
.L_x_2381:
[----:B------:R-:W-:Y:S05]  /*22710*/  WARPSYNC.ALL ;  /* 0x0000000000007948 */ /* 0x000fea0003800000 */
[----:B------:R-:W-:Y:S06]  /*22720*/  BAR.ARV 0x8, 0x120 ;  /* 0x0204800000007b1d */ /* 0x000fec0000002000 */
[----:B------:R-:W-:Y:S05]  /*22730*/  @!P1 BRA `(.L_x_2393) ;  /* 0x0000000000049947 */ /* 0x000fea0003800000 */
[----:B------:R-:W-:Y:S01]  /*22740*/  BPT.TRAP 0x1 ;  /* 0x000000040000795c */ /* 0x000fe20000300000 */
.L_x_2393:
[----:B------:R-:W-:Y:S01]  /*22750*/  IMAD R20, R146, 0x8, R16 ;  /* 0x0000000892147824 */ /* 0x000fe200078e0210 */
[----:B------:R-:W-:-:S04]  /*22760*/  SHF.L.U32 R5, R220, 0x1f, RZ ;  /* 0x0000001fdc057819 */ /* 0x000fc800000006ff */
[----:B------:R0:W1:Y:S01]  /*22770*/  SYNCS.PHASECHK.TRANS64.TRYWAIT P0, [R20+URZ+0x33450], R5 ;  /* 0x03345005140075a7 */ /* 0x000062000800017f */
[----:B------:R-:W-:Y:S05]  /*22780*/  @!P1 BRA `(.L_x_2394) ;  /* 0x0000000000049947 */ /* 0x000fea0003800000 */
[----:B------:R-:W-:Y:S01]  /*22790*/  BPT.TRAP 0x1 ;  /* 0x000000040000795c */ /* 0x000fe20000300000 */
.L_x_2394:
[----:B------:R-:W-:-:S05]  /*227a0*/  VIADD R16, R16, 0x200 ;  /* 0x0000020010107836 */ /* 0x000fca0000000000 */
[----:B------:R-:W-:-:S04]  /*227b0*/  SHF.R.U32.HI R16, RZ, 0x4, R16 ;  /* 0x00000004ff107819 */ /* 0x000fc80000011610 */
[----:B------:R-:W-:-:S04]  /*227c0*/  LOP3.LUT R16, R16, 0x3fff, RZ, 0xc0, !PT ;  /* 0x00003fff10107812 */ /* 0x000fc800078ec0ff */
[----:B------:R-:W-:Y:S01]  /*227d0*/  LOP3.LUT R7, R16, 0x10000, RZ, 0xfc, !PT ;  /* 0x0001000010077812 */ /* 0x000fe200078efcff */
[----:B-1----:R-:W-:Y:S06]  /*227e0*/  @P0 BRA `(.L_x_2395) ;  /* 0x0000000000080947 */ /* 0x002fec0003800000 */
[----:B------:R-:W1:Y:S02]  /*227f0*/  SYNCS.PHASECHK.TRANS64.TRYWAIT P0, [R20+URZ+0x33450], R5 ;  /* 0x03345005140075a7 */ /* 0x000e64000800017f */
[----:B-1----:R-:W-:Y:S05]  /*22800*/  @!P0 BRA `(.L_x_2396) ;  /* 0x000000b000c48947 */ /* 0x002fea0003800000 */
.L_x_2395:
[----:B------:R-:W-:Y:S01]  /*22810*/  IMAD R6, R146, 0x780, R7 ;  /* 0x0000078092067824 */ /* 0x000fe200078e0207 */
[----:B------:R-:W2:Y:S01]  /*22820*/  LDL R16, [R1+0x1c] ;  /* 0x00001c0001107983 */ /* 0x000ea20000100800 */
[----:B------:R-:W-:Y:S01]  /*22830*/  IMAD.MOV.U32 R7, RZ, RZ, -0x3ffffff0 ;  /* 0xc0000010ff077424 */ /* 0x000fe200078e00ff */
[----:B------:R-:W-:Y:S05]  /*22840*/  WARPSYNC.ALL ;  /* 0x0000000000007948 */ /* 0x000fea0003800000 */
[C---:B------:R-:W-:Y:S01]  /*22850*/  R2UR UR6, R6.reuse ;  /* 0x00000000060672ca */ /* 0x040fe200000e0000 */
[----:B------:R-:W3:Y:S01]  /*22860*/  LDL R13, [R1+0xc] ;  /* 0x00000c00010d7983 */ /* 0x000ee20000100800 */
[----:B------:R-:W-:Y:S01]  /*22870*/  R2UR UR7, R7 ;  /* 0x00000000070772ca */ /* 0x000fe200000e0000 */
[----:B------:R-:W-:Y:S01]  /*22880*/  WARPGROUP.ARRIVE ;  /* 0x00000000000079c5 */ /* 0x000fe20000000000 */
[----:B------:R-:W-:Y:S01]  /*22890*/  VIADD R8, R6, 0x180 ;  /* 0x0000018006087836 */ /* 0x000fe20000000000 */
[----:B------:R-:W-:Y:S01]  /*228a0*/  ULDC.64 UR4, c[0x0][0x9a0] ;  /* 0x0002680000047ab9 */ /* 0x000fe20000000a00 */
[----:B------:R-:W-:Y:S01]  /*228b0*/  IMAD.MOV.U32 R9, RZ, RZ, -0x3ffffff0 ;  /* 0xc0000010ff097424 */ /* 0x000fe200078e00ff */
[----:B------:R-:W-:-:S04]  /*228c0*/  ISETP.NE.U32.AND P0, PT, RZ, UR4, PT ;  /* 0x00000004ff007c0c */ /* 0x000fc8000bf05070 */
[----:B------:R-:W-:-:S04]  /*228d0*/  ISETP.NE.AND.EX P0, PT, RZ, UR5, PT, P0 ;  /* 0x00000005ff007c0c */ /* 0x000fc8000bf05300 */
[----:B------:R-:W-:Y:S01]  /*228e0*/  QGMMA.64x192x32.F32.E4M3.E4M3 R24, R216, gdesc[UR4], R24, gsb0 ;  /* 0x02e00004d8187df3 */ /* 0x000fe20008000818 */
[----:B------:R-:W-:Y:S01]  /*228f0*/  R2UR UR6, R8 ;  /* 0x00000000080672ca */ /* 0x000fe200000e0000 */
[----:B------:R-:W-:Y:S01]  /*22900*/  VIADD R8, R6, 0x300 ;  /* 0x0000030006087836 */ /* 0x000fe20000000000 */
[----:B------:R-:W-:Y:S02]  /*22910*/  R2UR UR7, R9 ;  /* 0x00000000090772ca */ /* 0x000fe400000e0000 */
[----:B------:R-:W-:-:S04]  /*22920*/  MOV R9, 0xc0000010 ;  /* 0xc000001000097802 */ /* 0x000fc80000000f00 */
[----:B------:R-:W2:Y:S01]  /*22930*/  @P0 LDC.64 R10, c[0x0][0x9c8] ;  /* 0x00027200ff0a0b82 */ /* 0x000ea20000000a00 */
[----:B01----:R-:W-:-:S07]  /*22940*/  @P0 SHF.R.S32.HI R5, RZ, 0x1f, R226 ;  /* 0x0000001fff050819 */ /* 0x003fce00000114e2 */
[----:B------:R-:W0:Y:S02]  /*22950*/  @P0 LDC.64 R14, c[0x0][0x9d0] ;  /* 0x00027400ff0e0b82 */ /* 0x000e240000000a00 */
[----:B0-----:R-:W-:-:S04]  /*22960*/  @P0 IMAD R5, R5, R14, RZ ;  /* 0x0000000e05050224 */ /* 0x001fc800078e02ff */
[----:B------:R-:W-:Y:S01]  /*22970*/  @P0 IMAD R5, R226, R15, R5 ;  /* 0x0000000fe2050224 */ /* 0x000fe200078e0205 */
[----:B------:R-:W-:Y:S02]  /*22980*/  WARPGROUP.DEPBAR.LE gsb0, 0x0 ;  /* 0x00008000000079c5 */ /* 0x000fe40000010000 */
[----:B------:R-:W-:-:S06]  /*22990*/  WARPGROUP.ARRIVE ;  /* 0x00000000000079c5 */ /* 0x000fcc0000000000 */
[----:B------:R-:W-:Y:S01]  /*229a0*/  QGMMA.64x192x32.F32.E4M3.E4M3 R24, R212, gdesc[UR4], R24, gsb0 ;  /* 0x02e00004d4187df3 */ /* 0x000fe20008000818 */
[----:B------:R-:W-:Y:S02]  /*229b0*/  R2UR UR6, R8 ;  /* 0x00000000080672ca */ /* 0x000fe400000e0000 */
[----:B------:R-:W-:Y:S01]  /*229c0*/  R2UR UR7, R9 ;  /* 0x00000000090772ca */ /* 0x000fe200000e0000 */
[----:B--2---:R-:W-:-:S04]  /*229d0*/  @P0 IMAD R8, R16, R10, RZ ;  /* 0x0000000a10080224 */ /* 0x004fc800078e02ff */
[C---:B---3--:R-:W-:Y:S02]  /*229e0*/  @P0 IMAD R7, R13.reuse, R11, R8 ;  /* 0x0000000b0d070224 */ /* 0x048fe400078e0208 */
[----:B------:R-:W-:-:S04]  /*229f0*/  @P0 IMAD.WIDE.U32 R8, R13, R10, RZ ;  /* 0x0000000a0d080225 */ /* 0x000fc800078e00ff */
[----:B------:R-:W-:Y:S02]  /*22a00*/  @P0 IMAD.IADD R9, R9, 0x1, R7 ;  /* 0x0000000109090824 */ /* 0x000fe400078e0207 */
[----:B------:R-:W-:-:S04]  /*22a10*/  @P0 IMAD.WIDE.U32 R226, R226, R14, R8 ;  /* 0x0000000ee2e20225 */ /* 0x000fc800078e0008 */
[----:B------:R-:W-:Y:S01]  /*22a20*/  @P0 IMAD.IADD R5, R227, 0x1, R5 ;  /* 0x00000001e3050824 */ /* 0x000fe200078e0205 */
[----:B------:R-:W-:-:S04]  /*22a30*/  @P0 LEA R10, P2, R226, UR4, 0x2 ;  /* 0x00000004e20a0c11 */ /* 0x000fc8000f8410ff */
[----:B------:R-:W-:Y:S01]  /*22a40*/  @P0 LEA.HI.X R11, R226, UR5, R5, 0x2, P2 ;  /* 0x00000005e20b0c11 */ /* 0x000fe200090f1405 */
[----:B------:R-:W-:-:S06]  /*22a50*/  IMAD.MOV.U32 R5, RZ, RZ, 0x3f800000 ;  /* 0x3f800000ff057424 */ /* 0x000fcc00078e00ff */
[----:B------:R0:W2:Y:S01]  /*22a60*/  @P0 LDG.E R5, desc[UR54][R10.64] ;  /* 0x000000360a050981 */ /* 0x0000a2000c1e1900 */
[----:B------:R-:W-:Y:S02]  /*22a70*/  WARPGROUP.DEPBAR.LE gsb0, 0x0 ;  /* 0x00008000000079c5 */ /* 0x000fe40000010000 */
[----:B------:R-:W-:-:S06]  /*22a80*/  WARPGROUP.ARRIVE ;  /* 0x00000000000079c5 */ /* 0x000fcc0000000000 */
[----:B------:R-:W-:Y:S01]  /*22a90*/  QGMMA.64x192x32.F32.E4M3.E4M3 R24, R208, gdesc[UR4], R24, gsb0 ;  /* 0x02e00004d0187df3 */ /* 0x000fe20008000818 */
[----:B------:R-:W-:Y:S02]  /*22aa0*/  VIADD R8, R6, 0x480 ;  /* 0x0000048006087836 */ /* 0x000fe40000000000 */
[----:B------:R-:W-:-:S03]  /*22ab0*/  IMAD.MOV.U32 R9, RZ, RZ, -0x3ffffff0 ;  /* 0xc0000010ff097424 */ /* 0x000fc600078e00ff */
[----:B------:R-:W-:Y:S02]  /*22ac0*/  R2UR UR6, R8 ;  /* 0x00000000080672ca */ /* 0x000fe400000e0000 */
[----:B------:R-:W-:Y:S01]  /*22ad0*/  R2UR UR7, R9 ;  /* 0x00000000090772ca */ /* 0x000fe200000e0000 */
[----:B------:R-:W-:Y:S01]  /*22ae0*/  VIADD R6, R6, 0x600 ;  /* 0x0000060006067836 */ /* 0x000fe20000000000 */
[----:B------:R-:W-:Y:S01]  /*22af0*/  MOV R7, 0xc0000010 ;  /* 0xc000001000077802 */ /* 0x000fe20000000f00 */
[----:B------:R-:W1:Y:S01]  /*22b00*/  SHFL.BFLY PT, R8, R3, 0x2, 0x1f ;  /* 0x0c401f0003087f89 */ /* 0x000e6200000e0000 */
[----:B------:R-:W-:Y:S02]  /*22b10*/  WARPGROUP.DEPBAR.LE gsb0, 0x0 ;  /* 0x00008000000079c5 */ /* 0x000fe40000010000 */
[----:B------:R-:W-:-:S07]  /*22b20*/  WARPGROUP.ARRIVE ;  /* 0x00000000000079c5 */ /* 0x000fce0000000000 */
[----:B------:R-:W-:Y:S01]  /*22b30*/  QGMMA.64x192x32.F32.E4M3.E4M3 R24, R204, gdesc[UR4], R24, gsb0 ;  /* 0x02e00004cc187df3 */ /* 0x000fe20008000818 */
[----:B------:R-:W-:Y:S02]  /*22b40*/  R2UR UR6, R6 ;  /* 0x00000000060672ca */ /* 0x000fe400000e0000 */
[----:B------:R-:W-:Y:S02]  /*22b50*/  R2UR UR7, R7 ;  /* 0x00000000070772ca */ /* 0x000fe400000e0000 */
[----:B------:R-:W3:Y:S01]  /*22b60*/  SHFL.BFLY PT, R7, R4, 0x2, 0x1f ;  /* 0x0c401f0004077f89 */ /* 0x000ee200000e0000 */
[----:B-1----:R-:W-:-:S05]  /*22b70*/  FADD.FTZ R8, R8, R3 ;  /* 0x0000000308087221 */ /* 0x002fca0000010000 */
[----:B------:R-:W1:Y:S01]  /*22b80*/  SHFL.BFLY PT, R9, R8, 0x1, 0x1f ;  /* 0x0c201f0008097f89 */ /* 0x000e6200000e0000 */
[----:B---3--:R-:W-:-:S05]  /*22b90*/  FADD.FTZ R7, R7, R4 ;  /* 0x0000000407077221 */ /* 0x008fca0000010000 */
[----:B------:R-:W0:Y:S01]  /*22ba0*/  SHFL.BFLY PT, R6, R7, 0x1, 0x1f ;  /* 0x0c201f0007067f89 */ /* 0x000e2200000e0000 */
[----:B-1----:R-:W-:-:S01]  /*22bb0*/  FADD.FTZ R9, R8, R9 ;  /* 0x0000000908097221 */ /* 0x002fc20000010000 */
[----:B------:R-:W-:-:S03]  /*22bc0*/  IMAD.MOV.U32 R4, RZ, RZ, RZ ;  /* 0x000000ffff047224 */ /* 0x000fc600078e00ff */
[----:B------:R-:W-:Y:S01]  /*22bd0*/  FMUL.FTZ R13, R9, 0.00390625 ;  /* 0x3b800000090d7820 */ /* 0x000fe20000410000 */
[----:B0-----:R-:W-:-:S05]  /*22be0*/  FADD.FTZ R10, R7, R6 ;  /* 0x00000006070a7221 */ /* 0x001fca0000010000 */
        /* <DEDUP_REMOVED lines=16> */
[----:B------:R-:W-:-:S02]  /*22cf0*/  IMAD.MOV.U32 R120, RZ, RZ, -0x800000 ;  /* 0xff800000ff787424 */ /* 0x000fc400078e00ff */
[----:B------:R-:W-:Y:S02]  /*22d00*/  IMAD.MOV.U32 R121, RZ, RZ, -0x800000 ;  /* 0xff800000ff797424 */ /* 0x000fe400078e00ff */
[----:B-1----:R-:W-:Y:S01]  /*22d10*/  @P3 FMUL.FTZ R7, R7, 0.69314718246459960938 ;  /* 0x3f31721807073820 */ /* 0x002fe20000410000 */
[----:B------:R-:W-:-:S01]  /*22d20*/  @P2 FFMA.FTZ R120, R3, R0, R6 ;  /* 0x0000000003782223 */ /* 0x000fc20000010006 */
[----:B--2---:R-:W-:Y:S02]  /*22d30*/  FMUL.FTZ R3, R4, R5 ;  /* 0x0000000504037220 */ /* 0x004fe40000410000 */
[----:B------:R-:W-:-:S01]  /*22d40*/  @P3 FFMA.FTZ R121, R2, R12, R7 ;  /* 0x0000000c02793223 */ /* 0x000fc20000010007 */
[----:B---3--:R-:W-:Y:S01]  /*22d50*/  FMUL.FTZ R0, R8, R5 ;  /* 0x0000000508007220 */ /* 0x008fe20000410000 */
[----:B------:R-:W-:Y:S02]  /*22d60*/  WARPGROUP.DEPBAR.LE gsb0, 0x0 ;  /* 0x00008000000079c5 */ /* 0x000fe40000010000 */
[----:B------:R-:W-:Y:S05]  /*22d70*/  @!P1 BRA `(.L_x_2397) ;  /* 0x0000000000049947 */ /* 0x000fea0003800000 */
[----:B------:R-:W-:Y:S01]  /*22d80*/  BPT.TRAP 0x1 ;  /* 0x000000040000795c */ /* 0x000fe20000300000 */
.L_x_2397:
[----:B------:R-:W-:Y:S01]  /*22d90*/  VIADD R2, R20, 0x33460 ;  /* 0x0003346014027836 */ /* 0x000fe20000000000 */
[----:B------:R-:W-:Y:S01]  /*22da0*/  IADD3 R146, R146, 0x1, RZ ;  /* 0x0000000192927810 */ /* 0x000fe20007ffe0ff */
[----:B------:R-:W-:Y:S02]  /*22db0*/  IMAD.U32 R7, RZ, RZ, UR42 ;  /* 0x0000002aff077e24 */ /* 0x000fe4000f8e00ff */
[-C--:B------:R-:W-:Y:S01]  /*22dc0*/  FMUL.FTZ R10, R33, R3.reuse ;  /* 0x00000003210a7220 */ /* 0x080fe20000410000 */
[-C--:B------:R-:W-:Y:S01]  /*22dd0*/  FMUL.FTZ R4, R25, R3.reuse ;  /* 0x0000000319047220 */ /* 0x080fe20000410000 */
[-C--:B------:R-:W-:Y:S01]  /*22de0*/  FMUL.FTZ R122, R36, R3.reuse ;  /* 0x00000003247a7220 */ /* 0x080fe20000410000 */
[-C--:B------:R-:W-:Y:S01]  /*22df0*/  FMUL.FTZ R33, R37, R3.reuse ;  /* 0x0000000325217220 */ /* 0x080fe20000410000 */
[----:B------:R-:W-:Y:S01]  /*22e00*/  PRMT R2, R7, 0x654, R2 ;  /* 0x0000065407027816 */ /* 0x000fe20000000002 */
[-C--:B------:R-:W-:Y:S01]  /*22e10*/  FMUL.FTZ R14, R40, R3.reuse ;  /* 0x00000003280e7220 */ /* 0x080fe20000410000 */
[-C--:B------:R-:W-:Y:S01]  /*22e20*/  FMUL.FTZ R9, R41, R3.reuse ;  /* 0x0000000329097220 */ /* 0x080fe20000410000 */
[----:B------:R-:W-:Y:S01]  /*22e30*/  ISETP.NE.AND P1, PT, R146, 0x2, PT ;  /* 0x000000029200780c */ /* 0x000fe20003f25270 */
        /* <DEDUP_REMOVED lines=43> */
[----:B------:R-:W-:Y:S01]  /*230f0*/  SEL R3, RZ, 0x1, P1 ;  /* 0x00000001ff037807 */ /* 0x000fe20000800000 */
        /* <DEDUP_REMOVED lines=51> */
[----:B0-----:R-:W-:-:S11]  /*23430*/  SEL R146, R146, RZ, P1 ;  /* 0x000000ff92927207 */ /* 0x001fd60000800000 */
.L_x_2323:
[----:B------:R-:W2:Y:S04]  /*23440*/  LDL R98, [R1+0xc] ;  /* 0x00000c0001627983 */ /* 0x000ea80000100800 */
[----:B------:R-:W2:Y:S01]  /*23450*/  LDL R94, [R1+0x1c] ;  /* 0x00001c00015e7983 */ /* 0x000ea20000100800 */
[----:B------:R-:W-:Y:S05]  /*23460*/  WARPSYNC.ALL ;  /* 0x0000000000007948 */ /* 0x000fea0003800000 */
[----:B--2---:R-:W-:Y:S01]  /*23470*/  SHF.L.U64.HI R87, R98, 0x2, R94 ;  /* 0x0000000262577819 */ /* 0x004fe2000001025e */
        /* <DEDUP_REMOVED lines=9> */
[----:B------:R-:W2:Y:S01]  /*23510*/  S2R R83, SR_TID.X ;  /* 0x0000000000537919 */ /* 0x000ea20000002100 */
[----:B------:R-:W-:Y:S01]  /*23520*/  ULDC.64 UR4, c[0x4][0x38] ;  /* 0x01000e0000047ab9 */ /* 0x000fe20000000a00 */
[----:B------:R-:W3:Y:S01]  /*23530*/  LDL R86, [R1+0x44] ;  /* 0x0000440001567983 */ /* 0x000ee20000100800 */
[----:B--2---:R-:W-:-:S05]  /*23540*/  IMAD.SHL.U32 R0, R83, 0x4, RZ ;  /* 0x0000000453007824 */ /* 0x004fca00078e00ff */
        /* <DEDUP_REMOVED lines=10> */
[----:B--2---:R-:W2:Y:S01]  /*235f0*/  S2R R3, SR_SWINHI ;  /* 0x0000000000037919 */ /* 0x004ea20000002f00 */
        /* <DEDUP_REMOVED lines=16> */
[----:B------:R-:W-:Y:S02]  /*23700*/  MOV R54, R16 ;  /* 0x0000001000367202 */ /* 0x000fe40000000f00 */
[----:B--2---:R-:W-:Y:S02]  /*23710*/  MOV R55, R3 ;  /* 0x0000000300377202 */ /* 0x004fe40000000f00 */
[----:B------:R-:W-:-:S02]  /*23720*/  F2FP.BF16.F32.PACK_AB R42, R36, R9 ;  /* 0x00000009242a723e */ /* 0x000fc400000010ff */
[----:B------:R-:W-:Y:S02]  /*23730*/  F2FP.BF16.F32.PACK_AB R119, R119, R30 ;  /* 0x0000001e7777723e */ /* 0x000fe400000010ff */
[----:B------:R-:W-:Y:S02]  /*23740*/  F2FP.BF16.F32.PACK_AB R45, R45, R28 ;  /* 0x0000001c2d2d723e */ /* 0x000fe400000010ff */
[----:B------:R-:W-:Y:S02]  /*23750*/  LOP3.LUT P0, R2, R83, 0x3, RZ, 0xc0, !PT ;  /* 0x0000000353027812 */ /* 0x000fe4000780c0ff */
[----:B------:R-:W-:Y:S02]  /*23760*/  F2FP.BF16.F32.PACK_AB R20, R20, R5 ;  /* 0x000000051414723e */ /* 0x000fe400000010ff */
[----:B------:R-:W-:Y:S02]  /*23770*/  F2FP.BF16.F32.PACK_AB R21, R21, R4 ;  /* 0x000000041515723e */ /* 0x000fe400000010ff */
[----:B------:R-:W-:-:S02]  /*23780*/  ISETP.EQ.OR P0, PT, R2, 0x3, !P0 ;  /* 0x000000030200780c */ /* 0x000fc40004702670 */
        /* <DEDUP_REMOVED lines=24> */
[----:B---3--:R-:W-:-:S03]  /*23910*/  IMAD.WIDE R24, R86, 0x2, R54 ;  /* 0x0000000256187825 */ /* 0x008fc600078e0236 */
        /* <DEDUP_REMOVED lines=20> */
[----:B------:R-:W-:Y:S02]  /*23a60*/  LOP3.LUT R32, R32, R33, RZ, 0x3c, !PT ;  /* 0x0000002120207212 */ /* 0x000fe400078e3cff */
[----:B------:R-:W-:Y:S01]  /*23a70*/  LOP3.LUT R36, R36, R37, RZ, 0x3c, !PT ;  /* 0x0000002524247212 */ /* 0x000fe200078e3cff */
[--C-:B------:R-:W-:Y:S01]  /*23a80*/  IMAD.X R37, RZ, RZ, R25.reuse, P2 ;  /* 0x000000ffff257224 */ /* 0x100fe200010e0619 */
[----:B------:R-:W-:Y:S01]  /*23a90*/  LOP3.LUT R34, R34, R35, RZ, 0x3c, !PT ;  /* 0x0000002322227212 */ /* 0x000fe200078e3cff */
[--C-:B------:R-:W-:Y:S01]  /*23aa0*/  IMAD.X R35, RZ, RZ, R25.reuse, P1 ;  /* 0x000000ffff237224 */ /* 0x100fe200008e0619 */
[----:B------:R-:W-:Y:S01]  /*23ab0*/  LOP3.LUT R30, R30, R31, RZ, 0x3c, !PT ;  /* 0x0000001f1e1e7212 */ /* 0x000fe200078e3cff */
[----:B------:R-:W-:Y:S01]  /*23ac0*/  IMAD.X R31, RZ, RZ, R25, P4 ;  /* 0x000000ffff1f7224 */ /* 0x000fe200020e0619 */
[----:B------:R-:W-:-:S02]  /*23ad0*/  IADD3.X R33, RZ, R25, RZ, P5, !PT ;  /* 0x00000019ff217210 */ /* 0x000fc40002ffe4ff */
[----:B------:R-:W-:Y:S01]  /*23ae0*/  LOP3.LUT R28, R28, R29, RZ, 0x3c, !PT ;  /* 0x0000001d1c1c7212 */ /* 0x000fe200078e3cff */
[----:B------:R-:W-:Y:S01]  /*23af0*/  IMAD.X R29, RZ, RZ, R25, P3 ;  /* 0x000000ffff1d7224 */ /* 0x000fe200018e0619 */
[C---:B------:R-:W-:Y:S02]  /*23b00*/  IADD3 R85, P5, R24.reuse, 0x60, RZ ;  /* 0x0000006018557810 */ /* 0x040fe40007fbe0ff */
        /* <DEDUP_REMOVED lines=80> */
[----:B------:R-:W2:Y:S01]  /*24010*/  SHFL.IDX PT, R7, R8, R3, 0x1c1f ;  /* 0x001c1f0308077589 */ /* 0x000ea200000e0000 */
        /* <DEDUP_REMOVED lines=17> */
[----:B------:R-:W3:Y:S01]  /*24130*/  SHFL.IDX PT, R5, R2, R3, 0x1c1f ;  /* 0x001c1f0302057589 */ /* 0x000ee200000e0000 */
[----:B------:R-:W-:Y:S02]  /*24140*/  SEL R53, R40, R93, P0 ;  /* 0x0000005d28357207 */ /* 0x000fe40000000000 */
[----:B------:R-:W-:Y:S01]  /*24150*/  SEL R72, R93, R40, P0 ;  /* 0x000000285d487207 */ /* 0x000fe20000000000 */
[----:B------:R-:W-:Y:S01]  /*24160*/  SHFL.IDX PT, R42, R42, R3, 0x1c1f ;  /* 0x001c1f032a2a7589 */ /* 0x000fe200000e0000 */
[----:B------:R-:W-:-:S02]  /*24170*/  SEL R78, R65, R78, P0 ;  /* 0x0000004e414e7207 */ /* 0x000fc40000000000 */
[----:B------:R-:W-:Y:S01]  /*24180*/  SEL R63, R62, R101, P0 ;  /* 0x000000653e3f7207 */ /* 0x000fe20000000000 */
[----:B------:R4:W0:Y:S01]  /*24190*/  SHFL.IDX PT, R40, R36, R3, 0x1c1f ;  /* 0x001c1f0324287589 */ /* 0x00082200000e0000 */
[----:B------:R-:W-:Y:S02]  /*241a0*/  SEL R80, R101, R62, P0 ;  /* 0x0000003e65507207 */ /* 0x000fe40000000000 */
[----:B------:R-:W-:Y:S01]  /*241b0*/  SEL R65, R82, R119, P0 ;  /* 0x0000007752417207 */ /* 0x000fe20000000000 */
[----:B------:R1:W-:Y:S01]  /*241c0*/  SHFL.IDX PT, R62, R50, R3, 0x1c1f ;  /* 0x001c1f03323e7589 */ /* 0x0003e200000e0000 */
[----:B------:R-:W-:Y:S02]  /*241d0*/  SEL R82, R119, R82, P0 ;  /* 0x0000005277527207 */ /* 0x000fe40000000000 */
[----:B--2---:R-:W-:Y:S01]  /*241e0*/  SEL R8, R10, R7, P0 ;  /* 0x000000070a087207 */ /* 0x004fe20000000000 */
[----:B------:R2:W0:Y:S01]  /*241f0*/  SHFL.IDX PT, R52, R48, R3, 0x1c1f ;  /* 0x001c1f0330347589 */ /* 0x00042200000e0000 */
[----:B------:R-:W-:-:S02]  /*24200*/  SEL R10, R7, R10, P0 ;  /* 0x0000000a070a7207 */ /* 0x000fc40000000000 */
[----:B------:R-:W-:Y:S01]  /*24210*/  SEL R32, R34, R25, P0 ;  /* 0x0000001922207207 */ /* 0x000fe20000000000 */
[----:B------:R-:W-:Y:S01]  /*24220*/  SHFL.IDX PT, R41, R41, R0, 0x1c1f ;  /* 0x001c1f0029297589 */ /* 0x000fe200000e0000 */
[----:B----4-:R-:W-:Y:S02]  /*24230*/  SEL R36, R38, R27, P0 ;  /* 0x0000001b26247207 */ /* 0x010fe40000000000 */
[----:B-1----:R-:W-:Y:S01]  /*24240*/  SEL R50, R44, R33, P0 ;  /* 0x000000212c327207 */ /* 0x002fe20000000000 */
[----:B------:R-:W-:Y:S01]  /*24250*/  SHFL.IDX PT, R43, R43, R0, 0x1c1f ;  /* 0x001c1f002b2b7589 */ /* 0x000fe200000e0000 */
[----:B---3--:R-:W-:Y:S02]  /*24260*/  SEL R4, R6, R5, P0 ;  /* 0x0000000506047207 */ /* 0x008fe40000000000 */
[----:B--2---:R-:W-:Y:S01]  /*24270*/  SEL R48, R33, R44, P0 ;  /* 0x0000002c21307207 */ /* 0x004fe20000000000 */
[----:B------:R-:W-:Y:S01]  /*24280*/  SHFL.IDX PT, R49, R49, R0, 0x1c1f ;  /* 0x001c1f0031317589 */ /* 0x000fe200000e0000 */
[----:B------:R-:W-:-:S02]  /*24290*/  SEL R44, R35, R46, P0 ;  /* 0x0000002e232c7207 */ /* 0x000fc40000000000 */
[----:B------:R-:W-:Y:S01]  /*242a0*/  SEL R6, R5, R6, P0 ;  /* 0x0000000605067207 */ /* 0x000fe20000000000 */
[----:B------:R-:W-:Y:S01]  /*242b0*/  SHFL.IDX PT, R51, R51, R0, 0x1c1f ;  /* 0x001c1f0033337589 */ /* 0x000fe200000e0000 */
[----:B0-----:R-:W-:Y:S02]  /*242c0*/  SEL R12, R29, R40, P0 ;  /* 0x000000281d0c7207 */ /* 0x001fe40000000000 */
[----:B------:R-:W-:Y:S01]  /*242d0*/  SEL R14, R40, R29, P0 ;  /* 0x0000001d280e7207 */ /* 0x000fe20000000000 */
[----:B------:R0:W1:Y:S01]  /*242e0*/  SHFL.IDX PT, R2, R56, R3, 0x1c1f ;  /* 0x001c1f0338027589 */ /* 0x00006200000e0000 */
[----:B------:R-:W-:Y:S02]  /*242f0*/  SEL R40, R31, R42, P0 ;  /* 0x0000002a1f287207 */ /* 0x000fe40000000000 */
[----:B------:R-:W-:Y:S01]  /*24300*/  SEL R46, R46, R35, P0 ;  /* 0x000000232e2e7207 */ /* 0x000fe20000000000 */
[----:B------:R2:W3:Y:S01]  /*24310*/  SHFL.IDX PT, R20, R58, R3, 0x1c1f ;  /* 0x001c1f033a147589 */ /* 0x0004e200000e0000 */
[----:B------:R-:W-:-:S02]  /*24320*/  SEL R34, R25, R34, P0 ;  /* 0x0000002219227207 */ /* 0x000fc40000000000 */
[----:B------:R-:W-:Y:S01]  /*24330*/  SEL R38, R27, R38, P0 ;  /* 0x000000261b267207 */ /* 0x000fe20000000000 */
[----:B------:R-:W4:Y:S01]  /*24340*/  SHFL.IDX PT, R68, R68, R3, 0x1c1f ;  /* 0x001c1f0344447589 */ /* 0x000f2200000e0000 */
[----:B------:R-:W-:Y:S02]  /*24350*/  SEL R42, R42, R31, P0 ;  /* 0x0000001f2a2a7207 */ /* 0x000fe40000000000 */
[----:B0-----:R-:W-:Y:S01]  /*24360*/  SEL R56, R37, R52, P0 ;  /* 0x0000003425387207 */ /* 0x001fe20000000000 */
[----:B------:R-:W0:Y:S01]  /*24370*/  SHFL.IDX PT, R70, R70, R3, 0x1c1f ;  /* 0x001c1f0346467589 */ /* 0x000e2200000e0000 */
[----:B--2---:R-:W-:-:S03]  /*24380*/  SEL R58, R52, R37, P0 ;  /* 0x00000025343a7207 */ /* 0x004fc60000000000 */
[----:B------:R-:W-:Y:S04]  /*24390*/  SHFL.IDX PT, R45, R45, R0, 0x1c1f ;  /* 0x001c1f002d2d7589 */ /* 0x000fe800000e0000 */
[----:B------:R-:W-:Y:S04]  /*243a0*/  SHFL.IDX PT, R47, R47, R0, 0x1c1f ;  /* 0x001c1f002f2f7589 */ /* 0x000fe800000e0000 */
[----:B------:R-:W-:Y:S01]  /*243b0*/  SHFL.IDX PT, R57, R57, R0, 0x1c1f ;  /* 0x001c1f0039397589 */ /* 0x000fe200000e0000 */
[----:B-1----:R-:W-:Y:S02]  /*243c0*/  SEL R5, R41, R2, P0 ;  /* 0x0000000229057207 */ /* 0x002fe40000000000 */
[----:B------:R-:W-:Y:S01]  /*243d0*/  SEL R7, R2, R41, P0 ;  /* 0x0000002902077207 */ /* 0x000fe20000000000 */
[----:B------:R-:W-:Y:S01]  /*243e0*/  SHFL.IDX PT, R59, R59, R0, 0x1c1f ;  /* 0x001c1f003b3b7589 */ /* 0x000fe200000e0000 */
[----:B---3--:R-:W-:-:S03]  /*243f0*/  SEL R11, R20, R43, P0 ;  /* 0x0000002b140b7207 */ /* 0x008fc60000000000 */
[----:B------:R1:W2:Y:S01]  /*24400*/  SHFL.IDX PT, R21, R24, R3, 0x1c1f ;  /* 0x001c1f0318157589 */ /* 0x0002a200000e0000 */
[----:B----4-:R-:W-:Y:S02]  /*24410*/  SEL R33, R49, R68, P0 ;  /* 0x0000004431217207 */ /* 0x010fe40000000000 */
[----:B------:R-:W-:Y:S01]  /*24420*/  SEL R35, R68, R49, P0 ;  /* 0x0000003144237207 */ /* 0x000fe20000000000 */
[----:B------:R3:W4:Y:S01]  /*24430*/  SHFL.IDX PT, R64, R60, R3, 0x1c1f ;  /* 0x001c1f033c407589 */ /* 0x00072200000e0000 */
[----:B0-----:R-:W-:-:S03]  /*24440*/  SEL R37, R51, R70, P0 ;  /* 0x0000004633257207 */ /* 0x001fc60000000000 */
[----:B------:R-:W0:Y:S01]  /*24450*/  SHFL.IDX PT, R66, R66, R3, 0x1c1f ;  /* 0x001c1f0342427589 */ /* 0x000e2200000e0000 */
[----:B-1----:R-:W-:-:S03]  /*24460*/  SEL R24, R26, R9, P0 ;  /* 0x000000091a187207 */ /* 0x002fc60000000000 */
[----:B------:R-:W1:Y:S01]  /*24470*/  SHFL.IDX PT, R74, R74, R3, 0x1c1f ;  /* 0x001c1f034a4a7589 */ /* 0x000e6200000e0000 */
[----:B------:R-:W-:Y:S02]  /*24480*/  SEL R26, R9, R26, P0 ;  /* 0x0000001a091a7207 */ /* 0x000fe40000000000 */
[----:B---3--:R-:W-:Y:S01]  /*24490*/  SEL R60, R39, R62, P0 ;  /* 0x0000003e273c7207 */ /* 0x008fe20000000000 */
[----:B------:R-:W3:Y:S01]  /*244a0*/  SHFL.IDX PT, R76, R76, R3, 0x1c1f ;  /* 0x001c1f034c4c7589 */ /* 0x000ee200000e0000 */
[----:B------:R-:W-:Y:S02]  /*244b0*/  SEL R62, R62, R39, P0 ;  /* 0x000000273e3e7207 */ /* 0x000fe40000000000 */
[----:B------:R-:W-:Y:S01]  /*244c0*/  SEL R9, R43, R20, P0 ;  /* 0x000000142b097207 */ /* 0x000fe20000000000 */
[----:B------:R-:W-:Y:S01]  /*244d0*/  SHFL.IDX PT, R53, R53, R0, 0x1c1f ;  /* 0x001c1f0035357589 */ /* 0x000fe200000e0000 */
[----:B------:R-:W-:-:S03]  /*244e0*/  SEL R39, R70, R51, P0 ;  /* 0x0000003346277207 */ /* 0x000fc60000000000 */
[----:B------:R-:W-:Y:S01]  /*244f0*/  SHFL.IDX PT, R61, R61, R0, 0x1c1f ;  /* 0x001c1f003d3d7589 */ /* 0x000fe200000e0000 */
[----:B--2---:R-:W-:Y:S02]  /*24500*/  SEL R28, R30, R21, P0 ;  /* 0x000000151e1c7207 */ /* 0x004fe40000000000 */
[----:B------:R-:W-:Y:S01]  /*24510*/  SEL R30, R21, R30, P0 ;  /* 0x0000001e151e7207 */ /* 0x000fe20000000000 */
[----:B------:R-:W-:Y:S01]  /*24520*/  SHFL.IDX PT, R63, R63, R0, 0x1c1f ;  /* 0x001c1f003f3f7589 */ /* 0x000fe200000e0000 */
[----:B----4-:R-:W-:Y:S02]  /*24530*/  SEL R25, R45, R64, P0 ;  /* 0x000000402d197207 */ /* 0x010fe40000000000 */
[----:B------:R-:W-:Y:S01]  /*24540*/  SEL R27, R64, R45, P0 ;  /* 0x0000002d401b7207 */ /* 0x000fe20000000000 */
[----:B------:R-:W2:Y:S01]  /*24550*/  SHFL.IDX PT, R72, R72, R3, 0x1c1f ;  /* 0x001c1f0348487589 */ /* 0x000ea200000e0000 */
[----:B0-----:R-:W-:Y:S02]  /*24560*/  SEL R29, R47, R66, P0 ;  /* 0x000000422f1d7207 */ /* 0x001fe40000000000 */
[----:B------:R-:W-:Y:S01]  /*24570*/  SEL R31, R66, R47, P0 ;  /* 0x0000002f421f7207 */ /* 0x000fe20000000000 */
[----:B------:R-:W0:Y:S01]  /*24580*/  SHFL.IDX PT, R78, R78, R3, 0x1c1f ;  /* 0x001c1f034e4e7589 */ /* 0x000e2200000e0000 */
[----:B-1----:R-:W-:-:S02]  /*24590*/  SEL R41, R57, R74, P0 ;  /* 0x0000004a39297207 */ /* 0x002fc40000000000 */
[----:B------:R-:W-:Y:S01]  /*245a0*/  SEL R43, R74, R57, P0 ;  /* 0x000000394a2b7207 */ /* 0x000fe20000000000 */
[----:B------:R-:W1:Y:S01]  /*245b0*/  SHFL.IDX PT, R80, R80, R3, 0x1c1f ;  /* 0x001c1f0350507589 */ /* 0x000e6200000e0000 */
[----:B---3--:R-:W-:Y:S02]  /*245c0*/  SEL R49, R59, R76, P0 ;  /* 0x0000004c3b317207 */ /* 0x008fe40000000000 */
[----:B------:R-:W-:Y:S01]  /*245d0*/  SEL R51, R76, R59, P0 ;  /* 0x0000003b4c337207 */ /* 0x000fe20000000000 */
[----:B------:R-:W3:Y:S04]  /*245e0*/  SHFL.IDX PT, R82, R82, R3, 0x1c1f ;  /* 0x001c1f0352527589 */ /* 0x000ee800000e0000 */
[----:B------:R4:W3:Y:S01]  /*245f0*/  SHFL.IDX PT, R65, R65, R0, 0x1c1f ;  /* 0x001c1f0041417589 */ /* 0x0008e200000e0000 */
[----:B--2---:R-:W-:-:S02]  /*24600*/  SEL R13, R53, R72, P0 ;  /* 0x00000048350d7207 */ /* 0x004fc40000000000 */
[----:B------:R-:W-:Y:S01]  /*24610*/  SEL R15, R72, R53, P0 ;  /* 0x00000035480f7207 */ /* 0x000fe20000000000 */
[----:B----4-:R-:W-:Y:S01]  /*24620*/  IMAD.MOV.U32 R0, RZ, RZ, RZ ;  /* 0x000000ffff007224 */ /* 0x010fe200078e00ff */
[----:B0-----:R-:W-:Y:S02]  /*24630*/  SEL R45, R61, R78, P0 ;  /* 0x0000004e3d2d7207 */ /* 0x001fe40000000000 */
[----:B------:R-:W-:Y:S02]  /*24640*/  SEL R47, R78, R61, P0 ;  /* 0x0000003d4e2f7207 */ /* 0x000fe40000000000 */
[----:B-1----:R-:W-:Y:S02]  /*24650*/  SEL R57, R63, R80, P0 ;  /* 0x000000503f397207 */ /* 0x002fe40000000000 */
[----:B------:R-:W-:-:S07]  /*24660*/  SEL R59, R80, R63, P0 ;  /* 0x0000003f503b7207 */ /* 0x000fce0000000000 */
.L_x_2635:
[----:B------:R-:W2:Y:S01]  /*24670*/  LDL.LU R2, [R1+0x18] ;  /* 0x0000180001027983 */ /* 0x000ea20000300800 */
[----:B------:R-:W-:Y:S05]  /*24680*/  WARPSYNC.ALL ;  /* 0x0000000000007948 */ /* 0x000fea0003800000 */
[----:B------:R-:W-:Y:S01]  /*24690*/  BAR.SYNC.DEFER_BLOCKING 0x1, 0x100 ;  /* 0x0044000000007b1d */ /* 0x000fe20000010000 */
[----:B---3--:R-:W-:Y:S02]  /*246a0*/  SEL R61, R65, R82, P0 ;  /* 0x00000052413d7207 */ /* 0x008fe40000000000 */
        /* <DEDUP_REMOVED lines=19> */
[----:B--2---:R-:W-:-:S04]  /*247e0*/  IADD3 R20, P2, R2, UR4, RZ ;  /* 0x0000000402147c10 */ /* 0x004fc8000ff5e0ff */
[----:B------:R-:W-:Y:S01]  /*247f0*/  IADD3.X R21, R87, UR5, RZ, P2, !PT ;  /* 0x0000000557157c10 */ /* 0x000fe200097fe4ff */
        /* <DEDUP_REMOVED lines=15> */
.L_x_2401:
[----:B------:R-:W3:Y:S01]  /*248f0*/  LDL R6, [R1+0x4] ;  /* 0x0000040001067983 */ /* 0x000ee20000100800 */
[----:B------:R-:W-:-:S03]  /*24900*/  ULDC.64 UR4, c[0x0][0xb70] ;  /* 0x0002dc0000047ab9 */ /* 0x000fc60000000a00 */
[----:B------:R-:W4:Y:S04]  /*24910*/  LDL.LU R66, [R1+0x14] ;  /* 0x0000140001427983 */ /* 0x000f280000300800 */
[----:B------:R-:W3:Y:S01]  /*24920*/  LDL.LU R64, [R1+0x28] ;  /* 0x0000280001407983 */ /* 0x000ee20000300800 */
[--C-:B--2--5:R-:W-:Y:S01]  /*24930*/  SHF.R.S32.HI R3, RZ, 0x1f, R0.reuse ;  /* 0x0000001fff037819 */ /* 0x124fe20000011400 */
[----:B------:R-:W-:Y:S01]  /*24940*/  IMAD.MOV.U32 R2, RZ, RZ, R0 ;  /* 0x000000ffff027224 */ /* 0x000fe200078e0000 */
[----:B------:R-:W-:Y:S01]  /*24950*/  SEL R63, R94, RZ, !P1 ;  /* 0x000000ff5e3f7207 */ /* 0x000fe20004800000 */
[----:B------:R-:W2:Y:S01]  /*24960*/  LDL R10, [R1+0x30] ;  /* 0x00003000010a7983 */ /* 0x000ea20000100800 */
[----:B------:R-:W-:Y:S02]  /*24970*/  SEL R65, R98, RZ, !P1 ;  /* 0x000000ff62417207 */ /* 0x000fe40004800000 */
[----:B------:R-:W-:-:S02]  /*24980*/  LOP3.LUT R8, R9, 0x380, RZ, 0xc0, !PT ;  /* 0x0000038009087812 */ /* 0x000fc400078ec0ff */
[----:B------:R-:W-:Y:S02]  /*24990*/  IADD3 R13, P3, R54, 0x2000, RZ ;  /* 0x00002000360d7810 */ /* 0x000fe40007f7e0ff */
[----:B------:R-:W-:Y:S02]  /*249a0*/  SHF.R.U64 R8, R8, 0x3, RZ ;  /* 0x0000000308087819 */ /* 0x000fe400000012ff */
[----:B------:R-:W-:Y:S02]  /*249b0*/  IADD3 R33, P0, R54, 0x5000, RZ ;  /* 0x0000500036217810 */ /* 0x000fe40007f1e0ff */
[----:B------:R-:W-:Y:S01]  /*249c0*/  LOP3.LUT R8, R8, R9, RZ, 0x3c, !PT ;  /* 0x0000000908087212 */ /* 0x000fe200078e3cff */
[----:B------:R-:W-:Y:S01]  /*249d0*/  IMAD.X R9, RZ, RZ, R55, P2 ;  /* 0x000000ffff097224 */ /* 0x000fe200010e0637 */
[C---:B------:R-:W-:Y:S02]  /*249e0*/  IADD3 R25, P4, R54.reuse, 0x3000, RZ ;  /* 0x0000300036197810 */ /* 0x040fe40007f9e0ff */
[----:B------:R-:W-:-:S02]  /*249f0*/  IADD3 R29, P5, R54, 0x4000, RZ ;  /* 0x00004000361d7810 */ /* 0x000fc40007fbe0ff */
[----:B------:R-:W-:Y:S02]  /*24a00*/  IADD3 R41, P2, R54, 0x7000, RZ ;  /* 0x0000700036297810 */ /* 0x000fe40007f5e0ff */
        /* <DEDUP_REMOVED lines=22> */
[----:B------:R-:W-:Y:S02]  /*24b70*/  IADD3 R53, P5, R54, 0xa000, RZ ;  /* 0x0000a00036357810 */ /* 0x000fe40007fbe0ff */
[----:B------:R-:W-:Y:S02]  /*24b80*/  LOP3.LUT R44, R45, 0x380, RZ, 0xc0, !PT ;  /* 0x000003802d2c7812 */ /* 0x000fe400078ec0ff */
[----:B------:R-:W-:Y:S02]  /*24b90*/  LOP3.LUT R48, R49, 0x380, RZ, 0xc0, !PT ;  /* 0x0000038031307812 */ /* 0x000fe400078ec0ff */
[----:B------:R-:W-:Y:S02]  /*24ba0*/  LOP3.LUT R52, R53, 0x380, RZ, 0xc0, !PT ;  /* 0x0000038035347812 */ /* 0x000fe400078ec0ff */
[----:B------:R-:W-:-:S02]  /*24bb0*/  SHF.R.U64 R44, R44, 0x3, RZ ;  /* 0x000000032c2c7819 */ /* 0x000fc400000012ff */
        /* <DEDUP_REMOVED lines=8> */
[----:B------:R-:W-:Y:S01]  /*24c40*/  SHF.R.S32.HI R237, RZ, 0x1f, R236 ;  /* 0x0000001fffed7819 */ /* 0x000fe200000114ec */
[----:B------:R-:W-:Y:S01]  /*24c50*/  BSSY B1, `(.L_x_2402) ;  /* 0x0000068000017945 */ /* 0x000fe20003800000 */
[----:B----4-:R-:W-:-:S02]  /*24c60*/  SHF.R.S32.HI R62, RZ, 0x1f, R66 ;  /* 0x0000001fff3e7819 */ /* 0x010fc40000011442 */
[----:B---3--:R-:W-:-:S03]  /*24c70*/  LEA R11, R64, R6, 0x7 ;  /* 0x00000006400b7211 */ /* 0x008fc600078e38ff */
[----:B------:R-:W-:-:S04]  /*24c80*/  IMAD R4, R62, UR4, RZ ;  /* 0x000000043e047c24 */ /* 0x000fc8000f8e02ff */
[C---:B------:R-:W-:Y:S02]  /*24c90*/  IMAD R7, R66.reuse, UR5, R4 ;  /* 0x0000000542077c24 */ /* 0x040fe4000f8e0204 */
[----:B------:R-:W-:Y:S01]  /*24ca0*/  IMAD.WIDE.U32 R4, R66, UR4, R2 ;  /* 0x0000000442047c25 */ /* 0x000fe2000f8e0002 */
[----:B------:R-:W-:-:S03]  /*24cb0*/  ULDC.64 UR4, c[0x0][0xb78] ;  /* 0x0002de0000047ab9 */ /* 0x000fc60000000a00 */
[----:B------:R-:W-:Y:S02]  /*24cc0*/  IMAD.IADD R5, R5, 0x1, R7 ;  /* 0x0000000105057824 */ /* 0x000fe400078e0207 */
[----:B------:R-:W-:Y:S02]  /*24cd0*/  IMAD R2, R63, UR4, RZ ;  /* 0x000000043f027c24 */ /* 0x000fe4000f8e02ff */
[----:B------:R-:W-:Y:S01]  /*24ce0*/  IMAD.WIDE.U32 R4, R65, UR4, R4 ;  /* 0x0000000441047c25 */ /* 0x000fe2000f8e0004 */
[----:B------:R-:W-:-:S03]  /*24cf0*/  SHF.R.S32.HI R7, RZ, 0x1f, R11 ;  /* 0x0000001fff077819 */ /* 0x000fc6000001140b */
[----:B------:R-:W-:Y:S01]  /*24d00*/  IMAD R6, R65, UR5, R2 ;  /* 0x0000000541067c24 */ /* 0x000fe2000f8e0202 */
[----:B------:R-:W-:Y:S01]  /*24d10*/  IADD3 R2, P1, R11, R4, RZ ;  /* 0x000000040b027210 */ /* 0x000fe20007f3e0ff */
[----:B------:R-:W-:-:S03]  /*24d20*/  ULDC.64 UR4, c[0x0][0xb40] ;  /* 0x0002d00000047ab9 */ /* 0x000fc60000000a00 */
[----:B------:R-:W-:Y:S02]  /*24d30*/  IADD3.X R7, R7, R5, R6, P1, !PT ;  /* 0x0000000507077210 */ /* 0x000fe40000ffe406 */
[----:B------:R-:W-:-:S04]  /*24d40*/  LEA R20, P1, R2, UR4, 0x2 ;  /* 0x0000000402147c11 */ /* 0x000fc8000f8210ff */
[----:B------:R-:W-:Y:S01]  /*24d50*/  LEA.HI.X R21, R2, UR5, R7, 0x2, P1 ;  /* 0x0000000502157c11 */ /* 0x000fe200088f1407 */
[----:B------:R-:W-:Y:S01]  /*24d60*/  ULDC.64 UR4, c[0x0][0xaa0] ;  /* 0x0002a80000047ab9 */ /* 0x000fe20000000a00 */
[----:B------:R-:W-:-:S04]  /*24d70*/  IADD3 R37, P1, R54, 0x6000, RZ ;  /* 0x0000600036257810 */ /* 0x000fc80007f3e0ff */
[----:B------:R-:W-:Y:S02]  /*24d80*/  LOP3.LUT R36, R37, 0x380, RZ, 0xc0, !PT ;  /* 0x0000038025247812 */ /* 0x000fe400078ec0ff */
[----:B--2---:R-:W-:Y:S02]  /*24d90*/  LOP3.LUT P0, RZ, R10, 0x3, RZ, 0xc0, !PT ;  /* 0x000000030aff7812 */ /* 0x004fe4000780c0ff */
[----:B------:R-:W-:Y:S02]  /*24da0*/  SHF.R.U64 R36, R36, 0x3, RZ ;  /* 0x0000000324247819 */ /* 0x000fe400000012ff */
[----:B------:R-:W-:Y:S02]  /*24db0*/  IADD3 R5, R11, 0x8, RZ ;  /* 0x000000080b057810 */ /* 0x000fe40007ffe0ff */
[----:B------:R-:W-:Y:S01]  /*24dc0*/  LOP3.LUT R36, R36, R37, RZ, 0x3c, !PT ;  /* 0x0000002524247212 */ /* 0x000fe200078e3cff */
[----:B------:R-:W-:Y:S01]  /*24dd0*/  IMAD.X R37, RZ, RZ, R55, P1 ;  /* 0x000000ffff257224 */ /* 0x000fe200008e0637 */
[----:B------:R-:W-:-:S02]  /*24de0*/  LOP3.LUT R2, R54, 0x380, RZ, 0xc0, !PT ;  /* 0x0000038036027812 */ /* 0x000fc400078ec0ff */
[----:B------:R-:W-:Y:S02]  /*24df0*/  IADD3 R7, P2, R54, 0xb000, RZ ;  /* 0x0000b00036077810 */ /* 0x000fe40007f5e0ff */
[-C--:B------:R-:W-:Y:S02]  /*24e00*/  ISETP.GE.OR P1, PT, R11, R60.reuse, P0 ;  /* 0x0000003c0b00720c */ /* 0x080fe40000726670 */
[----:B------:R-:W-:Y:S02]  /*24e10*/  ISETP.GE.OR P0, PT, R5, R60, P0 ;  /* 0x0000003c0500720c */ /* 0x000fe40000706670 */
[----:B------:R-:W-:Y:S02]  /*24e20*/  SHF.R.U64 R5, R2, 0x3, RZ ;  /* 0x0000000302057819 */ /* 0x000fe400000012ff */
[----:B------:R-:W-:-:S04]  /*24e30*/  LOP3.LUT R2, R7, 0x380, RZ, 0xc0, !PT ;  /* 0x0000038007027812 */ /* 0x000fc800078ec0ff */
[----:B------:R-:W-:Y:S01]  /*24e40*/  SHF.R.U64 R2, R2, 0x3, RZ ;  /* 0x0000000302027819 */ /* 0x000fe200000012ff */
[--C-:B------:R-:W-:Y:S01]  /*24e50*/  IMAD.X R57, RZ, RZ, R55.reuse, P2 ;  /* 0x000000ffff397224 */ /* 0x100fe200010e0637 */
[----:B------:R-:W-:Y:S01]  /*24e60*/  LOP3.LUT R4, R5, R54, RZ, 0x3c, !PT ;  /* 0x0000003605047212 */ /* 0x000fe200078e3cff */
[----:B------:R-:W-:Y:S01]  /*24e70*/  IMAD.MOV.U32 R5, RZ, RZ, R55 ;  /* 0x000000ffff057224 */ /* 0x000fe200078e0037 */
[----:B------:R-:W-:Y:S01]  /*24e80*/  LOP3.LUT R56, R2, R7, RZ, 0x3c, !PT ;  /* 0x0000000702387212 */ /* 0x000fe200078e3cff */
[----:B------:R-:W-:Y:S01]  /*24e90*/  @!P1 STG.E desc[UR54][R20.64], R120 ;  /* 0x0000007814009986 */ /* 0x000fe2000c101936 */
[----:B------:R-:W-:-:S03]  /*24ea0*/  IMAD R61, R3, UR4, RZ ;  /* 0x00000004033d7c24 */ /* 0x000fc6000f8e02ff */
[----:B------:R0:W-:Y:S04]  /*24eb0*/  @!P0 STG.E desc[UR54][R20.64+0x20], R121 ;  /* 0x0000207914008986 */ /* 0x0001e8000c101936 */
[----:B------:R-:W5:Y:S04]  /*24ec0*/  LD.E.128 R4, desc[UR54][R4.64] ;  /* 0x0000003604047980 */ /* 0x000f68000c101d00 */
[----:B------:R-:W5:Y:S04]  /*24ed0*/  LD.E.128 R8, desc[UR54][R8.64] ;  /* 0x0000003608087980 */ /* 0x000f68000c101d00 */
[----:B------:R-:W5:Y:S01]  /*24ee0*/  LD.E.128 R12, desc[UR54][R12.64] ;  /* 0x000000360c0c7980 */ /* 0x000f62000c101d00 */
[----:B0-----:R-:W-:-:S02]  /*24ef0*/  SHF.R.S32.HI R21, RZ, 0x1f, R233 ;  /* 0x0000001fff157819 */ /* 0x001fc400000114e9 */
[----:B------:R-:W-:Y:S01]  /*24f00*/  MOV R20, R233 ;  /* 0x000000e900147202 */ /* 0x000fe20000000f00 */
        /* <DEDUP_REMOVED lines=15> */
[----:B------:R-:W-:-:S04]  /*25000*/  IMAD.WIDE.U32 R2, R0, UR4, R20 ;  /* 0x0000000400027c25 */ /* 0x000fc8000f8e0014 */
[----:B------:R-:W-:Y:S01]  /*25010*/  IMAD R61, R0, UR5, R61 ;  /* 0x00000005003d7c24 */ /* 0x000fe2000f8e023d */
[----:B------:R-:W-:Y:S01]  /*25020*/  ULDC.64 UR4, c[0x0][0xae0] ;  /* 0x0002b80000047ab9 */ /* 0x000fe20000000a00 */
[----:B------:R-:W-:Y:S02]  /*25030*/  IMAD R67, R64, -0x80, R60 ;  /* 0xffffff8040437824 */ /* 0x000fe400078e023c */
[----:B------:R-:W-:Y:S02]  /*25040*/  IMAD.IADD R3, R3, 0x1, R61 ;  /* 0x0000000103037824 */ /* 0x000fe400078e023d */
[----:B------:R-:W-:Y:S02]  /*25050*/  VIADD R0, R236, 0x20 ;  /* 0x00000020ec007836 */ /* 0x000fe40000000000 */
[----:B------:R-:W-:Y:S01]  /*25060*/  IMAD R61, R62, UR4, RZ ;  /* 0x000000043e3d7c24 */ /* 0x000fe2000f8e02ff */
[CC--:B------:R-:W-:Y:S01]  /*25070*/  ISETP.GE.AND P3, PT, R236.reuse, R67.reuse, PT ;  /* 0x00000043ec00720c */ /* 0x0c0fe20003f66270 */
[----:B------:R-:W-:Y:S01]  /*25080*/  VIADD R20, R236, 0x40 ;  /* 0x00000040ec147836 */ /* 0x000fe20000000000 */
[----:B------:R-:W-:Y:S01]  /*25090*/  ISETP.GE.AND P0, PT, R0, R67, PT ;  /* 0x000000430000720c */ /* 0x000fe20003f06270 */
[----:B------:R-:W-:-:S02]  /*250a0*/  IMAD R61, R66, UR5, R61 ;  /* 0x00000005423d7c24 */ /* 0x000fc4000f8e023d */
[----:B------:R-:W-:Y:S01]  /*250b0*/  IMAD.WIDE.U32 R2, R66, UR4, R2 ;  /* 0x0000000442027c25 */ /* 0x000fe2000f8e0002 */
[----:B------:R-:W-:Y:S01]  /*250c0*/  ULDC.64 UR4, c[0x0][0xae8] ;  /* 0x0002ba0000047ab9 */ /* 0x000fe20000000a00 */
[----:B------:R-:W-:Y:S02]  /*250d0*/  ISETP.GE.AND P1, PT, R20, R67, PT ;  /* 0x000000431400720c */ /* 0x000fe40003f26270 */
[----:B------:R-:W-:Y:S02]  /*250e0*/  VIADD R0, R16, 0x33420 ;  /* 0x0003342010007836 */ /* 0x000fe40000000000 */
[----:B------:R-:W-:Y:S02]  /*250f0*/  IMAD.IADD R3, R3, 0x1, R61 ;  /* 0x0000000103037824 */ /* 0x000fe400078e023d */
[----:B------:R-:W-:Y:S01]  /*25100*/  IMAD R20, R63, UR4, RZ ;  /* 0x000000043f147c24 */ /* 0x000fe2000f8e02ff */
[----:B------:R-:W-:Y:S01]  /*25110*/  PRMT R0, RZ, 0x654, R0 ;  /* 0x00000654ff007816 */ /* 0x000fe20000000000 */
[----:B------:R-:W-:-:S02]  /*25120*/  VIADD R21, R236, 0x60 ;  /* 0x00000060ec157836 */ /* 0x000fc40000000000 */
[C---:B------:R-:W-:Y:S01]  /*25130*/  IMAD R63, R65.reuse, UR5, R20 ;  /* 0x00000005413f7c24 */ /* 0x040fe2000f8e0214 */
[----:B0-----:R0:W-:Y:S01]  /*25140*/  SYNCS.ARRIVE.TRANS64.RED.A1T0 RZ, [R0+URZ], RZ ;  /* 0x000000ff00ff79a7 */ /* 0x0011e2000810043f */
[----:B------:R-:W-:Y:S01]  /*25150*/  IMAD.WIDE.U32 R60, R65, UR4, R2 ;  /* 0x00000004413c7c25 */ /* 0x000fe2000f8e0002 */
[----:B------:R-:W-:-:S03]  /*25160*/  ISETP.GE.AND P2, PT, R21, R67, PT ;  /* 0x000000431500720c */ /* 0x000fc60003f46270 */
[----:B------:R-:W-:Y:S01]  /*25170*/  IMAD.WIDE R20, R64, 0x80, R236 ;  /* 0x0000008040147825 */ /* 0x000fe200078e02ec */
[----:B------:R-:W-:Y:S01]  /*25180*/  IADD3 R65, R61, R63, RZ ;  /* 0x0000003f3d417210 */ /* 0x000fe20007ffe0ff */
[----:B------:R-:W-:Y:S08]  /*25190*/  @P3 BRA `(.L_x_2403) ;  /* 0x00000000004c3947 */ /* 0x000ff00003800000 */
        /* <DEDUP_REMOVED lines=10> */
[C---:B------:R-:W-:Y:S01]  /*25240*/  LEA R62, P5, R2.reuse, UR6, 0x1 ;  /* 0x00000006023e7c11 */ /* 0x040fe2000f8a08ff */
[C---:B0-----:R-:W-:Y:S02]  /*25250*/  VIADD R0, R233.reuse, 0x40 ;  /* 0x00000040e9007836 */ /* 0x041fe40000000000 */
[----:B------:R-:W-:Y:S01]  /*25260*/  VIADD R64, R233, 0x80 ;  /* 0x00000080e9407836 */ /* 0x000fe20000000000 */
[----:B------:R-:W-:Y:S02]  /*25270*/  LEA.HI.X R63, R2, UR7, R3, 0x1, P5 ;  /* 0x00000007023f7c11 */ /* 0x000fe4000a8f0c03 */
[----:B------:R-:W-:Y:S02]  /*25280*/  ISETP.GE.AND P3, PT, R0, UR4, PT ;  /* 0x0000000400007c0c */ /* 0x000fe4000bf66270 */
[----:B------:R-:W-:-:S03]  /*25290*/  ISETP.GE.AND P5, PT, R64, UR4, PT ;  /* 0x0000000440007c0c */ /* 0x000fc6000bfa6270 */
[----:B-----5:R1:W-:Y:S08]  /*252a0*/  @!P4 STG.E.128 desc[UR54][R62.64], R4 ;  /* 0x000000043e00c986 */ /* 0x0203f0000c101d36 */
[----:B------:R1:W-:Y:S04]  /*252b0*/  @!P3 STG.E.128 desc[UR54][R62.64+0x80], R28 ;  /* 0x0000801c3e00b986 */ /* 0x0003e8000c101d36 */
[----:B------:R1:W-:Y:S02]  /*252c0*/  @!P5 STG.E.128 desc[UR54][R62.64+0x100], R44 ;  /* 0x0001002c3e00d986 */ /* 0x0003e4000c101d36 */
.L_x_2403:
[----:B------:R-:W-:Y:S05]  /*252d0*/  BSYNC B1 ;  /* 0x0000000000017941 */ /* 0x000fea0003800000 */
.L_x_2402:
[----:B------:R-:W-:Y:S04]  /*252e0*/  BSSY B1, `(.L_x_2404) ;  /* 0x0000017000017945 */ /* 0x000fe80003800000 */
[----:B------:R-:W-:Y:S05]  /*252f0*/  @P0 BRA `(.L_x_2405) ;  /* 0x0000000000540947 */ /* 0x000fea0003800000 */
[----:B-1---5:R-:W-:Y:S01]  /*25300*/  IADD3 R5, P0, R20, 0x20, RZ ;  /* 0x0000002014057810 */ /* 0x022fe20007f1e0ff */
[----:B------:R-:W-:Y:S01]  /*25310*/  ULDC UR4, c[0x0][0xa8c] ;  /* 0x0002a30000047ab9 */ /* 0x000fe20000000800 */
[C---:B------:R-:W-:Y:S01]  /*25320*/  IADD3 R2, R233.reuse, 0x40, RZ ;  /* 0x00000040e9027810 */ /* 0x040fe20007ffe0ff */
[----:B------:R-:W-:Y:S01]  /*25330*/  ULDC.64 UR6, c[0x0][0xad8] ;  /* 0x0002b60000067ab9 */ /* 0x000fe20000000a00 */
[----:B------:R-:W-:Y:S01]  /*25340*/  IMAD.MOV.U32 R3, RZ, RZ, R65 ;  /* 0x000000ffff037224 */ /* 0x000fe200078e0041 */
[C---:B------:R-:W-:Y:S01]  /*25350*/  ISETP.GE.AND P3, PT, R233.reuse, UR4, PT ;  /* 0x00000004e9007c0c */ /* 0x040fe2000bf66270 */
        /* <DEDUP_REMOVED lines=15> */
.L_x_2405:
[----:B------:R-:W-:Y:S05]  /*25450*/  BSYNC B1 ;  /* 0x0000000000017941 */ /* 0x000fea0003800000 */
.L_x_2404:
[----:B------:R-:W-:Y:S04]  /*25460*/  BSSY B1, `(.L_x_2406) ;  /* 0x0000017000017945 */ /* 0x000fe80003800000 */
[----:B------:R-:W-:Y:S05]  /*25470*/  @P1 BRA `(.L_x_2407) ;  /* 0x0000000000541947 */ /* 0x000fea0003800000 */
[----:B-12--5:R-:W-:Y:S01]  /*25480*/  IADD3 R5, P0, R20, 0x40, RZ ;  /* 0x0000004014057810 */ /* 0x026fe20007f1e0ff */
[C---:B------:R-:W-:Y:S01]  /*25490*/  VIADD R2, R233.reuse, 0x40 ;  /* 0x00000040e9027836 */ /* 0x040fe20000000000 */
[----:B------:R-:W-:Y:S01]  /*254a0*/  ULDC UR4, c[0x0][0xa8c] ;  /* 0x0002a30000047ab9 */ /* 0x000fe20000000800 */
[----:B------:R-:W-:Y:S01]  /*254b0*/  ULDC.64 UR6, c[0x0][0xad8] ;  /* 0x0002b60000067ab9 */ /* 0x000fe20000000a00 */
[----:B------:R-:W-:Y:S01]  /*254c0*/  IMAD.MOV.U32 R3, RZ, RZ, R65 ;  /* 0x000000ffff037224 */ /* 0x000fe200078e0041 */
[C---:B------:R-:W-:Y:S01]  /*254d0*/  IADD3 R4, R233.reuse, 0x80, RZ ;  /* 0x00000080e9047810 */ /* 0x040fe20007ffe0ff */
[----:B0-----:R-:W-:Y:S01]  /*254e0*/  IMAD.X R0, RZ, RZ, R21, P0 ;  /* 0x000000ffff007224 */ /* 0x001fe200000e0615 */
[----:B------:R-:W-:Y:S01]  /*254f0*/  ISETP.GE.AND P3, PT, R2, UR4, PT ;  /* 0x0000000402007c0c */ /* 0x000fe2000bf66270 */
[----:B------:R-:W-:Y:S01]  /*25500*/  IMAD.MOV.U32 R2, RZ, RZ, R60 ;  /* 0x000000ffff027224 */ /* 0x000fe200078e003c */
[----:B------:R-:W-:Y:S01]  /*25510*/  ISETP.GE.AND P1, PT, R233, UR4, PT ;  /* 0x00000004e9007c0c */ /* 0x000fe2000bf26270 */
[----:B------:R-:W-:Y:S01]  /*25520*/  IMAD R0, R0, UR6, RZ ;  /* 0x0000000600007c24 */ /* 0x000fe2000f8e02ff */
[----:B------:R-:W-:Y:S01]  /*25530*/  ISETP.GE.AND P4, PT, R4, UR4, PT ;  /* 0x0000000404007c0c */ /* 0x000fe2000bf86270 */
[----:B------:R-:W-:-:S04]  /*25540*/  IMAD.WIDE.U32 R2, R5, UR6, R2 ;  /* 0x0000000605027c25 */ /* 0x000fc8000f8e0002 */
        /* <DEDUP_REMOVED lines=8> */
.L_x_2407:
[----:B------:R-:W-:Y:S05]  /*255d0*/  BSYNC B1 ;  /* 0x0000000000017941 */ /* 0x000fea0003800000 */
.L_x_2406:
[----:B------:R-:W-:Y:S05]  /*255e0*/  @P2 BRA `(.L_x_2408) ;  /* 0x0000000c00182947 */ /* 0x000fea0003800000 */
[----:B-123-5:R-:W-:Y:S01]  /*255f0*/  IADD3 R5, P0, R20, 0x60, RZ ;  /* 0x0000006014057810 */ /* 0x02efe20007f1e0ff */
[----:B------:R-:W-:Y:S01]  /*25600*/  ULDC.64 UR4, c[0x0][0xad8] ;  /* 0x0002b60000047ab9 */ /* 0x000fe20000000a00 */
[----:B------:R-:W-:Y:S01]  /*25610*/  IMAD.MOV.U32 R2, RZ, RZ, R60 ;  /* 0x000000ffff027224 */ /* 0x000fe200078e003c */
[----:B0-----:R-:W-:Y:S01]  /*25620*/  IADD3 R0, R233, 0x40, RZ ;  /* 0x00000040e9007810 */ /* 0x001fe20007ffe0ff */
[----:B------:R-:W-:Y:S01]  /*25630*/  IMAD.MOV.U32 R3, RZ, RZ, R65 ;  /* 0x000000ffff037224 */ /* 0x000fe200078e0041 */
[----:B------:R-:W-:Y:S01]  /*25640*/  ULDC.64 UR6, c[0x0][0xa80] ;  /* 0x0002a00000067ab9 */ /* 0x000fe20000000a00 */
[----:B------:R-:W-:Y:S02]  /*25650*/  IMAD.X R20, RZ, RZ, R21, P0 ;  /* 0x000000ffff147224 */ /* 0x000fe400000e0615 */
[----:B------:R-:W-:-:S04]  /*25660*/  IMAD.WIDE.U32 R2, R5, UR4, R2 ;  /* 0x0000000405027c25 */ /* 0x000fc8000f8e0002 */
[----:B------:R-:W-:Y:S01]  /*25670*/  IMAD R20, R20, UR4, RZ ;  /* 0x0000000414147c24 */ /* 0x000fe2000f8e02ff */
[----:B------:R-:W-:Y:S01]  /*25680*/  ULDC UR4, c[0x0][0xa8c] ;  /* 0x0002a30000047ab9 */ /* 0x000fe20000000800 */
[----:B------:R-:W-:Y:S02]  /*25690*/  LEA R4, P0, R2, UR6, 0x1 ;  /* 0x0000000602047c11 */ /* 0x000fe4000f8008ff */
[----:B------:R-:W-:Y:S01]  /*256a0*/  IMAD R5, R5, UR5, R20 ;  /* 0x0000000505057c24 */ /* 0x000fe2000f8e0214 */
[----:B------:R-:W-:Y:S02]  /*256b0*/  ISETP.GE.AND P1, PT, R233, UR4, PT ;  /* 0x00000004e9007c0c */ /* 0x000fe4000bf26270 */
[----:B------:R-:W-:Y:S01]  /*256c0*/  ISETP.GE.AND P2, PT, R0, UR4, PT ;  /* 0x0000000400007c0c */ /* 0x000fe2000bf46270 */
[----:B------:R-:W-:Y:S02]  /*256d0*/  IMAD.IADD R3, R3, 0x1, R5 ;  /* 0x0000000103037824 */ /* 0x000fe400078e0205 */
[----:B------:R-:W-:-:S03]  /*256e0*/  VIADD R0, R233, 0x80 ;  /* 0x00000080e9007836 */ /* 0x000fc60000000000 */
[----:B------:R-:W-:Y:S02]  /*256f0*/  LEA.HI.X R5, R2, UR7, R3, 0x1, P0 ;  /* 0x0000000702057c11 */ /* 0x000fe400080f0c03 */
[----:B------:R-:W-:-:S03]  /*25700*/  ISETP.GE.AND P0, PT, R0, UR4, PT ;  /* 0x0000000400007c0c */ /* 0x000fc6000bf06270 */
[----:B------:R0:W-:Y:S04]  /*25710*/  @!P1 STG.E.128 desc[UR54][R4.64], R24 ;  /* 0x0000001804009986 */ /* 0x0001e8000c101d36 */
[----:B------:R0:W-:Y:S06]  /*25720*/  @!P2 STG.E.128 desc[UR54][R4.64+0x80], R40 ;  /* 0x000080280400a986 */ /* 0x0001ec000c101d36 */
[----:B------:R-:W-:Y:S05]  /*25730*/  @P0 BRA `(.L_x_2408) ;  /* 0x0000000800c40947 */ /* 0x000fea0003800000 */
[----:B------:R1:W-:Y:S01]  /*25740*/  STG.E.128 desc[UR54][R4.64+0x100], R56 ;  /* 0x0001003804007986 */ /* 0x0003e2000c101d36 */
[----:B------:R-:W-:Y:S05]  /*25750*/  BRA `(.L_x_2408) ;  /* 0x0000000800bc7947 */ /* 0x000fea0003800000 */
.L_x_2399:
[----:B------:R-:W2:Y:S01]  /*25760*/  LDL.LU R0, [R1+0x18] ;  /* 0x0000180001007983 */ /* 0x000ea20000300800 */
[----:B------:R-:W-:Y:S01]  /*25770*/  ULDC.64 UR4, c[0x0][0xbd8] ;  /* 0x0002f60000047ab9 */ /* 0x000fe20000000a00 */
[----:B------:R-:W-:Y:S01]  /*25780*/  IMAD.MOV.U32 R7, RZ, RZ, RZ ;  /* 0x000000ffff077224 */ /* 0x000fe200078e00ff */
[----:B------:R-:W-:-:S04]  /*25790*/  ISETP.NE.U32.AND P0, PT, RZ, UR4, PT ;  /* 0x00000004ff007c0c */ /* 0x000fc8000bf05070 */
[----:B------:R-:W-:Y:S01]  /*257a0*/  ISETP.NE.AND.EX P0, PT, RZ, UR5, PT, P0 ;  /* 0x00000005ff007c0c */ /* 0x000fe2000bf05300 */
[----:B------:R-:W3:Y:S01]  /*257b0*/  S2R R13, SR_TID.X ;  /* 0x00000000000d7919 */ /* 0x000ee20000002100 */
[----:B--2---:R-:W-:-:S04]  /*257c0*/  IADD3 R2, P1, R0, UR4, RZ ;  /* 0x0000000400027c10 */ /* 0x004fc8000ff3e0ff */
[----:B------:R-:W-:Y:S01]  /*257d0*/  IADD3.X R3, R87, UR5, RZ, P1, !PT ;  /* 0x0000000557037c10 */ /* 0x000fe20008ffe4ff */
[----:B------:R-:W-:Y:S02]  /*257e0*/  ULDC.64 UR4, c[0x0][0xbe0] ;  /* 0x0002f80000047ab9 */ /* 0x000fe40000000a00 */
[----:B------:R-:W-:-:S04]  /*257f0*/  ISETP.NE.U32.AND P1, PT, RZ, UR4, PT ;  /* 0x00000004ff007c0c */ /* 0x000fc8000bf25070 */
[----:B------:R2:W5:Y:S01]  /*25800*/  @P0 LDG.E R7, desc[UR54][R2.64] ;  /* 0x0000003602070981 */ /* 0x000562000c1e1900 */
[----:B------:R-:W-:-:S13]  /*25810*/  ISETP.NE.AND.EX P1, PT, RZ, UR5, PT, P1 ;  /* 0x00000005ff007c0c */ /* 0x000fda000bf25310 */
[----:B------:R-:W-:Y:S01]  /*25820*/  @P1 IADD3 R4, P2, R0, UR4, RZ ;  /* 0x0000000400041c10 */ /* 0x000fe2000ff5e0ff */
[----:B------:R-:W-:Y:S02]  /*25830*/  ULDC UR4, c[0x0][0xa88] ;  /* 0x0002a20000047ab9 */ /* 0x000fe40000000800 */
[----:B------:R-:W-:Y:S01]  /*25840*/  IMAD.U32 R0, RZ, RZ, UR4 ;  /* 0x00000004ff007e24 */ /* 0x000fe2000f8e00ff */
[----:B------:R-:W-:-:S05]  /*25850*/  @P1 IADD3.X R5, R87, UR5, RZ, P2, !PT ;  /* 0x0000000557051c10 */ /* 0x000fca00097fe4ff */
[----:B------:R2:W5:Y:S01]  /*25860*/  @P1 LDG.E R0, desc[UR54][R4.64] ;  /* 0x0000003604001981 */ /* 0x000562000c1e1900 */
[----:B---3--:R-:W-:-:S05]  /*25870*/  VIADD R6, R13, 0xffffff80 ;  /* 0xffffff800d067836 */ /* 0x008fca0000000000 */
[----:B------:R-:W-:Y:S01]  /*25880*/  ISETP.GT.AND P2, PT, R6, 0x7f, PT ;  /* 0x0000007f0600780c */ /* 0x000fe20003f44270 */
[----:B------:R-:W-:-:S12]  /*25890*/  @P1 BRA `(.L_x_2409) ;  /* 0x0000000000101947 */ /* 0x000fd80003800000 */
[----:B------:R-:W-:Y:S05]  /*258a0*/  @!P0 BRA `(.L_x_2409) ;  /* 0x00000000000c8947 */ /* 0x000fea0003800000 */
[----:B--2---:R-:W2:Y:S04]  /*258b0*/  LDG.E R5, desc[UR54][R2.64] ;  /* 0x0000003602057981 */ /* 0x004ea8000c1e1900 */
[----:B-----5:R-:W2:Y:S02]  /*258c0*/  LDG.E R0, desc[UR54][R2.64+0x4] ;  /* 0x0000043602007981 */ /* 0x020ea4000c1e1900 */
[----:B--2---:R-:W-:-:S07]  /*258d0*/  IMAD.IADD R0, R0, 0x1, -R5 ;  /* 0x0000000100007824 */ /* 0x004fce00078e0a05 */
.L_x_2409:
[----:B------:R-:W3:Y:S04]  /*258e0*/  LDL R14, [R1+0x14] ;  /* 0x00001400010e7983 */ /* 0x000ee80000100800 */
[----:B------:R4:W5:Y:S01]  /*258f0*/  LDL R12, [R1+0x28] ;  /* 0x00002800010c7983 */ /* 0x0009620000100800 */
[----:B------:R-:W-:Y:S01]  /*25900*/  BSSY B1, `(.L_x_2410) ;  /* 0x000001c000017945 */ /* 0x000fe20003800000 */
[----:B------:R-:W-:Y:S02]  /*25910*/  SHF.R.S32.HI R10, RZ, 0x1f, R233 ;  /* 0x0000001fff0a7819 */ /* 0x000fe400000114e9 */
[----:B------:R-:W-:Y:S02]  /*25920*/  SEL R11, R98, RZ, !P0 ;  /* 0x000000ff620b7207 */ /* 0x000fe40004000000 */
[----:B------:R-:W-:-:S02]  /*25930*/  SEL R9, R94, RZ, !P0 ;  /* 0x000000ff5e097207 */ /* 0x000fc40004000000 */
[----:B-----5:R-:W-:Y:S02]  /*25940*/  SHF.R.S32.HI R6, RZ, 0x1f, R7 ;  /* 0x0000001fff067819 */ /* 0x020fe40000011407 */
[----:B---3--:R-:W-:Y:S01]  /*25950*/  SHF.R.S32.HI R8, RZ, 0x1f, R14 ;  /* 0x0000001fff087819 */ /* 0x008fe2000001140e */
[----:B----4-:R-:W-:Y:S06]  /*25960*/  @P2 BRA `(.L_x_2411) ;  /* 0x0000000000542947 */ /* 0x010fec0003800000 */
[----:B--2---:R-:W-:-:S05]  /*25970*/  LEA R2, R12, R13, 0x7 ;  /* 0x0000000d0c027211 */ /* 0x004fca00078e38ff */
        /* <DEDUP_REMOVED lines=14> */
[----:B------:R-:W-:-:S03]  /*25a60*/  ULDC.64 UR4, c[0x0][0xb40] ;  /* 0x0002d00000047ab9 */ /* 0x000fc60000000a00 */
[----:B------:R-:W-:Y:S01]  /*25a70*/  IMAD.IADD R3, R3, 0x1, R5 ;  /* 0x0000000103037824 */ /* 0x000fe200078e0205 */
[----:B------:R-:W-:-:S04]  /*25a80*/  LEA R4, P0, R2, UR4, 0x2 ;  /* 0x0000000402047c11 */ /* 0x000fc8000f8010ff */
[----:B------:R-:W-:Y:S01]  /*25a90*/  LEA.HI.X R5, R2, UR5, R3, 0x2, P0 ;  /* 0x0000000502057c11 */ /* 0x000fe200080f1403 */
[----:B------:R-:W-:-:S05]  /*25aa0*/  IMAD.MOV.U32 R3, RZ, RZ, -0x800000 ;  /* 0xff800000ff037424 */ /* 0x000fca00078e00ff */
[----:B------:R3:W-:Y:S03]  /*25ab0*/  STG.E desc[UR54][R4.64], R3 ;  /* 0x0000000304007986 */ /* 0x0007e6000c101936 */
.L_x_2411:
[----:B------:R-:W-:Y:S05]  /*25ac0*/  BSYNC B1 ;  /* 0x0000000000017941 */ /* 0x000fea0003800000 */
.L_x_2410:
[----:B------:R-:W-:Y:S01]  /*25ad0*/  ULDC.64 UR4, c[0x0][0xaa0] ;  /* 0x0002a80000047ab9 */ /* 0x000fe20000000a00 */
[----:B--2---:R-:W-:Y:S01]  /*25ae0*/  IMAD.MOV.U32 R2, RZ, RZ, R233 ;  /* 0x000000ffff027224 */ /* 0x004fe200078e00e9 */
[----:B------:R-:W-:Y:S01]  /*25af0*/  BSSY B1, `(.L_x_2412) ;  /* 0x000002e000017945 */ /* 0x000fe20003800000 */
[----:B---3--:R-:W-:Y:S02]  /*25b00*/  IMAD.MOV.U32 R3, RZ, RZ, R10 ;  /* 0x000000ffff037224 */ /* 0x008fe400078e000a */
[----:B------:R-:W-:Y:S02]  /*25b10*/  IMAD R4, R6, UR4, RZ ;  /* 0x0000000406047c24 */ /* 0x000fe4000f8e02ff */
[----:B------:R-:W-:-:S04]  /*25b20*/  IMAD.WIDE.U32 R2, R7, UR4, R2 ;  /* 0x0000000407027c25 */ /* 0x000fc8000f8e0002 */
[----:B------:R-:W-:Y:S01]  /*25b30*/  IMAD R7, R7, UR5, R4 ;  /* 0x0000000507077c24 */ /* 0x000fe2000f8e0204 */
[----:B------:R-:W-:Y:S01]  /*25b40*/  ULDC.64 UR4, c[0x0][0xae0] ;  /* 0x0002b80000047ab9 */ /* 0x000fe20000000a00 */
[----:B------:R-:W-:Y:S02]  /*25b50*/  IMAD R13, R12, -0x80, R0 ;  /* 0xffffff800c0d7824 */ /* 0x000fe400078e0200 */
[----:B------:R-:W-:Y:S01]  /*25b60*/  IMAD R4, R8, UR4, RZ ;  /* 0x0000000408047c24 */ /* 0x000fe2000f8e02ff */
[----:B------:R-:W-:Y:S01]  /*25b70*/  IADD3 R3, R3, R7, RZ ;  /* 0x0000000703037210 */ /* 0x000fe20007ffe0ff */
[C---:B------:R-:W-:Y:S01]  /*25b80*/  VIADD R0, R236.reuse, 0x40 ;  /* 0x00000040ec007836 */ /* 0x040fe20000000000 */
[-C--:B------:R-:W-:Y:S01]  /*25b90*/  ISETP.GE.AND P1, PT, R236, R13.reuse, PT ;  /* 0x0000000dec00720c */ /* 0x080fe20003f26270 */
[C---:B------:R-:W-:Y:S01]  /*25ba0*/  IMAD R5, R14.reuse, UR5, R4 ;  /* 0x000000050e057c24 */ /* 0x040fe2000f8e0204 */
[----:B------:R-:W-:Y:S01]  /*25bb0*/  SHF.R.S32.HI R7, RZ, 0x1f, R236 ;  /* 0x0000001fff077819 */ /* 0x000fe200000114ec */
[----:B------:R-:W-:Y:S01]  /*25bc0*/  IMAD.WIDE.U32 R2, R14, UR4, R2 ;  /* 0x000000040e027c25 */ /* 0x000fe2000f8e0002 */
[----:B------:R-:W-:Y:S01]  /*25bd0*/  ULDC.64 UR4, c[0x0][0xae8] ;  /* 0x0002ba0000047ab9 */ /* 0x000fe20000000a00 */
[----:B------:R-:W-:-:S02]  /*25be0*/  ISETP.GE.AND P0, PT, R0, R13, PT ;  /* 0x0000000d0000720c */ /* 0x000fc40003f06270 */
[----:B------:R-:W-:Y:S02]  /*25bf0*/  VIADD R6, R236, 0x20 ;  /* 0x00000020ec067836 */ /* 0x000fe40000000000 */
[----:B------:R-:W-:Y:S02]  /*25c00*/  IMAD.IADD R3, R3, 0x1, R5 ;  /* 0x0000000103037824 */ /* 0x000fe400078e0205 */
[----:B------:R-:W-:Y:S01]  /*25c10*/  IMAD R0, R9, UR4, RZ ;  /* 0x0000000409007c24 */ /* 0x000fe2000f8e02ff */
[----:B------:R-:W-:Y:S01]  /*25c20*/  ISETP.GE.AND P2, PT, R6, R13, PT ;  /* 0x0000000d0600720c */ /* 0x000fe20003f46270 */
[----:B------:R-:W-:-:S04]  /*25c30*/  IMAD.WIDE.U32 R4, R11, UR4, R2 ;  /* 0x000000040b047c25 */ /* 0x000fc8000f8e0002 */
[----:B------:R-:W-:Y:S02]  /*25c40*/  IMAD R9, R11, UR5, R0 ;  /* 0x000000050b097c24 */ /* 0x000fe4000f8e0200 */
[----:B------:R-:W-:Y:S02]  /*25c50*/  IMAD.MOV.U32 R6, RZ, RZ, R236 ;  /* 0x000000ffff067224 */ /* 0x000fe400078e00ec */
[----:B------:R-:W-:Y:S02]  /*25c60*/  VIADD R0, R236, 0x60 ;  /* 0x00000060ec007836 */ /* 0x000fe40000000000 */
[----:B------:R-:W-:-:S04]  /*25c70*/  IMAD.WIDE R6, R12, 0x80, R6 ;  /* 0x000000800c067825 */ /* 0x000fc800078e0206 */
[----:B------:R-:W-:Y:S01]  /*25c80*/  IMAD.IADD R11, R5, 0x1, R9 ;  /* 0x00000001050b7824 */ /* 0x000fe200078e0209 */
[----:B------:R-:W-:Y:S06]  /*25c90*/  @P1 BRA `(.L_x_2413) ;  /* 0x00000000004c1947 */ /* 0x000fec0003800000 */
[C---:B------:R-:W-:Y:S01]  /*25ca0*/  IADD3 R2, R233.reuse, 0x40, RZ ;  /* 0x00000040e9027810 */ /* 0x040fe20007ffe0ff */
[----:B------:R-:W-:Y:S01]  /*25cb0*/  ULDC UR4, c[0x0][0xa8c] ;  /* 0x0002a30000047ab9 */ /* 0x000fe20000000800 */
[----:B------:R-:W-:Y:S01]  /*25cc0*/  ULDC.64 UR6, c[0x0][0xad8] ;  /* 0x0002b60000067ab9 */ /* 0x000fe20000000a00 */
[----:B------:R-:W-:Y:S01]  /*25cd0*/  VIADD R8, R233, 0x80 ;  /* 0x00000080e9087836 */ /* 0x000fe20000000000 */
        /* <DEDUP_REMOVED lines=15> */
.L_x_2413:
[----:B------:R-:W-:Y:S05]  /*25dd0*/  BSYNC B1 ;  /* 0x0000000000017941 */ /* 0x000fea0003800000 */
.L_x_2412:
[----:B------:R-:W-:Y:S01]  /*25de0*/  BSSY B1, `(.L_x_2414) ;  /* 0x0000018000017945 */ /* 0x000fe20003800000 */
[----:B------:R-:W-:-:S03]  /*25df0*/  ISETP.GE.AND P1, PT, R0, R13, PT ;  /* 0x0000000d0000720c */ /* 0x000fc60003f26270 */
[----:B------:R-:W-:Y:S10]  /*25e00*/  @P2 BRA `(.L_x_2415) ;  /* 0x0000000000542947 */ /* 0x000ff40003800000 */
[----:B--2---:R-:W-:Y:S01]  /*25e10*/  IADD3 R9, P2, R6, 0x20, RZ ;  /* 0x0000002006097810 */ /* 0x004fe20007f5e0ff */
[C---:B------:R-:W-:Y:S01]  /*25e20*/  VIADD R2, R233.reuse, 0x40 ;  /* 0x00000040e9027836 */ /* 0x040fe20000000000 */
[----:B------:R-:W-:Y:S01]  /*25e30*/  ULDC UR4, c[0x0][0xa8c] ;  /* 0x0002a30000047ab9 */ /* 0x000fe20000000800 */
[----:B------:R-:W-:Y:S01]  /*25e40*/  ULDC.64 UR6, c[0x0][0xad8] ;  /* 0x0002b60000067ab9 */ /* 0x000fe20000000a00 */
[----:B------:R-:W-:Y:S01]  /*25e50*/  IMAD.MOV.U32 R3, RZ, RZ, R11 ;  /* 0x000000ffff037224 */ /* 0x000fe200078e000b */
[C---:B------:R-:W-:Y:S01]  /*25e60*/  IADD3 R8, R233.reuse, 0x80, RZ ;  /* 0x00000080e9087810 */ /* 0x040fe20007ffe0ff */
[----:B------:R-:W-:Y:S01]  /*25e70*/  IMAD.X R0, RZ, RZ, R7, P2 ;  /* 0x000000ffff007224 */ /* 0x000fe200010e0607 */
        /* <DEDUP_REMOVED lines=14> */
.L_x_2415:
[----:B------:R-:W-:Y:S05]  /*25f60*/  BSYNC B1 ;  /* 0x0000000000017941 */ /* 0x000fea0003800000 */
.L_x_2414:
[----:B------:R-:W-:Y:S04]  /*25f70*/  BSSY B1, `(.L_x_2416) ;  /* 0x0000017000017945 */ /* 0x000fe80003800000 */
[----:B------:R-:W-:Y:S05]  /*25f80*/  @P0 BRA `(.L_x_2417) ;  /* 0x0000000000540947 */ /* 0x000fea0003800000 */
[----:B--23--:R-:W-:Y:S01]  /*25f90*/  IADD3 R9, P0, R6, 0x40, RZ ;  /* 0x0000004006097810 */ /* 0x00cfe20007f1e0ff */
[C---:B------:R-:W-:Y:S01]  /*25fa0*/  VIADD R2, R233.reuse, 0x40 ;  /* 0x00000040e9027836 */ /* 0x040fe20000000000 */
[----:B------:R-:W-:Y:S01]  /*25fb0*/  ULDC UR4, c[0x0][0xa8c] ;  /* 0x0002a30000047ab9 */ /* 0x000fe20000000800 */
[----:B------:R-:W-:Y:S01]  /*25fc0*/  ULDC.64 UR6, c[0x0][0xad8] ;  /* 0x0002b60000067ab9 */ /* 0x000fe20000000a00 */
[----:B------:R-:W-:Y:S01]  /*25fd0*/  IMAD.MOV.U32 R3, RZ, RZ, R11 ;  /* 0x000000ffff037224 */ /* 0x000fe200078e000b */
[C---:B------:R-:W-:Y:S01]  /*25fe0*/  ISETP.GE.AND P2, PT, R233.reuse, UR4, PT ;  /* 0x00000004e9007c0c */ /* 0x040fe2000bf46270 */
[----:B------:R-:W-:Y:S01]  /*25ff0*/  IMAD.X R0, RZ, RZ, R7, P0 ;  /* 0x000000ffff007224 */ /* 0x000fe200000e0607 */
[----:B------:R-:W-:Y:S01]  /*26000*/  ISETP.GE.AND P3, PT, R2, UR4, PT ;  /* 0x0000000402007c0c */ /* 0x000fe2000bf66270 */
[----:B------:R-:W-:Y:S01]  /*26010*/  VIADD R8, R233, 0x80 ;  /* 0x00000080e9087836 */ /* 0x000fe20000000000 */
[----:B------:R-:W-:Y:S01]  /*26020*/  MOV R2, R4 ;  /* 0x0000000400027202 */ /* 0x000fe20000000f00 */
[----:B------:R-:W-:-:S03]  /*26030*/  IMAD R0, R0, UR6, RZ ;  /* 0x0000000600007c24 */ /* 0x000fc6000f8e02ff */
        /* <DEDUP_REMOVED lines=10> */
.L_x_2417:
[----:B------:R-:W-:Y:S05]  /*260e0*/  BSYNC B1 ;  /* 0x0000000000017941 */ /* 0x000fea0003800000 */
.L_x_2416:
[----:B------:R-:W-:Y:S05]  /*260f0*/  @P1 BRA `(.L_x_2408) ;  /* 0x0000000000541947 */ /* 0x000fea0003800000 */
[----:B------:R-:W-:Y:S01]  /*26100*/  IADD3 R5, P0, R6, 0x60, RZ ;  /* 0x0000006006057810 */ /* 0x000fe20007f1e0ff */
[C---:B------:R-:W-:Y:S01]  /*26110*/  VIADD R0, R233.reuse, 0x40 ;  /* 0x00000040e9007836 */ /* 0x040fe20000000000 */
[----:B------:R-:W-:Y:S01]  /*26120*/  ULDC.64 UR6, c[0x0][0xad8] ;  /* 0x0002b60000067ab9 */ /* 0x000fe20000000a00 */
[----:B------:R-:W-:Y:S01]  /*26130*/  ULDC UR4, c[0x0][0xa8c] ;  /* 0x0002a30000047ab9 */ /* 0x000fe20000000800 */
[----:B------:R-:W-:Y:S01]  /*26140*/  IMAD.MOV.U32 R2, RZ, RZ, R4 ;  /* 0x000000ffff027224 */ /* 0x000fe200078e0004 */
[C---:B------:R-:W-:Y:S01]  /*26150*/  ISETP.GE.AND P1, PT, R233.reuse, UR4, PT ;  /* 0x00000004e9007c0c */ /* 0x040fe2000bf26270 */
        /* <DEDUP_REMOVED lines=15> */
.L_x_2408:
[----:B------:R-:W-:Y:S05]  /*26250*/  BSYNC B0 ;  /* 0x0000000000007941 */ /* 0x000fea0003800000 */
.L_x_2398:
[----:B------:R-:W-:Y:S02]  /*26260*/  ULDC UR4, c[0x0][0xc14] ;  /* 0x0003050000047ab9 */ /* 0x000fe40000000800 */
[----:B-1----:R-:W-:-:S13]  /*26270*/  ISETP.GE.AND P0, PT, R227, UR4, PT ;  /* 0x00000004e3007c0c */ /* 0x002fda000bf06270 */
[----:B------:R-:W-:Y:S05]  /*26280*/  @!P0 BRA `(.L_x_2418) ;  /* 0xfffffdb0000c8947 */ /* 0x000fea000383ffff */
[----:B------:R-:W-:Y:S05]  /*26290*/  BRA `(.L_x_2213) ;  /* 0x0000006c00c07947 */ /* 0x000fea0003800000 */
.L_x_2211:
[----:B------:R-:W-:-:S08]  /*262a0*/  NOP ;  /* 0x0000000000007918 */ /* 0x000fd00000000000 */
[----:B------:R-:W0:-:S00]  /*262b0*/  USETMAXREG.DEALLOC.CTAPOOL 0x18 ;  /* 0x00000018000079c8 */ /* 0x000e0000080e0500 */
[----:B0-----:R-:W2:Y:S01]  /*262c0*/  LDL.LU R2, [R1+0x10] ;  /* 0x0000100001027983 */ /* 0x001ea20000300800 */
[----:B------:R-:W-:Y:S01]  /*262d0*/  LOP3.LUT R0, R0, 0x3, RZ, 0xc0, !PT ;  /* 0x0000000300007812 */ /* 0x000fe200078ec0ff */
[----:B------:R-:W-:-:S05]  /*262e0*/  IMAD.MOV.U32 R4, RZ, RZ, RZ ;  /* 0x000000ffff047224 */ /* 0x000fca00078e00ff */
[----:B------:R-:W0:Y:S02]  /*262f0*/  SHFL.IDX PT, R0, R0, RZ, 0x1f ;  /* 0x00001fff00007589 */ /* 0x000e2400000e0000 */
[----:B0-----:R-:W-:Y:S02]  /*26300*/  ISETP.NE.AND P0, PT, R0, RZ, PT ;  /* 0x000000ff0000720c */ /* 0x001fe40003f05270 */
        /* <DEDUP_REMOVED lines=11> */
.L_x_2419:
[----:B------:R-:W1:Y:S01]  /*263c0*/  S2R R0, SR_TID.X ;  /* 0x0000000000007919 */ /* 0x000e620000002100 */
[----:B------:R-:W-:Y:S01]  /*263d0*/  ULDC UR4, c[0x0][0xc14] ;  /* 0x0003050000047ab9 */ /* 0x000fe20000000800 */
[----:B------:R-:W2:Y:S01]  /*263e0*/  S2UR UR6, SR_CTAID.X ;  /* 0x00000000000679c3 */ /* 0x000ea20000002500 */
[----:B------:R-:W-:Y:S01]  /*263f0*/  ULDC UR5, c[0x0][0xc10] ;  /* 0x0003040000057ab9 */ /* 0x000fe20000000800 */
[----:B-1----:R-:W-:-:S04]  /*26400*/  LOP3.LUT R0, R0, 0x1f, RZ, 0xc0, !PT ;  /* 0x0000001f00007812 */ /* 0x002fc800078ec0ff */
[----:B------:R-:W-:-:S04]  /*26410*/  ISETP.NE.AND P0, PT, R0, 0x1f, PT ;  /* 0x0000001f0000780c */ /* 0x000fc80003f05270 */
[----:B------:R-:W-:-:S13]  /*26420*/  ISETP.GE.OR P1, PT, R0, UR4, !P0 ;  /* 0x0000000400007c0c */ /* 0x000fda000c726670 */
[----:B0-----:R-:W0:Y:S02]  /*26430*/  @!P1 LDC.64 R2, c[0x0][0xc58] ;  /* 0x00031600ff029b82 */ /* 0x001e240000000a00 */
[----:B0-----:R-:W-:-:S05]  /*26440*/  @!P1 IMAD.WIDE.U32 R2, R0, 0x4, R2 ;  /* 0x0000000400029825 */ /* 0x001fca00078e0002 */
[----:B------:R-:W3:Y:S01]  /*26450*/  @!P1 LDG.E R4, desc[UR54][R2.64] ;  /* 0x0000003602049981 */ /* 0x000ee2000c1e1900 */
[C---:B------:R-:W-:Y:S01]  /*26460*/  ISETP.NE.AND P1, PT, R0.reuse, RZ, PT ;  /* 0x000000ff0000720c */ /* 0x040fe20003f25270 */
[----:B------:R-:W-:Y:S01]  /*26470*/  UMOV UR4, URZ ;  /* 0x0000003f00047c82 */ /* 0x000fe20008000000 */
[C---:B------:R-:W-:Y:S01]  /*26480*/  ISETP.GE.U32.AND P2, PT, R0.reuse, 0x2, PT ;  /* 0x000000020000780c */ /* 0x040fe20003f46070 */
[----:B------:R-:W-:Y:S01]  /*26490*/  IMAD.MOV.U32 R16, RZ, RZ, RZ ;  /* 0x000000ffff107224 */ /* 0x000fe200078e00ff */
[C---:B------:R-:W-:Y:S02]  /*264a0*/  ISETP.GE.U32.AND P3, PT, R0.reuse, 0x4, PT ;  /* 0x000000040000780c */ /* 0x040fe40003f66070 */
[C---:B------:R-:W-:Y:S02]  /*264b0*/  ISETP.GE.U32.AND P4, PT, R0.reuse, 0x8, PT ;  /* 0x000000080000780c */ /* 0x040fe40003f86070 */
[----:B------:R-:W-:Y:S01]  /*264c0*/  ISETP.GE.U32.AND P5, PT, R0, 0x10, PT ;  /* 0x000000100000780c */ /* 0x000fe20003fa6070 */
        /* <DEDUP_REMOVED lines=17> */
[----:B------:R-:W-:Y:S01]  /*265e0*/  IMAD.MOV.U32 R3, RZ, RZ, R6 ;  /* 0x000000ffff037224 */ /* 0x000fe200078e0006 */
[----:B--2---:R-:W-:-:S13]  /*265f0*/  ISETP.GT.AND P6, PT, R6, UR6, PT ;  /* 0x0000000606007c0c */ /* 0x004fda000bfc4270 */
[----:B------:R-:W-:Y:S05]  /*26600*/  @P6 BRA `(.L_x_2421) ;  /* 0x00000000009c6947 */ /* 0x000fea0003800000 */
[----:B------:R-:W0:Y:S01]  /*26610*/  LDC R5, c[0x0][0xc14] ;  /* 0x00030500ff057b82 */ /* 0x000e220000000800 */
[----:B------:R-:W-:Y:S01]  /*26620*/  IMAD.MOV.U32 R6, RZ, RZ, R3 ;  /* 0x000000ffff067224 */ /* 0x000fe200078e0003 */
[----:B------:R-:W-:Y:S01]  /*26630*/  UMOV UR4, URZ ;  /* 0x0000003f00047c82 */ /* 0x000fe20008000000 */
[----:B------:R-:W-:Y:S01]  /*26640*/  ULDC UR7, c[0x0][0xc14] ;  /* 0x0003050000077ab9 */ /* 0x000fe20000000800 */
[----:B------:R-:W-:-:S05]  /*26650*/  ULDC UR5, c[0x0][0xc10] ;  /* 0x0003040000057ab9 */ /* 0x000fca0000000800 */
.L_x_2425:
[----:B------:R-:W-:Y:S01]  /*26660*/  UIADD3 UR4, UR4, 0x1f, URZ ;  /* 0x0000001f04047890 */ /* 0x000fe2000fffe03f */
[----:B------:R-:W-:-:S05]  /*26670*/  IMAD.U32 R19, RZ, RZ, UR7 ;  /* 0x00000007ff137e24 */ /* 0x000fca000f8e00ff */
[----:B0-----:R-:W-:-:S13]  /*26680*/  ISETP.LE.AND P6, PT, R5, UR4, PT ;  /* 0x0000000405007c0c */ /* 0x001fda000bfc3270 */
[----:B------:R-:W-:Y:S05]  /*26690*/  @P6 BRA `(.L_x_2422) ;  /* 0x0000000400a86947 */ /* 0x000fea0003800000 */
        /* <DEDUP_REMOVED lines=8> */
.L_x_2424:
[----:B------:R-:W-:Y:S05]  /*26720*/  BSYNC B0 ;  /* 0x0000000000007941 */ /* 0x000fea0003800000 */
.L_x_2423:
[----:B0----5:R-:W0:Y:S02]  /*26730*/  SHFL.UP PT, R2, R4, 0x1, RZ ;  /* 0x0420000004027989 */ /* 0x021e2400000e00ff */
        /* <DEDUP_REMOVED lines=20> */
.L_x_2421:
[----:B------:R-:W-:-:S05]  /*26880*/  IADD3 R6, -R3, R6, RZ ;  /* 0x0000000603067210 */ /* 0x000fca0007ffe1ff */
[----:B------:R-:W-:-:S05]  /*26890*/  IMAD R2, R5, UR5, R6 ;  /* 0x0000000505027c24 */ /* 0x000fca000f8e0206 */
[----:B------:R-:W-:Y:S02]  /*268a0*/  ISETP.GT.AND P0, PT, R2, UR6, PT ;  /* 0x0000000602007c0c */ /* 0x000fe4000bf04270 */
[----:B------:R-:W0:Y:S11]  /*268b0*/  LDC.64 R2, c[0x0][0xc68] ;  /* 0x00031a00ff027b82 */ /* 0x000e360000000a00 */
[----:B------:R-:W-:-:S04]  /*268c0*/  VOTE.ANY R11, PT, !P0 ;  /* 0x00000000000b7806 */ /* 0x000fc800040e0100 */
[----:B------:R-:W1:Y:S02]  /*268d0*/  POPC R7, R11 ;  /* 0x0000000b00077309 */ /* 0x000e640000000000 */
[----:B-1----:R-:W-:-:S04]  /*268e0*/  VIADD R19, R7, UR4 ;  /* 0x0000000407137c36 */ /* 0x002fc80008000000 */
[----:B0-----:R-:W-:-:S05]  /*268f0*/  IMAD.WIDE R2, R19, 0x4, R2 ;  /* 0x0000000413027825 */ /* 0x001fca00078e0202 */
[----:B------:R-:W2:Y:S01]  /*26900*/  LDG.E R9, desc[UR54][R2.64] ;  /* 0x0000003602097981 */ /* 0x000ea2000c1e1900 */
[----:B------:R-:W-:-:S03]  /*26910*/  ISETP.NE.AND P0, PT, R11, RZ, PT ;  /* 0x000000ff0b00720c */ /* 0x000fc60003f05270 */
[----:B------:R-:W2:Y:S02]  /*26920*/  SHFL.IDX PT, R4, R4, R7, 0x1f ;  /* 0x00001f0704047589 */ /* 0x000ea400000e0000 */
[----:B--2---:R-:W-:-:S05]  /*26930*/  IMAD R8, R4, R9, RZ ;  /* 0x0000000904087224 */ /* 0x004fca00078e02ff */
[----:B------:R-:W-:-:S04]  /*26940*/  IABS R10, R8 ;  /* 0x00000008000a7213 */ /* 0x000fc80000000000 */
[----:B------:R-:W0:Y:S08]  /*26950*/  I2F.RP R12, R10 ;  /* 0x0000000a000c7306 */ /* 0x000e300000209400 */
[----:B0-----:R-:W0:Y:S02]  /*26960*/  MUFU.RCP R12, R12 ;  /* 0x0000000c000c7308 */ /* 0x001e240000001000 */
[----:B0-----:R-:W-:-:S06]  /*26970*/  VIADD R13, R12, 0xffffffe ;  /* 0x0ffffffe0c0d7836 */ /* 0x001fcc0000000000 */
[----:B------:R0:W1:Y:S01]  /*26980*/  F2I.FTZ.U32.TRUNC.NTZ R3, R13 ;  /* 0x0000000d00037305 */ /* 0x000062000021f000 */
[----:B------:R-:W-:Y:S05]  /*26990*/  @!P0 BRA `(.L_x_2426) ;  /* 0x0000000000088947 */ /* 0x000fea0003800000 */
[----:B------:R-:W-:-:S06]  /*269a0*/  VIADD R16, R7, 0xffffffff ;  /* 0xffffffff07107836 */ /* 0x000fcc0000000000 */
[----:B------:R2:W3:Y:S02]  /*269b0*/  SHFL.IDX PT, R16, R5, R16, 0x1f ;  /* 0x00001f1005107589 */ /* 0x0004e400000e0000 */
.L_x_2426:
[--C-:B-12---:R-:W-:Y:S02]  /*269c0*/  IMAD.MOV R5, RZ, RZ, -R3.reuse ;  /* 0x000000ffff057224 */ /* 0x106fe400078e0a03 */
[----:B---3--:R-:W-:Y:S01]  /*269d0*/  IMAD R16, R16, UR5, R6 ;  /* 0x0000000510107c24 */ /* 0x008fe2000f8e0206 */
[----:B------:R-:W-:Y:S01]  /*269e0*/  IABS R6, R8 ;  /* 0x0000000800067213 */ /* 0x000fe20000000000 */
[----:B------:R-:W-:Y:S02]  /*269f0*/  IMAD R5, R5, R10, RZ ;  /* 0x0000000a05057224 */ /* 0x000fe400078e02ff */
[----:B------:R-:W-:Y:S02]  /*26a00*/  IMAD.MOV.U32 R2, RZ, RZ, RZ ;  /* 0x000000ffff027224 */ /* 0x000fe400078e00ff */
[----:B------:R-:W-:Y:S02]  /*26a10*/  IMAD.MOV R6, RZ, RZ, -R6 ;  /* 0x000000ffff067224 */ /* 0x000fe400078e0a06 */
[----:B------:R-:W-:Y:S01]  /*26a20*/  IMAD.HI.U32 R2, R3, R5, R2 ;  /* 0x0000000503027227 */ /* 0x000fe200078e0002 */
[----:B------:R-:W-:-:S04]  /*26a30*/  IADD3 R5, -R16, UR6, RZ ;  /* 0x0000000610057c10 */ /* 0x000fc8000fffe1ff */
[----:B------:R-:W-:-:S05]  /*26a40*/  IABS R3, R5 ;  /* 0x0000000500037213 */ /* 0x000fca0000000000 */
[----:B------:R-:W-:-:S04]  /*26a50*/  IMAD.HI.U32 R2, R2, R3, RZ ;  /* 0x0000000302027227 */ /* 0x000fc800078e00ff */
[----:B------:R-:W-:-:S05]  /*26a60*/  IMAD R3, R2, R6, R3 ;  /* 0x0000000602037224 */ /* 0x000fca00078e0203 */
[----:B------:R-:W-:-:S13]  /*26a70*/  ISETP.GT.U32.AND P1, PT, R10, R3, PT ;  /* 0x000000030a00720c */ /* 0x000fda0003f24070 */
[-C--:B------:R-:W-:Y:S01]  /*26a80*/  @!P1 IADD3 R3, R3, -R10.reuse, RZ ;  /* 0x8000000a03039210 */ /* 0x080fe20007ffe0ff */
        /* <DEDUP_REMOVED lines=12> */
[----:B------:R-:W-:-:S04]  /*26b50*/  VIADDMNMX R9, R10, UR5, R9, PT ;  /* 0x000000050a097c46 */ /* 0x000fc8000b800109 */
[-C--:B------:R-:W-:Y:S02]  /*26b60*/  IABS R7, R9.reuse ;  /* 0x0000000900077213 */ /* 0x080fe40000000000 */
[----:B------:R-:W-:Y:S02]  /*26b70*/  IABS R8, R9 ;  /* 0x0000000900087213 */ /* 0x000fe40000000000 */
[----:B------:R-:W1:Y:S03]  /*26b80*/  I2F.RP R10, R7 ;  /* 0x00000007000a7306 */ /* 0x000e660000209400 */
[----:B------:R-:W-:-:S05]  /*26b90*/  IMAD.MOV R8, RZ, RZ, -R8 ;  /* 0x000000ffff087224 */ /* 0x000fca00078e0a08 */
[----:B-1----:R-:W1:Y:S02]  /*26ba0*/  MUFU.RCP R10, R10 ;  /* 0x0000000a000a7308 */ /* 0x002e640000001000 */
[----:B-1----:R-:W-:-:S06]  /*26bb0*/  VIADD R3, R10, 0xffffffe ;  /* 0x0ffffffe0a037836 */ /* 0x002fcc0000000000 */
[----:B------:R-:W1:Y:S02]  /*26bc0*/  F2I.FTZ.U32.TRUNC.NTZ R3, R3 ;  /* 0x0000000300037305 */ /* 0x000e64000021f000 */
[----:B-1----:R-:W-:-:S05]  /*26bd0*/  IADD3 R2, RZ, -R3, RZ ;  /* 0x80000003ff027210 */ /* 0x002fca0007ffe0ff */
[----:B------:R-:W-:Y:S02]  /*26be0*/  IMAD R11, R2, R7, RZ ;  /* 0x00000007020b7224 */ /* 0x000fe400078e02ff */
[----:B------:R-:W-:-:S04]  /*26bf0*/  IMAD.MOV.U32 R2, RZ, RZ, RZ ;  /* 0x000000ffff027224 */ /* 0x000fc800078e00ff */
[----:B------:R-:W-:Y:S01]  /*26c00*/  IMAD.HI.U32 R2, R3, R11, R2 ;  /* 0x0000000b03027227 */ /* 0x000fe200078e0002 */
[----:B------:R-:W-:Y:S02]  /*26c10*/  IABS R11, R5 ;  /* 0x00000005000b7213 */ /* 0x000fe40000000000 */
[C---:B------:R-:W-:Y:S02]  /*26c20*/  LOP3.LUT R3, R5.reuse, R9, RZ, 0x3c, !PT ;  /* 0x0000000905037212 */ /* 0x040fe400078e3cff */
[----:B------:R-:W-:Y:S01]  /*26c30*/  IADD3 R5, R5, R6, RZ ;  /* 0x0000000605057210 */ /* 0x000fe20007ffe0ff */
[----:B------:R-:W-:Y:S01]  /*26c40*/  IMAD.HI.U32 R2, R2, R11, RZ ;  /* 0x0000000b02027227 */ /* 0x000fe200078e00ff */
[----:B------:R-:W-:-:S03]  /*26c50*/  ISETP.GE.AND P2, PT, R3, RZ, PT ;  /* 0x000000ff0300720c */ /* 0x000fc60003f46270 */
[----:B------:R-:W-:-:S05]  /*26c60*/  IMAD R8, R2, R8, R11 ;  /* 0x0000000802087224 */ /* 0x000fca00078e020b */
        /* <DEDUP_REMOVED lines=8> */
[----:B------:R-:W-:-:S03]  /*26cf0*/  IMAD.MOV R9, RZ, RZ, -R9 ;  /* 0x000000ffff097224 */ /* 0x000fc600078e0a09 */
[----:B------:R-:W-:Y:S01]  /*26d00*/  LOP3.LUT R17, RZ, R2, RZ, 0x33, !PT ;  /* 0x00000002ff117212 */ /* 0x000fe200078e33ff */
[----:B------:R-:W-:-:S04]  /*26d10*/  IMAD R18, R2, R9, R5 ;  /* 0x0000000902127224 */ /* 0x000fc800078e0205 */
[----:B------:R-:W-:Y:S01]  /*26d20*/  IMAD.IADD R17, R4, 0x1, R17 ;  /* 0x0000000104117824 */ /* 0x000fe200078e0211 */
[----:B------:R-:W-:Y:S06]  /*26d30*/  BRA `(.L_x_2427) ;  /* 0x00000000000c7947 */ /* 0x000fec0003800000 */
.L_x_2422:
[----:B------:R-:W-:Y:S02]  /*26d40*/  IMAD.MOV.U32 R17, RZ, RZ, RZ ;  /* 0x000000ffff117224 */ /* 0x000fe400078e00ff */
[----:B------:R-:W-:Y:S02]  /*26d50*/  IMAD.U32 R16, RZ, RZ, UR6 ;  /* 0x00000006ff107e24 */ /* 0x000fe4000f8e00ff */
[----:B------:R-:W-:-:S07]  /*26d60*/  IMAD.MOV.U32 R18, RZ, RZ, RZ ;  /* 0x000000ffff127224 */ /* 0x000fce00078e00ff */
.L_x_2427:
[----:B------:R-:W-:-:S13]  /*26d70*/  ISETP.NE.AND P0, PT, R0, RZ, PT ;  /* 0x000000ff0000720c */ /* 0x000fda0003f05270 */
[----:B------:R-:W1:Y:S01]  /*26d80*/  @!P0 S2R R3, SR_CgaCtaId ;  /* 0x0000000000038919 */ /* 0x000e620000008800 */
[----:B------:R-:W-:-:S04]  /*26d90*/  @!P0 MOV R0, 0x400 ;  /* 0x0000040000008802 */ /* 0x000fc80000000f00 */
[----:B-1----:R-:W-:-:S05]  /*26da0*/  @!P0 LEA R0, R3, R0, 0x18 ;  /* 0x0000000003008211 */ /* 0x002fca00078ec0ff */
[----:B------:R2:W-:Y:S01]  /*26db0*/  @!P0 STS.128 [R0+0x334d0], R16 ;  /* 0x0334d01000008388 */ /* 0x0005e20000000c00 */
[----:B------:R-:W-:Y:S06]  /*26dc0*/  BAR.ARV 0x5, 0x180 ;  /* 0x0146000000007b1d */ /* 0x000fec0000002000 */
.L_x_2420:
[----:B--2---:R-:W-:Y:S01]  /*26dd0*/  IMAD.MOV.U32 R0, RZ, RZ, 0x1 ;  /* 0x00000001ff007424 */ /* 0x004fe200078e00ff */
[----:B------:R2:W-:Y:S01]  /*26de0*/  STL [R1], RZ ;  /* 0x000000ff01007387 */ /* 0x0005e20000100800 */
[----:B------:R-:W-:Y:S02]  /*26df0*/  ULDC UR4, c[0x0][0xc14] ;  /* 0x0003050000047ab9 */ /* 0x000fe40000000800 */
[----:B-1----:R-:W-:Y:S01]  /*26e00*/  ISETP.GE.AND P0, PT, R19, UR4, PT ;  /* 0x0000000413007c0c */ /* 0x002fe2000bf06270 */
[----:B------:R2:W-:Y:S04]  /*26e10*/  STL [R1+0x8], R0 ;  /* 0x0000080001007387 */ /* 0x0005e80000100800 */
[----:B------:R2:W-:Y:S08]  /*26e20*/  STL [R1+0x3c], RZ ;  /* 0x00003cff01007387 */ /* 0x0005f00000100800 */
[----:B--2---:R-:W-:Y:S05]  /*26e30*/  @P0 BRA `(.L_x_2428) ;  /* 0x0000005c00d40947 */ /* 0x004fea0003800000 */
[----:B------:R-:W1:Y:S01]  /*26e40*/  S2R R0, SR_TID.X ;  /* 0x0000000000007919 */ /* 0x000e620000002100 */
[----:B------:R-:W-:Y:S01]  /*26e50*/  BSSY B7, `(.L_x_2428) ;  /* 0x00005f3000077945 */ /* 0x000fe20003800000 */
[----:B------:R-:W-:Y:S01]  /*26e60*/  ULDC UR38, c[0x0][0xc] ;  /* 0x0000030000267ab9 */ /* 0x000fe20000000800 */
[----:B------:R-:W-:Y:S01]  /*26e70*/  ULOP3.LUT UR37, UR36, 0x1, URZ, 0xfc, !UPT ;  /* 0x0000000124257892 */ /* 0x000fe2000f8efc3f */
[----:B------:R-:W2:Y:S01]  /*26e80*/  S2R R6, SR_TID.X ;  /* 0x0000000000067919 */ /* 0x000ea20000002100 */
[----:B------:R-:W-:Y:S01]  /*26e90*/  ULOP3.LUT UR39, UR36, 0x2, URZ, 0xfc, !UPT ;  /* 0x0000000224277892 */ /* 0x000fe2000f8efc3f */
[----:B------:R-:W-:Y:S01]  /*26ea0*/  ULDC.64 UR40, c[0x0][0x198] ;  /* 0x0000660000287ab9 */ /* 0x000fe20000000a00 */
[----:B-1----:R-:W-:-:S04]  /*26eb0*/  LOP3.LUT R0, R0, 0x7f, RZ, 0xc0, !PT ;  /* 0x0000007f00007812 */ /* 0x002fc800078ec0ff */
[----:B------:R-:W-:Y:S01]  /*26ec0*/  SHF.L.U32 R0, R0, 0x4, RZ ;  /* 0x0000000400007819 */ /* 0x000fe200000006ff */
[C---:B--2---:R-:W-:Y:S02]  /*26ed0*/  IMAD.SHL.U32 R4, R6.reuse, 0x20, RZ ;  /* 0x0000002006047824 */ /* 0x044fe400078e00ff */
[----:B------:R-:W-:Y:S01]  /*26ee0*/  IMAD.SHL.U32 R7, R6, 0x4, RZ ;  /* 0x0000000406077824 */ /* 0x000fe200078e00ff */
        /* <DEDUP_REMOVED lines=20> */
[----:B------:R1:W-:Y:S04]  /*27030*/  STL [R1], RZ ;  /* 0x000000ff01007387 */ /* 0x0003e80000100800 */
[----:B------:R1:W-:Y:S02]  /*27040*/  STL [R1+0x8], R0 ;  /* 0x0000080001007387 */ /* 0x0003e40000100800 */
.L_x_2539:
[----:B------:R-:W0:Y:S02]  /*27050*/  LDC.64 R2, c[0x0][0xc60] ;  /* 0x00031800ff027b82 */ /* 0x000e240000000a00 */
[----:B0-----:R-:W-:-:S05]  /*27060*/  IMAD.WIDE R2, R19, 0x4, R2 ;  /* 0x0000000413027825 */ /* 0x001fca00078e0202 */
[----:B-1----:R-:W1:Y:S01]  /*27070*/  LDG.E R14, desc[UR54][R2.64] ;  /* 0x00000036020e7981 */ /* 0x002e62000c1e1900 */
[----:B------:R-:W-:Y:S05]  /*27080*/  YIELD ;  /* 0x0000000000007946 */ /* 0x000fea0003800000 */
[----:B------:R-:W-:Y:S01]  /*27090*/  ULDC.64 UR4, c[0x0][0xa28] ;  /* 0x00028a0000047ab9 */ /* 0x000fe20000000a00 */
[----:B------:R-:W-:Y:S01]  /*270a0*/  IMAD.MOV.U32 R8, RZ, RZ, RZ ;  /* 0x000000ffff087224 */ /* 0x000fe200078e00ff */
[----:B------:R-:W-:Y:S02]  /*270b0*/  ISETP.NE.U32.AND P0, PT, RZ, UR4, PT ;  /* 0x00000004ff007c0c */ /* 0x000fe4000bf05070 */
[----:B------:R-:W-:Y:S01]  /*270c0*/  CS2R R10, SRZ ;  /* 0x00000000000a7805 */ /* 0x000fe2000001ff00 */
[----:B------:R-:W-:Y:S01]  /*270d0*/  ULDC.64 UR10, c[0x0][0xa18] ;  /* 0x00028600000a7ab9 */ /* 0x000fe20000000a00 */
[----:B------:R-:W-:Y:S01]  /*270e0*/  ULDC.64 UR6, c[0x0][0xa08] ;  /* 0x0002820000067ab9 */ /* 0x000fe20000000a00 */
[----:B------:R-:W-:Y:S01]  /*270f0*/  ISETP.NE.AND.EX P0, PT, RZ, UR5, PT, P0 ;  /* 0x00000005ff007c0c */ /* 0x000fe2000bf05300 */
[----:B------:R-:W-:Y:S01]  /*27100*/  ULDC.64 UR8, c[0x0][0xa10] ;  /* 0x0002840000087ab9 */ /* 0x000fe20000000a00 */
[----:B-12---:R-:W-:Y:S01]  /*27110*/  SHF.R.S32.HI R0, RZ, 0x1f, R14 ;  /* 0x0000001fff007819 */ /* 0x006fe2000001140e */
[----:B------:R-:W-:Y:S10]  /*27120*/  STL [R1+0x18], R14 ;  /* 0x0000180e01007387 */ /* 0x000ff40000100800 */
[----:B------:R-:W-:-:S04]  /*27130*/  @P0 LEA R2, P1, R14, UR4, 0x2 ;  /* 0x000000040e020c11 */ /* 0x000fc8000f8210ff */
[C-C-:B------:R-:W-:Y:S01]  /*27140*/  @P0 LEA.HI.X R3, R14.reuse, UR5, R0.reuse, 0x2, P1 ;  /* 0x000000050e030c11 */ /* 0x140fe200088f1400 */
[----:B------:R-:W-:Y:S02]  /*27150*/  ULDC.64 UR4, c[0x0][0xa00] ;  /* 0x0002800000047ab9 */ /* 0x000fe40000000a00 */
[----:B------:R-:W-:Y:S02]  /*27160*/  ISETP.NE.U32.AND P2, PT, RZ, UR4, PT ;  /* 0x00000004ff007c0c */ /* 0x000fe4000bf45070 */
[C---:B------:R-:W-:Y:S01]  /*27170*/  SHF.L.U32 R9, R14.reuse, 0x2, RZ ;  /* 0x000000020e097819 */ /* 0x040fe200000006ff */
[----:B------:R0:W5:Y:S01]  /*27180*/  @P0 LDG.E R8, desc[UR54][R2.64] ;  /* 0x0000003602080981 */ /* 0x000162000c1e1900 */
[----:B------:R-:W-:Y:S01]  /*27190*/  ISETP.NE.AND.EX P2, PT, RZ, UR5, PT, P2 ;  /* 0x00000005ff007c0c */ /* 0x000fe2000bf45320 */
[----:B------:R-:W-:Y:S01]  /*271a0*/  IMAD.MOV.U32 R20, RZ, RZ, RZ ;  /* 0x000000ffff147224 */ /* 0x000fe200078e00ff */
[----:B------:R-:W-:Y:S01]  /*271b0*/  SHF.L.U64.HI R15, R14, 0x2, R0 ;  /* 0x000000020e0f7819 */ /* 0x000fe20000010200 */
[----:B------:R-:W-:Y:S01]  /*271c0*/  STL [R1+0x28], R9 ;  /* 0x0000280901007387 */ /* 0x000fe20000100800 */
[----:B------:R-:W-:-:S02]  /*271d0*/  ISETP.NE.U32.AND P3, PT, RZ, UR10, PT ;  /* 0x0000000aff007c0c */ /* 0x000fc4000bf65070 */
[----:B------:R-:W-:Y:S01]  /*271e0*/  ISETP.NE.U32.AND P0, PT, RZ, UR6, PT ;  /* 0x00000006ff007c0c */ /* 0x000fe2000bf05070 */
[----:B------:R-:W-:Y:S01]  /*271f0*/  STL [R1+0x2c], R15 ;  /* 0x00002c0f01007387 */ /* 0x000fe20000100800 */
[----:B------:R-:W-:Y:S02]  /*27200*/  ISETP.NE.AND.EX P3, PT, RZ, UR11, PT, P3 ;  /* 0x0000000bff007c0c */ /* 0x000fe4000bf65330 */
[----:B0-----:R-:W-:Y:S02]  /*27210*/  IADD3 R2, P4, R9, UR4, RZ ;  /* 0x0000000409027c10 */ /* 0x001fe4000ff9e0ff */
[----:B------:R-:W-:Y:S02]  /*27220*/  ISETP.NE.U32.AND P1, PT, RZ, UR8, PT ;  /* 0x00000008ff007c0c */ /* 0x000fe4000bf25070 */
[----:B------:R-:W-:Y:S02]  /*27230*/  IADD3.X R3, R15, UR5, RZ, P4, !PT ;  /* 0x000000050f037c10 */ /* 0x000fe4000a7fe4ff */
[----:B------:R-:W-:-:S02]  /*27240*/  IADD3 R4, P4, R9, UR8, RZ ;  /* 0x0000000809047c10 */ /* 0x000fc4000ff9e0ff */
[----:B------:R-:W-:Y:S01]  /*27250*/  ISETP.NE.AND.EX P0, PT, RZ, UR7, PT, P0 ;  /* 0x00000007ff007c0c */ /* 0x000fe2000bf05300 */
[----:B------:R-:W2:Y:S01]  /*27260*/  @P2 LDG.E R10, desc[UR54][R2.64] ;  /* 0x00000036020a2981 */ /* 0x000ea2000c1e1900 */
[----:B------:R-:W-:Y:S02]  /*27270*/  ISETP.NE.AND.EX P1, PT, RZ, UR9, PT, P1 ;  /* 0x00000009ff007c0c */ /* 0x000fe4000bf25310 */
[----:B------:R-:W-:Y:S01]  /*27280*/  IADD3.X R5, R15, UR9, RZ, P4, !PT ;  /* 0x000000090f057c10 */ /* 0x000fe2000a7fe4ff */
[----:B------:R-:W-:Y:S01]  /*27290*/  ULDC UR4, c[0x0][0x288] ;  /* 0x0000a20000047ab9 */ /* 0x000fe20000000800 */
[C---:B------:R-:W-:Y:S02]  /*272a0*/  IADD3 R6, P5, R9.reuse, UR6, RZ ;  /* 0x0000000609067c10 */ /* 0x040fe4000ffbe0ff */
[----:B------:R-:W-:Y:S02]  /*272b0*/  @P3 IADD3 R12, P4, R9, UR10, RZ ;  /* 0x0000000a090c3c10 */ /* 0x000fe4000ff9e0ff */
[----:B------:R-:W-:-:S02]  /*272c0*/  IADD3.X R7, R15, UR7, RZ, P5, !PT ;  /* 0x000000070f077c10 */ /* 0x000fc4000affe4ff */
[----:B------:R-:W-:-:S03]  /*272d0*/  @P3 IADD3.X R13, R15, UR11, RZ, P4, !PT ;  /* 0x0000000b0f0d3c10 */ /* 0x000fc6000a7fe4ff */
[----:B------:R0:W5:Y:S04]  /*272e0*/  @P0 LDG.E R11, desc[UR54][R6.64] ;  /* 0x00000036060b0981 */ /* 0x000168000c1e1900 */
[----:B------:R0:W5:Y:S04]  /*272f0*/  @P1 LDG.E R20, desc[UR54][R4.64] ;  /* 0x0000003604141981 */ /* 0x000168000c1e1900 */
[----:B--2---:R1:W-:Y:S02]  /*27300*/  STL [R1+0x38], R10 ;  /* 0x0000380a01007387 */ /* 0x0043e40000100800 */
[----:B-1----:R-:W-:Y:S01]  /*27310*/  IMAD.U32 R10, RZ, RZ, UR4 ;  /* 0x00000004ff0a7e24 */ /* 0x002fe2000f8e00ff */
        /* <DEDUP_REMOVED lines=11> */
[----:B0-----:R-:W-:Y:S06]  /*273d0*/  @P3 BRA `(.L_x_2429) ;  /* 0x0000000000103947 */ /* 0x001fec0003800000 */
[----:B------:R-:W-:Y:S05]  /*273e0*/  @!P2 BRA `(.L_x_2429) ;  /* 0x00000000000ca947 */ /* 0x000fea0003800000 */
[----:B-----5:R-:W2:Y:S04]  /*273f0*/  LDG.E R10, desc[UR54][R2.64] ;  /* 0x00000036020a7981 */ /* 0x020ea8000c1e1900 */
[----:B------:R-:W2:Y:S02]  /*27400*/  LDG.E R2, desc[UR54][R2.64+0x4] ;  /* 0x0000043602027981 */ /* 0x000ea4000c1e1900 */
[----:B--2---:R-:W-:-:S07]  /*27410*/  IMAD.IADD R10, R2, 0x1, -R10 ;  /* 0x00000001020a7824 */ /* 0x004fce00078e0a0a */
.L_x_2429:
[----:B-----5:R-:W-:Y:S01]  /*27420*/  IMAD.IADD R2, R11, 0x1, R8 ;  /* 0x000000010b027824 */ /* 0x020fe200078e0208 */
[----:B------:R-:W-:Y:S02]  /*27430*/  ULDC.64 UR4, c[0x0][0xa20] ;  /* 0x0002880000047ab9 */ /* 0x000fe40000000a00 */
[----:B------:R-:W-:Y:S02]  /*27440*/  ISETP.NE.U32.AND P2, PT, RZ, UR4, PT ;  /* 0x00000004ff007c0c */ /* 0x000fe4000bf45070 */
[----:B------:R0:W-:Y:S02]  /*27450*/  STL [R1+0x14], R2 ;  /* 0x0000140201007387 */ /* 0x0001e40000100800 */
[----:B------:R-:W-:-:S13]  /*27460*/  ISETP.NE.AND.EX P2, PT, RZ, UR5, PT, P2 ;  /* 0x00000005ff007c0c */ /* 0x000fda000bf45320 */
[----:B0-----:R-:W-:Y:S05]  /*27470*/  @!P2 BRA `(.L_x_2430) ;  /* 0x000000000014a947 */ /* 0x001fea0003800000 */
[----:B------:R-:W2:Y:S02]  /*27480*/  LDL R2, [R1+0x28] ;  /* 0x0000280001027983 */ /* 0x000ea40000100800 */
[----:B--2---:R-:W-:-:S04]  /*27490*/  IADD3 R2, P0, R2, UR4, RZ ;  /* 0x0000000402027c10 */ /* 0x004fc8000ff1e0ff */
[----:B------:R-:W-:-:S05]  /*274a0*/  IADD3.X R3, R15, UR5, RZ, P0, !PT ;  /* 0x000000050f037c10 */ /* 0x000fca00087fe4ff */
[----:B------:R0:W5:Y:S01]  /*274b0*/  LDG.E R9, desc[UR54][R2.64] ;  /* 0x0000003602097981 */ /* 0x000162000c1e1900 */
[----:B------:R-:W-:Y:S05]  /*274c0*/  BRA `(.L_x_2431) ;  /* 0x0000000000107947 */ /* 0x000fea0003800000 */
.L_x_2430:
[----:B------:R-:W-:Y:S05]  /*274d0*/  @!P0 BRA `(.L_x_2431) ;  /* 0x00000000000c8947 */ /* 0x000fea0003800000 */
[----:B------:R-:W2:Y:S04]  /*274e0*/  LDG.E R9, desc[UR54][R6.64] ;  /* 0x0000003606097981 */ /* 0x000ea8000c1e1900 */
[----:B------:R-:W2:Y:S02]  /*274f0*/  LDG.E R6, desc[UR54][R6.64+0x4] ;  /* 0x0000043606067981 */ /* 0x000ea4000c1e1900 */
[----:B--2---:R-:W-:-:S07]  /*27500*/  IADD3 R9, -R9, R6, RZ ;  /* 0x0000000609097210 */ /* 0x004fce0007ffe1ff */
.L_x_2431:
[----:B0-----:R-:W2:Y:S01]  /*27510*/  @P1 LDG.E R2, desc[UR54][R4.64] ;  /* 0x0000003604021981 */ /* 0x001ea2000c1e1900 */
[----:B-----5:R-:W-:-:S03]  /*27520*/  IMAD.IADD R9, R9, 0x1, -R8 ;  /* 0x0000000109097824 */ /* 0x020fc600078e0a08 */
[----:B------:R-:W2:Y:S01]  /*27530*/  @P1 LDG.E R4, desc[UR54][R4.64+0x4] ;  /* 0x0000043604041981 */ /* 0x000ea2000c1e1900 */
[----:B------:R-:W-:Y:S01]  /*27540*/  LEA R3, R17, 0x11f, 0x7 ;  /* 0x0000011f11037811 */ /* 0x000fe200078e38ff */
[----:B------:R-:W-:Y:S01]  /*27550*/  BSSY B0, `(.L_x_2432) ;  /* 0x0000177000007945 */ /* 0x000fe20003800000 */
[----:B--2---:R-:W-:-:S04]  /*27560*/  @P1 IMAD.IADD R0, R4, 0x1, -R2 ;  /* 0x0000000104001824 */ /* 0x004fc800078e0a02 */
[----:B------:R-:W-:-:S05]  /*27570*/  IMAD.IADD R2, R9, 0x1, R0 ;  /* 0x0000000109027824 */ /* 0x000fca00078e0200 */
        /* <DEDUP_REMOVED lines=8> */
[----:B------:R-:W-:-:S05]  /*27600*/  VIMNMX R6, R4, R2, PT ;  /* 0x0000000204067248 */ /* 0x000fca0003fe0100 */
[--C-:B------:R-:W-:Y:S02]  /*27610*/  IMAD R2, R6, 0xa0, -R9.reuse ;  /* 0x000000a006027824 */ /* 0x100fe400078e0a09 */
[----:B------:R-:W-:-:S03]  /*27620*/  IMAD.MOV R9, RZ, RZ, -R9 ;  /* 0x000000ffff097224 */ /* 0x000fc600078e0a09 */
[----:B------:R-:W-:Y:S02]  /*27630*/  VIMNMX R0, R2, R0, PT ;  /* 0x0000000002007248 */ /* 0x000fe40003fe0100 */
[----:B------:R-:W-:-:S04]  /*27640*/  VIMNMX R2, RZ, R9, !PT ;  /* 0x00000009ff027248 */ /* 0x000fc80007fe0100 */
[----:B------:R-:W-:Y:S01]  /*27650*/  ISETP.GT.AND P0, PT, R0, R2, PT ;  /* 0x000000020000720c */ /* 0x000fe20003f04270 */
[----:B------:R-:W-:-:S12]  /*27660*/  IMAD.WIDE.U32 R2, R2, -0x33333333, RZ ;  /* 0xcccccccd02027825 */ /* 0x000fd800078e00ff */
[----:B------:R-:W-:-:S04]  /*27670*/  @P0 VIADD R0, R0, 0x9f ;  /* 0x0000009f00000836 */ /* 0x000fc80000000000 */
[----:B------:R-:W-:Y:S01]  /*27680*/  @P0 IMAD.HI R0, R0, 0x66666667, RZ ;  /* 0x6666666700000827 */ /* 0x000fe200078e02ff */
[----:B------:R-:W-:Y:S01]  /*27690*/  SHF.R.U32.HI R3, RZ, 0x7, R3 ;  /* 0x00000007ff037819 */ /* 0x000fe20000011603 */
[----:B------:R0:W-:Y:S03]  /*276a0*/  STL [R1+0x30], R6 ;  /* 0x0000300601007387 */ /* 0x0001e60000100800 */
[----:B------:R-:W-:Y:S02]  /*276b0*/  @P0 SHF.R.U32.HI R2, RZ, 0x1f, R0 ;  /* 0x0000001fff020819 */ /* 0x000fe40000011600 */
[----:B------:R-:W-:Y:S02]  /*276c0*/  MOV R4, R3 ;  /* 0x0000000300047202 */ /* 0x000fe40000000f00 */
[----:B------:R-:W-:-:S04]  /*276d0*/  @P0 LEA.HI.SX32 R4, R0, R2, 0x1a ;  /* 0x0000000200040211 */ /* 0x000fc800078fd2ff */
[----:B------:R-:W-:Y:S02]  /*276e0*/  ISETP.GT.AND P2, PT, R4, R3, PT ;  /* 0x000000030400720c */ /* 0x000fe40003f44270 */
[----:B------:R-:W-:-:S11]  /*276f0*/  PLOP3.LUT P0, PT, PT, PT, PT, 0x80, 0x0 ;  /* 0x000000000000781c */ /* 0x000fd60003f0f070 */
[----:B0-----:R-:W-:Y:S05]  /*27700*/  @!P2 BRA `(.L_x_2433) ;  /* 0x00000014006ca947 */ /* 0x001fea0003800000 */
[----:B------:R-:W0:Y:S01]  /*27710*/  LDC R0, c[0x0][0x428] ;  /* 0x00010a00ff007b82 */ /* 0x000e220000000800 */
[----:B------:R-:W-:Y:S01]  /*27720*/  UMOV UR4, 0xffffffff ;  /* 0xffffffff00047882 */ /* 0x000fe20000000000 */
[----:B------:R-:W-:Y:S01]  /*27730*/  IMAD.MOV.U32 R2, RZ, RZ, R18 ;  /* 0x000000ffff027224 */ /* 0x000fe200078e0012 */
        /* <DEDUP_REMOVED lines=11> */
.L_x_2638:
[----:B-1----:R-:W-:Y:S02]  /*277f0*/  ISETP.NE.AND P0, PT, R14, RZ, PT ;  /* 0x000000ff0e00720c */ /* 0x002fe40003f05270 */
[----:B------:R-:W-:-:S11]  /*27800*/  PLOP3.LUT P6, PT, PT, PT, PT, 0x8, 0x0 ;  /* 0x000000000000781c */ /* 0x000fd60003fce170 */
[----:B------:R-:W-:Y:S05]  /*27810*/  @P0 BRA `(.L_x_2435) ;  /* 0x00000000000c0947 */ /* 0x000fea0003800000 */
[----:B------:R-:W-:-:S03]  /*27820*/  UMOV UR4, 0xffffffff ;  /* 0xffffffff00047882 */ /* 0x000fc60000000000 */
[----:B------:R-:W-:Y:S05]  /*27830*/  BRA.DIV UR4, `(.L_x_2436) ;  /* 0x0000007a04fc7947 */ /* 0x000fea000b800000 */
[----:B------:R-:W-:-:S13]  /*27840*/  ELECT P6, URZ, PT ;  /* 0x00000000003f782f */ /* 0x000fda00038c0000 */
.L_x_2435:
        /* <DEDUP_REMOVED lines=12> */
.L_x_2641:
[----:B------:R-:W-:Y:S05]  /*27910*/  BSYNC B1 ;  /* 0x0000000000017941 */ /* 0x000fea0003800000 */
.L_x_2437:
        /* <DEDUP_REMOVED lines=12> */
.L_x_2642:
[----:B------:R-:W-:Y:S05]  /*279e0*/  BSYNC B2 ;  /* 0x0000000000027941 */ /* 0x000fea0003800000 */
.L_x_2441:
        /* <DEDUP_REMOVED lines=9> */
.L_x_2444:
[----:B------:R-:W-:Y:S05]  /*27a80*/  BSYNC B2 ;  /* 0x0000000000027941 */ /* 0x000fea0003800000 */
.L_x_2443:
[----:B0-----:R-:W2:Y:S01]  /*27a90*/  LDL R5, [R1+0x4] ;  /* 0x0000040001057983 */ /* 0x001ea20000100800 */
[----:B------:R-:W-:Y:S01]  /*27aa0*/  IMAD.MOV.U32 R21, RZ, RZ, RZ ;  /* 0x000000ffff157224 */ /* 0x000fe200078e00ff */
[----:B------:R-:W-:Y:S01]  /*27ab0*/  UIADD3 UR4, UP0, UR40, 0x570, URZ ;  /* 0x0000057028047890 */ /* 0x000fe2000ff1e03f */
[----:B------:R-:W-:Y:S01]  /*27ac0*/  IMAD R6, R4, 0xa0, R20 ;  /* 0x000000a004067824 */ /* 0x000fe200078e0214 */
[----:B------:R-:W-:Y:S01]  /*27ad0*/  PLOP3.LUT P0, PT, PT, PT, PT, 0x80, 0x0 ;  /* 0x000000000000781c */ /* 0x000fe20003f0f070 */
[----:B------:R-:W-:Y:S01]  /*27ae0*/  UMOV UR6, 0x0 ;  /* 0x0000000000067882 */ /* 0x000fe20000000000 */
[----:B------:R-:W-:Y:S01]  /*27af0*/  R2UR UR10, R21 ;  /* 0x00000000150a72ca */ /* 0x000fe200000e0000 */
[----:B------:R-:W-:Y:S01]  /*27b00*/  UIADD3.X UR5, URZ, UR41, URZ, UP0, !UPT ;  /* 0x000000293f057290 */ /* 0x000fe200087fe43f */
[----:B------:R-:W-:Y:S01]  /*27b10*/  IADD3 R6, R6, -0xa0, RZ ;  /* 0xffffff6006067810 */ /* 0x000fe20007ffe0ff */
[----:B------:R-:W-:Y:S01]  /*27b20*/  UMOV UR7, 0x12f00000 ;  /* 0x12f0000000077882 */ /* 0x000fe20000000000 */
[----:B--2---:R-:W-:-:S02]  /*27b30*/  IMAD R9, R5, 0x7800, R11 ;  /* 0x0000780005097824 */ /* 0x004fc400078e020b */
[----:B------:R-:W-:Y:S02]  /*27b40*/  VIADD R5, R7, 0x33490 ;  /* 0x0003349007057836 */ /* 0x000fe40000000000 */
[----:B------:R-:W-:-:S07]  /*27b50*/  VIADD R8, R9, 0x24200 ;  /* 0x0002420009087836 */ /* 0x000fce0000000000 */
.L_x_2445:
        /* <DEDUP_REMOVED lines=16> */
.L_x_2446:
        /* <DEDUP_REMOVED lines=16> */
.L_x_2447:
        /* <DEDUP_REMOVED lines=13> */
.L_x_2643:
[----:B------:R-:W-:Y:S05]  /*27e30*/  BSYNC B2 ;  /* 0x0000000000027941 */ /* 0x000fea0003800000 */
.L_x_2448:
[----:B------:R-:W-:Y:S01]  /*27e40*/  BSSY B2, `(.L_x_2450) ;  /* 0x000000b000027945 */ /* 0x000fe20003800000 */
[----:B------:R-:W-:Y:S01]  /*27e50*/  MOV R12, 0x0 ;  /* 0x00000000000c7802 */ /* 0x000fe20000000f00 */
[----:B------:R-:W-:Y:S02]  /*27e60*/  IMAD.MOV.U32 R13, RZ, RZ, 0x12f00000 ;  /* 0x12f00000ff0d7424 */ /* 0x000fe400078e00ff */
        /* <DEDUP_REMOVED lines=8> */
.L_x_2451:
[----:B------:R-:W-:Y:S05]  /*27ef0*/  BSYNC B2 ;  /* 0x0000000000027941 */ /* 0x000fea0003800000 */
.L_x_2450:
        /* <DEDUP_REMOVED lines=8> */
.L_x_2452:
        /* <DEDUP_REMOVED lines=15> */
.L_x_2453:
        /* <DEDUP_REMOVED lines=15> */
.L_x_2454:
        /* <DEDUP_REMOVED lines=10> */
.L_x_2440:
[----:B------:R-:W-:Y:S05]  /*28200*/  BSYNC B1 ;  /* 0x0000000000017941 */ /* 0x000fea0003800000 */
.L_x_2439:
        /* <DEDUP_REMOVED lines=16> */
.L_x_2471:
        /* <DEDUP_REMOVED lines=13> */
.L_x_2644:
[----:B------:R-:W-:Y:S05]  /*283e0*/  BSYNC B2 ;  /* 0x0000000000027941 */ /* 0x000fea0003800000 */
.L_x_2457:
        /* <DEDUP_REMOVED lines=9> */
.L_x_2460:
[----:B------:R-:W-:Y:S05]  /*28480*/  BSYNC B2 ;  /* 0x0000000000027941 */ /* 0x000fea0003800000 */
.L_x_2459:
        /* <DEDUP_REMOVED lines=8> */
[----:B--2---:R-:W-:Y:S01]  /*28510*/  IMAD R5, R4, 0x7800, R11 ;  /* 0x0000780004057824 */ /* 0x004fe200078e020b */
[----:B------:R-:W-:-:S03]  /*28520*/  IADD3 R4, R7, 0x33490, RZ ;  /* 0x0003349007047810 */ /* 0x000fc60007ffe0ff */
[----:B------:R-:W-:-:S09]  /*28530*/  VIADD R10, R5, 0x24200 ;  /* 0x00024200050a7836 */ /* 0x000fd20000000000 */
.L_x_2461:
        /* <DEDUP_REMOVED lines=16> */
.L_x_2462:
        /* <DEDUP_REMOVED lines=16> */
.L_x_2463:
        /* <DEDUP_REMOVED lines=13> */
.L_x_2645:
[----:B------:R-:W-:Y:S05]  /*28810*/  BSYNC B2 ;  /* 0x0000000000027941 */ /* 0x000fea0003800000 */
.L_x_2464:
[----:B------:R-:W-:Y:S01]  /*28820*/  BSSY B2, `(.L_x_2466) ;  /* 0x000000b000027945 */ /* 0x000fe20003800000 */
[----:B------:R-:W-:Y:S01]  /*28830*/  IMAD.MOV.U32 R12, RZ, RZ, 0x0 ;  /* 0x00000000ff0c7424 */ /* 0x000fe200078e00ff */
[----:B------:R-:W-:Y:S02]  /*28840*/  MOV R13, 0x12f00000 ;  /* 0x12f00000000d7802 */ /* 0x000fe40000000f00 */
        /* <DEDUP_REMOVED lines=8> */
.L_x_2467:
[----:B------:R-:W-:Y:S05]  /*288d0*/  BSYNC B2 ;  /* 0x0000000000027941 */ /* 0x000fea0003800000 */
.L_x_2466:
        /* <DEDUP_REMOVED lines=8> */
.L_x_2468:
        /* <DEDUP_REMOVED lines=15> */
.L_x_2469:
        /* <DEDUP_REMOVED lines=15> */
.L_x_2470:
        /* <DEDUP_REMOVED lines=10> */
.L_x_2456:
[----:B------:R-:W-:Y:S05]  /*28be0*/  BSYNC B1 ;  /* 0x0000000000017941 */ /* 0x000fea0003800000 */
.L_x_2455:
[----:B------:R-:W2:Y:S04]  /*28bf0*/  LDL.LU R4, [R1+0x4] ;  /* 0x0000040001047983 */ /* 0x000ea80000300800 */
[----:B------:R-:W3:Y:S01]  /*28c00*/  LDL.LU R6, [R1+0xc] ;  /* 0x00000c0001067983 */ /* 0x000ee20000300800 */
[----:B------:R-:W-:Y:S01]  /*28c10*/  IADD3 R9, R9, -0x1, RZ ;  /* 0xffffffff09097810 */ /* 0x000fe20007ffe0ff */
[----:B------:R-:W-:-:S03]  /*28c20*/  VIADD R8, R8, 0xffffff60 ;  /* 0xffffff6008087836 */ /* 0x000fc60000000000 */
[----:B------:R-:W-:Y:S01]  /*28c30*/  ISETP.GT.AND P2, PT, R9, R3, PT ;  /* 0x000000030900720c */ /* 0x000fe20003f44270 */
[----:B--2---:R-:W-:-:S05]  /*28c40*/  VIADD R4, R4, 0x1 ;  /* 0x0000000104047836 */ /* 0x004fca0000000000 */
[----:B------:R-:W-:-:S04]  /*28c50*/  ISETP.NE.AND P1, PT, R4, 0x2, PT ;  /* 0x000000020400780c */ /* 0x000fc80003f25270 */
[----:B------:R-:W-:Y:S02]  /*28c60*/  SEL R5, RZ, 0x1, P1 ;  /* 0x00000001ff057807 */ /* 0x000fe40000800000 */
[----:B------:R-:W-:Y:S02]  /*28c70*/  SEL R4, R4, RZ, P1 ;  /* 0x000000ff04047207 */ /* 0x000fe40000800000 */
[----:B---3--:R-:W-:-:S03]  /*28c80*/  LOP3.LUT R6, R6, R5, RZ, 0x3c, !PT ;  /* 0x0000000506067212 */ /* 0x008fc600078e3cff */
[----:B------:R0:W-:Y:S04]  /*28c90*/  STL [R1+0x4], R4 ;  /* 0x0000040401007387 */ /* 0x0001e80000100800 */
[----:B------:R0:W-:Y:S01]  /*28ca0*/  STL [R1+0xc], R6 ;  /* 0x00000c0601007387 */ /* 0x0001e20000100800 */
[----:B------:R-:W-:Y:S05]  /*28cb0*/  @P2 BRA `(.L_x_2471) ;  /* 0xfffffff400942947 */ /* 0x000fea000383ffff */
.L_x_2433:
[----:B------:R-:W-:Y:S05]  /*28cc0*/  BSYNC B0 ;  /* 0x0000000000007941 */ /* 0x000fea0003800000 */
.L_x_2432:
        /* <DEDUP_REMOVED lines=23> */
.L_x_2473:
        /* <DEDUP_REMOVED lines=14> */
[----:B------:R-:W-:Y:S02]  /*28f20*/  IMAD.U32 R5, RZ, RZ, UR7 ;  /* 0x00000007ff057e24 */ /* 0x000fe4000f8e00ff */
[----:B------:R-:W-:Y:S02]  /*28f30*/  IMAD.U32 R6, RZ, RZ, UR8 ;  /* 0x00000008ff067e24 */ /* 0x000fe4000f8e00ff */
[----:B------:R-:W-:-:S02]  /*28f40*/  IMAD.U32 R7, RZ, RZ, UR9 ;  /* 0x00000009ff077e24 */ /* 0x000fc4000f8e00ff */
[----:B------:R-:W-:Y:S02]  /*28f50*/  IMAD.U32 R11, RZ, RZ, UR5 ;  /* 0x00000005ff0b7e24 */ /* 0x000fe4000f8e00ff */
[----:B------:R-:W-:Y:S02]  /*28f60*/  IMAD.MOV.U32 R8, RZ, RZ, 0x70 ;  /* 0x00000070ff087424 */ /* 0x000fe400078e00ff */
[----:B------:R-:W-:Y:S02]  /*28f70*/  IMAD.MOV.U32 R12, RZ, RZ, 0x1 ;  /* 0x00000001ff0c7424 */ /* 0x000fe400078e00ff */
[----:B------:R-:W-:-:S07]  /*28f80*/  IMAD.MOV.U32 R13, RZ, RZ, RZ ;  /* 0x000000ffff0d7224 */ /* 0x000fce00078e00ff */
[----:B------:R-:W-:-:S07]  /*28f90*/  LEPC R20, `(.L_x_2475) ;  /* 0x000000001014794e */ /* 0x000fce0000000000 */
[----:B0-----:R-:W-:Y:S05]  /*28fa0*/  CALL.ABS.NOINC R2 ;  /* 0x0000000002007343 */ /* 0x001fea0003c00000 */
.L_x_2475:
[----:B------:R-:W2:Y:S01]  /*28fb0*/  LDL.LU R2, [R1+0x10] ;  /* 0x0000100001027983 */ /* 0x000ea20000300800 */
        /* <DEDUP_REMOVED lines=18> */
[----:B------:R-:W-:Y:S01]  /*290e0*/  MOV R13, RZ ;  /* 0x000000ff000d7202 */ /* 0x000fe20000000f00 */
[----:B------:R-:W-:Y:S02]  /*290f0*/  IMAD.U32 R7, RZ, RZ, UR9 ;  /* 0x00000009ff077e24 */ /* 0x000fe4000f8e00ff */
[----:B------:R-:W-:-:S02]  /*29100*/  IMAD.U32 R10, RZ, RZ, UR4 ;  /* 0x00000004ff0a7e24 */ /* 0x000fc4000f8e00ff */
[----:B------:R-:W-:Y:S02]  /*29110*/  IMAD.U32 R11, RZ, RZ, UR5 ;  /* 0x00000005ff0b7e24 */ /* 0x000fe4000f8e00ff */
[----:B------:R-:W-:Y:S02]  /*29120*/  IMAD.MOV.U32 R8, RZ, RZ, 0x70 ;  /* 0x00000070ff087424 */ /* 0x000fe400078e00ff */
[----:B------:R-:W-:-:S07]  /*29130*/  IMAD.MOV.U32 R12, RZ, RZ, 0x1 ;  /* 0x00000001ff0c7424 */ /* 0x000fce00078e00ff */
[----:B------:R-:W-:-:S07]  /*29140*/  LEPC R20, `(.L_x_2476) ;  /* 0x000000001014794e */ /* 0x000fce0000000000 */
[----:B0-----:R-:W-:Y:S05]  /*29150*/  CALL.ABS.NOINC R2 ;  /* 0x0000000002007343 */ /* 0x001fea0003c00000 */
.L_x_2476:
        /* <DEDUP_REMOVED lines=20> */
.L_x_2477:
        /* <DEDUP_REMOVED lines=19> */
.L_x_2478:
        /* <DEDUP_REMOVED lines=15> */
[----:B------:R-:W-:Y:S02]  /*294c0*/  PLOP3.LUT P3, PT, P1, PT, PT, 0x8, 0x0 ;  /* 0x000000000000781c */ /* 0x000fe40000f6e170 */
[----:B0-----:R-:W-:Y:S02]  /*294d0*/  LEA R3, R17, R0, 0x7 ;  /* 0x0000000011037211 */ /* 0x001fe400078e38ff */
[----:B------:R-:W0:Y:S05]  /*294e0*/  LDC R0, c[0x0][0x428] ;  /* 0x00010a00ff007b82 */ /* 0x000e2a0000000800 */
        /* <DEDUP_REMOVED lines=13> */
.L_x_2479:
        /* <DEDUP_REMOVED lines=13> */
.L_x_2480:
        /* <DEDUP_REMOVED lines=12> */
.L_x_2481:
        /* <DEDUP_REMOVED lines=21> */
.L_x_2648:
[----:B-1----:R-:W-:Y:S02]  /*298a0*/  ISETP.NE.AND P0, PT, R14, RZ, PT ;  /* 0x000000ff0e00720c */ /* 0x002fe40003f05270 */
[----:B------:R-:W-:-:S11]  /*298b0*/  PLOP3.LUT P6, PT, PT, PT, PT, 0x8, 0x0 ;  /* 0x000000000000781c */ /* 0x000fd60003fce170 */
[----:B------:R-:W-:Y:S05]  /*298c0*/  @P0 BRA `(.L_x_2483) ;  /* 0x0000000800540947 */ /* 0x000fea0003800000 */
[----:B------:R-:W-:-:S03]  /*298d0*/  UMOV UR4, 0xffffffff ;  /* 0xffffffff00047882 */ /* 0x000fc60000000000 */
[----:B------:R-:W-:Y:S05]  /*298e0*/  BRA.DIV UR4, `(.L_x_2484) ;  /* 0x0000005e04887947 */ /* 0x000fea000b800000 */
[----:B------:R-:W-:-:S13]  /*298f0*/  ELECT P6, URZ, PT ;  /* 0x00000000003f782f */ /* 0x000fda00038c0000 */
.L_x_2651:
        /* <DEDUP_REMOVED lines=24> */
.L_x_2486:
[----:B0-----:R-:W2:Y:S01]  /*29a80*/  LDL R4, [R1] ;  /* 0x0000000001047983 */ /* 0x001ea20000100800 */
        /* <DEDUP_REMOVED lines=11> */
.L_x_2652:
        /* <DEDUP_REMOVED lines=8> */
.L_x_2488:
[----:B------:R-:W2:Y:S01]  /*29bc0*/  LDL R5, [R1] ;  /* 0x0000000001057983 */ /* 0x000ea20000100800 */
        /* <DEDUP_REMOVED lines=31> */
.L_x_2653:
        /* <DEDUP_REMOVED lines=8> */
.L_x_2490:
        /* <DEDUP_REMOVED lines=24> */
.L_x_2485:
        /* <DEDUP_REMOVED lines=38> */
.L_x_2483:
        /* <DEDUP_REMOVED lines=8> */
[----:B------:R-:W-:-:S05]  /*2a2a0*/  LOP3.LUT R3, R3, 0xfffffffe, RZ, 0xc0, !PT ;  /* 0xfffffffe03037812 */ /* 0x000fca00078ec0ff */
[----:B------:R-:W-:-:S05]  /*2a2b0*/  IMAD.IADD R3, R6, 0x1, -R3 ;  /* 0x0000000106037824 */ /* 0x000fca00078e0a03 */
[----:B------:R-:W-:-:S04]  /*2a2c0*/  SHF.L.U32 R3, R3, 0x1f, RZ ;  /* 0x0000001f03037819 */ /* 0x000fc800000006ff */
[----:B------:R-:W2:Y:S02]  /*2a2d0*/  SYNCS.PHASECHK.TRANS64.TRYWAIT P0, [R4+URZ+0x33420], R3 ;  /* 0x03342003040075a7 */ /* 0x000ea4000800017f */
[----:B-12---:R-:W-:Y:S05]  /*2a2e0*/  @!P0 BRA `(.L_x_2492) ;  /* 0x0000005400508947 */ /* 0x006fea0003800000 */
.L_x_2654:
[----:B------:R-:W-:Y:S05]  /*2a2f0*/  BSYNC B0 ;  /* 0x0000000000007941 */ /* 0x000fea0003800000 */
.L_x_2491:
[----:B-1----:R-:W2:Y:S02]  /*2a300*/  LDL R4, [R1+0x30] ;  /* 0x0000300001047983 */ /* 0x002ea40000100800 */
[----:B--2---:R-:W-:-:S13]  /*2a310*/  ISETP.GE.AND P0, PT, R4, 0x2, PT ;  /* 0x000000020400780c */ /* 0x004fda0003f06270 */
[----:B------:R-:W-:Y:S05]  /*2a320*/  @!P0 BRA `(.L_x_2493) ;  /* 0x0000001400008947 */ /* 0x000fea0003800000 */
[----:B------:R1:W5:Y:S01]  /*2a330*/  LDL.LU R6, [R1] ;  /* 0x0000000001067983 */ /* 0x0003620000300800 */
[----:B------:R-:W-:-:S03]  /*2a340*/  VIADD R12, R4, 0xfffffffe ;  /* 0xfffffffe040c7836 */ /* 0x000fc60000000000 */
[----:B0-----:R1:W5:Y:S04]  /*2a350*/  LDL.LU R7, [R1+0x8] ;  /* 0x0000080001077983 */ /* 0x0013680000300800 */
.L_x_2517:
[----:B-----5:R-:W-:Y:S01]  /*2a360*/  IADD3 R4, R6, 0x1, RZ ;  /* 0x0000000106047810 */ /* 0x020fe20007ffe0ff */
[----:B------:R-:W-:Y:S05]  /*2a370*/  YIELD ;  /* 0x0000000000007946 */ /* 0x000fea0003800000 */
[----:B------:R-:W-:Y:S01]  /*2a380*/  ISETP.NE.AND P0, PT, R4, 0x2, PT ;  /* 0x000000020400780c */ /* 0x000fe20003f05270 */
[----:B------:R-:W-:Y:S03]  /*2a390*/  BSSY B0, `(.L_x_2494) ;  /* 0x00000ad000007945 */ /* 0x000fe60003800000 */
[----:B------:R-:W-:-:S02]  /*2a3a0*/  SEL R3, RZ, 0x1, P0 ;  /* 0x00000001ff037807 */ /* 0x000fc40000000000 */
[----:B0-----:R-:W-:Y:S02]  /*2a3b0*/  SEL R10, R4, RZ, P0 ;  /* 0x000000ff040a7207 */ /* 0x001fe40000000000 */
[----:B------:R-:W-:-:S05]  /*2a3c0*/  LOP3.LUT R9, R7, R3, RZ, 0x3c, !PT ;  /* 0x0000000307097212 */ /* 0x000fca00078e3cff */
[----:B------:R0:W-:Y:S04]  /*2a3d0*/  STL [R1+0x8], R9 ;  /* 0x0000080901007387 */ /* 0x0001e80000100800 */
[----:B------:R0:W-:Y:S01]  /*2a3e0*/  STL [R1], R10 ;  /* 0x0000000a01007387 */ /* 0x0001e20000100800 */
[----:B---3--:R-:W-:Y:S05]  /*2a3f0*/  @!P6 BRA `(.L_x_2495) ;  /* 0x000000080098e947 */ /* 0x008fea0003800000 */
[----:B------:R-:W-:Y:S01]  /*2a400*/  ULDC.64 UR4, c[0x0][0x3f8] ;  /* 0x0000fe0000047ab9 */ /* 0x000fe20000000a00 */
[----:B------:R-:W-:Y:S01]  /*2a410*/  IMAD.MOV.U32 R8, RZ, RZ, R12 ;  /* 0x000000ffff087224 */ /* 0x000fe200078e000c */
[----:B------:R-:W-:-:S04]  /*2a420*/  ISETP.NE.U32.AND P0, PT, RZ, UR4, PT ;  /* 0x00000004ff007c0c */ /* 0x000fc8000bf05070 */
[----:B------:R-:W-:-:S13]  /*2a430*/  ISETP.NE.AND.EX P0, PT, RZ, UR5, PT, P0 ;  /* 0x00000005ff007c0c */ /* 0x000fda000bf05300 */
[----:B------:R-:W-:Y:S05]  /*2a440*/  @!P0 BRA `(.L_x_2496) ;  /* 0x0000000000448947 */ /* 0x000fea0003800000 */
[----:B------:R-:W2:Y:S01]  /*2a450*/  LDC R5, c[0x0][0x41c] ;  /* 0x00010700ff057b82 */ /* 0x000ea20000000800 */
[----:B------:R-:W-:Y:S01]  /*2a460*/  ULDC.64 UR6, c[0x0][0x408] ;  /* 0x0001020000067ab9 */ /* 0x000fe20000000a00 */
[----:B--2---:R-:W-:-:S13]  /*2a470*/  ISETP.NE.AND P0, PT, R5, 0x1, PT ;  /* 0x000000010500780c */ /* 0x004fda0003f05270 */
[----:B------:R-:W2:Y:S02]  /*2a480*/  @P0 LDC.64 R2, c[0x0][0x420] ;  /* 0x00010800ff020b82 */ /* 0x000ea40000000a00 */
[----:B--2---:R-:W-:-:S04]  /*2a490*/  @P0 IMAD.HI.U32 R4, R12, R2, RZ ;  /* 0x000000020c040227 */ /* 0x004fc800078e00ff */
        /* <DEDUP_REMOVED lines=12> */
.L_x_2496:
[----:B--2---:R-:W2:Y:S01]  /*2a560*/  S2R R5, SR_CgaCtaId ;  /* 0x0000000000057919 */ /* 0x004ea20000008800 */
[----:B------:R-:W-:Y:S01]  /*2a570*/  MOV R4, 0x400 ;  /* 0x0000040000047802 */ /* 0x000fe20000000f00 */
[----:B------:R-:W-:Y:S01]  /*2a580*/  BSSY B1, `(.L_x_2497) ;  /* 0x0000009000017945 */ /* 0x000fe20003800000 */
[----:B------:R-:W3:Y:S02]  /*2a590*/  S2R R3, SR_TID.X ;  /* 0x0000000000037919 */ /* 0x000ee40000002100 */
[----:B--2---:R-:W-:Y:S02]  /*2a5a0*/  LEA R4, R5, R4, 0x18 ;  /* 0x0000000405047211 */ /* 0x004fe400078ec0ff */
[----:B---3--:R-:W-:-:S03]  /*2a5b0*/  LOP3.LUT R3, R3, 0x7f, RZ, 0xc0, !PT ;  /* 0x0000007f03037812 */ /* 0x008fc600078ec0ff */
[----:B------:R-:W-:Y:S01]  /*2a5c0*/  IMAD R5, R10, 0x8, R4 ;  /* 0x000000080a057824 */ /* 0x000fe200078e0204 */
[----:B------:R-:W-:Y:S02]  /*2a5d0*/  SHF.L.U32 R4, R9, 0x1f, RZ ;  /* 0x0000001f09047819 */ /* 0x000fe400000006ff */
[----:B------:R-:W-:Y:S02]  /*2a5e0*/  ISETP.NE.AND P2, PT, R3, RZ, PT ;  /* 0x000000ff0300720c */ /* 0x000fe40003f45270 */
[----:B------:R-:W2:Y:S02]  /*2a5f0*/  SYNCS.PHASECHK.TRANS64.TRYWAIT P0, [R5+URZ+0x33480], R4 ;  /* 0x03348004050075a7 */ /* 0x000ea4000800017f */
[----:B--2---:R-:W-:Y:S09]  /*2a600*/  @!P0 BRA `(.L_x_2498) ;  /* 0x0000005000a88947 */ /* 0x004ff20003800000 */
.L_x_2655:
[----:B------:R-:W-:Y:S05]  /*2a610*/  BSYNC B1 ;  /* 0x0000000000017941 */ /* 0x000fea0003800000 */
.L_x_2497:
[----:B------:R-:W-:Y:S04]  /*2a620*/  BSSY B1, `(.L_x_2499) ;  /* 0x0000009000017945 */ /* 0x000fe80003800000 */
[----:B------:R-:W-:Y:S05]  /*2a630*/  @P2 BRA `(.L_x_2500) ;  /* 0x00000000001c2947 */ /* 0x000fea0003800000 */
[----:B------:R-:W0:Y:S02]  /*2a640*/  S2R R3, SR_TID.X ;  /* 0x0000000000037919 */ /* 0x000e240000002100 */
[----:B0-----:R-:W-:Y:S02]  /*2a650*/  LOP3.LUT R9, R3, 0x1f, RZ, 0xc0, !PT ;  /* 0x0000001f03097812 */ /* 0x001fe400078ec0ff */
[----:B------:R-:W-:Y:S02]  /*2a660*/  MOV R3, 0x7800 ;  /* 0x0000780000037802 */ /* 0x000fe40000000f00 */
[----:B------:R-:W-:Y:S02]  /*2a670*/  ISETP.NE.AND P0, PT, R9, RZ, PT ;  /* 0x000000ff0900720c */ /* 0x000fe40003f05270 */
[----:B------:R3:W-:Y:S11]  /*2a680*/  SYNCS.ARRIVE.TRANS64 RZ, [R5+URZ+0x33470], R3 ;  /* 0x0334700305ff79a7 */ /* 0x0007f6000800003f */
[----:B---3--:R-:W-:Y:S05]  /*2a690*/  @!P0 BRA `(.L_x_2500) ;  /* 0x0000000000048947 */ /* 0x008fea0003800000 */
[----:B------:R-:W-:Y:S01]  /*2a6a0*/  BPT.TRAP 0x1 ;  /* 0x000000040000795c */ /* 0x000fe20000300000 */
.L_x_2500:
[----:B------:R-:W-:Y:S05]  /*2a6b0*/  BSYNC B1 ;  /* 0x0000000000017941 */ /* 0x000fea0003800000 */
.L_x_2499:
[----:B------:R-:W3:Y:S04]  /*2a6c0*/  LDL R3, [R1] ;  /* 0x0000000001037983 */ /* 0x000ee80000100800 */
[----:B0-----:R-:W4:Y:S01]  /*2a6d0*/  LDL R9, [R1+0x14] ;  /* 0x0000140001097983 */ /* 0x001f220000100800 */
        /* <DEDUP_REMOVED lines=10> */
[----:B---3--:R-:W-:Y:S02]  /*2a780*/  IMAD R3, R3, 0x7800, R10 ;  /* 0x0000780003037824 */ /* 0x008fe400078e020a */
[----:B----4-:R-:W-:Y:S02]  /*2a790*/  IMAD R9, R8, 0xa0, R9 ;  /* 0x000000a008097824 */ /* 0x010fe400078e0209 */
[----:B------:R-:W-:Y:S02]  /*2a7a0*/  VIADD R8, R5, 0x33470 ;  /* 0x0003347005087836 */ /* 0x000fe40000000000 */
[----:B------:R-:W-:-:S07]  /*2a7b0*/  VIADD R10, R3, 0xf200 ;  /* 0x0000f200030a7836 */ /* 0x000fce0000000000 */
.L_x_2501:
        /* <DEDUP_REMOVED lines=16> */
.L_x_2502:
        /* <DEDUP_REMOVED lines=10> */
[----:B------:R-:W-:Y:S01]  /*2a960*/  MOV R13, 0x80 ;  /* 0x00000080000d7802 */ /* 0x000fe20000000f00 */
[----:B------:R-:W-:Y:S01]  /*2a970*/  VIADD R10, R3, 0x14200 ;  /* 0x00014200030a7836 */ /* 0x000fe20000000000 */
[----:B------:R-:W-:Y:S01]  /*2a980*/  PLOP3.LUT P0, PT, PT, PT, PT, 0x80, 0x0 ;  /* 0x000000000000781c */ /* 0x000fe20003f0f070 */
[----:B------:R-:W-:Y:S01]  /*2a990*/  UMOV UR6, 0x0 ;  /* 0x0000000000067882 */ /* 0x000fe20000000000 */
[----:B------:R-:W-:Y:S01]  /*2a9a0*/  R2UR UR10, R13 ;  /* 0x000000000d0a72ca */ /* 0x000fe200000e0000 */
[----:B------:R-:W-:-:S14]  /*2a9b0*/  UMOV UR7, 0x14f00000 ;  /* 0x14f0000000077882 */ /* 0x000fdc0000000000 */
.L_x_2503:
        /* <DEDUP_REMOVED lines=13> */
.L_x_2656:
[----:B------:R-:W-:Y:S05]  /*2aa90*/  BSYNC B1 ;  /* 0x0000000000017941 */ /* 0x000fea0003800000 */
.L_x_2504:
[----:B------:R-:W-:Y:S01]  /*2aaa0*/  BSSY B1, `(.L_x_2506) ;  /* 0x000000b000017945 */ /* 0x000fe20003800000 */
[----:B------:R-:W-:Y:S02]  /*2aab0*/  IMAD.MOV.U32 R10, RZ, RZ, 0x0 ;  /* 0x00000000ff0a7424 */ /* 0x000fe400078e00ff */
[----:B------:R-:W-:Y:S01]  /*2aac0*/  IMAD.MOV.U32 R11, RZ, RZ, 0x14f00000 ;  /* 0x14f00000ff0b7424 */ /* 0x000fe200078e00ff */
[----:B------:R-:W-:Y:S06]  /*2aad0*/  @P2 BRA `(.L_x_2507) ;  /* 0x00000000001c2947 */ /* 0x000fec0003800000 */
[----:B------:R-:W3:Y:S01]  /*2aae0*/  S2R R8, SR_TID.X ;  /* 0x0000000000087919 */ /* 0x000ee20000002100 */
[----:B0-2---:R-:W-:-:S04]  /*2aaf0*/  IMAD.MOV.U32 R4, RZ, RZ, 0x7800 ;  /* 0x00007800ff047424 */ /* 0x005fc800078e00ff */
[----:B------:R4:W-:Y:S01]  /*2ab00*/  SYNCS.ARRIVE.TRANS64 RZ, [R5+URZ+0x33430], R4 ;  /* 0x0334300405ff79a7 */ /* 0x0009e2000800003f */
[----:B---3--:R-:W-:-:S04]  /*2ab10*/  LOP3.LUT R8, R8, 0x1f, RZ, 0xc0, !PT ;  /* 0x0000001f08087812 */ /* 0x008fc800078ec0ff */
[----:B------:R-:W-:-:S13]  /*2ab20*/  ISETP.NE.AND P0, PT, R8, RZ, PT ;  /* 0x000000ff0800720c */ /* 0x000fda0003f05270 */
[----:B----4-:R-:W-:Y:S05]  /*2ab30*/  @!P0 BRA `(.L_x_2507) ;  /* 0x0000000000048947 */ /* 0x010fea0003800000 */
[----:B------:R-:W-:Y:S01]  /*2ab40*/  BPT.TRAP 0x1 ;  /* 0x000000040000795c */ /* 0x000fe20000300000 */
.L_x_2507:
[----:B------:R-:W-:Y:S05]  /*2ab50*/  BSYNC B1 ;  /* 0x0000000000017941 */ /* 0x000fea0003800000 */
.L_x_2506:
[----:B------:R-:W-:Y:S01]  /*2ab60*/  R2UR UR10, R15 ;  /* 0x000000000f0a72ca */ /* 0x000fe200000e0000 */
[----:B------:R-:W-:Y:S01]  /*2ab70*/  UIADD3 UR4, UP0, UR40, 0x370, URZ ;  /* 0x0000037028047890 */ /* 0x000fe2000ff1e03f */
[----:B------:R-:W-:Y:S01]  /*2ab80*/  R2UR UR6, R10 ;  /* 0x000000000a0672ca */ /* 0x000fe200000e0000 */
[----:B0-2---:R-:W-:Y:S01]  /*2ab90*/  VIADD R5, R5, 0x33430 ;  /* 0x0003343005057836 */ /* 0x005fe20000000000 */
[----:B------:R-:W-:Y:S01]  /*2aba0*/  R2UR UR7, R11 ;  /* 0x000000000b0772ca */ /* 0x000fe200000e0000 */
[----:B------:R-:W-:Y:S01]  /*2abb0*/  UIADD3.X UR5, URZ, UR41, URZ, UP0, !UPT ;  /* 0x000000293f057290 */ /* 0x000fe200087fe43f */
[----:B------:R-:W-:Y:S02]  /*2abc0*/  PLOP3.LUT P0, PT, PT, PT, PT, 0x80, 0x0 ;  /* 0x000000000000781c */ /* 0x000fe40003f0f070 */
[----:B------:R-:W-:-:S11]  /*2abd0*/  IADD3 R4, R3, 0x24200, RZ ;  /* 0x0002420003047810 */ /* 0x000fd60007ffe0ff */
.L_x_2508:
        /* <DEDUP_REMOVED lines=15> */
.L_x_2509:
        /* <DEDUP_REMOVED lines=15> */
.L_x_2510:
        /* <DEDUP_REMOVED lines=9> */
[----:B--2---:R-:W-:Y:S05]  /*2ae50*/  @P0 BRA.U.ANY `(.L_x_2510) ;  /* 0xfffffffd00d80947 */ /* 0x004fea000393ffff */
.L_x_2495:
[----:B------:R-:W-:Y:S05]  /*2ae60*/  BSYNC B0 ;  /* 0x0000000000007941 */ /* 0x000fea0003800000 */
.L_x_2494:
[----:B------:R-:W-:-:S06]  /*2ae70*/  UISETP.NE.AND UP0, UPT, UR37, 0x3, UPT ;  /* 0x000000032500788c */ /* 0x000fcc000bf05270 */
[----:B------:R-:W-:-:S13]  /*2ae80*/  PLOP3.LUT P0, PT, PT, PT, UP0, 0x80, 0x0 ;  /* 0x000000000000781c */ /* 0x000fda0003f0f008 */
[----:B------:R-:W-:Y:S05]  /*2ae90*/  @!P0 BRA `(.L_x_2511) ;  /* 0x0000000000048947 */ /* 0x000fea0003800000 */
[----:B------:R-:W-:Y:S01]  /*2aea0*/  BPT.TRAP 0x1 ;  /* 0x000000040000795c */ /* 0x000fe20000300000 */
.L_x_2511:
[----:B------:R-:W2:Y:S01]  /*2aeb0*/  S2R R5, SR_CgaCtaId ;  /* 0x0000000000057919 */ /* 0x000ea20000008800 */
[----:B------:R-:W-:Y:S01]  /*2aec0*/  IMAD.U32 R3, RZ, RZ, UR39 ;  /* 0x00000027ff037e24 */ /* 0x000fe2000f8e00ff */
[----:B------:R-:W-:Y:S01]  /*2aed0*/  MOV R4, 0x400 ;  /* 0x0000040000047802 */ /* 0x000fe20000000f00 */
[----:B------:R-:W-:Y:S03]  /*2aee0*/  BSSY B0, `(.L_x_2512) ;  /* 0x0000008000007945 */ /* 0x000fe60003800000 */
[----:B------:R-:W-:Y:S02]  /*2aef0*/  ISETP.NE.AND P0, PT, R3, 0x3, PT ;  /* 0x000000030300780c */ /* 0x000fe40003f05270 */
[----:B------:R-:W-:-:S04]  /*2af00*/  LOP3.LUT R3, R7, 0x1, RZ, 0x3c, !PT ;  /* 0x0000000107037812 */ /* 0x000fc800078e3cff */
[----:B------:R-:W-:Y:S02]  /*2af10*/  SHF.L.U32 R3, R3, 0x1f, RZ ;  /* 0x0000001f03037819 */ /* 0x000fe400000006ff */
[----:B--2---:R-:W-:-:S05]  /*2af20*/  LEA R4, R5, R4, 0x18 ;  /* 0x0000000405047211 */ /* 0x004fca00078ec0ff */
[----:B------:R-:W-:-:S04]  /*2af30*/  IMAD R14, R6, 0x8, R4 ;  /* 0x00000008060e7824 */ /* 0x000fc800078e0204 */
[----:B------:R-:W2:Y:S02]  /*2af40*/  SYNCS.PHASECHK.TRANS64.TRYWAIT P2, [R14+URZ+0x33470], R3 ;  /* 0x033470030e0075a7 */ /* 0x000ea4000804017f */
[----:B--2---:R-:W-:Y:S05]  /*2af50*/  @!P2 BRA `(.L_x_2513) ;  /* 0x00000048007ca947 */ /* 0x004fea0003800000 */
.L_x_2657:
[----:B------:R-:W-:Y:S05]  /*2af60*/  BSYNC B0 ;  /* 0x0000000000007941 */ /* 0x000fea0003800000 */
.L_x_2512:
[----:B------:R-:W-:Y:S05]  /*2af70*/  @!P0 BRA `(.L_x_2514) ;  /* 0x0000000000048947 */ /* 0x000fea0003800000 */
[----:B------:R-:W-:Y:S01]  /*2af80*/  BPT.TRAP 0x1 ;  /* 0x000000040000795c */ /* 0x000fe20000300000 */
.L_x_2514:
[----:B--2---:R-:W-:Y:S01]  /*2af90*/  SHF.L.U32 R3, R7, 0x1f, RZ ;  /* 0x0000001f07037819 */ /* 0x004fe200000006ff */
[----:B0-----:R-:W-:-:S03]  /*2afa0*/  IMAD R10, R6, 0x7800, RZ ;  /* 0x00007800060a7824 */ /* 0x001fc600078e02ff */
[----:B------:R-:W0:Y:S02]  /*2afb0*/  SYNCS.PHASECHK.TRANS64.TRYWAIT P2, [R14+URZ+0x33460], R3 ;  /* 0x033460030e0075a7 */ /* 0x000e24000804017f */
[----:B0-----:R-:W-:Y:S05]  /*2afc0*/  @!P2 BRA `(.L_x_2515) ;  /* 0x000000480074a947 */ /* 0x001fea0003800000 */
.L_x_2658:
[----:B------:R-:W0:Y:S04]  /*2afd0*/  LDL R4, [R1+0x20] ;  /* 0x0000200001047983 */ /* 0x000e280000100800 */
[----:B------:R-:W2:Y:S01]  /*2afe0*/  LDL R11, [R1+0x1c] ;  /* 0x00001c00010b7983 */ /* 0x000ea20000100800 */
[----:B------:R-:W-:Y:S01]  /*2aff0*/  MOV R15, 0x400 ;  /* 0x00000400000f7802 */ /* 0x000fe20000000f00 */
[----:B------:R-:W-:Y:S05]  /*2b000*/  WARPSYNC.ALL ;  /* 0x0000000000007948 */ /* 0x000fea0003800000 */
[----:B------:R-:W3:Y:S02]  /*2b010*/  S2R R18, SR_CgaCtaId ;  /* 0x0000000000127919 */ /* 0x000ee40000008800 */
[----:B---3--:R-:W-:-:S02]  /*2b020*/  LEA R15, R18, R15, 0x18 ;  /* 0x0000000f120f7211 */ /* 0x008fc400078ec0ff */
[C---:B0-----:R-:W-:Y:S02]  /*2b030*/  LOP3.LUT R3, R10.reuse, R4, RZ, 0xfc, !PT ;  /* 0x000000040a037212 */ /* 0x041fe400078efcff */
[----:B--2---:R-:W-:-:S03]  /*2b040*/  LOP3.LUT R13, R10, R11, RZ, 0xfc, !PT ;  /* 0x0000000b0a0d7212 */ /* 0x004fc600078efcff */
[C---:B------:R-:W-:Y:S01]  /*2b050*/  IMAD.IADD R3, R15.reuse, 0x1, R3 ;  /* 0x000000010f037824 */ /* 0x040fe200078e0203 */
[----:B------:R-:W-:-:S04]  /*2b060*/  IADD3 R13, R15, R13, RZ ;  /* 0x0000000d0f0d7210 */ /* 0x000fc80007ffe0ff */
[----:B------:R-:W0:Y:S02]  /*2b070*/  LDSM.16.MT88.4 R4, [R3+0xf200] ;  /* 0x00f200000304783b */ /* 0x000e240000004200 */
        /* <DEDUP_REMOVED lines=97> */
.L_x_2516:
[----:B------:R3:W5:Y:S01]  /*2b690*/  LDL R6, [R1] ;  /* 0x0000000001067983 */ /* 0x0007620000100800 */
[----:B--2---:R2:W-:Y:S01]  /*2b6a0*/  SYNCS.ARRIVE.TRANS64.A1T0 RZ, [R14+URZ+0x33450], RZ ;  /* 0x033450ff0eff79a7 */ /* 0x0045e2000810003f */
[----:B------:R-:W-:Y:S01]  /*2b6b0*/  BAR.SYNC.DEFER_BLOCKING 0x2, 0x80 ;  /* 0x0082000000007b1d */ /* 0x000fe20000010000 */
[C---:B------:R-:W-:Y:S01]  /*2b6c0*/  ISETP.GT.AND P0, PT, R12.reuse, RZ, PT ;  /* 0x000000ff0c00720c */ /* 0x040fe20003f04270 */
[----:B------:R-:W-:Y:S02]  /*2b6d0*/  VIADD R12, R12, 0xffffffff ;  /* 0xffffffff0c0c7836 */ /* 0x000fe40000000000 */
[----:B--2---:R-:W-:Y:S02]  /*2b6e0*/  @!P1 VIADD R14, R14, 0x33480 ;  /* 0x000334800e0e9836 */ /* 0x004fe40000000000 */
[----:B------:R3:W5:Y:S03]  /*2b6f0*/  LDL R7, [R1+0x8] ;  /* 0x0000080001077983 */ /* 0x0007660000100800 */
[----:B------:R-:W-:-:S04]  /*2b700*/  @!P1 PRMT R14, RZ, 0x654, R14 ;  /* 0x00000654ff0e9816 */ /* 0x000fc8000000000e */
[----:B------:R3:W-:Y:S01]  /*2b710*/  @!P1 SYNCS.ARRIVE.TRANS64.RED.A1T0 RZ, [R14+URZ], RZ ;  /* 0x000000ff0eff99a7 */ /* 0x0007e2000810043f */
[----:B------:R-:W-:Y:S05]  /*2b720*/  @P0 BRA `(.L_x_2517) ;  /* 0xffffffec000c0947 */ /* 0x000fea000383ffff */
.L_x_2493:
[----:B------:R-:W-:Y:S04]  /*2b730*/  BSSY B0, `(.L_x_2518) ;  /* 0x000000e000007945 */ /* 0x000fe80003800000 */
[----:B------:R-:W-:Y:S05]  /*2b740*/  @P1 BRA `(.L_x_2519) ;  /* 0x0000000000301947 */ /* 0x000fea0003800000 */
[----:B------:R-:W2:Y:S01]  /*2b750*/  S2R R5, SR_LANEID ;  /* 0x0000000000057919 */ /* 0x000ea20000000000 */
[----:B------:R-:W-:Y:S01]  /*2b760*/  VOTEU.ANY UR4, UPT, PT ;  /* 0x0000000000047886 */ /* 0x000fe200038e0100 */
[----:B------:R-:W4:Y:S01]  /*2b770*/  LDC.64 R2, c[0x0][0xc38] ;  /* 0x00030e00ff027b82 */ /* 0x000f220000000a00 */
[----:B------:R-:W2:Y:S02]  /*2b780*/  FLO.U32 R0, UR4 ;  /* 0x0000000400007d00 */ /* 0x000ea400080e0000 */
[----:B--2---:R-:W-:-:S06]  /*2b790*/  ISETP.EQ.U32.AND P0, PT, R0, R5, PT ;  /* 0x000000050000720c */ /* 0x004fcc0003f02070 */
[----:B------:R-:W4:Y:S07]  /*2b7a0*/  POPC R5, UR4 ;  /* 0x0000000400057d09 */ /* 0x000f2e0008000000 */
[----:B----4-:R-:W2:Y:S01]  /*2b7b0*/  @P0 ATOMG.E.ADD.STRONG.GPU PT, R3, desc[UR54][R2.64], R5 ;  /* 0x00000005020309a8 */ /* 0x010ea200081ee1f6 */
[----:B------:R-:W4:Y:S02]  /*2b7c0*/  S2R R4, SR_LTMASK ;  /* 0x0000000000047919 */ /* 0x000f240000003900 */
[----:B----4-:R-:W-:-:S04]  /*2b7d0*/  LOP3.LUT R4, R4, UR4, RZ, 0xc0, !PT ;  /* 0x0000000404047c12 */ /* 0x010fc8000f8ec0ff */
[----:B0----5:R-:W0:Y:S01]  /*2b7e0*/  POPC R7, R4 ;  /* 0x0000000400077309 */ /* 0x021e220000000000 */
[----:B--2---:R-:W0:Y:S02]  /*2b7f0*/  SHFL.IDX PT, R0, R3, R0, 0x1f ;  /* 0x00001f0003007589 */ /* 0x004e2400000e0000 */
[----:B0-----:R-:W-:-:S07]  /*2b800*/  IADD3 R16, R0, UR38, R7 ;  /* 0x0000002600107c10 */ /* 0x001fce000fffe007 */
.L_x_2519:
[----:B------:R-:W-:Y:S05]  /*2b810*/  BSYNC B0 ;  /* 0x0000000000007941 */ /* 0x000fea0003800000 */
.L_x_2518:
[----:B------:R-:W-:-:S06]  /*2b820*/  UISETP.NE.AND UP0, UPT, UR37, 0x3, UPT ;  /* 0x000000032500788c */ /* 0x000fcc000bf05270 */
[----:B------:R-:W-:-:S13]  /*2b830*/  PLOP3.LUT P0, PT, PT, PT, UP0, 0x80, 0x0 ;  /* 0x000000000000781c */ /* 0x000fda0003f0f008 */
[----:B------:R-:W-:Y:S05]  /*2b840*/  @!P0 BRA `(.L_x_2520) ;  /* 0x0000000000048947 */ /* 0x000fea0003800000 */
[----:B------:R-:W-:Y:S01]  /*2b850*/  BPT.TRAP 0x1 ;  /* 0x000000040000795c */ /* 0x000fe20000300000 */
.L_x_2520:
[----:B------:R-:W2:Y:S04]  /*2b860*/  LDL R0, [R1+0x8] ;  /* 0x0000080001007983 */ /* 0x000ea80000100800 */
[----:B------:R-:W4:Y:S01]  /*2b870*/  LDL R2, [R1] ;  /* 0x0000000001027983 */ /* 0x000f220000100800 */
[----:B------:R-:W0:Y:S01]  /*2b880*/  S2R R4, SR_CgaCtaId ;  /* 0x0000000000047919 */ /* 0x000e220000008800 */
[----:B------:R-:W-:-:S04]  /*2b890*/  MOV R3, 0x400 ;  /* 0x0000040000037802 */ /* 0x000fc80000000f00 */
[----:B0-----:R-:W-:Y:S01]  /*2b8a0*/  LEA R3, R4, R3, 0x18 ;  /* 0x0000000304037211 */ /* 0x001fe200078ec0ff */
[----:B------:R-:W-:Y:S01]  /*2b8b0*/  BSSY B0, `(.L_x_2521) ;  /* 0x0000008000007945 */ /* 0x000fe20003800000 */
[----:B--2---:R-:W-:-:S04]  /*2b8c0*/  LOP3.LUT R0, R0, 0x1, RZ, 0x3c, !PT ;  /* 0x0000000100007812 */ /* 0x004fc800078e3cff */
[----:B------:R-:W-:Y:S01]  /*2b8d0*/  SHF.L.U32 R0, R0, 0x1f, RZ ;  /* 0x0000001f00007819 */ /* 0x000fe200000006ff */
[----:B----4-:R-:W-:-:S04]  /*2b8e0*/  IMAD R3, R2, 0x8, R3 ;  /* 0x0000000802037824 */ /* 0x010fc800078e0203 */
[----:B------:R-:W0:Y:S01]  /*2b8f0*/  SYNCS.PHASECHK.TRANS64.TRYWAIT P0, [R3+URZ+0x33470], R0 ;  /* 0x03347000030075a7 */ /* 0x000e22000800017f */
[----:B------:R-:W-:-:S05]  /*2b900*/  IMAD.U32 R2, RZ, RZ, UR39 ;  /* 0x00000027ff027e24 */ /* 0x000fca000f8e00ff */
[----:B------:R-:W-:Y:S01]  /*2b910*/  ISETP.NE.AND P2, PT, R2, 0x3, PT ;  /* 0x000000030200780c */ /* 0x000fe20003f45270 */
[----:B0-----:R-:W-:-:S12]  /*2b920*/  @!P0 BRA `(.L_x_2522) ;  /* 0x0000004000308947 */ /* 0x001fd80003800000 */
.L_x_2659:
[----:B------:R-:W-:Y:S05]  /*2b930*/  BSYNC B0 ;  /* 0x0000000000007941 */ /* 0x000fea0003800000 */
.L_x_2521:
[----:B------:R-:W-:Y:S05]  /*2b940*/  @!P2 BRA `(.L_x_2523) ;  /* 0x000000000004a947 */ /* 0x000fea0003800000 */
[----:B------:R-:W-:Y:S01]  /*2b950*/  BPT.TRAP 0x1 ;  /* 0x000000040000795c */ /* 0x000fe20000300000 */
.L_x_2523:
[----:B------:R-:W2:Y:S04]  /*2b960*/  LDL R5, [R1+0x8] ;  /* 0x0000080001057983 */ /* 0x000ea80000100800 */
[----:B0-----:R-:W4:Y:S04]  /*2b970*/  LDL R0, [R1] ;  /* 0x0000000001007983 */ /* 0x001f280000100800 */
[----:B------:R-:W3:Y:S04]  /*2b980*/  LDL R2, [R1+0x20] ;  /* 0x0000200001027983 */ /* 0x000ee80000100800 */
[----:B------:R-:W3:Y:S01]  /*2b990*/  LDL R4, [R1+0x1c] ;  /* 0x00001c0001047983 */ /* 0x000ee20000100800 */
[----:B-----5:R-:W0:Y:S01]  /*2b9a0*/  S2R R7, SR_CgaCtaId ;  /* 0x0000000000077919 */ /* 0x020e220000008800 */
[----:B--2---:R-:W-:-:S02]  /*2b9b0*/  SHF.L.U32 R6, R5, 0x1f, RZ ;  /* 0x0000001f05067819 */ /* 0x004fc400000006ff */
[----:B------:R-:W-:Y:S02]  /*2b9c0*/  MOV R5, 0x400 ;  /* 0x0000040000057802 */ /* 0x000fe40000000f00 */
[----:B------:R-:W2:Y:S01]  /*2b9d0*/  SYNCS.PHASECHK.TRANS64.TRYWAIT P0, [R3+URZ+0x33460], R6 ;  /* 0x03346006030075a7 */ /* 0x000ea2000800017f */
[----:B----4-:R-:W-:Y:S01]  /*2b9e0*/  IMAD R0, R0, 0x7800, RZ ;  /* 0x0000780000007824 */ /* 0x010fe200078e02ff */
[----:B0-----:R-:W-:-:S04]  /*2b9f0*/  LEA R5, R7, R5, 0x18 ;  /* 0x0000000507057211 */ /* 0x001fc800078ec0ff */
[C---:B---3--:R-:W-:Y:S02]  /*2ba00*/  LOP3.LUT R2, R0.reuse, R2, RZ, 0xfc, !PT ;  /* 0x0000000200027212 */ /* 0x048fe400078efcff */
[----:B------:R-:W-:-:S03]  /*2ba10*/  LOP3.LUT R4, R0, R4, RZ, 0xfc, !PT ;  /* 0x0000000400047212 */ /* 0x000fc600078efcff */
[C---:B------:R-:W-:Y:S01]  /*2ba20*/  IMAD.IADD R0, R5.reuse, 0x1, R2 ;  /* 0x0000000105007824 */ /* 0x040fe200078e0202 */
[----:B------:R-:W-:Y:S01]  /*2ba30*/  IADD3 R2, R5, R4, RZ ;  /* 0x0000000405027210 */ /* 0x000fe20007ffe0ff */
[----:B--2---:R-:W-:Y:S06]  /*2ba40*/  @!P0 BRA `(.L_x_2524) ;  /* 0x0000003c00fc8947 */ /* 0x004fec0003800000 */
.L_x_2660:
        /* <DEDUP_REMOVED lines=99> */
.L_x_2525:
[----:B0-----:R-:W3:Y:S01]  /*2c080*/  LDL.LU R2, [R1] ;  /* 0x0000000001027983 */ /* 0x001ee20000300800 */
[----:B--2---:R-:W-:Y:S03]  /*2c090*/  SYNCS.ARRIVE.TRANS64.A1T0 RZ, [R3+URZ+0x33450], RZ ;  /* 0x033450ff03ff79a7 */ /* 0x004fe6000810003f */
[----:B------:R-:W2:Y:S01]  /*2c0a0*/  LDL.LU R4, [R1+0x8] ;  /* 0x0000080001047983 */ /* 0x000ea20000300800 */
[----:B------:R-:W-:-:S05]  /*2c0b0*/  @!P1 VIADD R0, R3, 0x33480 ;  /* 0x0003348003009836 */ /* 0x000fca0000000000 */
[----:B------:R-:W-:Y:S01]  /*2c0c0*/  @!P1 PRMT R0, RZ, 0x654, R0 ;  /* 0x00000654ff009816 */ /* 0x000fe20000000000 */
[----:B------:R-:W-:Y:S06]  /*2c0d0*/  BAR.SYNC.DEFER_BLOCKING 0x2, 0x80 ;  /* 0x0082000000007b1d */ /* 0x000fec0000010000 */
[----:B------:R3:W-:Y:S02]  /*2c0e0*/  @!P1 SYNCS.ARRIVE.TRANS64.RED.A1T0 RZ, [R0+URZ], RZ ;  /* 0x000000ff00ff99a7 */ /* 0x0007e4000810043f */
[----:B---3--:R-:W-:-:S05]  /*2c0f0*/  VIADD R0, R2, 0x1 ;  /* 0x0000000102007836 */ /* 0x008fca0000000000 */
[----:B------:R-:W-:-:S04]  /*2c100*/  ISETP.NE.AND P0, PT, R0, 0x2, PT ;  /* 0x000000020000780c */ /* 0x000fc80003f05270 */
[----:B------:R-:W-:Y:S02]  /*2c110*/  SEL R2, RZ, 0x1, P0 ;  /* 0x00000001ff027807 */ /* 0x000fe40000000000 */
[----:B------:R-:W-:Y:S02]  /*2c120*/  SEL R0, R0, RZ, P0 ;  /* 0x000000ff00007207 */ /* 0x000fe40000000000 */
[----:B--2---:R-:W-:-:S03]  /*2c130*/  LOP3.LUT R4, R4, R2, RZ, 0x3c, !PT ;  /* 0x0000000204047212 */ /* 0x004fc600078e3cff */
[----:B------:R0:W-:Y:S04]  /*2c140*/  STL [R1], R0 ;  /* 0x0000000001007387 */ /* 0x0001e80000100800 */
[----:B------:R0:W-:Y:S02]  /*2c150*/  STL [R1+0x8], R4 ;  /* 0x0000080401007387 */ /* 0x0001e40000100800 */
.L_x_2474:
[----:B------:R-:W-:Y:S05]  /*2c160*/  BSYNC B6 ;  /* 0x0000000000067941 */ /* 0x000fea0003800000 */
.L_x_2472:
[----:B0-----:R-:W2:Y:S02]  /*2c170*/  LDL R0, [R1+0x10] ;  /* 0x0000100001007983 */ /* 0x001ea40000100800 */
[----:B--2---:R-:W-:-:S13]  /*2c180*/  LOP3.LUT P0, RZ, R0, 0x2, RZ, 0xc0, !PT ;  /* 0x0000000200ff7812 */ /* 0x004fda000780c0ff */
[----:B------:R-:W-:Y:S05]  /*2c190*/  @!P0 BRA `(.L_x_2526) ;  /* 0x0000000000208947 */ /* 0x000fea0003800000 */
[----:B------:R-:W-:Y:S05]  /*2c1a0*/  WARPSYNC.ALL ;  /* 0x0000000000007948 */ /* 0x000fea0003800000 */
[----:B------:R-:W0:Y:S08]  /*2c1b0*/  S2UR UR5, SR_CgaCtaId ;  /* 0x00000000000579c3 */ /* 0x000e300000008800 */
[----:B------:R-:W-:Y:S06]  /*2c1c0*/  BAR.SYNC.DEFER_BLOCKING 0x5, 0x180 ;  /* 0x0146000000007b1d */ /* 0x000fec0000010000 */
[----:B------:R-:W-:-:S02]  /*2c1d0*/  UMOV UR4, 0x400 ;  /* 0x0000040000047882 */ /* 0x000fc40000000000 */
[----:B0-----:R-:W-:-:S09]  /*2c1e0*/  ULEA UR4, UR5, UR4, 0x18 ;  /* 0x0000000405047291 */ /* 0x001fd2000f8ec03f */
[----:B------:R-:W0:Y:S01]  /*2c1f0*/  LDS.128 R16, [UR4+0x334d0] ;  /* 0x0334d004ff107984 */ /* 0x000e220008000c00 */
[----:B------:R-:W-:Y:S06]  /*2c200*/  BAR.ARV 0x4, 0x180 ;  /* 0x0106000000007b1d */ /* 0x000fec0000002000 */
[----:B------:R-:W-:Y:S05]  /*2c210*/  BRA `(.L_x_2527) ;  /* 0x0000000800cc7947 */ /* 0x000fea0003800000 */
.L_x_2526:
[----:B------:R-:W0:Y:S01]  /*2c220*/  S2R R0, SR_TID.X ;  /* 0x0000000000007919 */ /* 0x000e220000002100 */
[----:B------:R-:W-:Y:S01]  /*2c230*/  UMOV UR4, 0xffffffff ;  /* 0xffffffff00047882 */ /* 0x000fe20000000000 */
[----:B0-----:R-:W-:-:S04]  /*2c240*/  LOP3.LUT R8, R0, 0x1f, RZ, 0xc0, !PT ;  /* 0x0000001f00087812 */ /* 0x001fc800078ec0ff */
[----:B------:R-:W-:Y:S01]  /*2c250*/  ISETP.NE.AND P0, PT, R8, 0x1f, PT ;  /* 0x0000001f0800780c */ /* 0x000fe20003f05270 */
[----:B------:R-:W-:-:S12]  /*2c260*/  BRA.DIV UR4, `(.L_x_2528) ;  /* 0x0000003a04087947 */ /* 0x000fd8000b800000 */
[----:B------:R-:W-:Y:S01]  /*2c270*/  IMAD.IADD R5, R19, 0x1, R8 ;  /* 0x0000000113057824 */ /* 0x000fe200078e0208 */
[----:B------:R-:W-:-:S04]  /*2c280*/  ULDC UR4, c[0x0][0xc14] ;  /* 0x0003050000047ab9 */ /* 0x000fc80000000800 */
        /* <DEDUP_REMOVED lines=28> */
[----:B------:R0:W2:Y:S02]  /*2c450*/  SHFL.IDX PT, R14, R3, 0x1f, 0x1f ;  /* 0x03e01f00030e7f89 */ /* 0x0000a400000e0000 */
.L_x_2670:
[----:B------:R-:W-:Y:S02]  /*2c460*/  ULDC UR4, c[0x0][0xc10] ;  /* 0x0003040000047ab9 */ /* 0x000fe40000000800 */
[----:B------:R-:W-:-:S04]  /*2c470*/  IMAD.U32 R5, RZ, RZ, UR4 ;  /* 0x00000004ff057e24 */ /* 0x000fc8000f8e00ff */
[----:B--2---:R-:W-:-:S05]  /*2c480*/  IMAD R7, R14, R5, RZ ;  /* 0x000000050e077224 */ /* 0x004fca00078e02ff */
[----:B------:R-:W-:-:S04]  /*2c490*/  IADD3 R4, R4, R7, RZ ;  /* 0x0000000704047210 */ /* 0x000fc80007ffe0ff */
[----:B------:R-:W-:-:S13]  /*2c4a0*/  ISETP.GT.AND P6, PT, R4, R0, PT ;  /* 0x000000000400720c */ /* 0x000fda0003fc4270 */
[----:B------:R-:W-:Y:S05]  /*2c4b0*/  @P6 BRA `(.L_x_2529) ;  /* 0x00000000009c6947 */ /* 0x000fea0003800000 */
.L_x_2534:
[----:B------:R-:W2:Y:S01]  /*2c4c0*/  LDC R6, c[0x0][0xc14] ;  /* 0x00030500ff067b82 */ /* 0x000ea20000000800 */
[----:B------:R-:W-:-:S05]  /*2c4d0*/  VIADD R19, R19, 0x1f ;  /* 0x0000001f13137836 */ /* 0x000fca0000000000 */
[----:B--2---:R-:W-:-:S13]  /*2c4e0*/  ISETP.GE.AND P6, PT, R19, R6, PT ;  /* 0x000000061300720c */ /* 0x004fda0003fc6270 */
[----:B------:R-:W-:Y:S05]  /*2c4f0*/  @P6 BRA `(.L_x_2530) ;  /* 0x0000000400d06947 */ /* 0x000fea0003800000 */
[----:B------:R-:W2:Y:S01]  /*2c500*/  S2R R2, SR_TID.X ;  /* 0x0000000000027919 */ /* 0x000ea20000002100 */
[----:B------:R-:W-:Y:S01]  /*2c510*/  BSSY B0, `(.L_x_2531) ;  /* 0x0000009000007945 */ /* 0x000fe20003800000 */
[----:B--2---:R-:W-:-:S05]  /*2c520*/  LOP3.LUT R2, R2, 0x1f, RZ, 0xc0, !PT ;  /* 0x0000001f02027812 */ /* 0x004fca00078ec0ff */
[----:B------:R-:W-:Y:S02]  /*2c530*/  IMAD.IADD R5, R19, 0x1, R2 ;  /* 0x0000000113057824 */ /* 0x000fe400078e0202 */
[----:B------:R-:W-:-:S03]  /*2c540*/  IMAD.MOV.U32 R2, RZ, RZ, RZ ;  /* 0x000000ffff027224 */ /* 0x000fc600078e00ff */
[----:B------:R-:W-:-:S13]  /*2c550*/  ISETP.GE.OR P6, PT, R5, R6, !P0 ;  /* 0x000000060500720c */ /* 0x000fda00047c6670 */
[----:B------:R-:W-:Y:S05]  /*2c560*/  @P6 BRA `(.L_x_2532) ;  /* 0x00000000000c6947 */ /* 0x000fea0003800000 */
[----:B0-----:R-:W0:Y:S02]  /*2c570*/  LDC.64 R2, c[0x0][0xc58] ;  /* 0x00031600ff027b82 */ /* 0x001e240000000a00 */
[----:B0-----:R-:W-:-:S06]  /*2c580*/  IMAD.WIDE R2, R5, 0x4, R2 ;  /* 0x0000000405027825 */ /* 0x001fcc00078e0202 */
[----:B------:R2:W5:Y:S02]  /*2c590*/  LDG.E R2, desc[UR54][R2.64] ;  /* 0x0000003602027981 */ /* 0x000564000c1e1900 */
.L_x_2532:
[----:B------:R-:W-:Y:S05]  /*2c5a0*/  BSYNC B0 ;  /* 0x0000000000007941 */ /* 0x000fea0003800000 */
.L_x_2531:
[----:B------:R-:W-:-:S03]  /*2c5b0*/  UMOV UR4, 0xffffffff ;  /* 0xffffffff00047882 */ /* 0x000fc60000000000 */
[----:B------:R-:W-:Y:S05]  /*2c5c0*/  BRA.DIV UR4, `(.L_x_2533) ;  /* 0x0000003a04547947 */ /* 0x000fea000b800000 */
[----:B-----5:R-:W3:Y:S02]  /*2c5d0*/  SHFL.UP PT, R14, R2, 0x1, RZ ;  /* 0x04200000020e7989 */ /* 0x020ee400000e00ff */
[----:B---3--:R-:W-:-:S05]  /*2c5e0*/  SEL R13, R14, RZ, P1 ;  /* 0x000000ff0e0d7207 */ /* 0x008fca0000800000 */
[----:B------:R-:W-:-:S05]  /*2c5f0*/  IMAD.IADD R13, R2, 0x1, R13 ;  /* 0x00000001020d7824 */ /* 0x000fca00078e020d */
[----:B------:R-:W3:Y:S02]  /*2c600*/  SHFL.UP PT, R14, R13, 0x2, RZ ;  /* 0x044000000d0e7989 */ /* 0x000ee400000e00ff */
[----:B---3--:R-:W-:-:S05]  /*2c610*/  SEL R14, R14, RZ, P2 ;  /* 0x000000ff0e0e7207 */ /* 0x008fca0001000000 */
[----:B------:R-:W-:-:S05]  /*2c620*/  IMAD.IADD R5, R13, 0x1, R14 ;  /* 0x000000010d057824 */ /* 0x000fca00078e020e */
[----:B------:R-:W3:Y:S02]  /*2c630*/  SHFL.UP PT, R14, R5, 0x4, RZ ;  /* 0x04800000050e7989 */ /* 0x000ee400000e00ff */
[----:B---3--:R-:W-:-:S04]  /*2c640*/  SEL R6, R14, RZ, P3 ;  /* 0x000000ff0e067207 */ /* 0x008fc80001800000 */
[----:B------:R-:W-:-:S05]  /*2c650*/  IADD3 R6, R5, R6, RZ ;  /* 0x0000000605067210 */ /* 0x000fca0007ffe0ff */
[----:B------:R-:W3:Y:S02]  /*2c660*/  SHFL.UP PT, R14, R6, 0x8, RZ ;  /* 0x05000000060e7989 */ /* 0x000ee400000e00ff */
[----:B---3--:R-:W-:-:S05]  /*2c670*/  SEL R7, R14, RZ, P4 ;  /* 0x000000ff0e077207 */ /* 0x008fca0002000000 */
[----:B------:R-:W-:-:S05]  /*2c680*/  IMAD.IADD R7, R6, 0x1, R7 ;  /* 0x0000000106077824 */ /* 0x000fca00078e0207 */
[----:B------:R-:W3:Y:S02]  /*2c690*/  SHFL.UP PT, R14, R7, 0x10, RZ ;  /* 0x06000000070e7989 */ /* 0x000ee400000e00ff */
[----:B---3--:R-:W-:-:S05]  /*2c6a0*/  SEL R14, R14, RZ, P5 ;  /* 0x000000ff0e0e7207 */ /* 0x008fca0002800000 */
[----:B0-2---:R-:W-:-:S05]  /*2c6b0*/  IMAD.IADD R3, R7, 0x1, R14 ;  /* 0x0000000107037824 */ /* 0x005fca00078e020e */
[----:B------:R0:W2:Y:S02]  /*2c6c0*/  SHFL.IDX PT, R14, R3, 0x1f, 0x1f ;  /* 0x03e01f00030e7f89 */ /* 0x0000a400000e0000 */
.L_x_2678:
[----:B------:R-:W-:Y:S02]  /*2c6d0*/  ULDC UR4, c[0x0][0xc10] ;  /* 0x0003040000047ab9 */ /* 0x000fe40000000800 */
[----:B------:R-:W-:-:S04]  /*2c6e0*/  IMAD.U32 R5, RZ, RZ, UR4 ;  /* 0x00000004ff057e24 */ /* 0x000fc8000f8e00ff */
[----:B--2---:R-:W-:-:S04]  /*2c6f0*/  IMAD R7, R14, R5, RZ ;  /* 0x000000050e077224 */ /* 0x004fc800078e02ff */
[----:B------:R-:W-:-:S05]  /*2c700*/  IMAD.IADD R4, R7, 0x1, R4 ;  /* 0x0000000107047824 */ /* 0x000fca00078e0204 */
[----:B------:R-:W-:-:S13]  /*2c710*/  ISETP.GT.AND P6, PT, R4, R0, PT ;  /* 0x000000000400720c */ /* 0x000fda0003fc4270 */
[----:B------:R-:W-:Y:S05]  /*2c720*/  @!P6 BRA `(.L_x_2534) ;  /* 0xfffffffc0064e947 */ /* 0x000fea000383ffff */
.L_x_2529:
[----:B------:R-:W-:Y:S01]  /*2c730*/  IMAD.IADD R16, R4, 0x1, -R7 ;  /* 0x0000000104107824 */ /* 0x000fe200078e0a07 */
[----:B------:R-:W-:-:S03]  /*2c740*/  UMOV UR4, 0xffffffff ;  /* 0xffffffff00047882 */ /* 0x000fc60000000000 */
[----:B------:R-:W-:-:S05]  /*2c750*/  IMAD R7, R3, R5, R16 ;  /* 0x0000000503077224 */ /* 0x000fca00078e0210 */
[----:B------:R-:W-:Y:S01]  /*2c760*/  ISETP.GT.AND P6, PT, R7, R0, PT ;  /* 0x000000000700720c */ /* 0x000fe20003fc4270 */
[----:B------:R-:W-:-:S12]  /*2c770*/  BRA.DIV UR4, `(.L_x_2535) ;  /* 0x0000003a04a47947 */ /* 0x000fd8000b800000 */
[----:B------:R-:W-:-:S04]  /*2c780*/  VOTE.ANY R4, PT, !P6 ;  /* 0x0000000000047806 */ /* 0x000fc800070e0100 */
[----:B------:R-:W2:Y:S02]  /*2c790*/  POPC R6, R4 ;  /* 0x0000000400067309 */ /* 0x000ea40000000000 */
[----:B--2---:R2:W3:Y:S02]  /*2c7a0*/  SHFL.IDX PT, R17, R2, R6, 0x1f ;  /* 0x00001f0602117589 */ /* 0x0044e400000e0000 */
.L_x_2682:
[----:B------:R-:W-:Y:S02]  /*2c7b0*/  ISETP.NE.AND P0, PT, R4, RZ, PT ;  /* 0x000000ff0400720c */ /* 0x000fe40003f05270 */
[----:B------:R-:W-:-:S11]  /*2c7c0*/  MOV R4, RZ ;  /* 0x000000ff00047202 */ /* 0x000fd60000000f00 */
[----:B------:R-:W-:Y:S05]  /*2c7d0*/  @!P0 BRA `(.L_x_2536) ;  /* 0x0000000000108947 */ /* 0x000fea0003800000 */
[----:B------:R-:W-:Y:S01]  /*2c7e0*/  UMOV UR4, 0xffffffff ;  /* 0xffffffff00047882 */ /* 0x000fe20000000000 */
[----:B------:R-:W-:Y:S02]  /*2c7f0*/  VIADD R12, R6, 0xffffffff ;  /* 0xffffffff060c7836 */ /* 0x000fe40000000000 */
[----:B------:R-:W-:Y:S05]  /*2c800*/  BRA.DIV UR4, `(.L_x_2537) ;  /* 0x0000003a04c87947 */ /* 0x000fea000b800000 */
[----:B------:R4:W0:Y:S02]  /*2c810*/  SHFL.IDX PT, R4, R3, R12, 0x1f ;  /* 0x00001f0c03047589 */ /* 0x00082400000e0000 */
.L_x_2536:
[----:B0-2-4-:R-:W0:Y:S01]  /*2c820*/  LDC.64 R2, c[0x0][0xc68] ;  /* 0x00031a00ff027b82 */ /* 0x015e220000000a00 */
[----:B------:R-:W-:-:S04]  /*2c830*/  IMAD.IADD R19, R6, 0x1, R19 ;  /* 0x0000000106137824 */ /* 0x000fc800078e0213 */
[----:B0-----:R-:W-:-:S05]  /*2c840*/  IMAD.WIDE R2, R19, 0x4, R2 ;  /* 0x0000000413027825 */ /* 0x001fca00078e0202 */
[----:B------:R-:W3:Y:S01]  /*2c850*/  LDG.E R7, desc[UR54][R2.64] ;  /* 0x0000003602077981 */ /* 0x000ee2000c1e1900 */
[----:B------:R-:W-:-:S05]  /*2c860*/  IMAD R16, R4, R5, R16 ;  /* 0x0000000504107224 */ /* 0x000fca00078e0210 */
[----:B------:R-:W-:Y:S01]  /*2c870*/  IADD3 R0, R0, -R16, RZ ;  /* 0x8000001000007210 */ /* 0x000fe20007ffe0ff */
[----:B---3--:R-:W-:-:S05]  /*2c880*/  IMAD R6, R17, R7, RZ ;  /* 0x0000000711067224 */ /* 0x008fca00078e02ff */
[----:B------:R-:W-:-:S04]  /*2c890*/  IABS R8, R6 ;  /* 0x0000000600087213 */ /* 0x000fc80000000000 */
        /* <DEDUP_REMOVED lines=24> */
[----:B------:R-:W-:-:S03]  /*2ca20*/  IMAD.MOV R2, RZ, RZ, -R2 ;  /* 0x000000ffff027224 */ /* 0x000fc600078e0a02 */
[----:B------:R-:W-:Y:S01]  /*2ca30*/  IADD3 R8, -R4, RZ, RZ ;  /* 0x000000ff04087210 */ /* 0x000fe20007ffe1ff */
[----:B------:R-:W-:-:S03]  /*2ca40*/  IMAD R0, R6, R2, R0 ;  /* 0x0000000206007224 */ /* 0x000fc600078e0200 */
[----:B------:R-:W-:-:S04]  /*2ca50*/  VIADDMNMX R5, R8, R5, R7, PT ;  /* 0x0000000508057246 */ /* 0x000fc80003800107 */
        /* <DEDUP_REMOVED lines=15> */
[-C--:B------:R-:W-:Y:S01]  /*2cb50*/  @!P1 IADD3 R2, R2, -R7.reuse, RZ ;  /* 0x8000000702029210 */ /* 0x080fe20007ffe0ff */
        /* <DEDUP_REMOVED lines=12> */
[----:B------:R-:W-:Y:S01]  /*2cc20*/  IADD3 R17, R17, R0, RZ ;  /* 0x0000000011117210 */ /* 0x000fe20007ffe0ff */
[----:B------:R-:W-:Y:S06]  /*2cc30*/  BRA `(.L_x_2538) ;  /* 0x00000000001c7947 */ /* 0x000fec0003800000 */
.L_x_2530:
[----:B------:R-:W-:Y:S01]  /*2cc40*/  UMOV UR4, URZ ;  /* 0x0000003f00047c82 */ /* 0x000fe20008000000 */
[----:B------:R-:W-:Y:S01]  /*2cc50*/  UMOV UR5, URZ ;  /* 0x0000003f00057c82 */ /* 0x000fe20008000000 */
[----:B------:R-:W-:Y:S01]  /*2cc60*/  ULDC UR6, c[0x0][0xc14] ;  /* 0x0003050000067ab9 */ /* 0x000fe20000000800 */
[----:B------:R-:W-:Y:S02]  /*2cc70*/  IMAD.MOV.U32 R16, RZ, RZ, R0 ;  /* 0x000000ffff107224 */ /* 0x000fe400078e0000 */
[----:B------:R-:W-:Y:S02]  /*2cc80*/  IMAD.U32 R17, RZ, RZ, UR4 ;  /* 0x00000004ff117e24 */ /* 0x000fe4000f8e00ff */
[----:B------:R-:W-:Y:S02]  /*2cc90*/  IMAD.U32 R18, RZ, RZ, UR5 ;  /* 0x00000005ff127e24 */ /* 0x000fe4000f8e00ff */
[----:B------:R-:W-:-:S07]  /*2cca0*/  IMAD.U32 R19, RZ, RZ, UR6 ;  /* 0x00000006ff137e24 */ /* 0x000fce000f8e00ff */
.L_x_2538:
[----:B------:R-:W2:Y:S01]  /*2ccb0*/  S2R R0, SR_TID.X ;  /* 0x0000000000007919 */ /* 0x000ea20000002100 */
[----:B------:R-:W-:Y:S05]  /*2ccc0*/  WARPSYNC.ALL ;  /* 0x0000000000007948 */ /* 0x000fea0003800000 */
[----:B------:R-:W-:Y:S01]  /*2ccd0*/  BAR.SYNC.DEFER_BLOCKING 0x4, 0x180 ;  /* 0x0106000000007b1d */ /* 0x000fe20000010000 */
[----:B--2---:R-:W-:-:S04]  /*2cce0*/  LOP3.LUT R0, R0, 0x1f, RZ, 0xc0, !PT ;  /* 0x0000001f00007812 */ /* 0x004fc800078ec0ff */
[----:B------:R-:W-:-:S13]  /*2ccf0*/  ISETP.NE.AND P0, PT, R0, RZ, PT ;  /* 0x000000ff0000720c */ /* 0x000fda0003f05270 */
[----:B0-----:R-:W0:Y:S01]  /*2cd00*/  @!P0 S2R R3, SR_CgaCtaId ;  /* 0x0000000000038919 */ /* 0x001e220000008800 */
[----:B------:R-:W-:-:S04]  /*2cd10*/  @!P0 MOV R0, 0x400 ;  /* 0x0000040000008802 */ /* 0x000fc80000000f00 */
[----:B0-----:R-:W-:-:S05]  /*2cd20*/  @!P0 LEA R0, R3, R0, 0x18 ;  /* 0x0000000003008211 */ /* 0x001fca00078ec0ff */
[----:B------:R2:W-:Y:S01]  /*2cd30*/  @!P0 STS.128 [R0+0x334d0], R16 ;  /* 0x0334d01000008388 */ /* 0x0005e20000000c00 */
[----:B------:R-:W-:Y:S06]  /*2cd40*/  BAR.ARV 0x5, 0x180 ;  /* 0x0146000000007b1d */ /* 0x000fec0000002000 */
.L_x_2527:
[----:B------:R-:W-:Y:S02]  /*2cd50*/  ULDC UR4, c[0x0][0xc14] ;  /* 0x0003050000047ab9 */ /* 0x000fe40000000800 */
[----:B0-----:R-:W-:-:S13]  /*2cd60*/  ISETP.GE.AND P0, PT, R19, UR4, PT ;  /* 0x0000000413007c0c */ /* 0x001fda000bf06270 */
[----:B------:R-:W-:Y:S05]  /*2cd70*/  @!P0 BRA `(.L_x_2539) ;  /* 0xffffffa000b48947 */ /* 0x000fea000383ffff */
[----:B------:R-:W-:Y:S05]  /*2cd80*/  BSYNC B7 ;  /* 0x0000000000077941 */ /* 0x000fea0003800000 */
.L_x_2428:
[----:B--2---:R-:W2:Y:S01]  /*2cd90*/  LDL.LU R0, [R1+0x3c] ;  /* 0x00003c0001007983 */ /* 0x004ea20000300800 */
[----:B------:R-:W-:Y:S01]  /*2cda0*/  BSSY B0, `(.L_x_2540) ;  /* 0x000000b000007945 */ /* 0x000fe20003800000 */
[----:B------:R-:W3:Y:S01]  /*2cdb0*/  S2R R5, SR_CgaCtaId ;  /* 0x0000000000057919 */ /* 0x000ee20000008800 */
[----:B--2---:R-:W-:-:S05]  /*2cdc0*/  VIADD R0, R0, 0x1 ;  /* 0x0000000100007836 */ /* 0x004fca0000000000 */
[----:B0-----:R-:W-:-:S04]  /*2cdd0*/  LEA.HI R2, R0, R0, RZ, 0x1 ;  /* 0x0000000000027211 */ /* 0x001fc800078f08ff */
[----:B------:R-:W-:-:S04]  /*2cde0*/  LOP3.LUT R3, R2, 0xfffffffe, RZ, 0xc0, !PT ;  /* 0xfffffffe02037812 */ /* 0x000fc800078ec0ff */
[----:B------:R-:W-:Y:S02]  /*2cdf0*/  IADD3 R3, R0, -R3, RZ ;  /* 0x8000000300037210 */ /* 0x000fe40007ffe0ff */
[----:B------:R-:W-:Y:S02]  /*2ce00*/  MOV R0, 0x400 ;  /* 0x0000040000007802 */ /* 0x000fe40000000f00 */
[----:B------:R-:W-:Y:S02]  /*2ce10*/  SHF.L.U32 R3, R3, 0x1f, RZ ;  /* 0x0000001f03037819 */ /* 0x000fe400000006ff */
[----:B---3--:R-:W-:-:S04]  /*2ce20*/  LEA R0, R5, R0, 0x18 ;  /* 0x0000000005007211 */ /* 0x008fc800078ec0ff */
[----:B------:R-:W0:Y:S02]  /*2ce30*/  SYNCS.PHASECHK.TRANS64.TRYWAIT P0, [R0+URZ+0x33420], R3 ;  /* 0x03342003000075a7 */ /* 0x000e24000800017f */
[----:B0-----:R-:W-:Y:S05]  /*2ce40*/  @!P0 BRA `(.L_x_2541) ;  /* 0x0000003400608947 */ /* 0x001fea0003800000 */
.L_x_2685:
[----:B------:R-:W-:Y:S05]  /*2ce50*/  BSYNC B0 ;  /* 0x0000000000007941 */ /* 0x000fea0003800000 */
.L_x_2540:
[----:B------:R-:W-:-:S03]  /*2ce60*/  UMOV UR4, 0xffffffff ;  /* 0xffffffff00047882 */ /* 0x000fc60000000000 */
[----:B------:R-:W-:Y:S05]  /*2ce70*/  BRA.DIV UR4, `(.L_x_2542) ;  /* 0x0000003604687947 */ /* 0x000fea000b800000 */
[----:B------:R-:W2:Y:S02]  /*2ce80*/  S2R R2, SR_TID.X ;  /* 0x0000000000027919 */ /* 0x000ea40000002100 */
[----:B--2---:R-:W-:-:S04]  /*2ce90*/  SHF.R.U32.HI R2, RZ, 0x5, R2 ;  /* 0x00000005ff027819 */ /* 0x004fc80000011602 */
[----:B------:R-:W-:-:S05]  /*2cea0*/  LOP3.LUT R2, R2, 0x3, RZ, 0xc0, !PT ;  /* 0x0000000302027812 */ /* 0x000fca00078ec0ff */
[----:B------:R2:W3:Y:S02]  /*2ceb0*/  SHFL.IDX PT, R14, R2, RZ, 0x1f ;  /* 0x00001fff020e7589 */ /* 0x0004e400000e0000 */
.L_x_2688:
[----:B---3--:R-:W-:-:S13]  /*2cec0*/  ISETP.NE.AND P0, PT, R14, RZ, PT ;  /* 0x000000ff0e00720c */ /* 0x008fda0003f05270 */
[----:B------:R-:W-:Y:S05]  /*2ced0*/  @P0 BRA `(.L_x_2213) ;  /* 0x0000000000b00947 */ /* 0x000fea0003800000 */
[----:B------:R-:W-:-:S03]  /*2cee0*/  UMOV UR4, 0xffffffff ;  /* 0xffffffff00047882 */ /* 0x000fc60000000000 */
[----:B------:R-:W-:Y:S05]  /*2cef0*/  BRA.DIV UR4, `(.L_x_2543) ;  /* 0x00000036047c7947 */ /* 0x000fea000b800000 */
[----:B------:R-:W-:-:S13]  /*2cf00*/  ELECT P6, URZ, PT ;  /* 0x00000000003f782f */ /* 0x000fda00038c0000 */
.L_x_2691:
[----:B------:R-:W-:Y:S05]  /*2cf10*/  @!P6 BRA `(.L_x_2213) ;  /* 0x0000000000a0e947 */ /* 0x000fea0003800000 */
[----:B------:R-:W-:-:S06]  /*2cf20*/  ULOP3.LUT UR4, UR36, 0x2, URZ, 0xfc, !UPT ;  /* 0x0000000224047892 */ /* 0x000fcc000f8efc3f */
[----:B--2---:R-:W-:-:S05]  /*2cf30*/  IMAD.U32 R2, RZ, RZ, UR4 ;  /* 0x00000004ff027e24 */ /* 0x004fca000f8e00ff */
[----:B------:R-:W-:-:S13]  /*2cf40*/  ISETP.NE.AND P0, PT, R2, 0x3, PT ;  /* 0x000000030200780c */ /* 0x000fda0003f05270 */
[----:B------:R-:W-:Y:S05]  /*2cf50*/  @!P0 BRA `(.L_x_2544) ;  /* 0x0000000000048947 */ /* 0x000fea0003800000 */
[----:B------:R-:W-:Y:S01]  /*2cf60*/  BPT.TRAP 0x1 ;  /* 0x000000040000795c */ /* 0x000fe20000300000 */
.L_x_2544:
[----:B0-----:R-:W2:Y:S04]  /*2cf70*/  LDL R3, [R1] ;  /* 0x0000000001037983 */ /* 0x001ea80000100800 */
        /* <DEDUP_REMOVED lines=13> */
.L_x_2692:
[----:B------:R-:W2:Y:S02]  /*2d050*/  SYNCS.PHASECHK.TRANS64.TRYWAIT P1, [R7+URZ], R2 ;  /* 0x00000002070075a7 */ /* 0x000ea4000802017f */
[----:B--2---:R-:W-:Y:S05]  /*2d060*/  @!P1 BRA `(.L_x_2546) ;  /* 0x0000003400549947 */ /* 0x004fea0003800000 */
.L_x_2693:
[----:B------:R-:W-:Y:S05]  /*2d070*/  @!P0 BRA `(.L_x_2547) ;  /* 0x0000000000048947 */ /* 0x000fea0003800000 */
[----:B------:R-:W-:Y:S01]  /*2d080*/  BPT.TRAP 0x1 ;  /* 0x000000040000795c */ /* 0x000fe20000300000 */
.L_x_2547:
[----:B------:R-:W3:Y:S02]  /*2d090*/  LDL.LU R4, [R1] ;  /* 0x0000000001047983 */ /* 0x000ee40000300800 */
[----:B---3--:R-:W-:-:S04]  /*2d0a0*/  LEA R4, R4, R0, 0x3 ;  /* 0x0000000004047211 */ /* 0x008fc800078e18ff */
[----:B------:R-:W3:Y:S02]  /*2d0b0*/  SYNCS.PHASECHK.TRANS64.TRYWAIT P1, [R4+URZ+0x33460], R5 ;  /* 0x03346005040075a7 */ /* 0x000ee4000802017f */
[----:B---3--:R-:W-:Y:S05]  /*2d0c0*/  @!P1 BRA `(.L_x_2548) ;  /* 0x0000003400509947 */ /* 0x008fea0003800000 */
.L_x_2694:
[----:B------:R-:W-:Y:S05]  /*2d0d0*/  @!P0 BRA `(.L_x_2549) ;  /* 0x0000000000048947 */ /* 0x000fea0003800000 */
[----:B------:R-:W-:Y:S01]  /*2d0e0*/  BPT.TRAP 0x1 ;  /* 0x000000040000795c */ /* 0x000fe20000300000 */
.L_x_2549:
[----:B------:R-:W-:-:S04]  /*2d0f0*/  IMAD R3, R3, 0x8, R0 ;  /* 0x0000000803037824 */ /* 0x000fc800078e0200 */
[----:B------:R-:W4:Y:S02]  /*2d100*/  SYNCS.PHASECHK.TRANS64.TRYWAIT P1, [R3+URZ+0x33460], R2 ;  /* 0x03346002030075a7 */ /* 0x000f24000802017f */
[----:B----4-:R-:W-:Y:S05]  /*2d110*/  @!P1 BRA `(.L_x_2550) ;  /* 0x0000003400509947 */ /* 0x010fea0003800000 */
.L_x_2695:
[----:B------:R-:W-:Y:S05]  /*2d120*/  @!P0 BRA `(.L_x_2551) ;  /* 0x0000000000048947 */ /* 0x000fea0003800000 */
[----:B------:R-:W-:Y:S01]  /*2d130*/  BPT.TRAP 0x1 ;  /* 0x000000040000795c */ /* 0x000fe20000300000 */
.L_x_2551:
[----:B------:R-:W5:Y:S02]  /*2d140*/  SYNCS.PHASECHK.TRANS64.TRYWAIT P0, [R4+URZ+0x33480], R5 ;  /* 0x03348005040075a7 */ /* 0x000f64000800017f */
[----:B-----5:R-:W-:Y:S05]  /*2d150*/  @!P0 BRA `(.L_x_2552) ;  /* 0x0000003400548947 */ /* 0x020fea0003800000 */
.L_x_2553:
[----:B------:R0:W0:Y:S02]  /*2d160*/  SYNCS.PHASECHK.TRANS64.TRYWAIT P0, [R3+URZ+0x33480], R2 ;  /* 0x03348002030075a7 */ /* 0x000024000800017f */
[----:B0-----:R-:W-:Y:S05]  /*2d170*/  @!P0 NANOSLEEP.SYNCS 0x989680 ;  /* 0x009896800000895d */ /* 0x001fea0003900000 */
[----:B------:R-:W0:Y:S02]  /*2d180*/  @!P0 SYNCS.PHASECHK.TRANS64 P0, [R3+URZ+0x33480], R2 ;  /* 0x03348002030085a7 */ /* 0x000e24000800007f */
[----:B0-----:R-:W-:Y:S05]  /*2d190*/  @!P0 BRA `(.L_x_2553) ;  /* 0xfffffffc00f08947 */ /* 0x001fea000383ffff */
.L_x_2213:
[----:B------:R-:W-:Y:S05]  /*2d1a0*/  BSYNC B8 ;  /* 0x0000000000087941 */ /* 0x000fea0003800000 */
.L_x_2210:
[----:B------:R-:W-:Y:S05]  /*2d1b0*/  EXIT ;  /* 0x000000000000794d */ /* 0x000fea0003800000 */
.L_x_2231:
[----:B0-----:R0:W1:Y:S02]  /*2d1c0*/  SYNCS.PHASECHK.TRANS64.TRYWAIT P5, [R42+URZ+0x33490], R43 ;  /* 0x0334902b2a0075a7 */ /* 0x00106400080a017f */
[----:B-1----:R-:W-:Y:S05]  /*2d1d0*/  @!P5 NANOSLEEP.SYNCS 0x989680 ;  /* 0x009896800000d95d */ /* 0x002fea0003900000 */
[----:B------:R-:W1:Y:S02]  /*2d1e0*/  @!P5 SYNCS.PHASECHK.TRANS64 P5, [R42+URZ+0x33490], R43 ;  /* 0x0334902b2a00d5a7 */ /* 0x000e6400080a007f */
[----:B-1----:R-:W-:Y:S05]  /*2d1f0*/  @!P5 BRA `(.L_x_2231) ;  /* 0xfffffffc00f0d947 */ /* 0x002fea000383ffff */
[----:B------:R-:W-:Y:S05]  /*2d200*/  BRA `(.L_x_2554) ;  /* 0xfffffd6000c47947 */ /* 0x000fea000383ffff */
.L_x_2285:
[----:B-1----:R1:W3:Y:S02]  /*2d210*/  SYNCS.PHASECHK.TRANS64.TRYWAIT P5, [R42+URZ+0x33490], R43 ;  /* 0x0334902b2a0075a7 */ /* 0x0022e400080a017f */
[----:B---3--:R-:W-:Y:S05]  /*2d220*/  @!P5 NANOSLEEP.SYNCS 0x989680 ;  /* 0x009896800000d95d */ /* 0x008fea0003900000 */
[----:B------:R-:W3:Y:S02]  /*2d230*/  @!P5 SYNCS.PHASECHK.TRANS64 P5, [R42+URZ+0x33490], R43 ;  /* 0x0334902b2a00d5a7 */ /* 0x000ee400080a007f */
[----:B---3--:R-:W-:Y:S05]  /*2d240*/  @!P5 BRA `(.L_x_2285) ;  /* 0xfffffffc00f0d947 */ /* 0x008fea000383ffff */
[----:B------:R-:W-:Y:S05]  /*2d250*/  BRA `(.L_x_2555) ;  /* 0xfffffdc000347947 */ /* 0x000fea000383ffff */
.L_x_2310:
[----:B0-----:R0:W1:Y:S02]  /*2d260*/  SYNCS.PHASECHK.TRANS64.TRYWAIT P3, [R42+URZ+0x33490], R43 ;  /* 0x0334902b2a0075a7 */ /* 0x001064000806017f */
[----:B-1----:R-:W-:Y:S05]  /*2d270*/  @!P3 NANOSLEEP.SYNCS 0x989680 ;  /* 0x009896800000b95d */ /* 0x002fea0003900000 */
[----:B------:R-:W1:Y:S02]  /*2d280*/  @!P3 SYNCS.PHASECHK.TRANS64 P3, [R42+URZ+0x33490], R43 ;  /* 0x0334902b2a00b5a7 */ /* 0x000e64000806007f */
[----:B-1----:R-:W-:Y:S05]  /*2d290*/  @!P3 BRA `(.L_x_2310) ;  /* 0xfffffffc00f0b947 */ /* 0x002fea000383ffff */
[----:B------:R-:W-:Y:S05]  /*2d2a0*/  BRA `(.L_x_2556) ;  /* 0xfffffe1c00e07947 */ /* 0x000fea000383ffff */
.L_x_2316:
[----:B-1----:R1:W2:Y:S02]  /*2d2b0*/  SYNCS.PHASECHK.TRANS64.TRYWAIT P2, [R42+URZ+0x334b0], R43 ;  /* 0x0334b02b2a0075a7 */ /* 0x0022a4000804017f */
[----:B--2---:R-:W-:Y:S05]  /*2d2c0*/  @!P2 NANOSLEEP.SYNCS 0x989680 ;  /* 0x009896800000a95d */ /* 0x004fea0003900000 */
[----:B------:R-:W2:Y:S02]  /*2d2d0*/  @!P2 SYNCS.PHASECHK.TRANS64 P2, [R42+URZ+0x334b0], R43 ;  /* 0x0334b02b2a00a5a7 */ /* 0x000ea4000804007f */
[----:B--2---:R-:W-:Y:S05]  /*2d2e0*/  @!P2 BRA `(.L_x_2316) ;  /* 0xfffffffc00f0a947 */ /* 0x004fea000383ffff */
[----:B------:R-:W-:Y:S05]  /*2d2f0*/  BRA `(.L_x_2557) ;  /* 0xfffffe2000e47947 */ /* 0x000fea000383ffff */
.L_x_2324:
[----:B------:R-:W0:Y:S01]  /*2d300*/  S2R R47, SR_TID.X ;  /* 0x00000000002f7919 */ /* 0x000e220000002100 */
[----:B------:R-:W-:Y:S01]  /*2d310*/  BSSY B0, `(.L_x_2558) ;  /* 0x000000d000007945 */ /* 0x000fe20003800000 */
[----:B------:R-:W-:Y:S01]  /*2d320*/  IMAD.MOV.U32 R12, RZ, RZ, RZ ;  /* 0x000000ffff0c7224 */ /* 0x000fe200078e00ff */
[----:B------:R-:W-:Y:S01]  /*2d330*/  MOV R11, 0x1f ;  /* 0x0000001f000b7802 */ /* 0x000fe20000000f00 */
[----:B------:R-:W-:Y:S02]  /*2d340*/  IMAD.MOV.U32 R15, RZ, RZ, -0x1 ;  /* 0xffffffffff0f7424 */ /* 0x000fe400078e00ff */
[C---:B0-----:R-:W-:Y:S02]  /*2d350*/  VIADD R51, R47.reuse, 0xffffff80 ;  /* 0xffffff802f337836 */ /* 0x041fe40000000000 */
[----:B------:R-:W-:-:S05]  /*2d360*/  VIADD R47, R47, 0xffffff80 ;  /* 0xffffff802f2f7836 */ /* 0x000fca0000000000 */
[----:B------:R-:W-:-:S04]  /*2d370*/  SHF.R.S32.HI R47, RZ, 0x1f, R47 ;  /* 0x0000001fff2f7819 */ /* 0x000fc8000001142f */
[----:B------:R-:W-:-:S04]  /*2d380*/  LEA.HI R47, R47, R51, RZ, 0x7 ;  /* 0x000000332f2f7211 */ /* 0x000fc800078f38ff */
[----:B------:R-:W-:-:S05]  /*2d390*/  SHF.R.S32.HI R47, RZ, 0x7, R47 ;  /* 0x00000007ff2f7819 */ /* 0x000fca000001142f */
[----:B------:R-:W-:-:S07]  /*2d3a0*/  IMAD.MOV.U32 R13, RZ, RZ, R47 ;  /* 0x000000ffff0d7224 */ /* 0x000fce00078e002f */
[----:B-----5:R-:W-:Y:S05]  /*2d3b0*/  WARPSYNC.COLLECTIVE R15, `(.L_x_2559) ;  /* 0x000000000f087348 */ /* 0x020fea0003c00000 */
[----:B------:R0:W1:Y:S02]  /*2d3c0*/  SHFL.IDX P6, R14, R13, R12, R11 ;  /* 0x0000000c0d0e7389 */ /* 0x00006400000c000b */
[----:B01---5:R-:W-:Y:S01]  /*2d3d0*/  ENDCOLLECTIVE ;  /* 0x000000000000791b */ /* 0x023fe20003800000 */
.L_x_2559:
[----:B------:R-:W-:Y:S05]  /*2d3e0*/  BSYNC B0 ;  /* 0x0000000000007941 */ /* 0x000fea0003800000 */
.L_x_2558:
[----:B------:R-:W-:Y:S01]  /*2d3f0*/  IMAD.MOV.U32 R224, RZ, RZ, R14 ;  /* 0x000000ffffe07224 */ /* 0x000fe200078e000e */
[----:B------:R-:W-:Y:S06]  /*2d400*/  BRA `(.L_x_2560) ;  /* 0xfffffe2c00f07947 */ /* 0x000fec000383ffff */
.L_x_2336:
[----:B------:R-:W-:Y:S01]  /*2d410*/  BSSY B1, `(.L_x_2561) ;  /* 0x0000007000017945 */ /* 0x000fe20003800000 */
[----:B------:R-:W-:Y:S02]  /*2d420*/  IMAD.MOV.U32 R12, RZ, RZ, RZ ;  /* 0x000000ffff0c7224 */ /* 0x000fe400078e00ff */
[----:B------:R-:W-:Y:S02]  /*2d430*/  IMAD.MOV.U32 R11, RZ, RZ, 0x1e1f ;  /* 0x00001e1fff0b7424 */ /* 0x000fe400078e00ff */
[----:B0-----:R-:W-:-:S07]  /*2d440*/  IMAD.MOV.U32 R15, RZ, RZ, -0x1 ;  /* 0xffffffffff0f7424 */ /* 0x001fce00078e00ff */
[----:B-----5:R-:W-:Y:S05]  /*2d450*/  WARPSYNC.COLLECTIVE R15, `(.L_x_2562) ;  /* 0x000000000f087348 */ /* 0x020fea0003c00000 */
[----:B------:R0:W1:Y:S02]  /*2d460*/  SHFL.IDX P6, R14, R13, R12, R11 ;  /* 0x0000000c0d0e7389 */ /* 0x00006400000c000b */
[----:B01---5:R-:W-:Y:S01]  /*2d470*/  ENDCOLLECTIVE ;  /* 0x000000000000791b */ /* 0x023fe20003800000 */
.L_x_2562:
[----:B------:R-:W-:Y:S05]  /*2d480*/  BSYNC B1 ;  /* 0x0000000000017941 */ /* 0x000fea0003800000 */
.L_x_2561:
[----:B------:R-:W-:Y:S05]  /*2d490*/  BRA `(.L_x_2563) ;  /* 0xfffffe3800dc7947 */ /* 0x000fea000383ffff */
.L_x_2337:
[----:B------:R-:W-:Y:S01]  /*2d4a0*/  BSSY B1, `(.L_x_2564) ;  /* 0x0000008000017945 */ /* 0x000fe20003800000 */
[----:B------:R-:W-:Y:S01]  /*2d4b0*/  MOV R13, R4 ;  /* 0x00000004000d7202 */ /* 0x000fe20000000f00 */
[----:B------:R-:W-:Y:S02]  /*2d4c0*/  IMAD.MOV.U32 R12, RZ, RZ, RZ ;  /* 0x000000ffff0c7224 */ /* 0x000fe400078e00ff */
[----:B------:R-:W-:Y:S02]  /*2d4d0*/  IMAD.MOV.U32 R11, RZ, RZ, 0x1e1f ;  /* 0x00001e1fff0b7424 */ /* 0x000fe400078e00ff */
[----:B0-----:R-:W-:-:S07]  /*2d4e0*/  IMAD.MOV.U32 R15, RZ, RZ, -0x1 ;  /* 0xffffffffff0f7424 */ /* 0x001fce00078e00ff */
[----:B-----5:R-:W-:Y:S05]  /*2d4f0*/  WARPSYNC.COLLECTIVE R15, `(.L_x_2565) ;  /* 0x000000000f087348 */ /* 0x020fea0003c00000 */
[----:B------:R0:W1:Y:S02]  /*2d500*/  SHFL.IDX P6, R14, R13, R12, R11 ;  /* 0x0000000c0d0e7389 */ /* 0x00006400000c000b */
[----:B01---5:R-:W-:Y:S01]  /*2d510*/  ENDCOLLECTIVE ;  /* 0x000000000000791b */ /* 0x023fe20003800000 */
.L_x_2565:
[----:B------:R-:W-:Y:S05]  /*2d520*/  BSYNC B1 ;  /* 0x0000000000017941 */ /* 0x000fea0003800000 */
.L_x_2564:
[----:B------:R-:W-:Y:S05]  /*2d530*/  BRA `(.L_x_2566) ;  /* 0xfffffe3800bc7947 */ /* 0x000fea000383ffff */
.L_x_2338:
[----:B------:R-:W-:Y:S01]  /*2d540*/  BSSY B1, `(.L_x_2567) ;  /* 0x0000008000017945 */ /* 0x000fe20003800000 */
[----:B------:R-:W-:Y:S01]  /*2d550*/  IMAD.MOV.U32 R13, RZ, RZ, R3 ;  /* 0x000000ffff0d7224 */ /* 0x000fe200078e0003 */
[----:B------:R-:W-:Y:S01]  /*2d560*/  MOV R11, 0x1e1f ;  /* 0x00001e1f000b7802 */ /* 0x000fe20000000f00 */
[----:B------:R-:W-:Y:S02]  /*2d570*/  IMAD.MOV.U32 R12, RZ, RZ, RZ ;  /* 0x000000ffff0c7224 */ /* 0x000fe400078e00ff */
[----:B0-----:R-:W-:-:S07]  /*2d580*/  IMAD.MOV.U32 R15, RZ, RZ, -0x1 ;  /* 0xffffffffff0f7424 */ /* 0x001fce00078e00ff */
[----:B-----5:R-:W-:Y:S05]  /*2d590*/  WARPSYNC.COLLECTIVE R15, `(.L_x_2568) ;  /* 0x000000000f087348 */ /* 0x020fea0003c00000 */
[----:B------:R0:W1:Y:S02]  /*2d5a0*/  SHFL.IDX P6, R14, R13, R12, R11 ;  /* 0x0000000c0d0e7389 */ /* 0x00006400000c000b */
[----:B01---5:R-:W-:Y:S01]  /*2d5b0*/  ENDCOLLECTIVE ;  /* 0x000000000000791b */ /* 0x023fe20003800000 */
.L_x_2568:
[----:B------:R-:W-:Y:S05]  /*2d5c0*/  BSYNC B1 ;  /* 0x0000000000017941 */ /* 0x000fea0003800000 */
.L_x_2567:
[----:B------:R-:W-:Y:S05]  /*2d5d0*/  BRA `(.L_x_2569) ;  /* 0xfffffe38009c7947 */ /* 0x000fea000383ffff */
.L_x_2339:
[----:B------:R-:W-:Y:S01]  /*2d5e0*/  BSSY B1, `(.L_x_2570) ;  /* 0x0000008000017945 */ /* 0x000fe20003800000 */
[----:B------:R-:W-:Y:S02]  /*2d5f0*/  IMAD.MOV.U32 R13, RZ, RZ, R0 ;  /* 0x000000ffff0d7224 */ /* 0x000fe400078e0000 */
[----:B------:R-:W-:Y:S02]  /*2d600*/  IMAD.MOV.U32 R12, RZ, RZ, RZ ;  /* 0x000000ffff0c7224 */ /* 0x000fe400078e00ff */
[----:B------:R-:W-:Y:S02]  /*2d610*/  IMAD.MOV.U32 R11, RZ, RZ, 0x1e1f ;  /* 0x00001e1fff0b7424 */ /* 0x000fe400078e00ff */
[----:B0-----:R-:W-:-:S07]  /*2d620*/  IMAD.MOV.U32 R15, RZ, RZ, -0x1 ;  /* 0xffffffffff0f7424 */ /* 0x001fce00078e00ff */
[----:B-----5:R-:W-:Y:S05]  /*2d630*/  WARPSYNC.COLLECTIVE R15, `(.L_x_2571) ;  /* 0x000000000f087348 */ /* 0x020fea0003c00000 */
[----:B------:R0:W1:Y:S02]  /*2d640*/  SHFL.IDX P6, R14, R13, R12, R11 ;  /* 0x0000000c0d0e7389 */ /* 0x00006400000c000b */
[----:B01---5:R-:W-:Y:S01]  /*2d650*/  ENDCOLLECTIVE ;  /* 0x000000000000791b */ /* 0x023fe20003800000 */
.L_x_2571:
[----:B------:R-:W-:Y:S05]  /*2d660*/  BSYNC B1 ;  /* 0x0000000000017941 */ /* 0x000fea0003800000 */
.L_x_2570:
[----:B------:R-:W-:Y:S05]  /*2d670*/  BRA `(.L_x_2572) ;  /* 0xfffffe38007c7947 */ /* 0x000fea000383ffff */
.L_x_2341:
[----:B-1----:R1:W2:Y:S02]  /*2d680*/  SYNCS.PHASECHK.TRANS64.TRYWAIT P1, [R16+URZ+0x33400], R3 ;  /* 0x03340003100075a7 */ /* 0x0022a4000802017f */
[----:B--2---:R-:W-:Y:S05]  /*2d690*/  @!P1 NANOSLEEP.SYNCS 0x989680 ;  /* 0x009896800000995d */ /* 0x004fea0003900000 */
[----:B------:R-:W2:Y:S02]  /*2d6a0*/  @!P1 SYNCS.PHASECHK.TRANS64 P1, [R16+URZ+0x33400], R3 ;  /* 0x03340003100095a7 */ /* 0x000ea4000802007f */
[----:B--2---:R-:W-:Y:S05]  /*2d6b0*/  @!P1 BRA `(.L_x_2341) ;  /* 0xfffffffc00f09947 */ /* 0x004fea000383ffff */
[----:B------:R-:W-:Y:S05]  /*2d6c0*/  BRA `(.L_x_2573) ;  /* 0xfffffe3800887947 */ /* 0x000fea000383ffff */
.L_x_2355:
[----:B------:R-:W-:Y:S01]  /*2d6d0*/  BSSY B1, `(.L_x_2574) ;  /* 0x0000007000017945 */ /* 0x000fe20003800000 */
[----:B------:R-:W-:Y:S01]  /*2d6e0*/  MOV R12, RZ ;  /* 0x000000ff000c7202 */ /* 0x000fe20000000f00 */
[----:B------:R-:W-:Y:S02]  /*2d6f0*/  IMAD.MOV.U32 R11, RZ, RZ, 0x1e1f ;  /* 0x00001e1fff0b7424 */ /* 0x000fe400078e00ff */
[----:B------:R-:W-:-:S07]  /*2d700*/  IMAD.MOV.U32 R15, RZ, RZ, -0x1 ;  /* 0xffffffffff0f7424 */ /* 0x000fce00078e00ff */
[----:B-----5:R-:W-:Y:S05]  /*2d710*/  WARPSYNC.COLLECTIVE R15, `(.L_x_2575) ;  /* 0x000000000f087348 */ /* 0x020fea0003c00000 */
[----:B------:R0:W1:Y:S02]  /*2d720*/  SHFL.IDX P6, R14, R13, R12, R11 ;  /* 0x0000000c0d0e7389 */ /* 0x00006400000c000b */
[----:B01---5:R-:W-:Y:S01]  /*2d730*/  ENDCOLLECTIVE ;  /* 0x000000000000791b */ /* 0x023fe20003800000 */
.L_x_2575:
[----:B------:R-:W-:Y:S05]  /*2d740*/  BSYNC B1 ;  /* 0x0000000000017941 */ /* 0x000fea0003800000 */
.L_x_2574:
[----:B------:R-:W-:Y:S05]  /*2d750*/  BRA `(.L_x_2576) ;  /* 0xfffffe6c008c7947 */ /* 0x000fea000383ffff */
.L_x_2356:
[----:B------:R-:W-:Y:S01]  /*2d760*/  BSSY B1, `(.L_x_2577) ;  /* 0x0000008000017945 */ /* 0x000fe20003800000 */
[----:B------:R-:W-:Y:S01]  /*2d770*/  IMAD.MOV.U32 R13, RZ, RZ, R8 ;  /* 0x000000ffff0d7224 */ /* 0x000fe200078e0008 */
[----:B------:R-:W-:Y:S01]  /*2d780*/  MOV R15, 0xffffffff ;  /* 0xffffffff000f7802 */ /* 0x000fe20000000f00 */
[----:B------:R-:W-:Y:S02]  /*2d790*/  IMAD.MOV.U32 R12, RZ, RZ, RZ ;  /* 0x000000ffff0c7224 */ /* 0x000fe400078e00ff */
[----:B------:R-:W-:-:S07]  /*2d7a0*/  IMAD.MOV.U32 R11, RZ, RZ, 0x1e1f ;  /* 0x00001e1fff0b7424 */ /* 0x000fce00078e00ff */
[----:B-----5:R-:W-:Y:S05]  /*2d7b0*/  WARPSYNC.COLLECTIVE R15, `(.L_x_2578) ;  /* 0x000000000f087348 */ /* 0x020fea0003c00000 */
[----:B------:R0:W1:Y:S02]  /*2d7c0*/  SHFL.IDX P6, R14, R13, R12, R11 ;  /* 0x0000000c0d0e7389 */ /* 0x00006400000c000b */
[----:B01---5:R-:W-:Y:S01]  /*2d7d0*/  ENDCOLLECTIVE ;  /* 0x000000000000791b */ /* 0x023fe20003800000 */
.L_x_2578:
[----:B------:R-:W-:Y:S05]  /*2d7e0*/  BSYNC B1 ;  /* 0x0000000000017941 */ /* 0x000fea0003800000 */
.L_x_2577:
[----:B------:R-:W-:Y:S05]  /*2d7f0*/  BRA `(.L_x_2579) ;  /* 0xfffffe6c006c7947 */ /* 0x000fea000383ffff */
.L_x_2357:
        /* <DEDUP_REMOVED lines=8> */
.L_x_2581:
[----:B------:R-:W-:Y:S05]  /*2d880*/  BSYNC B1 ;  /* 0x0000000000017941 */ /* 0x000fea0003800000 */
.L_x_2580:
[----:B------:R-:W-:Y:S05]  /*2d890*/  BRA `(.L_x_2582) ;  /* 0xfffffe6c004c7947 */ /* 0x000fea000383ffff */
.L_x_2358:
[----:B------:R-:W-:Y:S01]  /*2d8a0*/  BSSY B1, `(.L_x_2583) ;  /* 0x0000008000017945 */ /* 0x000fe20003800000 */
[----:B------:R-:W-:Y:S01]  /*2d8b0*/  IMAD.MOV.U32 R13, RZ, RZ, R0 ;  /* 0x000000ffff0d7224 */ /* 0x000fe200078e0000 */
[----:B------:R-:W-:Y:S01]  /*2d8c0*/  MOV R12, RZ ;  /* 0x000000ff000c7202 */ /* 0x000fe20000000f00 */
[----:B------:R-:W-:Y:S02]  /*2d8d0*/  IMAD.MOV.U32 R11, RZ, RZ, 0x1e1f ;  /* 0x00001e1fff0b7424 */ /* 0x000fe400078e00ff */
[----:B------:R-:W-:-:S07]  /*2d8e0*/  IMAD.MOV.U32 R15, RZ, RZ, -0x1 ;  /* 0xffffffffff0f7424 */ /* 0x000fce00078e00ff */
[----:B-----5:R-:W-:Y:S05]  /*2d8f0*/  WARPSYNC.COLLECTIVE R15, `(.L_x_2584) ;  /* 0x000000000f087348 */ /* 0x020fea0003c00000 */
[----:B------:R0:W1:Y:S02]  /*2d900*/  SHFL.IDX P6, R14, R13, R12, R11 ;  /* 0x0000000c0d0e7389 */ /* 0x00006400000c000b */
[----:B01---5:R-:W-:Y:S01]  /*2d910*/  ENDCOLLECTIVE ;  /* 0x000000000000791b */ /* 0x023fe20003800000 */
.L_x_2584:
[----:B------:R-:W-:Y:S05]  /*2d920*/  BSYNC B1 ;  /* 0x0000000000017941 */ /* 0x000fea0003800000 */
.L_x_2583:
[----:B------:R-:W-:Y:S05]  /*2d930*/  BRA `(.L_x_2585) ;  /* 0xfffffe6c002c7947 */ /* 0x000fea000383ffff */
.L_x_2360:
[----:B0-----:R0:W1:Y:S02]  /*2d940*/  SYNCS.PHASECHK.TRANS64.TRYWAIT P1, [R16+URZ+0x33400], R3 ;  /* 0x03340003100075a7 */ /* 0x001064000802017f */
[----:B-1----:R-:W-:Y:S05]  /*2d950*/  @!P1 NANOSLEEP.SYNCS 0x989680 ;  /* 0x009896800000995d */ /* 0x002fea0003900000 */
[----:B------:R-:W1:Y:S02]  /*2d960*/  @!P1 SYNCS.PHASECHK.TRANS64 P1, [R16+URZ+0x33400], R3 ;  /* 0x03340003100095a7 */ /* 0x000e64000802007f */
[----:B-1----:R-:W-:Y:S05]  /*2d970*/  @!P1 BRA `(.L_x_2360) ;  /* 0xfffffffc00f09947 */ /* 0x002fea000383ffff */
[----:B------:R-:W-:Y:S05]  /*2d980*/  BRA `(.L_x_2586) ;  /* 0xfffffe6c00387947 */ /* 0x000fea000383ffff */
.L_x_2368:
[----:B-1----:R1:W2:Y:S02]  /*2d990*/  SYNCS.PHASECHK.TRANS64.TRYWAIT P2, [R3+URZ+0x33430], R0 ;  /* 0x03343000030075a7 */ /* 0x0022a4000804017f */
[----:B--2---:R-:W-:Y:S05]  /*2d9a0*/  @!P2 NANOSLEEP.SYNCS 0x989680 ;  /* 0x009896800000a95d */ /* 0x004fea0003900000 */
[----:B------:R-:W2:Y:S02]  /*2d9b0*/  @!P2 SYNCS.PHASECHK.TRANS64 P2, [R3+URZ+0x33430], R0 ;  /* 0x033430000300a5a7 */ /* 0x000ea4000804007f */
[----:B--2---:R-:W-:Y:S05]  /*2d9c0*/  @!P2 BRA `(.L_x_2368) ;  /* 0xfffffffc00f0a947 */ /* 0x004fea000383ffff */
[----:B------:R-:W-:Y:S05]  /*2d9d0*/  BRA `(.L_x_2367) ;  /* 0xfffffe9c00887947 */ /* 0x000fea000383ffff */
.L_x_2374:
[----:B-1----:R1:W2:Y:S02]  /*2d9e0*/  SYNCS.PHASECHK.TRANS64.TRYWAIT P2, [R13+URZ+0x33430], R0 ;  /* 0x033430000d0075a7 */ /* 0x0022a4000804017f */
[----:B--2---:R-:W-:Y:S05]  /*2d9f0*/  @!P2 NANOSLEEP.SYNCS 0x989680 ;  /* 0x009896800000a95d */ /* 0x004fea0003900000 */
[----:B------:R-:W2:Y:S02]  /*2da00*/  @!P2 SYNCS.PHASECHK.TRANS64 P2, [R13+URZ+0x33430], R0 ;  /* 0x033430000d00a5a7 */ /* 0x000ea4000804007f */
[----:B--2---:R-:W-:Y:S05]  /*2da10*/  @!P2 BRA `(.L_x_2374) ;  /* 0xfffffffc00f0a947 */ /* 0x004fea000383ffff */
[----:B------:R-:W-:Y:S05]  /*2da20*/  BRA `(.L_x_2373) ;  /* 0xfffffed800a47947 */ /* 0x000fea000383ffff */
.L_x_2378:
[----:B-1----:R1:W2:Y:S02]  /*2da30*/  SYNCS.PHASECHK.TRANS64.TRYWAIT P0, [R8+URZ+0x33450], R0 ;  /* 0x03345000080075a7 */ /* 0x0022a4000800017f */
[----:B--2---:R-:W-:Y:S05]  /*2da40*/  @!P0 NANOSLEEP.SYNCS 0x989680 ;  /* 0x009896800000895d */ /* 0x004fea0003900000 */
[----:B------:R-:W2:Y:S02]  /*2da50*/  @!P0 SYNCS.PHASECHK.TRANS64 P0, [R8+URZ+0x33450], R0 ;  /* 0x03345000080085a7 */ /* 0x000ea4000800007f */
[----:B--2---:R-:W-:Y:S05]  /*2da60*/  @!P0 BRA `(.L_x_2378) ;  /* 0xfffffffc00f08947 */ /* 0x004fea000383ffff */
[----:B------:R-:W-:Y:S05]  /*2da70*/  BRA `(.L_x_2375) ;  /* 0xfffffee800e07947 */ /* 0x000fea000383ffff */
.L_x_2386:
[----:B-1----:R1:W2:Y:S02]  /*2da80*/  SYNCS.PHASECHK.TRANS64.TRYWAIT P2, [R13+URZ+0x33430], R0 ;  /* 0x033430000d0075a7 */ /* 0x0022a4000804017f */
[----:B--2---:R-:W-:Y:S05]  /*2da90*/  @!P2 NANOSLEEP.SYNCS 0x989680 ;  /* 0x009896800000a95d */ /* 0x004fea0003900000 */
[----:B------:R-:W2:Y:S02]  /*2daa0*/  @!P2 SYNCS.PHASECHK.TRANS64 P2, [R13+URZ+0x33430], R0 ;  /* 0x033430000d00a5a7 */ /* 0x000ea4000804007f */
[----:B--2---:R-:W-:Y:S05]  /*2dab0*/  @!P2 BRA `(.L_x_2386) ;  /* 0xfffffffc00f0a947 */ /* 0x004fea000383ffff */
[----:B------:R-:W-:Y:S05]  /*2dac0*/  BRA `(.L_x_2385) ;  /* 0xffffff1800587947 */ /* 0x000fea000383ffff */
.L_x_2390:
[----:B-1----:R1:W2:Y:S02]  /*2dad0*/  SYNCS.PHASECHK.TRANS64.TRYWAIT P0, [R8+URZ+0x33450], R0 ;  /* 0x03345000080075a7 */ /* 0x0022a4000800017f */
[----:B--2---:R-:W-:Y:S05]  /*2dae0*/  @!P0 NANOSLEEP.SYNCS 0x989680 ;  /* 0x009896800000895d */ /* 0x004fea0003900000 */
[----:B------:R-:W2:Y:S02]  /*2daf0*/  @!P0 SYNCS.PHASECHK.TRANS64 P0, [R8+URZ+0x33450], R0 ;  /* 0x03345000080085a7 */ /* 0x000ea4000800007f */
[----:B--2---:R-:W-:Y:S05]  /*2db00*/  @!P0 BRA `(.L_x_2390) ;  /* 0xfffffffc00f08947 */ /* 0x004fea000383ffff */
[----:B------:R-:W-:Y:S05]  /*2db10*/  BRA `(.L_x_2387) ;  /* 0xffffff2800947947 */ /* 0x000fea000383ffff */
.L_x_2396:
[----:B-1----:R1:W2:Y:S02]  /*2db20*/  SYNCS.PHASECHK.TRANS64.TRYWAIT P0, [R20+URZ+0x33450], R5 ;  /* 0x03345005140075a7 */ /* 0x0022a4000800017f */
[----:B--2---:R-:W-:Y:S05]  /*2db30*/  @!P0 NANOSLEEP.SYNCS 0x989680 ;  /* 0x009896800000895d */ /* 0x004fea0003900000 */
[----:B------:R-:W2:Y:S02]  /*2db40*/  @!P0 SYNCS.PHASECHK.TRANS64 P0, [R20+URZ+0x33450], R5 ;  /* 0x03345005140085a7 */ /* 0x000ea4000800007f */
[----:B--2---:R-:W-:Y:S05]  /*2db50*/  @!P0 BRA `(.L_x_2396) ;  /* 0xfffffffc00f08947 */ /* 0x004fea000383ffff */
[----:B------:R-:W-:Y:S05]  /*2db60*/  BRA `(.L_x_2395) ;  /* 0xffffff4c00287947 */ /* 0x000fea000383ffff */
.L_x_2400:
[----:B------:R-:W-:Y:S01]  /*2db70*/  SEL R21, R11, R46, P0 ;  /* 0x0000002e0b157207 */ /* 0x000fe20000000000 */
[----:B------:R-:W-:Y:S01]  /*2db80*/  IMAD.MOV.U32 R15, RZ, RZ, -0x1 ;  /* 0xffffffffff0f7424 */ /* 0x000fe200078e00ff */
[----:B------:R-:W-:Y:S01]  /*2db90*/  SEL R24, R46, R11, P0 ;  /* 0x0000000b2e187207 */ /* 0x000fe20000000000 */
[----:B------:R-:W-:Y:S01]  /*2dba0*/  IMAD.MOV.U32 R11, RZ, RZ, 0x1c1f ;  /* 0x00001c1fff0b7424 */ /* 0x000fe200078e00ff */
[----:B------:R-:W-:Y:S02]  /*2dbb0*/  SEL R25, R12, R43, P0 ;  /* 0x0000002b0c197207 */ /* 0x000fe40000000000 */
[----:B------:R-:W-:Y:S01]  /*2dbc0*/  SEL R28, R43, R12, P0 ;  /* 0x0000000c2b1c7207 */ /* 0x000fe20000000000 */
[----:B------:R-:W-:Y:S01]  /*2dbd0*/  IMAD.MOV.U32 R12, RZ, RZ, R0 ;  /* 0x000000ffff0c7224 */ /* 0x000fe200078e0000 */
[----:B------:R-:W-:Y:S02]  /*2dbe0*/  SEL R7, R122, R27, P0 ;  /* 0x0000001b7a077207 */ /* 0x000fe40000000000 */
[----:B------:R-:W-:-:S07]  /*2dbf0*/  SEL R8, R27, R122, P0 ;  /* 0x0000007a1b087207 */ /* 0x000fce0000000000 */
[----:B01---5:R-:W-:Y:S05]  /*2dc00*/  WARPSYNC.COLLECTIVE R15, `(.L_x_2587) ;  /* 0x000000000f087348 */ /* 0x023fea0003c00000 */
[----:B------:R2:W3:Y:S02]  /*2dc10*/  SHFL.IDX P6, R14, R13, R12, R11 ;  /* 0x0000000c0d0e7389 */ /* 0x0004e400000c000b */
[----:B0123-5:R-:W-:Y:S01]  /*2dc20*/  ENDCOLLECTIVE ;  /* 0x000000000000791b */ /* 0x02ffe20003800000 */
.L_x_2587:
        /* <DEDUP_REMOVED lines=18> */
.L_x_2588:
        /* <DEDUP_REMOVED lines=19> */
.L_x_2589:
        /* <DEDUP_REMOVED lines=18> */
.L_x_2590:
[----:B------:R-:W-:Y:S02]  /*2dfa0*/  SEL R78, R65, R78, P0 ;  /* 0x0000004e414e7207 */ /* 0x000fe40000000000 */
[----:B------:R-:W-:Y:S02]  /*2dfb0*/  SEL R65, R82, R119, P0 ;  /* 0x0000007752417207 */ /* 0x000fe40000000000 */
[----:B------:R-:W-:Y:S02]  /*2dfc0*/  SEL R82, R119, R82, P0 ;  /* 0x0000005277527207 */ /* 0x000fe40000000000 */
[----:B------:R-:W-:Y:S02]  /*2dfd0*/  SEL R4, R6, R5, P0 ;  /* 0x0000000506047207 */ /* 0x000fe40000000000 */
[----:B------:R-:W-:Y:S01]  /*2dfe0*/  SEL R6, R5, R6, P0 ;  /* 0x0000000605067207 */ /* 0x000fe20000000000 */
[----:B------:R-:W-:Y:S02]  /*2dff0*/  IMAD.MOV.U32 R13, RZ, RZ, R9 ;  /* 0x000000ffff0d7224 */ /* 0x000fe400078e0009 */
[----:B------:R-:W-:-:S02]  /*2e000*/  IMAD.MOV.U32 R12, RZ, RZ, R0 ;  /* 0x000000ffff0c7224 */ /* 0x000fc400078e0000 */
[----:B------:R-:W-:-:S07]  /*2e010*/  IMAD.MOV.U32 R7, RZ, RZ, R14 ;  /* 0x000000ffff077224 */ /* 0x000fce00078e000e */
[----:B------:R-:W-:Y:S05]  /*2e020*/  WARPSYNC.COLLECTIVE R15, `(.L_x_2591) ;  /* 0x000000000f087348 */ /* 0x000fea0003c00000 */
[----:B------:R0:W1:Y:S02]  /*2e030*/  SHFL.IDX P6, R14, R13, R12, R11 ;  /* 0x0000000c0d0e7389 */ /* 0x00006400000c000b */
[----:B01----:R-:W-:Y:S01]  /*2e040*/  ENDCOLLECTIVE ;  /* 0x000000000000791b */ /* 0x003fe20003800000 */
.L_x_2591:
        /* <DEDUP_REMOVED lines=8> */
.L_x_2592:
[----:B------:R-:W-:Y:S02]  /*2e0d0*/  IMAD.MOV.U32 R13, RZ, RZ, R21 ;  /* 0x000000ffff0d7224 */ /* 0x000fe400078e0015 */
[----:B------:R-:W-:Y:S02]  /*2e0e0*/  IMAD.MOV.U32 R12, RZ, RZ, R0 ;  /* 0x000000ffff0c7224 */ /* 0x000fe400078e0000 */
[----:B------:R-:W-:-:S07]  /*2e0f0*/  IMAD.MOV.U32 R9, RZ, RZ, R14 ;  /* 0x000000ffff097224 */ /* 0x000fce00078e000e */
[----:B------:R-:W-:Y:S05]  /*2e100*/  WARPSYNC.COLLECTIVE R15, `(.L_x_2593) ;  /* 0x000000000f087348 */ /* 0x000fea0003c00000 */
[----:B------:R0:W1:Y:S02]  /*2e110*/  SHFL.IDX P6, R14, R13, R12, R11 ;  /* 0x0000000c0d0e7389 */ /* 0x00006400000c000b */
[----:B01----:R-:W-:Y:S01]  /*2e120*/  ENDCOLLECTIVE ;  /* 0x000000000000791b */ /* 0x003fe20003800000 */
.L_x_2593:
        /* <DEDUP_REMOVED lines=8> */
.L_x_2594:
[----:B------:R-:W-:Y:S02]  /*2e1b0*/  IMAD.MOV.U32 R13, RZ, RZ, R25 ;  /* 0x000000ffff0d7224 */ /* 0x000fe400078e0019 */
[----:B------:R-:W-:Y:S02]  /*2e1c0*/  IMAD.MOV.U32 R12, RZ, RZ, R0 ;  /* 0x000000ffff0c7224 */ /* 0x000fe400078e0000 */
[----:B------:R-:W-:-:S07]  /*2e1d0*/  IMAD.MOV.U32 R21, RZ, RZ, R14 ;  /* 0x000000ffff157224 */ /* 0x000fce00078e000e */
[----:B------:R-:W-:Y:S05]  /*2e1e0*/  WARPSYNC.COLLECTIVE R15, `(.L_x_2595) ;  /* 0x000000000f087348 */ /* 0x000fea0003c00000 */
[----:B------:R0:W1:Y:S02]  /*2e1f0*/  SHFL.IDX P6, R14, R13, R12, R11 ;  /* 0x0000000c0d0e7389 */ /* 0x00006400000c000b */
[----:B01----:R-:W-:Y:S01]  /*2e200*/  ENDCOLLECTIVE ;  /* 0x000000000000791b */ /* 0x003fe20003800000 */
.L_x_2595:
        /* <DEDUP_REMOVED lines=8> */
.L_x_2596:
[----:B------:R-:W-:Y:S02]  /*2e290*/  IMAD.MOV.U32 R13, RZ, RZ, R27 ;  /* 0x000000ffff0d7224 */ /* 0x000fe400078e001b */
[----:B------:R-:W-:Y:S02]  /*2e2a0*/  IMAD.MOV.U32 R12, RZ, RZ, R0 ;  /* 0x000000ffff0c7224 */ /* 0x000fe400078e0000 */
[----:B------:R-:W-:-:S07]  /*2e2b0*/  IMAD.MOV.U32 R25, RZ, RZ, R14 ;  /* 0x000000ffff197224 */ /* 0x000fce00078e000e */
[----:B------:R-:W-:Y:S05]  /*2e2c0*/  WARPSYNC.COLLECTIVE R15, `(.L_x_2597) ;  /* 0x000000000f087348 */ /* 0x000fea0003c00000 */
[----:B------:R0:W1:Y:S02]  /*2e2d0*/  SHFL.IDX P6, R14, R13, R12, R11 ;  /* 0x0000000c0d0e7389 */ /* 0x00006400000c000b */
[----:B01----:R-:W-:Y:S01]  /*2e2e0*/  ENDCOLLECTIVE ;  /* 0x000000000000791b */ /* 0x003fe20003800000 */
.L_x_2597:
        /* <DEDUP_REMOVED lines=8> */
.L_x_2598:
[----:B------:R-:W-:Y:S02]  /*2e370*/  IMAD.MOV.U32 R13, RZ, RZ, R29 ;  /* 0x000000ffff0d7224 */ /* 0x000fe400078e001d */
[----:B------:R-:W-:Y:S02]  /*2e380*/  IMAD.MOV.U32 R12, RZ, RZ, R0 ;  /* 0x000000ffff0c7224 */ /* 0x000fe400078e0000 */
[----:B------:R-:W-:-:S07]  /*2e390*/  IMAD.MOV.U32 R27, RZ, RZ, R14 ;  /* 0x000000ffff1b7224 */ /* 0x000fce00078e000e */
[----:B------:R-:W-:Y:S05]  /*2e3a0*/  WARPSYNC.COLLECTIVE R15, `(.L_x_2599) ;  /* 0x000000000f087348 */ /* 0x000fea0003c00000 */
[----:B------:R0:W1:Y:S02]  /*2e3b0*/  SHFL.IDX P6, R14, R13, R12, R11 ;  /* 0x0000000c0d0e7389 */ /* 0x00006400000c000b */
[----:B01----:R-:W-:Y:S01]  /*2e3c0*/  ENDCOLLECTIVE ;  /* 0x000000000000791b */ /* 0x003fe20003800000 */
.L_x_2599:
        /* <DEDUP_REMOVED lines=8> */
.L_x_2600:
[----:B------:R-:W-:Y:S02]  /*2e450*/  IMAD.MOV.U32 R13, RZ, RZ, R31 ;  /* 0x000000ffff0d7224 */ /* 0x000fe400078e001f */
[----:B------:R-:W-:Y:S02]  /*2e460*/  IMAD.MOV.U32 R12, RZ, RZ, R0 ;  /* 0x000000ffff0c7224 */ /* 0x000fe400078e0000 */
[----:B------:R-:W-:-:S07]  /*2e470*/  IMAD.MOV.U32 R40, RZ, RZ, R14 ;  /* 0x000000ffff287224 */ /* 0x000fce00078e000e */
[----:B------:R-:W-:Y:S05]  /*2e480*/  WARPSYNC.COLLECTIVE R15, `(.L_x_2601) ;  /* 0x000000000f087348 */ /* 0x000fea0003c00000 */
[----:B------:R0:W1:Y:S02]  /*2e490*/  SHFL.IDX P6, R14, R13, R12, R11 ;  /* 0x0000000c0d0e7389 */ /* 0x00006400000c000b */
[----:B01----:R-:W-:Y:S01]  /*2e4a0*/  ENDCOLLECTIVE ;  /* 0x000000000000791b */ /* 0x003fe20003800000 */
.L_x_2601:
[----:B------:R-:W-:Y:S02]  /*2e4b0*/  IMAD.MOV.U32 R13, RZ, RZ, R42 ;  /* 0x000000ffff0d7224 */ /* 0x000fe400078e002a */
[----:B------:R-:W-:Y:S01]  /*2e4c0*/  IMAD.MOV.U32 R12, RZ, RZ, R3 ;  /* 0x000000ffff0c7224 */ /* 0x000fe200078e0003 */
[----:B------:R-:W-:-:S07]  /*2e4d0*/  MOV R31, R14 ;  /* 0x0000000e001f7202 */ /* 0x000fce0000000f00 */
[----:B------:R-:W-:Y:S05]  /*2e4e0*/  WARPSYNC.COLLECTIVE R15, `(.L_x_2602) ;  /* 0x000000000f087348 */ /* 0x000fea0003c00000 */
[----:B------:R0:W1:Y:S02]  /*2e4f0*/  SHFL.IDX P6, R14, R13, R12, R11 ;  /* 0x0000000c0d0e7389 */ /* 0x00006400000c000b */
[----:B01----:R-:W-:Y:S01]  /*2e500*/  ENDCOLLECTIVE ;  /* 0x000000000000791b */ /* 0x003fe20003800000 */
.L_x_2602:
[----:B------:R-:W-:Y:S02]  /*2e510*/  IMAD.MOV.U32 R13, RZ, RZ, R33 ;  /* 0x000000ffff0d7224 */ /* 0x000fe400078e0021 */
[----:B------:R-:W-:Y:S02]  /*2e520*/  IMAD.MOV.U32 R12, RZ, RZ, R0 ;  /* 0x000000ffff0c7224 */ /* 0x000fe400078e0000 */
[----:B------:R-:W-:-:S07]  /*2e530*/  IMAD.MOV.U32 R42, RZ, RZ, R14 ;  /* 0x000000ffff2a7224 */ /* 0x000fce00078e000e */
[----:B------:R-:W-:Y:S05]  /*2e540*/  WARPSYNC.COLLECTIVE R15, `(.L_x_2603) ;  /* 0x000000000f087348 */ /* 0x000fea0003c00000 */
[----:B------:R0:W1:Y:S02]  /*2e550*/  SHFL.IDX P6, R14, R13, R12, R11 ;  /* 0x0000000c0d0e7389 */ /* 0x00006400000c000b */
[----:B01----:R-:W-:Y:S01]  /*2e560*/  ENDCOLLECTIVE ;  /* 0x000000000000791b */ /* 0x003fe20003800000 */
.L_x_2603:
[----:B------:R-:W-:Y:S02]  /*2e570*/  IMAD.MOV.U32 R13, RZ, RZ, R44 ;  /* 0x000000ffff0d7224 */ /* 0x000fe400078e002c */
[----:B------:R-:W-:Y:S01]  /*2e580*/  IMAD.MOV.U32 R12, RZ, RZ, R3 ;  /* 0x000000ffff0c7224 */ /* 0x000fe200078e0003 */
[----:B------:R-:W-:-:S07]  /*2e590*/  MOV R33, R14 ;  /* 0x0000000e00217202 */ /* 0x000fce0000000f00 */
[----:B------:R-:W-:Y:S05]  /*2e5a0*/  WARPSYNC.COLLECTIVE R15, `(.L_x_2604) ;  /* 0x000000000f087348 */ /* 0x000fea0003c00000 */
[----:B------:R0:W1:Y:S02]  /*2e5b0*/  SHFL.IDX P6, R14, R13, R12, R11 ;  /* 0x0000000c0d0e7389 */ /* 0x00006400000c000b */
[----:B01----:R-:W-:Y:S01]  /*2e5c0*/  ENDCOLLECTIVE ;  /* 0x000000000000791b */ /* 0x003fe20003800000 */
.L_x_2604:
[----:B------:R-:W-:Y:S02]  /*2e5d0*/  IMAD.MOV.U32 R13, RZ, RZ, R35 ;  /* 0x000000ffff0d7224 */ /* 0x000fe400078e0023 */
[----:B------:R-:W-:Y:S02]  /*2e5e0*/  IMAD.MOV.U32 R12, RZ, RZ, R0 ;  /* 0x000000ffff0c7224 */ /* 0x000fe400078e0000 */
[----:B------:R-:W-:-:S07]  /*2e5f0*/  IMAD.MOV.U32 R44, RZ, RZ, R14 ;  /* 0x000000ffff2c7224 */ /* 0x000fce00078e000e */
[----:B------:R-:W-:Y:S05]  /*2e600*/  WARPSYNC.COLLECTIVE R15, `(.L_x_2605) ;  /* 0x000000000f087348 */ /* 0x000fea0003c00000 */
[----:B------:R0:W1:Y:S02]  /*2e610*/  SHFL.IDX P6, R14, R13, R12, R11 ;  /* 0x0000000c0d0e7389 */ /* 0x00006400000c000b */
[----:B01----:R-:W-:Y:S01]  /*2e620*/  ENDCOLLECTIVE ;  /* 0x000000000000791b */ /* 0x003fe20003800000 */
.L_x_2605:
[----:B------:R-:W-:Y:S02]  /*2e630*/  IMAD.MOV.U32 R13, RZ, RZ, R46 ;  /* 0x000000ffff0d7224 */ /* 0x000fe400078e002e */
[----:B------:R-:W-:Y:S01]  /*2e640*/  IMAD.MOV.U32 R12, RZ, RZ, R3 ;  /* 0x000000ffff0c7224 */ /* 0x000fe200078e0003 */
[----:B------:R-:W-:-:S07]  /*2e650*/  MOV R35, R14 ;  /* 0x0000000e00237202 */ /* 0x000fce0000000f00 */
[----:B------:R-:W-:Y:S05]  /*2e660*/  WARPSYNC.COLLECTIVE R15, `(.L_x_2606) ;  /* 0x000000000f087348 */ /* 0x000fea0003c00000 */
[----:B------:R0:W1:Y:S02]  /*2e670*/  SHFL.IDX P6, R14, R13, R12, R11 ;  /* 0x0000000c0d0e7389 */ /* 0x00006400000c000b */
[----:B01----:R-:W-:Y:S01]  /*2e680*/  ENDCOLLECTIVE ;  /* 0x000000000000791b */ /* 0x003fe20003800000 */
.L_x_2606:
[----:B------:R-:W-:Y:S02]  /*2e690*/  IMAD.MOV.U32 R13, RZ, RZ, R37 ;  /* 0x000000ffff0d7224 */ /* 0x000fe400078e0025 */
[----:B------:R-:W-:Y:S02]  /*2e6a0*/  IMAD.MOV.U32 R12, RZ, RZ, R0 ;  /* 0x000000ffff0c7224 */ /* 0x000fe400078e0000 */
[----:B------:R-:W-:-:S07]  /*2e6b0*/  IMAD.MOV.U32 R46, RZ, RZ, R14 ;  /* 0x000000ffff2e7224 */ /* 0x000fce00078e000e */
[----:B------:R-:W-:Y:S05]  /*2e6c0*/  WARPSYNC.COLLECTIVE R15, `(.L_x_2607) ;  /* 0x000000000f087348 */ /* 0x000fea0003c00000 */
[----:B------:R0:W1:Y:S02]  /*2e6d0*/  SHFL.IDX P6, R14, R13, R12, R11 ;  /* 0x0000000c0d0e7389 */ /* 0x00006400000c000b */
[----:B01----:R-:W-:Y:S01]  /*2e6e0*/  ENDCOLLECTIVE ;  /* 0x000000000000791b */ /* 0x003fe20003800000 */
.L_x_2607:
[----:B------:R-:W-:Y:S01]  /*2e6f0*/  IMAD.MOV.U32 R13, RZ, RZ, R48 ;  /* 0x000000ffff0d7224 */ /* 0x000fe200078e0030 */
[----:B------:R-:W-:Y:S01]  /*2e700*/  SEL R48, R33, R44, P0 ;  /* 0x0000002c21307207 */ /* 0x000fe20000000000 */
[----:B------:R-:W-:Y:S01]  /*2e710*/  IMAD.MOV.U32 R12, RZ, RZ, R3 ;  /* 0x000000ffff0c7224 */ /* 0x000fe200078e0003 */
[----:B------:R-:W-:-:S07]  /*2e720*/  MOV R37, R14 ;  /* 0x0000000e00257202 */ /* 0x000fce0000000f00 */
[----:B------:R-:W-:Y:S05]  /*2e730*/  WARPSYNC.COLLECTIVE R15, `(.L_x_2608) ;  /* 0x000000000f087348 */ /* 0x000fea0003c00000 */
[----:B------:R0:W1:Y:S02]  /*2e740*/  SHFL.IDX P6, R14, R13, R12, R11 ;  /* 0x0000000c0d0e7389 */ /* 0x00006400000c000b */
[----:B01----:R-:W-:Y:S01]  /*2e750*/  ENDCOLLECTIVE ;  /* 0x000000000000791b */ /* 0x003fe20003800000 */
.L_x_2608:
[----:B------:R-:W-:Y:S02]  /*2e760*/  IMAD.MOV.U32 R13, RZ, RZ, R39 ;  /* 0x000000ffff0d7224 */ /* 0x000fe400078e0027 */
[----:B------:R-:W-:Y:S02]  /*2e770*/  IMAD.MOV.U32 R12, RZ, RZ, R0 ;  /* 0x000000ffff0c7224 */ /* 0x000fe400078e0000 */
[----:B------:R-:W-:-:S07]  /*2e780*/  IMAD.MOV.U32 R52, RZ, RZ, R14 ;  /* 0x000000ffff347224 */ /* 0x000fce00078e000e */
[----:B------:R-:W-:Y:S05]  /*2e790*/  WARPSYNC.COLLECTIVE R15, `(.L_x_2609) ;  /* 0x000000000f087348 */ /* 0x000fea0003c00000 */
[----:B------:R0:W1:Y:S02]  /*2e7a0*/  SHFL.IDX P6, R14, R13, R12, R11 ;  /* 0x0000000c0d0e7389 */ /* 0x00006400000c000b */
[----:B01----:R-:W-:Y:S01]  /*2e7b0*/  ENDCOLLECTIVE ;  /* 0x000000000000791b */ /* 0x003fe20003800000 */
.L_x_2609:
        /* <DEDUP_REMOVED lines=9> */
.L_x_2610:
[----:B------:R-:W-:Y:S02]  /*2e850*/  IMAD.MOV.U32 R13, RZ, RZ, R41 ;  /* 0x000000ffff0d7224 */ /* 0x000fe400078e0029 */
[----:B------:R-:W-:Y:S02]  /*2e860*/  IMAD.MOV.U32 R12, RZ, RZ, R0 ;  /* 0x000000ffff0c7224 */ /* 0x000fe400078e0000 */
[----:B------:R-:W-:-:S07]  /*2e870*/  IMAD.MOV.U32 R62, RZ, RZ, R14 ;  /* 0x000000ffff3e7224 */ /* 0x000fce00078e000e */
[----:B------:R-:W-:Y:S05]  /*2e880*/  WARPSYNC.COLLECTIVE R15, `(.L_x_2611) ;  /* 0x000000000f087348 */ /* 0x000fea0003c00000 */
[----:B------:R0:W1:Y:S02]  /*2e890*/  SHFL.IDX P6, R14, R13, R12, R11 ;  /* 0x0000000c0d0e7389 */ /* 0x00006400000c000b */
[----:B01----:R-:W-:Y:S01]  /*2e8a0*/  ENDCOLLECTIVE ;  /* 0x000000000000791b */ /* 0x003fe20003800000 */
.L_x_2611:
[----:B------:R-:W-:Y:S01]  /*2e8b0*/  IMAD.MOV.U32 R13, RZ, RZ, R56 ;  /* 0x000000ffff0d7224 */ /* 0x000fe200078e0038 */
[----:B------:R-:W-:Y:S01]  /*2e8c0*/  SEL R56, R37, R52, P0 ;  /* 0x0000003425387207 */ /* 0x000fe20000000000 */
[----:B------:R-:W-:Y:S01]  /*2e8d0*/  IMAD.MOV.U32 R12, RZ, RZ, R3 ;  /* 0x000000ffff0c7224 */ /* 0x000fe200078e0003 */
[----:B------:R-:W-:-:S07]  /*2e8e0*/  MOV R41, R14 ;  /* 0x0000000e00297202 */ /* 0x000fce0000000f00 */
[----:B------:R-:W-:Y:S05]  /*2e8f0*/  WARPSYNC.COLLECTIVE R15, `(.L_x_2612) ;  /* 0x000000000f087348 */ /* 0x000fea0003c00000 */
[----:B------:R0:W1:Y:S02]  /*2e900*/  SHFL.IDX P6, R14, R13, R12, R11 ;  /* 0x0000000c0d0e7389 */ /* 0x00006400000c000b */
[----:B01----:R-:W-:Y:S01]  /*2e910*/  ENDCOLLECTIVE ;  /* 0x000000000000791b */ /* 0x003fe20003800000 */
.L_x_2612:
[----:B------:R-:W-:Y:S02]  /*2e920*/  IMAD.MOV.U32 R13, RZ, RZ, R43 ;  /* 0x000000ffff0d7224 */ /* 0x000fe400078e002b */
[----:B------:R-:W-:Y:S02]  /*2e930*/  IMAD.MOV.U32 R12, RZ, RZ, R0 ;  /* 0x000000ffff0c7224 */ /* 0x000fe400078e0000 */
[----:B------:R-:W-:-:S07]  /*2e940*/  IMAD.MOV.U32 R2, RZ, RZ, R14 ;  /* 0x000000ffff027224 */ /* 0x000fce00078e000e */
[----:B------:R-:W-:Y:S05]  /*2e950*/  WARPSYNC.COLLECTIVE R15, `(.L_x_2613) ;  /* 0x000000000f087348 */ /* 0x000fea0003c00000 */
[----:B------:R0:W1:Y:S02]  /*2e960*/  SHFL.IDX P6, R14, R13, R12, R11 ;  /* 0x0000000c0d0e7389 */ /* 0x00006400000c000b */
[----:B01----:R-:W-:Y:S01]  /*2e970*/  ENDCOLLECTIVE ;  /* 0x000000000000791b */ /* 0x003fe20003800000 */
.L_x_2613:
[----:B------:R-:W-:Y:S02]  /*2e980*/  SEL R5, R41, R2, P0 ;  /* 0x0000000229057207 */ /* 0x000fe40000000000 */
[----:B------:R-:W-:Y:S01]  /*2e990*/  SEL R7, R2, R41, P0 ;  /* 0x0000002902077207 */ /* 0x000fe20000000000 */
[----:B------:R-:W-:Y:S01]  /*2e9a0*/  IMAD.MOV.U32 R13, RZ, RZ, R58 ;  /* 0x000000ffff0d7224 */ /* 0x000fe200078e003a */
[----:B------:R-:W-:Y:S01]  /*2e9b0*/  SEL R58, R52, R37, P0 ;  /* 0x00000025343a7207 */ /* 0x000fe20000000000 */
[----:B------:R-:W-:Y:S01]  /*2e9c0*/  IMAD.MOV.U32 R12, RZ, RZ, R3 ;  /* 0x000000ffff0c7224 */ /* 0x000fe200078e0003 */
[----:B------:R-:W-:-:S07]  /*2e9d0*/  MOV R43, R14 ;  /* 0x0000000e002b7202 */ /* 0x000fce0000000f00 */
[----:B------:R-:W-:Y:S05]  /*2e9e0*/  WARPSYNC.COLLECTIVE R15, `(.L_x_2614) ;  /* 0x000000000f087348 */ /* 0x000fea0003c00000 */
[----:B------:R0:W1:Y:S02]  /*2e9f0*/  SHFL.IDX P6, R14, R13, R12, R11 ;  /* 0x0000000c0d0e7389 */ /* 0x00006400000c000b */
[----:B01----:R-:W-:Y:S01]  /*2ea00*/  ENDCOLLECTIVE ;  /* 0x000000000000791b */ /* 0x003fe20003800000 */
.L_x_2614:
[----:B------:R-:W-:Y:S02]  /*2ea10*/  IMAD.MOV.U32 R13, RZ, RZ, R45 ;  /* 0x000000ffff0d7224 */ /* 0x000fe400078e002d */
[----:B------:R-:W-:Y:S02]  /*2ea20*/  IMAD.MOV.U32 R12, RZ, RZ, R0 ;  /* 0x000000ffff0c7224 */ /* 0x000fe400078e0000 */
[----:B------:R-:W-:-:S07]  /*2ea30*/  IMAD.MOV.U32 R20, RZ, RZ, R14 ;  /* 0x000000ffff147224 */ /* 0x000fce00078e000e */
[----:B------:R-:W-:Y:S05]  /*2ea40*/  WARPSYNC.COLLECTIVE R15, `(.L_x_2615) ;  /* 0x000000000f087348 */ /* 0x000fea0003c00000 */
[----:B------:R0:W1:Y:S02]  /*2ea50*/  SHFL.IDX P6, R14, R13, R12, R11 ;  /* 0x0000000c0d0e7389 */ /* 0x00006400000c000b */
[----:B01----:R-:W-:Y:S01]  /*2ea60*/  ENDCOLLECTIVE ;  /* 0x000000000000791b */ /* 0x003fe20003800000 */
.L_x_2615:
[----:B------:R-:W-:Y:S01]  /*2ea70*/  SEL R9, R43, R20, P0 ;  /* 0x000000142b097207 */ /* 0x000fe20000000000 */
        /* <DEDUP_REMOVED lines=8> */
.L_x_2616:
[----:B------:R-:W-:Y:S02]  /*2eb00*/  IMAD.MOV.U32 R13, RZ, RZ, R47 ;  /* 0x000000ffff0d7224 */ /* 0x000fe400078e002f */
[----:B------:R-:W-:Y:S02]  /*2eb10*/  IMAD.MOV.U32 R12, RZ, RZ, R0 ;  /* 0x000000ffff0c7224 */ /* 0x000fe400078e0000 */
[----:B------:R-:W-:-:S07]  /*2eb20*/  IMAD.MOV.U32 R64, RZ, RZ, R14 ;  /* 0x000000ffff407224 */ /* 0x000fce00078e000e */
[----:B------:R-:W-:Y:S05]  /*2eb30*/  WARPSYNC.COLLECTIVE R15, `(.L_x_2617) ;  /* 0x000000000f087348 */ /* 0x000fea0003c00000 */
[----:B------:R0:W1:Y:S02]  /*2eb40*/  SHFL.IDX P6, R14, R13, R12, R11 ;  /* 0x0000000c0d0e7389 */ /* 0x00006400000c000b */
[----:B01----:R-:W-:Y:S01]  /*2eb50*/  ENDCOLLECTIVE ;  /* 0x000000000000791b */ /* 0x003fe20003800000 */
.L_x_2617:
        /* <DEDUP_REMOVED lines=8> */
.L_x_2618:
[----:B------:R-:W-:Y:S02]  /*2ebe0*/  IMAD.MOV.U32 R13, RZ, RZ, R49 ;  /* 0x000000ffff0d7224 */ /* 0x000fe400078e0031 */
[----:B------:R-:W-:Y:S02]  /*2ebf0*/  IMAD.MOV.U32 R12, RZ, RZ, R0 ;  /* 0x000000ffff0c7224 */ /* 0x000fe400078e0000 */
[----:B------:R-:W-:-:S07]  /*2ec00*/  IMAD.MOV.U32 R66, RZ, RZ, R14 ;  /* 0x000000ffff427224 */ /* 0x000fce00078e000e */
[----:B------:R-:W-:Y:S05]  /*2ec10*/  WARPSYNC.COLLECTIVE R15, `(.L_x_2619) ;  /* 0x000000000f087348 */ /* 0x000fea0003c00000 */
[----:B------:R0:W1:Y:S02]  /*2ec20*/  SHFL.IDX P6, R14, R13, R12, R11 ;  /* 0x0000000c0d0e7389 */ /* 0x00006400000c000b */
[----:B01----:R-:W-:Y:S01]  /*2ec30*/  ENDCOLLECTIVE ;  /* 0x000000000000791b */ /* 0x003fe20003800000 */
.L_x_2619:
[----:B------:R-:W-:Y:S02]  /*2ec40*/  IMAD.MOV.U32 R13, RZ, RZ, R68 ;  /* 0x000000ffff0d7224 */ /* 0x000fe400078e0044 */
[----:B------:R-:W-:Y:S01]  /*2ec50*/  IMAD.MOV.U32 R12, RZ, RZ, R3 ;  /* 0x000000ffff0c7224 */ /* 0x000fe200078e0003 */
[----:B------:R-:W-:-:S07]  /*2ec60*/  MOV R49, R14 ;  /* 0x0000000e00317202 */ /* 0x000fce0000000f00 */
[----:B------:R-:W-:Y:S05]  /*2ec70*/  WARPSYNC.COLLECTIVE R15, `(.L_x_2620) ;  /* 0x000000000f087348 */ /* 0x000fea0003c00000 */
[----:B------:R0:W1:Y:S02]  /*2ec80*/  SHFL.IDX P6, R14, R13, R12, R11 ;  /* 0x0000000c0d0e7389 */ /* 0x00006400000c000b */
[----:B01----:R-:W-:Y:S01]  /*2ec90*/  ENDCOLLECTIVE ;  /* 0x000000000000791b */ /* 0x003fe20003800000 */
.L_x_2620:
[----:B------:R-:W-:Y:S02]  /*2eca0*/  IMAD.MOV.U32 R13, RZ, RZ, R51 ;  /* 0x000000ffff0d7224 */ /* 0x000fe400078e0033 */
[----:B------:R-:W-:Y:S02]  /*2ecb0*/  IMAD.MOV.U32 R12, RZ, RZ, R0 ;  /* 0x000000ffff0c7224 */ /* 0x000fe400078e0000 */
[----:B------:R-:W-:-:S07]  /*2ecc0*/  IMAD.MOV.U32 R68, RZ, RZ, R14 ;  /* 0x000000ffff447224 */ /* 0x000fce00078e000e */
[----:B------:R-:W-:Y:S05]  /*2ecd0*/  WARPSYNC.COLLECTIVE R15, `(.L_x_2621) ;  /* 0x000000000f087348 */ /* 0x000fea0003c00000 */
[----:B------:R0:W1:Y:S02]  /*2ece0*/  SHFL.IDX P6, R14, R13, R12, R11 ;  /* 0x0000000c0d0e7389 */ /* 0x00006400000c000b */
[----:B01----:R-:W-:Y:S01]  /*2ecf0*/  ENDCOLLECTIVE ;  /* 0x000000000000791b */ /* 0x003fe20003800000 */
.L_x_2621:
        /* <DEDUP_REMOVED lines=8> */
.L_x_2622:
[----:B------:R-:W-:Y:S02]  /*2ed80*/  IMAD.MOV.U32 R13, RZ, RZ, R53 ;  /* 0x000000ffff0d7224 */ /* 0x000fe400078e0035 */
[----:B------:R-:W-:Y:S02]  /*2ed90*/  IMAD.MOV.U32 R12, RZ, RZ, R0 ;  /* 0x000000ffff0c7224 */ /* 0x000fe400078e0000 */
[----:B------:R-:W-:-:S07]  /*2eda0*/  IMAD.MOV.U32 R70, RZ, RZ, R14 ;  /* 0x000000ffff467224 */ /* 0x000fce00078e000e */
[----:B------:R-:W-:Y:S05]  /*2edb0*/  WARPSYNC.COLLECTIVE R15, `(.L_x_2623) ;  /* 0x000000000f087348 */ /* 0x000fea0003c00000 */
[----:B------:R0:W1:Y:S02]  /*2edc0*/  SHFL.IDX P6, R14, R13, R12, R11 ;  /* 0x0000000c0d0e7389 */ /* 0x00006400000c000b */
[----:B01----:R-:W-:Y:S01]  /*2edd0*/  ENDCOLLECTIVE ;  /* 0x000000000000791b */ /* 0x003fe20003800000 */
.L_x_2623:
        /* <DEDUP_REMOVED lines=8> */
.L_x_2624:
[----:B------:R-:W-:Y:S02]  /*2ee60*/  IMAD.MOV.U32 R13, RZ, RZ, R57 ;  /* 0x000000ffff0d7224 */ /* 0x000fe400078e0039 */
[----:B------:R-:W-:Y:S02]  /*2ee70*/  IMAD.MOV.U32 R12, RZ, RZ, R0 ;  /* 0x000000ffff0c7224 */ /* 0x000fe400078e0000 */
[----:B------:R-:W-:-:S07]  /*2ee80*/  IMAD.MOV.U32 R72, RZ, RZ, R14 ;  /* 0x000000ffff487224 */ /* 0x000fce00078e000e */
[----:B------:R-:W-:Y:S05]  /*2ee90*/  WARPSYNC.COLLECTIVE R15, `(.L_x_2625) ;  /* 0x000000000f087348 */ /* 0x000fea0003c00000 */
[----:B------:R0:W1:Y:S02]  /*2eea0*/  SHFL.IDX P6, R14, R13, R12, R11 ;  /* 0x0000000c0d0e7389 */ /* 0x00006400000c000b */
[----:B01----:R-:W-:Y:S01]  /*2eeb0*/  ENDCOLLECTIVE ;  /* 0x000000000000791b */ /* 0x003fe20003800000 */
.L_x_2625:
[----:B------:R-:W-:Y:S02]  /*2eec0*/  IMAD.MOV.U32 R13, RZ, RZ, R74 ;  /* 0x000000ffff0d7224 */ /* 0x000fe400078e004a */
[----:B------:R-:W-:Y:S01]  /*2eed0*/  IMAD.MOV.U32 R12, RZ, RZ, R3 ;  /* 0x000000ffff0c7224 */ /* 0x000fe200078e0003 */
[----:B------:R-:W-:-:S07]  /*2eee0*/  MOV R57, R14 ;  /* 0x0000000e00397202 */ /* 0x000fce0000000f00 */
[----:B------:R-:W-:Y:S05]  /*2eef0*/  WARPSYNC.COLLECTIVE R15, `(.L_x_2626) ;  /* 0x000000000f087348 */ /* 0x000fea0003c00000 */
[----:B------:R0:W1:Y:S02]  /*2ef00*/  SHFL.IDX P6, R14, R13, R12, R11 ;  /* 0x0000000c0d0e7389 */ /* 0x00006400000c000b */
[----:B01----:R-:W-:Y:S01]  /*2ef10*/  ENDCOLLECTIVE ;  /* 0x000000000000791b */ /* 0x003fe20003800000 */
.L_x_2626:
[----:B------:R-:W-:Y:S02]  /*2ef20*/  IMAD.MOV.U32 R13, RZ, RZ, R59 ;  /* 0x000000ffff0d7224 */ /* 0x000fe400078e003b */
[----:B------:R-:W-:Y:S02]  /*2ef30*/  IMAD.MOV.U32 R12, RZ, RZ, R0 ;  /* 0x000000ffff0c7224 */ /* 0x000fe400078e0000 */
[----:B------:R-:W-:-:S07]  /*2ef40*/  IMAD.MOV.U32 R74, RZ, RZ, R14 ;  /* 0x000000ffff4a7224 */ /* 0x000fce00078e000e */
[----:B------:R-:W-:Y:S05]  /*2ef50*/  WARPSYNC.COLLECTIVE R15, `(.L_x_2627) ;  /* 0x000000000f087348 */ /* 0x000fea0003c00000 */
[----:B------:R0:W1:Y:S02]  /*2ef60*/  SHFL.IDX P6, R14, R13, R12, R11 ;  /* 0x0000000c0d0e7389 */ /* 0x00006400000c000b */
[----:B01----:R-:W-:Y:S01]  /*2ef70*/  ENDCOLLECTIVE ;  /* 0x000000000000791b */ /* 0x003fe20003800000 */
.L_x_2627:
[----:B------:R-:W-:Y:S01]  /*2ef80*/  SEL R41, R57, R74, P0 ;  /* 0x0000004a39297207 */ /* 0x000fe20000000000 */
[----:B------:R-:W-:Y:S02]  /*2ef90*/  IMAD.MOV.U32 R13, RZ, RZ, R76 ;  /* 0x000000ffff0d7224 */ /* 0x000fe400078e004c */
[----:B------:R-:W-:Y:S01]  /*2efa0*/  IMAD.MOV.U32 R12, RZ, RZ, R3 ;  /* 0x000000ffff0c7224 */ /* 0x000fe200078e0003 */
[----:B------:R-:W-:-:S07]  /*2efb0*/  MOV R59, R14 ;  /* 0x0000000e003b7202 */ /* 0x000fce0000000f00 */
[----:B------:R-:W-:Y:S05]  /*2efc0*/  WARPSYNC.COLLECTIVE R15, `(.L_x_2628) ;  /* 0x000000000f087348 */ /* 0x000fea0003c00000 */
[----:B------:R0:W1:Y:S02]  /*2efd0*/  SHFL.IDX P6, R14, R13, R12, R11 ;  /* 0x0000000c0d0e7389 */ /* 0x00006400000c000b */
[----:B01----:R-:W-:Y:S01]  /*2efe0*/  ENDCOLLECTIVE ;  /* 0x000000000000791b */ /* 0x003fe20003800000 */
.L_x_2628:
[----:B------:R-:W-:Y:S02]  /*2eff0*/  IMAD.MOV.U32 R13, RZ, RZ, R61 ;  /* 0x000000ffff0d7224 */ /* 0x000fe400078e003d */
[----:B------:R-:W-:Y:S02]  /*2f000*/  IMAD.MOV.U32 R12, RZ, RZ, R0 ;  /* 0x000000ffff0c7224 */ /* 0x000fe400078e0000 */
[----:B------:R-:W-:-:S07]  /*2f010*/  IMAD.MOV.U32 R76, RZ, RZ, R14 ;  /* 0x000000ffff4c7224 */ /* 0x000fce00078e000e */
[----:B------:R-:W-:Y:S05]  /*2f020*/  WARPSYNC.COLLECTIVE R15, `(.L_x_2629) ;  /* 0x000000000f087348 */ /* 0x000fea0003c00000 */
[----:B------:R0:W1:Y:S02]  /*2f030*/  SHFL.IDX P6, R14, R13, R12, R11 ;  /* 0x0000000c0d0e7389 */ /* 0x00006400000c000b */
[----:B01----:R-:W-:Y:S01]  /*2f040*/  ENDCOLLECTIVE ;  /* 0x000000000000791b */ /* 0x003fe20003800000 */
.L_x_2629:
        /* <DEDUP_REMOVED lines=8> */
.L_x_2630:
[----:B------:R-:W-:Y:S02]  /*2f0d0*/  IMAD.MOV.U32 R13, RZ, RZ, R63 ;  /* 0x000000ffff0d7224 */ /* 0x000fe400078e003f */
[----:B------:R-:W-:Y:S02]  /*2f0e0*/  IMAD.MOV.U32 R12, RZ, RZ, R0 ;  /* 0x000000ffff0c7224 */ /* 0x000fe400078e0000 */
[----:B------:R-:W-:-:S07]  /*2f0f0*/  IMAD.MOV.U32 R78, RZ, RZ, R14 ;  /* 0x000000ffff4e7224 */ /* 0x000fce00078e000e */
[----:B------:R-:W-:Y:S05]  /*2f100*/  WARPSYNC.COLLECTIVE R15, `(.L_x_2631) ;  /* 0x000000000f087348 */ /* 0x000fea0003c00000 */
[----:B------:R0:W1:Y:S02]  /*2f110*/  SHFL.IDX P6, R14, R13, R12, R11 ;  /* 0x0000000c0d0e7389 */ /* 0x00006400000c000b */
[----:B01----:R-:W-:Y:S01]  /*2f120*/  ENDCOLLECTIVE ;  /* 0x000000000000791b */ /* 0x003fe20003800000 */
.L_x_2631:
[----:B------:R-:W-:Y:S01]  /*2f130*/  SEL R45, R61, R78, P0 ;  /* 0x0000004e3d2d7207 */ /* 0x000fe20000000000 */
[----:B------:R-:W-:Y:S02]  /*2f140*/  IMAD.MOV.U32 R13, RZ, RZ, R80 ;  /* 0x000000ffff0d7224 */ /* 0x000fe400078e0050 */
[----:B------:R-:W-:Y:S01]  /*2f150*/  IMAD.MOV.U32 R12, RZ, RZ, R3 ;  /* 0x000000ffff0c7224 */ /* 0x000fe200078e0003 */
[----:B------:R-:W-:-:S07]  /*2f160*/  MOV R63, R14 ;  /* 0x0000000e003f7202 */ /* 0x000fce0000000f00 */
[----:B------:R-:W-:Y:S05]  /*2f170*/  WARPSYNC.COLLECTIVE R15, `(.L_x_2632) ;  /* 0x000000000f087348 */ /* 0x000fea0003c00000 */
[----:B------:R0:W1:Y:S02]  /*2f180*/  SHFL.IDX P6, R14, R13, R12, R11 ;  /* 0x0000000c0d0e7389 */ /* 0x00006400000c000b */
[----:B01----:R-:W-:Y:S01]  /*2f190*/  ENDCOLLECTIVE ;  /* 0x000000000000791b */ /* 0x003fe20003800000 */
.L_x_2632:
[----:B------:R-:W-:Y:S02]  /*2f1a0*/  IMAD.MOV.U32 R13, RZ, RZ, R65 ;  /* 0x000000ffff0d7224 */ /* 0x000fe400078e0041 */
[----:B------:R-:W-:Y:S02]  /*2f1b0*/  IMAD.MOV.U32 R12, RZ, RZ, R0 ;  /* 0x000000ffff0c7224 */ /* 0x000fe400078e0000 */
[----:B------:R-:W-:Y:S02]  /*2f1c0*/  IMAD.MOV.U32 R0, RZ, RZ, RZ ;  /* 0x000000ffff007224 */ /* 0x000fe400078e00ff */
[----:B------:R-:W-:-:S07]  /*2f1d0*/  IMAD.MOV.U32 R80, RZ, RZ, R14 ;  /* 0x000000ffff507224 */ /* 0x000fce00078e000e */
[----:B------:R-:W-:Y:S05]  /*2f1e0*/  WARPSYNC.COLLECTIVE R15, `(.L_x_2633) ;  /* 0x000000000f087348 */ /* 0x000fea0003c00000 */
[----:B------:R0:W1:Y:S02]  /*2f1f0*/  SHFL.IDX P6, R14, R13, R12, R11 ;  /* 0x0000000c0d0e7389 */ /* 0x00006400000c000b */
[----:B01----:R-:W-:Y:S01]  /*2f200*/  ENDCOLLECTIVE ;  /* 0x000000000000791b */ /* 0x003fe20003800000 */
.L_x_2633:
[----:B------:R-:W-:Y:S01]  /*2f210*/  SEL R59, R80, R63, P0 ;  /* 0x0000003f503b7207 */ /* 0x000fe20000000000 */
[----:B------:R-:W-:Y:S02]  /*2f220*/  IMAD.MOV.U32 R13, RZ, RZ, R82 ;  /* 0x000000ffff0d7224 */ /* 0x000fe400078e0052 */
[----:B------:R-:W-:Y:S01]  /*2f230*/  IMAD.MOV.U32 R12, RZ, RZ, R3 ;  /* 0x000000ffff0c7224 */ /* 0x000fe200078e0003 */
[----:B------:R-:W-:-:S07]  /*2f240*/  MOV R65, R14 ;  /* 0x0000000e00417202 */ /* 0x000fce0000000f00 */
[----:B------:R-:W-:Y:S05]  /*2f250*/  WARPSYNC.COLLECTIVE R15, `(.L_x_2634) ;  /* 0x000000000f087348 */ /* 0x000fea0003c00000 */
[----:B------:R0:W1:Y:S02]  /*2f260*/  SHFL.IDX P6, R14, R13, R12, R11 ;  /* 0x0000000c0d0e7389 */ /* 0x00006400000c000b */
[----:B01----:R-:W-:Y:S01]  /*2f270*/  ENDCOLLECTIVE ;  /* 0x000000000000791b */ /* 0x003fe20003800000 */
.L_x_2634:
[----:B------:R-:W-:Y:S02]  /*2f280*/  SEL R12, R29, R40, P0 ;  /* 0x000000281d0c7207 */ /* 0x000fe40000000000 */
[----:B------:R-:W-:Y:S02]  /*2f290*/  SEL R11, R20, R43, P0 ;  /* 0x0000002b140b7207 */ /* 0x000fe40000000000 */
[----:B------:R-:W-:Y:S02]  /*2f2a0*/  SEL R43, R74, R57, P0 ;  /* 0x000000394a2b7207 */ /* 0x000fe40000000000 */
[----:B------:R-:W-:Y:S02]  /*2f2b0*/  SEL R13, R53, R72, P0 ;  /* 0x00000048350d7207 */ /* 0x000fe40000000000 */
[----:B------:R-:W-:Y:S01]  /*2f2c0*/  SEL R15, R72, R53, P0 ;  /* 0x00000035480f7207 */ /* 0x000fe20000000000 */
[----:B------:R-:W-:Y:S01]  /*2f2d0*/  IMAD.MOV.U32 R82, RZ, RZ, R14 ;  /* 0x000000ffff527224 */ /* 0x000fe200078e000e */
[----:B------:R-:W-:-:S02]  /*2f2e0*/  SEL R14, R40, R29, P0 ;  /* 0x0000001d280e7207 */ /* 0x000fc40000000000 */
[----:B------:R-:W-:Y:S02]  /*2f2f0*/  SEL R40, R31, R42, P0 ;  /* 0x0000002a1f287207 */ /* 0x000fe40000000000 */
[----:B------:R-:W-:Y:S02]  /*2f300*/  SEL R42, R42, R31, P0 ;  /* 0x0000001f2a2a7207 */ /* 0x000fe40000000000 */
[----:B------:R-:W-:Y:S02]  /*2f310*/  SEL R29, R47, R66, P0 ;  /* 0x000000422f1d7207 */ /* 0x000fe40000000000 */
[----:B------:R-:W-:Y:S02]  /*2f320*/  SEL R31, R66, R47, P0 ;  /* 0x0000002f421f7207 */ /* 0x000fe40000000000 */
[----:B------:R-:W-:Y:S02]  /*2f330*/  SEL R47, R78, R61, P0 ;  /* 0x0000003d4e2f7207 */ /* 0x000fe40000000000 */
[----:B------:R-:W-:Y:S01]  /*2f340*/  SEL R57, R63, R80, P0 ;  /* 0x000000503f397207 */ /* 0x000fe20000000000 */
[----:B------:R-:W-:Y:S06]  /*2f350*/  BRA `(.L_x_2635) ;  /* 0xffffff5000c47947 */ /* 0x000fec000383ffff */
.L_x_2434:
[----:B------:R-:W0:Y:S01]  /*2f360*/  S2R R6, SR_TID.X ;  /* 0x0000000000067919 */ /* 0x000e220000002100 */
[----:B------:R-:W-:Y:S01]  /*2f370*/  BSSY B1, `(.L_x_2636) ;  /* 0x000000a000017945 */ /* 0x000fe20003800000 */
[----:B------:R-:W-:Y:S01]  /*2f380*/  MOV R12, RZ ;  /* 0x000000ff000c7202 */ /* 0x000fe20000000f00 */
        /* <DEDUP_REMOVED lines=8> */
.L_x_2637:
[----:B------:R-:W-:Y:S05]  /*2f410*/  BSYNC B1 ;  /* 0x0000000000017941 */ /* 0x000fea0003800000 */
.L_x_2636:
[----:B------:R-:W-:Y:S05]  /*2f420*/  BRA `(.L_x_2638) ;  /* 0xffffff8000f07947 */ /* 0x000fea000383ffff */
.L_x_2436:
[----:B------:R-:W-:Y:S01]  /*2f430*/  BSSY B1, `(.L_x_2639) ;  /* 0x0000006000017945 */ /* 0x000fe20003800000 */
[----:B------:R-:W-:-:S07]  /*2f440*/  IMAD.MOV.U32 R15, RZ, RZ, -0x1 ;  /* 0xffffffffff0f7424 */ /* 0x000fce00078e00ff */
[----:B0-----:R-:W-:Y:S05]  /*2f450*/  WARPSYNC.COLLECTIVE R15, `(.L_x_2640) ;  /* 0x000000000f0c7348 */ /* 0x001fea0003c00000 */
[----:B------:R-:W-:Y:S02]  /*2f460*/  ELECT P6, UR62, PT ;  /* 0x00000000003e782f */ /* 0x000fe400038c0000 */
[----:B------:R-:W-:Y:S01]  /*2f470*/  MOV R14, UR62 ;  /* 0x0000003e000e7c02 */ /* 0x000fe20008000f00 */
[----:B0-----:R-:W-:Y:S10]  /*2f480*/  ENDCOLLECTIVE ;  /* 0x000000000000791b */ /* 0x001ff40003800000 */
.L_x_2640:
[----:B------:R-:W-:Y:S05]  /*2f490*/  BSYNC B1 ;  /* 0x0000000000017941 */ /* 0x000fea0003800000 */
.L_x_2639:
[----:B------:R-:W-:Y:S05]  /*2f4a0*/  BRA `(.L_x_2435) ;  /* 0xffffff8000e87947 */ /* 0x000fea000383ffff */
.L_x_2438:
[----:B0-----:R0:W1:Y:S02]  /*2f4b0*/  SYNCS.PHASECHK.TRANS64.TRYWAIT P0, [R11+URZ+0x33420], R5 ;  /* 0x033420050b0075a7 */ /* 0x001064000800017f */
[----:B-1----:R-:W-:Y:S05]  /*2f4c0*/  @!P0 NANOSLEEP.SYNCS 0x989680 ;  /* 0x009896800000895d */ /* 0x002fea0003900000 */
[----:B------:R-:W1:Y:S02]  /*2f4d0*/  @!P0 SYNCS.PHASECHK.TRANS64 P0, [R11+URZ+0x33420], R5 ;  /* 0x033420050b0085a7 */ /* 0x000e64000800007f */
[----:B-1----:R-:W-:Y:S05]  /*2f4e0*/  @!P0 BRA `(.L_x_2438) ;  /* 0xfffffffc00f08947 */ /* 0x002fea000383ffff */
[----:B------:R-:W-:Y:S05]  /*2f4f0*/  BRA `(.L_x_2641) ;  /* 0xffffff8400047947 */ /* 0x000fea000383ffff */
.L_x_2442:
[----:B-1----:R1:W2:Y:S02]  /*2f500*/  SYNCS.PHASECHK.TRANS64.TRYWAIT P0, [R7+URZ+0x334a0], R10 ;  /* 0x0334a00a070075a7 */ /* 0x0022a4000800017f */
[----:B--2---:R-:W-:Y:S05]  /*2f510*/  @!P0 NANOSLEEP.SYNCS 0x989680 ;  /* 0x009896800000895d */ /* 0x004fea0003900000 */
[----:B------:R-:W2:Y:S02]  /*2f520*/  @!P0 SYNCS.PHASECHK.TRANS64 P0, [R7+URZ+0x334a0], R10 ;  /* 0x0334a00a070085a7 */ /* 0x000ea4000800007f */
[----:B--2---:R-:W-:Y:S05]  /*2f530*/  @!P0 BRA `(.L_x_2442) ;  /* 0xfffffffc00f08947 */ /* 0x004fea000383ffff */
[----:B------:R-:W-:Y:S05]  /*2f540*/  BRA `(.L_x_2642) ;  /* 0xffffff8400247947 */ /* 0x000fea000383ffff */
.L_x_2449:
[----:B0-----:R0:W2:Y:S02]  /*2f550*/  SYNCS.PHASECHK.TRANS64.TRYWAIT P0, [R7+URZ+0x334c0], R10 ;  /* 0x0334c00a070075a7 */ /* 0x0010a4000800017f */
[----:B--2---:R-:W-:Y:S05]  /*2f560*/  @!P0 NANOSLEEP.SYNCS 0x989680 ;  /* 0x009896800000895d */ /* 0x004fea0003900000 */
[----:B------:R-:W2:Y:S02]  /*2f570*/  @!P0 SYNCS.PHASECHK.TRANS64 P0, [R7+URZ+0x334c0], R10 ;  /* 0x0334c00a070085a7 */ /* 0x000ea4000800007f */
[----:B--2---:R-:W-:Y:S05]  /*2f580*/  @!P0 BRA `(.L_x_2449) ;  /* 0xfffffffc00f08947 */ /* 0x004fea000383ffff */
[----:B------:R-:W-:Y:S05]  /*2f590*/  BRA `(.L_x_2643) ;  /* 0xffffff8800247947 */ /* 0x000fea000383ffff */
.L_x_2458:
[----:B0-----:R0:W1:Y:S02]  /*2f5a0*/  SYNCS.PHASECHK.TRANS64.TRYWAIT P1, [R7+URZ+0x334a0], R6 ;  /* 0x0334a006070075a7 */ /* 0x001064000802017f */
[----:B-1----:R-:W-:Y:S05]  /*2f5b0*/  @!P1 NANOSLEEP.SYNCS 0x989680 ;  /* 0x009896800000995d */ /* 0x002fea0003900000 */
[----:B------:R-:W1:Y:S02]  /*2f5c0*/  @!P1 SYNCS.PHASECHK.TRANS64 P1, [R7+URZ+0x334a0], R6 ;  /* 0x0334a006070095a7 */ /* 0x000e64000802007f */
[----:B-1----:R-:W-:Y:S05]  /*2f5d0*/  @!P1 BRA `(.L_x_2458) ;  /* 0xfffffffc00f09947 */ /* 0x002fea000383ffff */
[----:B------:R-:W-:Y:S05]  /*2f5e0*/  BRA `(.L_x_2644) ;  /* 0xffffff8c007c7947 */ /* 0x000fea000383ffff */
.L_x_2465:
[----:B-1----:R1:W2:Y:S02]  /*2f5f0*/  SYNCS.PHASECHK.TRANS64.TRYWAIT P1, [R7+URZ+0x334c0], R6 ;  /* 0x0334c006070075a7 */ /* 0x0022a4000802017f */
[----:B--2---:R-:W-:Y:S05]  /*2f600*/  @!P1 NANOSLEEP.SYNCS 0x989680 ;  /* 0x009896800000995d */ /* 0x004fea0003900000 */
[----:B------:R-:W2:Y:S02]  /*2f610*/  @!P1 SYNCS.PHASECHK.TRANS64 P1, [R7+URZ+0x334c0], R6 ;  /* 0x0334c006070095a7 */ /* 0x000ea4000802007f */
[----:B--2---:R-:W-:Y:S05]  /*2f620*/  @!P1 BRA `(.L_x_2465) ;  /* 0xfffffffc00f09947 */ /* 0x004fea000383ffff */
[----:B------:R-:W-:Y:S05]  /*2f630*/  BRA `(.L_x_2645) ;  /* 0xffffff9000747947 */ /* 0x000fea000383ffff */
.L_x_2482:
[----:B------:R-:W0:Y:S01]  /*2f640*/  S2R R7, SR_TID.X ;  /* 0x0000000000077919 */ /* 0x000e220000002100 */
[----:B------:R-:W-:Y:S01]  /*2f650*/  BSSY B0, `(.L_x_2646) ;  /* 0x000000a000007945 */ /* 0x000fe20003800000 */
[----:B------:R-:W-:Y:S01]  /*2f660*/  IMAD.MOV.U32 R12, RZ, RZ, RZ ;  /* 0x000000ffff0c7224 */ /* 0x000fe200078e00ff */
[----:B------:R-:W-:Y:S01]  /*2f670*/  MOV R11, 0x1f ;  /* 0x0000001f000b7802 */ /* 0x000fe20000000f00 */
[----:B------:R-:W-:Y:S01]  /*2f680*/  IMAD.MOV.U32 R15, RZ, RZ, -0x1 ;  /* 0xffffffffff0f7424 */ /* 0x000fe200078e00ff */
[----:B0-----:R-:W-:-:S04]  /*2f690*/  SHF.R.U32.HI R7, RZ, 0x5, R7 ;  /* 0x00000005ff077819 */ /* 0x001fc80000011607 */
[----:B------:R-:W-:-:S05]  /*2f6a0*/  LOP3.LUT R7, R7, 0x3, RZ, 0xc0, !PT ;  /* 0x0000000307077812 */ /* 0x000fca00078ec0ff */
[----:B------:R-:W-:-:S07]  /*2f6b0*/  IMAD.MOV.U32 R13, RZ, RZ, R7 ;  /* 0x000000ffff0d7224 */ /* 0x000fce00078e0007 */
[----:B------:R-:W-:Y:S05]  /*2f6c0*/  WARPSYNC.COLLECTIVE R15, `(.L_x_2647) ;  /* 0x000000000f087348 */ /* 0x000fea0003c00000 */
[----:B------:R0:W1:Y:S02]  /*2f6d0*/  SHFL.IDX P6, R14, R13, R12, R11 ;  /* 0x0000000c0d0e7389 */ /* 0x00006400000c000b */
[----:B01----:R-:W-:Y:S01]  /*2f6e0*/  ENDCOLLECTIVE ;  /* 0x000000000000791b */ /* 0x003fe20003800000 */
.L_x_2647:
[----:B------:R-:W-:Y:S05]  /*2f6f0*/  BSYNC B0 ;  /* 0x0000000000007941 */ /* 0x000fea0003800000 */
.L_x_2646:
[----:B------:R-:W-:Y:S05]  /*2f700*/  BRA `(.L_x_2648) ;  /* 0xffffffa000647947 */ /* 0x000fea000383ffff */
.L_x_2484:
[----:B------:R-:W-:Y:S01]  /*2f710*/  BSSY B0, `(.L_x_2649) ;  /* 0x0000006000007945 */ /* 0x000fe20003800000 */
[----:B------:R-:W-:-:S07]  /*2f720*/  IMAD.MOV.U32 R15, RZ, RZ, -0x1 ;  /* 0xffffffffff0f7424 */ /* 0x000fce00078e00ff */
[----:B0-----:R-:W-:Y:S05]  /*2f730*/  WARPSYNC.COLLECTIVE R15, `(.L_x_2650) ;  /* 0x000000000f0c7348 */ /* 0x001fea0003c00000 */
[----:B------:R-:W-:Y:S02]  /*2f740*/  ELECT P6, UR62, PT ;  /* 0x00000000003e782f */ /* 0x000fe400038c0000 */
[----:B------:R-:W-:Y:S01]  /*2f750*/  MOV R14, UR62 ;  /* 0x0000003e000e7c02 */ /* 0x000fe20008000f00 */
[----:B0-----:R-:W-:Y:S10]  /*2f760*/  ENDCOLLECTIVE ;  /* 0x000000000000791b */ /* 0x001ff40003800000 */
.L_x_2650:
[----:B------:R-:W-:Y:S05]  /*2f770*/  BSYNC B0 ;  /* 0x0000000000007941 */ /* 0x000fea0003800000 */
.L_x_2649:
[----:B------:R-:W-:Y:S05]  /*2f780*/  BRA `(.L_x_2651) ;  /* 0xffffffa0005c7947 */ /* 0x000fea000383ffff */
.L_x_2487:
[----:B0-----:R0:W1:Y:S02]  /*2f790*/  SYNCS.PHASECHK.TRANS64.TRYWAIT P2, [R4+URZ+0x33480], R8 ;  /* 0x03348008040075a7 */ /* 0x001064000804017f */
[----:B-1----:R-:W-:Y:S05]  /*2f7a0*/  @!P2 NANOSLEEP.SYNCS 0x989680 ;  /* 0x009896800000a95d */ /* 0x002fea0003900000 */
[----:B------:R-:W1:Y:S02]  /*2f7b0*/  @!P2 SYNCS.PHASECHK.TRANS64 P2, [R4+URZ+0x33480], R8 ;  /* 0x033480080400a5a7 */ /* 0x000e64000804007f */
[----:B-1----:R-:W-:Y:S05]  /*2f7c0*/  @!P2 BRA `(.L_x_2487) ;  /* 0xfffffffc00f0a947 */ /* 0x002fea000383ffff */
[----:B------:R-:W-:Y:S05]  /*2f7d0*/  BRA `(.L_x_2652) ;  /* 0xffffffa000d87947 */ /* 0x000fea000383ffff */
.L_x_2489:
[----:B-1----:R1:W2:Y:S02]  /*2f7e0*/  SYNCS.PHASECHK.TRANS64.TRYWAIT P2, [R4+URZ+0x33440], R8 ;  /* 0x03344008040075a7 */ /* 0x0022a4000804017f */
[----:B--2---:R-:W-:Y:S05]  /*2f7f0*/  @!P2 NANOSLEEP.SYNCS 0x989680 ;  /* 0x009896800000a95d */ /* 0x004fea0003900000 */
[----:B------:R-:W2:Y:S02]  /*2f800*/  @!P2 SYNCS.PHASECHK.TRANS64 P2, [R4+URZ+0x33440], R8 ;  /* 0x033440080400a5a7 */ /* 0x000ea4000804007f */
[----:B--2---:R-:W-:Y:S05]  /*2f810*/  @!P2 BRA `(.L_x_2489) ;  /* 0xfffffffc00f0a947 */ /* 0x004fea000383ffff */
[----:B------:R-:W-:Y:S05]  /*2f820*/  BRA `(.L_x_2653) ;  /* 0xffffffa400647947 */ /* 0x000fea000383ffff */
.L_x_2492:
        /* <DEDUP_REMOVED lines=8> */
.L_x_2498:
[----:B--2---:R2:W3:Y:S02]  /*2f8b0*/  SYNCS.PHASECHK.TRANS64.TRYWAIT P0, [R5+URZ+0x33480], R4 ;  /* 0x03348004050075a7 */ /* 0x0044e4000800017f */
[----:B---3--:R-:W-:Y:S05]  /*2f8c0*/  @!P0 NANOSLEEP.SYNCS 0x989680 ;  /* 0x009896800000895d */ /* 0x008fea0003900000 */
[----:B------:R-:W3:Y:S02]  /*2f8d0*/  @!P0 SYNCS.PHASECHK.TRANS64 P0, [R5+URZ+0x33480], R4 ;  /* 0x03348004050085a7 */ /* 0x000ee4000800007f */
[----:B---3--:R-:W-:Y:S05]  /*2f8e0*/  @!P0 BRA `(.L_x_2498) ;  /* 0xfffffffc00f08947 */ /* 0x008fea000383ffff */
[----:B------:R-:W-:Y:S05]  /*2f8f0*/  BRA `(.L_x_2655) ;  /* 0xffffffac00447947 */ /* 0x000fea000383ffff */
.L_x_2505:
[----:B0-----:R0:W3:Y:S02]  /*2f900*/  SYNCS.PHASECHK.TRANS64.TRYWAIT P0, [R5+URZ+0x33440], R4 ;  /* 0x03344004050075a7 */ /* 0x0010e4000800017f */
[----:B---3--:R-:W-:Y:S05]  /*2f910*/  @!P0 NANOSLEEP.SYNCS 0x989680 ;  /* 0x009896800000895d */ /* 0x008fea0003900000 */
[----:B------:R-:W3:Y:S02]  /*2f920*/  @!P0 SYNCS.PHASECHK.TRANS64 P0, [R5+URZ+0x33440], R4 ;  /* 0x03344004050085a7 */ /* 0x000ee4000800007f */
[----:B---3--:R-:W-:Y:S05]  /*2f930*/  @!P0 BRA `(.L_x_2505) ;  /* 0xfffffffc00f08947 */ /* 0x008fea000383ffff */
[----:B------:R-:W-:Y:S05]  /*2f940*/  BRA `(.L_x_2656) ;  /* 0xffffffb000507947 */ /* 0x000fea000383ffff */
.L_x_2513:
[----:B--2---:R2:W3:Y:S02]  /*2f950*/  SYNCS.PHASECHK.TRANS64.TRYWAIT P2, [R14+URZ+0x33470], R3 ;  /* 0x033470030e0075a7 */ /* 0x0044e4000804017f */
[----:B---3--:R-:W-:Y:S05]  /*2f960*/  @!P2 NANOSLEEP.SYNCS 0x989680 ;  /* 0x009896800000a95d */ /* 0x008fea0003900000 */
[----:B------:R-:W3:Y:S02]  /*2f970*/  @!P2 SYNCS.PHASECHK.TRANS64 P2, [R14+URZ+0x33470], R3 ;  /* 0x033470030e00a5a7 */ /* 0x000ee4000804007f */
[----:B---3--:R-:W-:Y:S05]  /*2f980*/  @!P2 BRA `(.L_x_2513) ;  /* 0xfffffffc00f0a947 */ /* 0x008fea000383ffff */
[----:B------:R-:W-:Y:S05]  /*2f990*/  BRA `(.L_x_2657) ;  /* 0xffffffb400707947 */ /* 0x000fea000383ffff */
.L_x_2515:
[----:B0-----:R0:W2:Y:S02]  /*2f9a0*/  SYNCS.PHASECHK.TRANS64.TRYWAIT P2, [R14+URZ+0x33460], R3 ;  /* 0x033460030e0075a7 */ /* 0x0010a4000804017f */
[----:B--2---:R-:W-:Y:S05]  /*2f9b0*/  @!P2 NANOSLEEP.SYNCS 0x989680 ;  /* 0x009896800000a95d */ /* 0x004fea0003900000 */
[----:B------:R-:W2:Y:S02]  /*2f9c0*/  @!P2 SYNCS.PHASECHK.TRANS64 P2, [R14+URZ+0x33460], R3 ;  /* 0x033460030e00a5a7 */ /* 0x000ea4000804007f */
[----:B--2---:R-:W-:Y:S05]  /*2f9d0*/  @!P2 BRA `(.L_x_2515) ;  /* 0xfffffffc00f0a947 */ /* 0x004fea000383ffff */
[----:B------:R-:W-:Y:S05]  /*2f9e0*/  BRA `(.L_x_2658) ;  /* 0xffffffb400787947 */ /* 0x000fea000383ffff */
.L_x_2522:
[----:B0-----:R0:W2:Y:S02]  /*2f9f0*/  SYNCS.PHASECHK.TRANS64.TRYWAIT P0, [R3+URZ+0x33470], R0 ;  /* 0x03347000030075a7 */ /* 0x0010a4000800017f */
[----:B--2---:R-:W-:Y:S05]  /*2fa00*/  @!P0 NANOSLEEP.SYNCS 0x989680 ;  /* 0x009896800000895d */ /* 0x004fea0003900000 */
[----:B------:R-:W2:Y:S02]  /*2fa10*/  @!P0 SYNCS.PHASECHK.TRANS64 P0, [R3+URZ+0x33470], R0 ;  /* 0x03347000030085a7 */ /* 0x000ea4000800007f */
[----:B--2---:R-:W-:Y:S05]  /*2fa20*/  @!P0 BRA `(.L_x_2522) ;  /* 0xfffffffc00f08947 */ /* 0x004fea000383ffff */
[----:B------:R-:W-:Y:S05]  /*2fa30*/  BRA `(.L_x_2659) ;  /* 0xffffffbc00bc7947 */ /* 0x000fea000383ffff */
.L_x_2524:
[----:B0-----:R0:W2:Y:S02]  /*2fa40*/  SYNCS.PHASECHK.TRANS64.TRYWAIT P0, [R3+URZ+0x33460], R6 ;  /* 0x03346006030075a7 */ /* 0x0010a4000800017f */
[----:B--2---:R-:W-:Y:S05]  /*2fa50*/  @!P0 NANOSLEEP.SYNCS 0x989680 ;  /* 0x009896800000895d */ /* 0x004fea0003900000 */
[----:B------:R-:W2:Y:S02]  /*2fa60*/  @!P0 SYNCS.PHASECHK.TRANS64 P0, [R3+URZ+0x33460], R6 ;  /* 0x03346006030085a7 */ /* 0x000ea4000800007f */
[----:B--2---:R-:W-:Y:S05]  /*2fa70*/  @!P0 BRA `(.L_x_2524) ;  /* 0xfffffffc00f08947 */ /* 0x004fea000383ffff */
[----:B------:R-:W-:Y:S05]  /*2fa80*/  BRA `(.L_x_2660) ;  /* 0xffffffbc00f07947 */ /* 0x000fea000383ffff */
.L_x_2528:
[----:B------:R-:W-:Y:S01]  /*2fa90*/  BSSY B0, `(.L_x_2661) ;  /* 0x0000008000007945 */ /* 0x000fe20003800000 */
[----:B------:R-:W-:Y:S01]  /*2faa0*/  IMAD.MOV.U32 R13, RZ, RZ, R16 ;  /* 0x000000ffff0d7224 */ /* 0x000fe200078e0010 */
[----:B------:R-:W-:Y:S01]  /*2fab0*/  MOV R15, 0xffffffff ;  /* 0xffffffff000f7802 */ /* 0x000fe20000000f00 */
[----:B------:R-:W-:Y:S02]  /*2fac0*/  IMAD.MOV.U32 R12, RZ, RZ, RZ ;  /* 0x000000ffff0c7224 */ /* 0x000fe400078e00ff */
[----:B------:R-:W-:-:S07]  /*2fad0*/  IMAD.MOV.U32 R11, RZ, RZ, 0x1f ;  /* 0x0000001fff0b7424 */ /* 0x000fce00078e00ff */
[----:B-1----:R-:W-:Y:S05]  /*2fae0*/  WARPSYNC.COLLECTIVE R15, `(.L_x_2662) ;  /* 0x000000000f087348 */ /* 0x002fea0003c00000 */
[----:B------:R0:W2:Y:S02]  /*2faf0*/  SHFL.IDX P6, R14, R13, R12, R11 ;  /* 0x0000000c0d0e7389 */ /* 0x0000a400000c000b */
[----:B012---:R-:W-:Y:S01]  /*2fb00*/  ENDCOLLECTIVE ;  /* 0x000000000000791b */ /* 0x007fe20003800000 */
.L_x_2662:
[----:B------:R-:W-:Y:S05]  /*2fb10*/  BSYNC B0 ;  /* 0x0000000000007941 */ /* 0x000fea0003800000 */
.L_x_2661:
[----:B------:R-:W-:Y:S02]  /*2fb20*/  IMAD.MOV.U32 R13, RZ, RZ, R16 ;  /* 0x000000ffff0d7224 */ /* 0x000fe400078e0010 */
[----:B------:R-:W-:Y:S02]  /*2fb30*/  IMAD.MOV.U32 R12, RZ, RZ, 0x1 ;  /* 0x00000001ff0c7424 */ /* 0x000fe400078e00ff */
[----:B------:R-:W-:Y:S02]  /*2fb40*/  IMAD.MOV.U32 R11, RZ, RZ, 0x1f ;  /* 0x0000001fff0b7424 */ /* 0x000fe400078e00ff */
[----:B------:R-:W-:Y:S02]  /*2fb50*/  IMAD.MOV.U32 R15, RZ, RZ, -0x1 ;  /* 0xffffffffff0f7424 */ /* 0x000fe400078e00ff */
[----:B------:R-:W-:Y:S02]  /*2fb60*/  IMAD.IADD R5, R19, 0x1, R8 ;  /* 0x0000000113057824 */ /* 0x000fe400078e0208 */
[----:B------:R-:W-:-:S07]  /*2fb70*/  IMAD.MOV.U32 R0, RZ, RZ, R14 ;  /* 0x000000ffff007224 */ /* 0x000fce00078e000e */
[----:B------:R-:W-:Y:S05]  /*2fb80*/  WARPSYNC.COLLECTIVE R15, `(.L_x_2663) ;  /* 0x000000000f087348 */ /* 0x000fea0003c00000 */
[----:B------:R0:W1:Y:S02]  /*2fb90*/  SHFL.IDX P6, R14, R13, R12, R11 ;  /* 0x0000000c0d0e7389 */ /* 0x00006400000c000b */
[----:B01----:R-:W-:Y:S01]  /*2fba0*/  ENDCOLLECTIVE ;  /* 0x000000000000791b */ /* 0x003fe20003800000 */
.L_x_2663:
[----:B------:R-:W-:Y:S02]  /*2fbb0*/  ULDC UR4, c[0x0][0xc14] ;  /* 0x0003050000047ab9 */ /* 0x000fe40000000800 */
[----:B------:R-:W-:-:S13]  /*2fbc0*/  ISETP.GE.OR P1, PT, R5, UR4, !P0 ;  /* 0x0000000405007c0c */ /* 0x000fda000c726670 */
[----:B------:R-:W0:Y:S01]  /*2fbd0*/  @!P1 LDC.64 R2, c[0x0][0xc58] ;  /* 0x00031600ff029b82 */ /* 0x000e220000000a00 */
[----:B------:R-:W-:Y:S01]  /*2fbe0*/  IMAD.MOV.U32 R11, RZ, RZ, RZ ;  /* 0x000000ffff0b7224 */ /* 0x000fe200078e00ff */
[----:B------:R-:W-:Y:S01]  /*2fbf0*/  MOV R4, R14 ;  /* 0x0000000e00047202 */ /* 0x000fe20000000f00 */
        /* <DEDUP_REMOVED lines=13> */
.L_x_2664:
[----:B------:R-:W-:Y:S01]  /*2fcd0*/  IMAD.MOV.U32 R12, RZ, RZ, 0x2 ;  /* 0x00000002ff0c7424 */ /* 0x000fe200078e00ff */
[----:B------:R-:W-:-:S04]  /*2fce0*/  SEL R5, R14, RZ, P1 ;  /* 0x000000ff0e057207 */ /* 0x000fc80000800000 */
[----:B------:R-:W-:-:S05]  /*2fcf0*/  IADD3 R5, R2, R5, RZ ;  /* 0x0000000502057210 */ /* 0x000fca0007ffe0ff */
[----:B------:R-:W-:-:S07]  /*2fd00*/  IMAD.MOV.U32 R13, RZ, RZ, R5 ;  /* 0x000000ffff0d7224 */ /* 0x000fce00078e0005 */
[----:B------:R-:W-:Y:S05]  /*2fd10*/  WARPSYNC.COLLECTIVE R15, `(.L_x_2665) ;  /* 0x000000000f087348 */ /* 0x000fea0003c00000 */
[----:B------:R0:W1:Y:S02]  /*2fd20*/  SHFL.UP P6, R14, R13, R12, R11 ;  /* 0x0400000c0d0e7389 */ /* 0x00006400000c000b */
[----:B01----:R-:W-:Y:S01]  /*2fd30*/  ENDCOLLECTIVE ;  /* 0x000000000000791b */ /* 0x003fe20003800000 */
.L_x_2665:
[----:B------:R-:W-:Y:S01]  /*2fd40*/  IMAD.MOV.U32 R12, RZ, RZ, 0x4 ;  /* 0x00000004ff0c7424 */ /* 0x000fe200078e00ff */
[----:B------:R-:W-:-:S05]  /*2fd50*/  SEL R6, R14, RZ, P2 ;  /* 0x000000ff0e067207 */ /* 0x000fca0001000000 */
[----:B------:R-:W-:-:S04]  /*2fd60*/  IMAD.IADD R6, R5, 0x1, R6 ;  /* 0x0000000105067824 */ /* 0x000fc800078e0206 */
[----:B------:R-:W-:-:S07]  /*2fd70*/  IMAD.MOV.U32 R13, RZ, RZ, R6 ;  /* 0x000000ffff0d7224 */ /* 0x000fce00078e0006 */
[----:B------:R-:W-:Y:S05]  /*2fd80*/  WARPSYNC.COLLECTIVE R15, `(.L_x_2666) ;  /* 0x000000000f087348 */ /* 0x000fea0003c00000 */
[----:B------:R0:W1:Y:S02]  /*2fd90*/  SHFL.UP P6, R14, R13, R12, R11 ;  /* 0x0400000c0d0e7389 */ /* 0x00006400000c000b */
[----:B01----:R-:W-:Y:S01]  /*2fda0*/  ENDCOLLECTIVE ;  /* 0x000000000000791b */ /* 0x003fe20003800000 */
.L_x_2666:
[----:B------:R-:W-:Y:S01]  /*2fdb0*/  IMAD.MOV.U32 R12, RZ, RZ, 0x8 ;  /* 0x00000008ff0c7424 */ /* 0x000fe200078e00ff */
[----:B------:R-:W-:-:S04]  /*2fdc0*/  SEL R7, R14, RZ, P3 ;  /* 0x000000ff0e077207 */ /* 0x000fc80001800000 */
[----:B------:R-:W-:-:S05]  /*2fdd0*/  IADD3 R7, R6, R7, RZ ;  /* 0x0000000706077210 */ /* 0x000fca0007ffe0ff */
[----:B------:R-:W-:-:S07]  /*2fde0*/  IMAD.MOV.U32 R13, RZ, RZ, R7 ;  /* 0x000000ffff0d7224 */ /* 0x000fce00078e0007 */
[----:B------:R-:W-:Y:S05]  /*2fdf0*/  WARPSYNC.COLLECTIVE R15, `(.L_x_2667) ;  /* 0x000000000f087348 */ /* 0x000fea0003c00000 */
[----:B------:R0:W1:Y:S02]  /*2fe00*/  SHFL.UP P6, R14, R13, R12, R11 ;  /* 0x0400000c0d0e7389 */ /* 0x00006400000c000b */
[----:B01----:R-:W-:Y:S01]  /*2fe10*/  ENDCOLLECTIVE ;  /* 0x000000000000791b */ /* 0x003fe20003800000 */
.L_x_2667:
[----:B------:R-:W-:Y:S01]  /*2fe20*/  IMAD.MOV.U32 R12, RZ, RZ, 0x10 ;  /* 0x00000010ff0c7424 */ /* 0x000fe200078e00ff */
[----:B------:R-:W-:-:S05]  /*2fe30*/  SEL R14, R14, RZ, P4 ;  /* 0x000000ff0e0e7207 */ /* 0x000fca0002000000 */
[----:B------:R-:W-:-:S04]  /*2fe40*/  IMAD.IADD R5, R7, 0x1, R14 ;  /* 0x0000000107057824 */ /* 0x000fc800078e020e */
[----:B------:R-:W-:-:S07]  /*2fe50*/  IMAD.MOV.U32 R13, RZ, RZ, R5 ;  /* 0x000000ffff0d7224 */ /* 0x000fce00078e0005 */
[----:B------:R-:W-:Y:S05]  /*2fe60*/  WARPSYNC.COLLECTIVE R15, `(.L_x_2668) ;  /* 0x000000000f087348 */ /* 0x000fea0003c00000 */
[----:B------:R0:W1:Y:S02]  /*2fe70*/  SHFL.UP P6, R14, R13, R12, R11 ;  /* 0x0400000c0d0e7389 */ /* 0x00006400000c000b */
[----:B01----:R-:W-:Y:S01]  /*2fe80*/  ENDCOLLECTIVE ;  /* 0x000000000000791b */ /* 0x003fe20003800000 */
.L_x_2668:
        /* <DEDUP_REMOVED lines=8> */
.L_x_2669:
[----:B------:R-:W-:Y:S05]  /*2ff10*/  BRA `(.L_x_2670) ;  /* 0xffffffc400507947 */ /* 0x000fea000383ffff */
.L_x_2533:
[----:B------:R-:W-:Y:S01]  /*2ff20*/  BSSY B0, `(.L_x_2671) ;  /* 0x0000008000007945 */ /* 0x000fe20003800000 */
[----:B-----5:R-:W-:Y:S01]  /*2ff30*/  IMAD.MOV.U32 R13, RZ, RZ, R2 ;  /* 0x000000ffff0d7224 */ /* 0x020fe200078e0002 */
[----:B------:R-:W-:Y:S01]  /*2ff40*/  MOV R11, RZ ;  /* 0x000000ff000b7202 */ /* 0x000fe20000000f00 */
[----:B------:R-:W-:Y:S02]  /*2ff50*/  IMAD.MOV.U32 R12, RZ, RZ, 0x1 ;  /* 0x00000001ff0c7424 */ /* 0x000fe400078e00ff */
[----:B------:R-:W-:-:S07]  /*2ff60*/  IMAD.MOV.U32 R15, RZ, RZ, -0x1 ;  /* 0xffffffffff0f7424 */ /* 0x000fce00078e00ff */
[----:B012---:R-:W-:Y:S05]  /*2ff70*/  WARPSYNC.COLLECTIVE R15, `(.L_x_2672) ;  /* 0x000000000f087348 */ /* 0x007fea0003c00000 */
[----:B------:R3:W4:Y:S02]  /*2ff80*/  SHFL.UP P6, R14, R13, R12, R11 ;  /* 0x0400000c0d0e7389 */ /* 0x00072400000c000b */
[----:B01234-:R-:W-:Y:S01]  /*2ff90*/  ENDCOLLECTIVE ;  /* 0x000000000000791b */ /* 0x01ffe20003800000 */
.L_x_2672:
[----:B------:R-:W-:Y:S05]  /*2ffa0*/  BSYNC B0 ;  /* 0x0000000000007941 */ /* 0x000fea0003800000 */
.L_x_2671:
        /* <DEDUP_REMOVED lines=8> */
.L_x_2673:
[----:B------:R-:W-:Y:S01]  /*30030*/  IMAD.MOV.U32 R12, RZ, RZ, 0x4 ;  /* 0x00000004ff0c7424 */ /* 0x000fe200078e00ff */
[----:B------:R-:W-:-:S04]  /*30040*/  SEL R14, R14, RZ, P2 ;  /* 0x000000ff0e0e7207 */ /* 0x000fc80001000000 */
[----:B------:R-:W-:-:S05]  /*30050*/  IADD3 R5, R13, R14, RZ ;  /* 0x0000000e0d057210 */ /* 0x000fca0007ffe0ff */
[----:B------:R-:W-:-:S07]  /*30060*/  IMAD.MOV.U32 R13, RZ, RZ, R5 ;  /* 0x000000ffff0d7224 */ /* 0x000fce00078e0005 */
[----:B------:R-:W-:Y:S05]  /*30070*/  WARPSYNC.COLLECTIVE R15, `(.L_x_2674) ;  /* 0x000000000f087348 */ /* 0x000fea0003c00000 */
[----:B------:R0:W1:Y:S02]  /*30080*/  SHFL.UP P6, R14, R13, R12, R11 ;  /* 0x0400000c0d0e7389 */ /* 0x00006400000c000b */
[----:B01----:R-:W-:Y:S01]  /*30090*/  ENDCOLLECTIVE ;  /* 0x000000000000791b */ /* 0x003fe20003800000 */
.L_x_2674:
[----:B------:R-:W-:Y:S01]  /*300a0*/  IMAD.MOV.U32 R12, RZ, RZ, 0x8 ;  /* 0x00000008ff0c7424 */ /* 0x000fe200078e00ff */
[----:B------:R-:W-:-:S05]  /*300b0*/  SEL R6, R14, RZ, P3 ;  /* 0x000000ff0e067207 */ /* 0x000fca0001800000 */
[----:B------:R-:W-:-:S04]  /*300c0*/  IMAD.IADD R6, R5, 0x1, R6 ;  /* 0x0000000105067824 */ /* 0x000fc800078e0206 */
[----:B------:R-:W-:-:S07]  /*300d0*/  IMAD.MOV.U32 R13, RZ, RZ, R6 ;  /* 0x000000ffff0d7224 */ /* 0x000fce00078e0006 */
[----:B------:R-:W-:Y:S05]  /*300e0*/  WARPSYNC.COLLECTIVE R15, `(.L_x_2675) ;  /* 0x000000000f087348 */ /* 0x000fea0003c00000 */
[----:B------:R0:W1:Y:S02]  /*300f0*/  SHFL.UP P6, R14, R13, R12, R11 ;  /* 0x0400000c0d0e7389 */ /* 0x00006400000c000b */
[----:B01----:R-:W-:Y:S01]  /*30100*/  ENDCOLLECTIVE ;  /* 0x000000000000791b */ /* 0x003fe20003800000 */
.L_x_2675:
[----:B------:R-:W-:Y:S01]  /*30110*/  IMAD.MOV.U32 R12, RZ, RZ, 0x10 ;  /* 0x00000010ff0c7424 */ /* 0x000fe200078e00ff */
[----:B------:R-:W-:-:S04]  /*30120*/  SEL R7, R14, RZ, P4 ;  /* 0x000000ff0e077207 */ /* 0x000fc80002000000 */
[----:B------:R-:W-:-:S05]  /*30130*/  IADD3 R7, R6, R7, RZ ;  /* 0x0000000706077210 */ /* 0x000fca0007ffe0ff */
[----:B------:R-:W-:-:S07]  /*30140*/  IMAD.MOV.U32 R13, RZ, RZ, R7 ;  /* 0x000000ffff0d7224 */ /* 0x000fce00078e0007 */
[----:B------:R-:W-:Y:S05]  /*30150*/  WARPSYNC.COLLECTIVE R15, `(.L_x_2676) ;  /* 0x000000000f087348 */ /* 0x000fea0003c00000 */
[----:B------:R0:W1:Y:S02]  /*30160*/  SHFL.UP P6, R14, R13, R12, R11 ;  /* 0x0400000c0d0e7389 */ /* 0x00006400000c000b */
[----:B01----:R-:W-:Y:S01]  /*30170*/  ENDCOLLECTIVE ;  /* 0x000000000000791b */ /* 0x003fe20003800000 */
.L_x_2676:
[----:B------:R-:W-:Y:S01]  /*30180*/  IMAD.MOV.U32 R12, RZ, RZ, 0x1f ;  /* 0x0000001fff0c7424 */ /* 0x000fe200078e00ff */
[----:B------:R-:W-:Y:S02]  /*30190*/  MOV R11, 0x1f ;  /* 0x0000001f000b7802 */ /* 0x000fe40000000f00 */
[----:B------:R-:W-:-:S05]  /*301a0*/  SEL R14, R14, RZ, P5 ;  /* 0x000000ff0e0e7207 */ /* 0x000fca0002800000 */
[----:B------:R-:W-:-:S04]  /*301b0*/  IMAD.IADD R3, R7, 0x1, R14 ;  /* 0x0000000107037824 */ /* 0x000fc800078e020e */
[----:B------:R-:W-:-:S07]  /*301c0*/  IMAD.MOV.U32 R13, RZ, RZ, R3 ;  /* 0x000000ffff0d7224 */ /* 0x000fce00078e0003 */
[----:B------:R-:W-:Y:S05]  /*301d0*/  WARPSYNC.COLLECTIVE R15, `(.L_x_2677) ;  /* 0x000000000f087348 */ /* 0x000fea0003c00000 */
[----:B------:R0:W1:Y:S02]  /*301e0*/  SHFL.IDX P6, R14, R13, R12, R11 ;  /* 0x0000000c0d0e7389 */ /* 0x00006400000c000b */
[----:B01----:R-:W-:Y:S01]  /*301f0*/  ENDCOLLECTIVE ;  /* 0x000000000000791b */ /* 0x003fe20003800000 */
.L_x_2677:
[----:B------:R-:W-:Y:S05]  /*30200*/  BRA `(.L_x_2678) ;  /* 0xffffffc400307947 */ /* 0x000fea000383ffff */
.L_x_2535:
[----:B------:R-:W-:Y:S01]  /*30210*/  BSSY B0, `(.L_x_2679) ;  /* 0x0000006000007945 */ /* 0x000fe20003800000 */
[----:B------:R-:W-:Y:S01]  /*30220*/  PLOP3.LUT P6, PT, P6, PT, PT, 0x8, 0x0 ;  /* 0x000000000000781c */ /* 0x000fe200037ce170 */
[----:B------:R-:W-:-:S12]  /*30230*/  IMAD.MOV.U32 R15, RZ, RZ, -0x1 ;  /* 0xffffffffff0f7424 */ /* 0x000fd800078e00ff */
[----:B01----:R-:W-:Y:S05]  /*30240*/  WARPSYNC.COLLECTIVE R15, `(.L_x_2680) ;  /* 0x000000000f087348 */ /* 0x003fea0003c00000 */
[----:B------:R-:W-:Y:S01]  /*30250*/  VOTE.ANY R14, PT, P6 ;  /* 0x00000000000e7806 */ /* 0x000fe200030e0100 */
[----:B01----:R-:W-:Y:S06]  /*30260*/  ENDCOLLECTIVE ;  /* 0x000000000000791b */ /* 0x003fec0003800000 */
.L_x_2680:
[----:B------:R-:W-:Y:S05]  /*30270*/  BSYNC B0 ;  /* 0x0000000000007941 */ /* 0x000fea0003800000 */
.L_x_2679:
[----:B------:R-:W-:Y:S01]  /*30280*/  IMAD.MOV.U32 R4, RZ, RZ, R14 ;  /* 0x000000ffff047224 */ /* 0x000fe200078e000e */
[----:B------:R-:W-:Y:S01]  /*30290*/  MOV R15, 0xffffffff ;  /* 0xffffffff000f7802 */ /* 0x000fe20000000f00 */
[----:B------:R-:W-:Y:S02]  /*302a0*/  IMAD.MOV.U32 R13, RZ, RZ, R2 ;  /* 0x000000ffff0d7224 */ /* 0x000fe400078e0002 */
[----:B------:R-:W0:Y:S01]  /*302b0*/  POPC R6, R4 ;  /* 0x0000000400067309 */ /* 0x000e220000000000 */
[----:B------:R-:W-:Y:S02]  /*302c0*/  IMAD.MOV.U32 R11, RZ, RZ, 0x1f ;  /* 0x0000001fff0b7424 */ /* 0x000fe400078e00ff */
[----:B0-----:R-:W-:-:S07]  /*302d0*/  IMAD.MOV.U32 R12, RZ, RZ, R6 ;  /* 0x000000ffff0c7224 */ /* 0x001fce00078e0006 */
[----:B------:R-:W-:Y:S05]  /*302e0*/  WARPSYNC.COLLECTIVE R15, `(.L_x_2681) ;  /* 0x000000000f087348 */ /* 0x000fea0003c00000 */
[----:B------:R0:W1:Y:S02]  /*302f0*/  SHFL.IDX P6, R14, R13, R12, R11 ;  /* 0x0000000c0d0e7389 */ /* 0x00006400000c000b */
[----:B01----:R-:W-:Y:S01]  /*30300*/  ENDCOLLECTIVE ;  /* 0x000000000000791b */ /* 0x003fe20003800000 */
.L_x_2681:
[----:B------:R-:W-:Y:S01]  /*30310*/  IMAD.MOV.U32 R17, RZ, RZ, R14 ;  /* 0x000000ffff117224 */ /* 0x000fe200078e000e */
[----:B------:R-:W-:Y:S06]  /*30320*/  BRA `(.L_x_2682) ;  /* 0xffffffc400207947 */ /* 0x000fec000383ffff */
.L_x_2537:
[----:B------:R-:W-:Y:S01]  /*30330*/  BSSY B0, `(.L_x_2683) ;  /* 0x0000007000007945 */ /* 0x000fe20003800000 */
[----:B------:R-:W-:Y:S02]  /*30340*/  IMAD.MOV.U32 R13, RZ, RZ, R3 ;  /* 0x000000ffff0d7224 */ /* 0x000fe400078e0003 */
[----:B------:R-:W-:Y:S02]  /*30350*/  IMAD.MOV.U32 R11, RZ, RZ, 0x1f ;  /* 0x0000001fff0b7424 */ /* 0x000fe400078e00ff */
[----:B------:R-:W-:-:S07]  /*30360*/  IMAD.MOV.U32 R15, RZ, RZ, -0x1 ;  /* 0xffffffffff0f7424 */ /* 0x000fce00078e00ff */
[----:B0123--:R-:W-:Y:S05]  /*30370*/  WARPSYNC.COLLECTIVE R15, `(.L_x_2684) ;  /* 0x000000000f087348 */ /* 0x00ffea0003c00000 */
[----:B------:R4:W0:Y:S02]  /*30380*/  SHFL.IDX P6, R14, R13, R12, R11 ;  /* 0x0000000c0d0e7389 */ /* 0x00082400000c000b */
[----:B01234-:R-:W-:Y:S01]  /*30390*/  ENDCOLLECTIVE ;  /* 0x000000000000791b */ /* 0x01ffe20003800000 */
.L_x_2684:
[----:B------:R-:W-:Y:S05]  /*303a0*/  BSYNC B0 ;  /* 0x0000000000007941 */ /* 0x000fea0003800000 */
.L_x_2683:
[----:B------:R-:W-:Y:S01]  /*303b0*/  IMAD.MOV.U32 R4, RZ, RZ, R14 ;  /* 0x000000ffff047224 */ /* 0x000fe200078e000e */
[----:B------:R-:W-:Y:S06]  /*303c0*/  BRA `(.L_x_2536) ;  /* 0xffffffc400147947 */ /* 0x000fec000383ffff */
.L_x_2541:
[----:B0-----:R0:W2:Y:S02]  /*303d0*/  SYNCS.PHASECHK.TRANS64.TRYWAIT P0, [R0+URZ+0x33420], R3 ;  /* 0x03342003000075a7 */ /* 0x0010a4000800017f */
[----:B--2---:R-:W-:Y:S05]  /*303e0*/  @!P0 NANOSLEEP.SYNCS 0x989680 ;  /* 0x009896800000895d */ /* 0x004fea0003900000 */
[----:B------:R-:W2:Y:S02]  /*303f0*/  @!P0 SYNCS.PHASECHK.TRANS64 P0, [R0+URZ+0x33420], R3 ;  /* 0x03342003000085a7 */ /* 0x000ea4000800007f */
[----:B--2---:R-:W-:Y:S05]  /*30400*/  @!P0 BRA `(.L_x_2541) ;  /* 0xfffffffc00f08947 */ /* 0x004fea000383ffff */
[----:B------:R-:W-:Y:S05]  /*30410*/  BRA `(.L_x_2685) ;  /* 0xffffffc8008c7947 */ /* 0x000fea000383ffff */
.L_x_2542:
[----:B------:R-:W2:Y:S01]  /*30420*/  S2R R2, SR_TID.X ;  /* 0x0000000000027919 */ /* 0x000ea20000002100 */
[----:B------:R-:W-:Y:S01]  /*30430*/  BSSY B0, `(.L_x_2686) ;  /* 0x000000a000007945 */ /* 0x000fe20003800000 */
[----:B------:R-:W-:Y:S02]  /*30440*/  IMAD.MOV.U32 R12, RZ, RZ, RZ ;  /* 0x000000ffff0c7224 */ /* 0x000fe400078e00ff */
[----:B------:R-:W-:Y:S02]  /*30450*/  IMAD.MOV.U32 R11, RZ, RZ, 0x1f ;  /* 0x0000001fff0b7424 */ /* 0x000fe400078e00ff */
[----:B------:R-:W-:Y:S01]  /*30460*/  IMAD.MOV.U32 R15, RZ, RZ, -0x1 ;  /* 0xffffffffff0f7424 */ /* 0x000fe200078e00ff */
[----:B--2---:R-:W-:-:S04]  /*30470*/  SHF.R.U32.HI R2, RZ, 0x5, R2 ;  /* 0x00000005ff027819 */ /* 0x004fc80000011602 */
[----:B------:R-:W-:-:S04]  /*30480*/  LOP3.LUT R2, R2, 0x3, RZ, 0xc0, !PT ;  /* 0x0000000302027812 */ /* 0x000fc800078ec0ff */
[----:B------:R-:W-:-:S07]  /*30490*/  MOV R13, R2 ;  /* 0x00000002000d7202 */ /* 0x000fce0000000f00 */
[----:B01----:R-:W-:Y:S05]  /*304a0*/  WARPSYNC.COLLECTIVE R15, `(.L_x_2687) ;  /* 0x000000000f087348 */ /* 0x003fea0003c00000 */
[----:B------:R2:W3:Y:S02]  /*304b0*/  SHFL.IDX P6, R14, R13, R12, R11 ;  /* 0x0000000c0d0e7389 */ /* 0x0004e400000c000b */
[----:B0123--:R-:W-:Y:S01]  /*304c0*/  ENDCOLLECTIVE ;  /* 0x000000000000791b */ /* 0x00ffe20003800000 */
.L_x_2687:
[----:B------:R-:W-:Y:S05]  /*304d0*/  BSYNC B0 ;  /* 0x0000000000007941 */ /* 0x000fea0003800000 */
.L_x_2686:
[----:B------:R-:W-:Y:S05]  /*304e0*/  BRA `(.L_x_2688) ;  /* 0xffffffc800747947 */ /* 0x000fea000383ffff */
.L_x_2543:
[----:B------:R-:W-:Y:S01]  /*304f0*/  BSSY B0, `(.L_x_2689) ;  /* 0x0000006000007945 */ /* 0x000fe20003800000 */
[----:B------:R-:W-:-:S07]  /*30500*/  IMAD.MOV.U32 R15, RZ, RZ, -0x1 ;  /* 0xffffffffff0f7424 */ /* 0x000fce00078e00ff */
[----:B012---:R-:W-:Y:S05]  /*30510*/  WARPSYNC.COLLECTIVE R15, `(.L_x_2690) ;  /* 0x000000000f0c7348 */ /* 0x007fea0003c00000 */
[----:B------:R-:W-:Y:S02]  /*30520*/  ELECT P6, UR62, PT ;  /* 0x00000000003e782f */ /* 0x000fe400038c0000 */
[----:B------:R-:W-:Y:S01]  /*30530*/  MOV R14, UR62 ;  /* 0x0000003e000e7c02 */ /* 0x000fe20008000f00 */
[----:B012---:R-:W-:Y:S10]  /*30540*/  ENDCOLLECTIVE ;  /* 0x000000000000791b */ /* 0x007ff40003800000 */
.L_x_2690:
[----:B------:R-:W-:Y:S05]  /*30550*/  BSYNC B0 ;  /* 0x0000000000007941 */ /* 0x000fea0003800000 */
.L_x_2689:
[----:B------:R-:W-:Y:S05]  /*30560*/  BRA `(.L_x_2691) ;  /* 0xffffffc800687947 */ /* 0x000fea000383ffff */
.L_x_2545:
[----:B0-----:R0:W2:Y:S02]  /*30570*/  SYNCS.PHASECHK.TRANS64.TRYWAIT P1, [R6+URZ], R5 ;  /* 0x00000005060075a7 */ /* 0x0010a4000802017f */
[----:B--2---:R-:W-:Y:S05]  /*30580*/  @!P1 NANOSLEEP.SYNCS 0x989680 ;  /* 0x009896800000995d */ /* 0x004fea0003900000 */
[----:B------:R-:W2:Y:S02]  /*30590*/  @!P1 SYNCS.PHASECHK.TRANS64 P1, [R6+URZ], R5 ;  /* 0x00000005060095a7 */ /* 0x000ea4000802007f */
[----:B--2---:R-:W-:Y:S05]  /*305a0*/  @!P1 BRA `(.L_x_2545) ;  /* 0xfffffffc00f09947 */ /* 0x004fea000383ffff */
[----:B------:R-:W-:Y:S05]  /*305b0*/  BRA `(.L_x_2692) ;  /* 0xffffffc800a47947 */ /* 0x000fea000383ffff */
.L_x_2546:
[----:B--2---:R2:W3:Y:S02]  /*305c0*/  SYNCS.PHASECHK.TRANS64.TRYWAIT P1, [R7+URZ], R2 ;  /* 0x00000002070075a7 */ /* 0x0044e4000802017f */
[----:B---3--:R-:W-:Y:S05]  /*305d0*/  @!P1 NANOSLEEP.SYNCS 0x989680 ;  /* 0x009896800000995d */ /* 0x008fea0003900000 */
[----:B------:R-:W3:Y:S02]  /*305e0*/  @!P1 SYNCS.PHASECHK.TRANS64 P1, [R7+URZ], R2 ;  /* 0x00000002070095a7 */ /* 0x000ee4000802007f */
[----:B---3--:R-:W-:Y:S05]  /*305f0*/  @!P1 BRA `(.L_x_2546) ;  /* 0xfffffffc00f09947 */ /* 0x008fea000383ffff */
[----:B------:R-:W-:Y:S05]  /*30600*/  BRA `(.L_x_2693) ;  /* 0xffffffc800987947 */ /* 0x000fea000383ffff */
.L_x_2548:
[----:B---3--:R3:W4:Y:S02]  /*30610*/  SYNCS.PHASECHK.TRANS64.TRYWAIT P1, [R4+URZ+0x33460], R5 ;  /* 0x03346005040075a7 */ /* 0x008724000802017f */
[----:B----4-:R-:W-:Y:S05]  /*30620*/  @!P1 NANOSLEEP.SYNCS 0x989680 ;  /* 0x009896800000995d */ /* 0x010fea0003900000 */
[----:B------:R-:W4:Y:S02]  /*30630*/  @!P1 SYNCS.PHASECHK.TRANS64 P1, [R4+URZ+0x33460], R5 ;  /* 0x03346005040095a7 */ /* 0x000f24000802007f */
[----:B----4-:R-:W-:Y:S05]  /*30640*/  @!P1 BRA `(.L_x_2548) ;  /* 0xfffffffc00f09947 */ /* 0x010fea000383ffff */
[----:B------:R-:W-:Y:S05]  /*30650*/  BRA `(.L_x_2694) ;  /* 0xffffffc8009c7947 */ /* 0x000fea000383ffff */
.L_x_2550:
[----:B----4-:R4:W0:Y:S02]  /*30660*/  SYNCS.PHASECHK.TRANS64.TRYWAIT P1, [R3+URZ+0x33460], R2 ;  /* 0x03346002030075a7 */ /* 0x010824000802017f */
[----:B0-----:R-:W-:Y:S05]  /*30670*/  @!P1 NANOSLEEP.SYNCS 0x989680 ;  /* 0x009896800000995d */ /* 0x001fea0003900000 */
[----:B------:R-:W0:Y:S02]  /*30680*/  @!P1 SYNCS.PHASECHK.TRANS64 P1, [R3+URZ+0x33460], R2 ;  /* 0x03346002030095a7 */ /* 0x000e24000802007f */
[----:B0-----:R-:W-:Y:S05]  /*30690*/  @!P1 BRA `(.L_x_2550) ;  /* 0xfffffffc00f09947 */ /* 0x001fea000383ffff */
[----:B------:R-:W-:Y:S05]  /*306a0*/  BRA `(.L_x_2695) ;  /* 0xffffffc8009c7947 */ /* 0x000fea000383ffff */
.L_x_2552:
[----:B------:R0:W0:Y:S02]  /*306b0*/  SYNCS.PHASECHK.TRANS64.TRYWAIT P0, [R4+URZ+0x33480], R5 ;  /* 0x03348005040075a7 */ /* 0x000024000800017f */
[----:B0-----:R-:W-:Y:S05]  /*306c0*/  @!P0 NANOSLEEP.SYNCS 0x989680 ;  /* 0x009896800000895d */ /* 0x001fea0003900000 */
[----:B------:R-:W0:Y:S02]  /*306d0*/  @!P0 SYNCS.PHASECHK.TRANS64 P0, [R4+URZ+0x33480], R5 ;  /* 0x03348005040085a7 */ /* 0x000e24000800007f */
[----:B0-----:R-:W-:Y:S05]  /*306e0*/  @!P0 BRA `(.L_x_2552) ;  /* 0xfffffffc00f08947 */ /* 0x001fea000383ffff */
[----:B------:R-:W-:Y:S05]  /*306f0*/  BRA `(.L_x_2553) ;  /* 0xffffffc800987947 */ /* 0x000fea000383ffff */
.L_x_2696:
        /* <DEDUP_REMOVED lines=16> */
.L_x_2707:


//--------------------- .nv.global.init           --------------------------
	.section	.nv.global.init,"aw",@progbits
	.align	4
.nv.global.init:
	.type		_ZZN5flash28permute_output_fp8_VcolmajorIN4cute6TensorINS1_11ArrayEngineIN7cutlass10bfloat16_tELm96EEENS1_6LayoutINS1_5tupleIJNS8_IJNS1_1CILi2EEESA_NS9_ILi24EEEEEENS9_ILi1EEESD_EEENS8_IJNS8_IJSD_SA_NS9_ILi4EEEEEENS9_ILi0EEESH_EEEEEEEEEvRT_E9upper_map,@object
	.size		_ZZN5flash28permute_output_fp8_VcolmajorIN4cute6TensorINS1_11ArrayEngineIN7cutlass10bfloat16_tELm96EEENS1_6LayoutINS1_5tupleIJNS8_IJNS1_1CILi2EEESA_NS9_ILi24EEEEEENS9_ILi1EEESD_EEENS8_IJNS8_IJSD_SA_NS9_ILi4EEEEEENS9_ILi0EEESH_EEEEEEEEEvRT_E9upper_map,($str$25 - _ZZN5flash28permute_output_fp8_VcolmajorIN4cute6TensorINS1_11ArrayEngineIN7cutlass10bfloat16_tELm96EEENS1_6LayoutINS1_5tupleIJNS8_IJNS1_1CILi2EEESA_NS9_ILi24EEEEEENS9_ILi1EEESD_EEENS8_IJNS8_IJSD_SA_NS9_ILi4EEEEEENS9_ILi0EEESH_EEEEEEEEEvRT_E9upper_map)
_ZZN5flash28permute_output_fp8_VcolmajorIN4cute6TensorINS1_11ArrayEngineIN7cutlass10bfloat16_tELm96EEENS1_6LayoutINS1_5tupleIJNS8_IJNS1_1CILi2EEESA_NS9_ILi24EEEEEENS9_ILi1EEESD_EEENS8_IJNS8_IJSD_SA_NS9_ILi4EEEEEENS9_ILi0EEESH_EEEEEEEEEvRT_E9upper_map:
        /*0000*/ 	.byte	0x00, 0x00, 0x00, 0x00, 0x02, 0x00, 0x00, 0x00, 0x03, 0x00, 0x00, 0x00, 0x01, 0x00, 0x00, 0x00
	.type		$str$25,@object
	.size		$str$25,($str$26 - $str$25)
$str$25:
        /*0010*/ 	.byte	0x28, 0x61, 0x64, 0x64, 0x72, 0x65, 0x73, 0x73, 0x20, 0x26, 0x20, 0x6d, 0x61, 0x73, 0x6b, 0x29
        /*0020*/ 	.byte	0x20, 0x3d, 0x3d, 0x20, 0x30, 0x00
	.type		$str$26,@object
	.size		$str$26,(__unnamed_5 - $str$26)
$str$26:
        /*0026*/ 	.byte	0x2f, 0x74, 0x6d, 0x70, 0x2f, 0x6f, 0x73, 0x73, 0x5f, 0x6b, 0x65, 0x72, 0x6e, 0x65, 0x6c, 0x73
        /*0036*/ 	.byte	0x5f, 0x73, 0x72, 0x63, 0x2f, 0x66, 0x6c, 0x61, 0x73, 0x68, 0x5f, 0x61, 0x74, 0x74, 0x65, 0x6e
        /*0046*/ 	.byte	0x74, 0x69, 0x6f, 0x6e, 0x2f, 0x63, 0x73, 0x72, 0x63, 0x2f, 0x63, 0x75, 0x74, 0x6c, 0x61, 0x73
        /*0056*/ 	.byte	0x73, 0x2f, 0x69, 0x6e, 0x63, 0x6c, 0x75, 0x64, 0x65, 0x2f, 0x63, 0x75, 0x74, 0x65, 0x2f, 0x70
        /*0066*/ 	.byte	0x6f, 0x69, 0x6e, 0x74, 0x65, 0x72, 0x5f, 0x66, 0x6c, 0x61, 0x67, 0x67, 0x65, 0x64, 0x2e, 0x68
        /*0076*/ 	.byte	0x70, 0x70, 0x00
	.type		__unnamed_5,@object
	.size		__unnamed_5,(__unnamed_6 - __unnamed_5)
__unnamed_5:
        /* <DEDUP_REMOVED lines=24> */
        /*01f9*/ 	.byte	0x3e, 0x3e, 0x20, 0x26, 0x5d, 0x00
	.type		__unnamed_6,@object
	.size		__unnamed_6,(__unnamed_3 - __unnamed_6)
__unnamed_6:
        /* <DEDUP_REMOVED lines=25> */
	.type		__unnamed_3,@object
	.size		__unnamed_3,(__unnamed_4 - __unnamed_3)
__unnamed_3:
        /* <DEDUP_REMOVED lines=29> */
        /*0555*/ 	.byte	0x5d, 0x00
	.type		__unnamed_4,@object
	.size		__unnamed_4,(__unnamed_2 - __unnamed_4)
__unnamed_4:
        /* <DEDUP_REMOVED lines=29> */
        /*0727*/ 	.byte	0x3e, 0x5d, 0x00
	.type		__unnamed_2,@object
	.size		__unnamed_2,(__unnamed_1 - __unnamed_2)
__unnamed_2:
        /* <DEDUP_REMOVED lines=30> */
	.type		__unnamed_1,@object
	.size		__unnamed_1,(.L_0 - __unnamed_1)
__unnamed_1:
        /* <DEDUP_REMOVED lines=29> */
        /*0acd*/ 	.byte	0x3e, 0x20, 0x26, 0x5d, 0x00
.L_0:


//--------------------- .nv.shared._ZN7cutlass13device_kernelIN5flash11enable_sm90INS1_16FlashAttnFwdSm90INS1_25CollectiveMainloopFwdSm90ILi2EN4cute5tupleIJNS5_1CILi1EEES8_S8_EEENS6_IJNS7_ILi128EEENS7_ILi160EEENS7_ILi192EEEEEELi192ENS_12float_e4m3_tEfNS_4arch4Sm90ELb0ELb0ELb0ELb0ELb0ELb0ELb0ELb1ELb1ELb0ELb0ELb0EEENS1_21CollectiveEpilogueFwdINS6_IJSA_SC_SB_EEES9_NS_10bfloat16_tESG_Li256ELb0ELb0ELb0ELb1EEENS1_29StaticPersistentTileSchedulerILb0EEEEEEEEEvNT_6ParamsE --------------------------
	.section	.nv.shared._ZN7cutlass13device_kernelIN5flash11enable_sm90INS1_16FlashAttnFwdSm90INS1_25CollectiveMainloopFwdSm90ILi2EN4cute5tupleIJNS5_1CILi1EEES8_S8_EEENS6_IJNS7_ILi128EEENS7_ILi160EEENS7_ILi192EEEEEELi192ENS_12float_e4m3_tEfNS_4arch4Sm90ELb0ELb0ELb0ELb0ELb0ELb0ELb0ELb1ELb1ELb0ELb0ELb0EEENS1_21CollectiveEpilogueFwdINS6_IJSA_SC_SB_EEES9_NS_10bfloat16_tESG_Li256ELb0ELb0ELb0ELb1EEENS1_29StaticPersistentTileSchedulerILb0EEEEEEEEEvNT_6ParamsE,"aw",@nobits
	.sectionflags	@""
	.align	16
	.zero		1024


//--------------------- .nv.shared.reserved.0     --------------------------
	.section	.nv.shared.reserved.0,"aw",@nobits
	.weak		__nv_reservedSMEM_offset_0_alias
	.size		__nv_reservedSMEM_offset_0_alias, 0, 0
	.other		__nv_reservedSMEM_offset_0_alias,@"STO_CUDA_RESERVED_SHARED STV_DEFAULT"
__nv_reservedSMEM_offset_0_alias:
	.zero		0


//--------------------- .nv.global                --------------------------
	.section	.nv.global,"aw",@nobits
.nv.global:
	.type		_ZN66_INTERNAL_cfa2b61c_30_flash_fwd_hdim192_e4m3_sm90_cu_cf07d2ef_41394cute1_E,@object
	.size		_ZN66_INTERNAL_cfa2b61c_30_flash_fwd_hdim192_e4m3_sm90_cu_cf07d2ef_41394cute1_E,(_ZN66_INTERNAL_cfa2b61c_30_flash_fwd_hdim192_e4m3_sm90_cu_cf07d2ef_41394cuda3std3__45__cpo6cbeginE - _ZN66_INTERNAL_cfa2b61c_30_flash_fwd_hdim192_e4m3_sm90_cu_cf07d2ef_41394cute1_E)
_ZN66_INTERNAL_cfa2b61c_30_flash_fwd_hdim192_e4m3_sm90_cu_cf07d2ef_41394cute1_E:
	.zero		1
	.type		_ZN66_INTERNAL_cfa2b61c_30_flash_fwd_hdim192_e4m3_sm90_cu_cf07d2ef_41394cuda3std3__45__cpo6cbeginE,@object
	.size		_ZN66_INTERNAL_cfa2b61c_30_flash_fwd_hdim192_e4m3_sm90_cu_cf07d2ef_41394cuda3std3__45__cpo6cbeginE,(_ZN66_INTERNAL_cfa2b61c_30_flash_fwd_hdim192_e4m3_sm90_cu_cf07d2ef_41394cuda3std3__48in_placeE - _ZN66_INTERNAL_cfa2b61c_30_flash_fwd_hdim192_e4m3_sm90_cu_cf07d2ef_41394cuda3std3__45__cpo6cbeginE)
_ZN66_INTERNAL_cfa2b61c_30_flash_fwd_hdim192_e4m3_sm90_cu_cf07d2ef_41394cuda3std3__45__cpo6cbeginE:
	.zero		1
	.type		_ZN66_INTERNAL_cfa2b61c_30_flash_fwd_hdim192_e4m3_sm90_cu_cf07d2ef_41394cuda3std3__48in_placeE,@object
	.size		_ZN66_INTERNAL_cfa2b61c_30_flash_fwd_hdim192_e4m3_sm90_cu_cf07d2ef_41394cuda3std3__48in_placeE,(_ZN66_INTERNAL_cfa2b61c_30_flash_fwd_hdim192_e4m3_sm90_cu_cf07d2ef_41394cuda3std6ranges3__45__cpo9iter_moveE - _ZN66_INTERNAL_cfa2b61c_30_flash_fwd_hdim192_e4m3_sm90_cu_cf07d2ef_41394cuda3std3__48in_placeE)
_ZN66_INTERNAL_cfa2b61c_30_flash_fwd_hdim192_e4m3_sm90_cu_cf07d2ef_41394cuda3std3__48in_placeE:
	.zero		1
	.type		_ZN66_INTERNAL_cfa2b61c_30_flash_fwd_hdim192_e4m3_sm90_cu_cf07d2ef_41394cuda3std6ranges3__45__cpo9iter_moveE,@object
	.size		_ZN66_INTERNAL_cfa2b61c_30_flash_fwd_hdim192_e4m3_sm90_cu_cf07d2ef_41394cuda3std6ranges3__45__cpo9iter_moveE,(_ZN66_INTERNAL_cfa2b61c_30_flash_fwd_hdim192_e4m3_sm90_cu_cf07d2ef_41394cuda3std3__45__cpo5beginE - _ZN66_INTERNAL_cfa2b61c_30_flash_fwd_hdim192_e4m3_sm90_cu_cf07d2ef_41394cuda3std6ranges3__45__cpo9iter_moveE)
_ZN66_INTERNAL_cfa2b61c_30_flash_fwd_hdim192_e4m3_sm90_cu_cf07d2ef_41394cuda3std6ranges3__45__cpo9iter_moveE:
	.zero		1
	.type		_ZN66_INTERNAL_cfa2b61c_30_flash_fwd_hdim192_e4m3_sm90_cu_cf07d2ef_41394cuda3std3__45__cpo5beginE,@object
	.size		_ZN66_INTERNAL_cfa2b61c_30_flash_fwd_hdim192_e4m3_sm90_cu_cf07d2ef_41394cuda3std3__45__cpo5beginE,(_ZN66_INTERNAL_cfa2b61c_30_flash_fwd_hdim192_e4m3_sm90_cu_cf07d2ef_41394cuda3std3__468_GLOBAL__N__cfa2b61c_30_flash_fwd_hdim192_e4m3_sm90_cu_cf07d2ef_41396ignoreE - _ZN66_INTERNAL_cfa2b61c_30_flash_fwd_hdim192_e4m3_sm90_cu_cf07d2ef_41394cuda3std3__45__cpo5beginE)
_ZN66_INTERNAL_cfa2b61c_30_flash_fwd_hdim192_e4m3_sm90_cu_cf07d2ef_41394cuda3std3__45__cpo5beginE:
	.zero		1
	.type		_ZN66_INTERNAL_cfa2b61c_30_flash_fwd_hdim192_e4m3_sm90_cu_cf07d2ef_41394cuda3std3__468_GLOBAL__N__cfa2b61c_30_flash_fwd_hdim192_e4m3_sm90_cu_cf07d2ef_41396ignoreE,@object
	.size		_ZN66_INTERNAL_cfa2b61c_30_flash_fwd_hdim192_e4m3_sm90_cu_cf07d2ef_41394cuda3std3__468_GLOBAL__N__cfa2b61c_30_flash_fwd_hdim192_e4m3_sm90_cu_cf07d2ef_41396ignoreE,(_ZN66_INTERNAL_cfa2b61c_30_flash_fwd_hdim192_e4m3_sm90_cu_cf07d2ef_41394cute7productE - _ZN66_INTERNAL_cfa2b61c_30_flash_fwd_hdim192_e4m3_sm90_cu_cf07d2ef_41394cuda3std3__468_GLOBAL__N__cfa2b61c_30_flash_fwd_hdim192_e4m3_sm90_cu_cf07d2ef_41396ignoreE)
_ZN66_INTERNAL_cfa2b61c_30_flash_fwd_hdim192_e4m3_sm90_cu_cf07d2ef_41394cuda3std3__468_GLOBAL__N__cfa2b61c_30_flash_fwd_hdim192_e4m3_sm90_cu_cf07d2ef_41396ignoreE:
	.zero		1
	.type		_ZN66_INTERNAL_cfa2b61c_30_flash_fwd_hdim192_e4m3_sm90_cu_cf07d2ef_41394cute7productE,@object
	.size		_ZN66_INTERNAL_cfa2b61c_30_flash_fwd_hdim192_e4m3_sm90_cu_cf07d2ef_41394cute7productE,(_ZN66_INTERNAL_cfa2b61c_30_flash_fwd_hdim192_e4m3_sm90_cu_cf07d2ef_41394cuda3std3__45__cpo3endE - _ZN66_INTERNAL_cfa2b61c_30_flash_fwd_hdim192_e4m3_sm90_cu_cf07d2ef_41394cute7productE)
_ZN66_INTERNAL_cfa2b61c_30_flash_fwd_hdim192_e4m3_sm90_cu_cf07d2ef_41394cute7productE:
	.zero		1
	.type		_ZN66_INTERNAL_cfa2b61c_30_flash_fwd_hdim192_e4m3_sm90_cu_cf07d2ef_41394cuda3std3__45__cpo3endE,@object
	.size		_ZN66_INTERNAL_cfa2b61c_30_flash_fwd_hdim192_e4m3_sm90_cu_cf07d2ef_41394cuda3std3__45__cpo3endE,(_ZN66_INTERNAL_cfa2b61c_30_flash_fwd_hdim192_e4m3_sm90_cu_cf07d2ef_41394cuda3std3__419piecewise_constructE - _ZN66_INTERNAL_cfa2b61c_30_flash_fwd_hdim192_e4m3_sm90_cu_cf07d2ef_41394cuda3std3__45__cpo3endE)
_ZN66_INTERNAL_cfa2b61c_30_flash_fwd_hdim192_e4m3_sm90_cu_cf07d2ef_41394cuda3std3__45__cpo3endE:
	.zero		1
	.type		_ZN66_INTERNAL_cfa2b61c_30_flash_fwd_hdim192_e4m3_sm90_cu_cf07d2ef_41394cuda3std3__419piecewise_constructE,@object
	.size		_ZN66_INTERNAL_cfa2b61c_30_flash_fwd_hdim192_e4m3_sm90_cu_cf07d2ef_41394cuda3std3__419piecewise_constructE,(_ZN66_INTERNAL_cfa2b61c_30_flash_fwd_hdim192_e4m3_sm90_cu_cf07d2ef_41394cuda3std3__45__cpo4cendE - _ZN66_INTERNAL_cfa2b61c_30_flash_fwd_hdim192_e4m3_sm90_cu_cf07d2ef_41394cuda3std3__419piecewise_constructE)
_ZN66_INTERNAL_cfa2b61c_30_flash_fwd_hdim192_e4m3_sm90_cu_cf07d2ef_41394cuda3std3__419piecewise_constructE:
	.zero		1
	.type		_ZN66_INTERNAL_cfa2b61c_30_flash_fwd_hdim192_e4m3_sm90_cu_cf07d2ef_41394cuda3std3__45__cpo4cendE,@object
	.size		_ZN66_INTERNAL_cfa2b61c_30_flash_fwd_hdim192_e4m3_sm90_cu_cf07d2ef_41394cuda3std3__45__cpo4cendE,(_ZN66_INTERNAL_cfa2b61c_30_flash_fwd_hdim192_e4m3_sm90_cu_cf07d2ef_41394cuda3std6ranges3__45__cpo4swapE - _ZN66_INTERNAL_cfa2b61c_30_flash_fwd_hdim192_e4m3_sm90_cu_cf07d2ef_41394cuda3std3__45__cpo4cendE)
_ZN66_INTERNAL_cfa2b61c_30_flash_fwd_hdim192_e4m3_sm90_cu_cf07d2ef_41394cuda3std3__45__cpo4cendE:
	.zero		1
	.type		_ZN66_INTERNAL_cfa2b61c_30_flash_fwd_hdim192_e4m3_sm90_cu_cf07d2ef_41394cuda3std6ranges3__45__cpo4swapE,@object
	.size		_ZN66_INTERNAL_cfa2b61c_30_flash_fwd_hdim192_e4m3_sm90_cu_cf07d2ef_41394cuda3std6ranges3__45__cpo4swapE,(.L_14 - _ZN66_INTERNAL_cfa2b61c_30_flash_fwd_hdim192_e4m3_sm90_cu_cf07d2ef_41394cuda3std6ranges3__45__cpo4swapE)
_ZN66_INTERNAL_cfa2b61c_30_flash_fwd_hdim192_e4m3_sm90_cu_cf07d2ef_41394cuda3std6ranges3__45__cpo4swapE:
	.zero		1
.L_14:


//--------------------- .nv.shared._ZN7cutlass13device_kernelIN5flash11enable_sm90INS1_16FlashAttnFwdSm90INS1_25CollectiveMainloopFwdSm90ILi2EN4cute5tupleIJNS5_1CILi2EEENS7_ILi1EEES9_EEENS6_IJNS7_ILi128EEENS7_ILi160EEENS7_ILi192EEEEEELi192ENS_12float_e4m3_tEfNS_4arch4Sm90ELb0ELb0ELb0ELb0ELb0ELb0ELb0ELb1ELb1ELb0ELb0ELb0EEENS1_21CollectiveEpilogueFwdINS6_IJSB_SD_SC_EEESA_NS_10bfloat16_tESH_Li256ELb0ELb0ELb0ELb1EEENS1_29StaticPersistentTileSchedulerILb0EEEEEEEEEvNT_6ParamsE --------------------------
	.section	.nv.shared._ZN7cutlass13device_kernelIN5flash11enable_sm90INS1_16FlashAttnFwdSm90INS1_25CollectiveMainloopFwdSm90ILi2EN4cute5tupleIJNS5_1CILi2EEENS7_ILi1EEES9_EEENS6_IJNS7_ILi128EEENS7_ILi160EEENS7_ILi192EEEEEELi192ENS_12float_e4m3_tEfNS_4arch4Sm90ELb0ELb0ELb0ELb0ELb0ELb0ELb0ELb1ELb1ELb0ELb0ELb0EEENS1_21CollectiveEpilogueFwdINS6_IJSB_SD_SC_EEESA_NS_10bfloat16_tESH_Li256ELb0ELb0ELb0ELb1EEENS1_29StaticPersistentTileSchedulerILb0EEEEEEEEEvNT_6ParamsE,"aw",@nobits
	.sectionflags	@""
	.align	16
	.zero		1024


//--------------------- .nv.shared._ZN7cutlass13device_kernelIN5flash11enable_sm90INS1_16FlashAttnFwdSm90INS1_25CollectiveMainloopFwdSm90ILi2EN4cute5tupleIJNS5_1CILi1EEES8_S8_EEENS6_IJNS7_ILi128EEENS7_ILi160EEENS7_ILi192EEEEEELi192ENS_12float_e4m3_tEfNS_4arch4Sm90ELb0ELb0ELb0ELb1ELb0ELb0ELb0ELb1ELb1ELb0ELb0ELb0EEENS1_21CollectiveEpilogueFwdINS6_IJSA_SC_SB_EEES9_NS_10bfloat16_tESG_Li256ELb1ELb0ELb0ELb1EEENS1_36VarlenDynamicPersistentTileSchedulerILi128ELi160ELi256ELi128ELb0ELb0ELb1ELb0ELb1ELb1EEEEEEEEEvNT_6ParamsE --------------------------
	.section	.nv.shared._ZN7cutlass13device_kernelIN5flash11enable_sm90INS1_16FlashAttnFwdSm90INS1_25CollectiveMainloopFwdSm90ILi2EN4cute5tupleIJNS5_1CILi1EEES8_S8_EEENS6_IJNS7_ILi128EEENS7_ILi160EEENS7_ILi192EEEEEELi192ENS_12float_e4m3_tEfNS_4arch4Sm90ELb0ELb0ELb0ELb1ELb0ELb0ELb0ELb1ELb1ELb0ELb0ELb0EEENS1_21CollectiveEpilogueFwdINS6_IJSA_SC_SB_EEES9_NS_10bfloat16_tESG_Li256ELb1ELb0ELb0ELb1EEENS1_36VarlenDynamicPersistentTileSchedulerILi128ELi160ELi256ELi128ELb0ELb0ELb1ELb0ELb1ELb1EEEEEEEEEvNT_6ParamsE,"aw",@nobits
	.sectionflags	@""
	.align	16
	.zero		1024


//--------------------- .nv.shared._ZN7cutlass13device_kernelIN5flash11enable_sm90INS1_16FlashAttnFwdSm90INS1_25CollectiveMainloopFwdSm90ILi2EN4cute5tupleIJNS5_1CILi1EEES8_S8_EEENS6_IJNS7_ILi128EEENS7_ILi160EEENS7_ILi192EEEEEELi192ENS_12float_e4m3_tEfNS_4arch4Sm90ELb0ELb0ELb0ELb1ELb0ELb1ELb0ELb1ELb1ELb0ELb0ELb0EEENS1_21CollectiveEpilogueFwdINS6_IJSA_SC_SB_EEES9_NS_10bfloat16_tESG_Li256ELb1ELb0ELb0ELb1EEENS1_36VarlenDynamicPersistentTileSchedulerILi128ELi160ELi256ELi128ELb0ELb0ELb1ELb0ELb1ELb1EEEEEEEEEvNT_6ParamsE --------------------------
	.section	.nv.shared._ZN7cutlass13device_kernelIN5flash11enable_sm90INS1_16FlashAttnFwdSm90INS1_25CollectiveMainloopFwdSm90ILi2EN4cute5tupleIJNS5_1CILi1EEES8_S8_EEENS6_IJNS7_ILi128EEENS7_ILi160EEENS7_ILi192EEEEEELi192ENS_12float_e4m3_tEfNS_4arch4Sm90ELb0ELb0ELb0ELb1ELb0ELb1ELb0ELb1ELb1ELb0ELb0ELb0EEENS1_21CollectiveEpilogueFwdINS6_IJSA_SC_SB_EEES9_NS_10bfloat16_tESG_Li256ELb1ELb0ELb0ELb1EEENS1_36VarlenDynamicPersistentTileSchedulerILi128ELi160ELi256ELi128ELb0ELb0ELb1ELb0ELb1ELb1EEEEEEEEEvNT_6ParamsE,"aw",@nobits
	.sectionflags	@""
	.align	16
	.zero		1024


//--------------------- .nv.shared._ZN7cutlass13device_kernelIN5flash11enable_sm90INS1_16FlashAttnFwdSm90INS1_25CollectiveMainloopFwdSm90ILi2EN4cute5tupleIJNS5_1CILi1EEES8_S8_EEENS6_IJNS7_ILi128EEENS7_ILi160EEENS7_ILi192EEEEEELi192ENS_12float_e4m3_tEfNS_4arch4Sm90ELb0ELb1ELb0ELb0ELb0ELb0ELb0ELb1ELb1ELb0ELb0ELb0EEENS1_21CollectiveEpilogueFwdINS6_IJSA_SC_SB_EEES9_NS_10bfloat16_tESG_Li256ELb0ELb0ELb0ELb1EEENS1_30DynamicPersistentTileSchedulerILi256ELi128ELb0ELb0ELb1EEEEEEEEEvNT_6ParamsE --------------------------
	.section	.nv.shared._ZN7cutlass13device_kernelIN5flash11enable_sm90INS1_16FlashAttnFwdSm90INS1_25CollectiveMainloopFwdSm90ILi2EN4cute5tupleIJNS5_1CILi1EEES8_S8_EEENS6_IJNS7_ILi128EEENS7_ILi160EEENS7_ILi192EEEEEELi192ENS_12float_e4m3_tEfNS_4arch4Sm90ELb0ELb1ELb0ELb0ELb0ELb0ELb0ELb1ELb1ELb0ELb0ELb0EEENS1_21CollectiveEpilogueFwdINS6_IJSA_SC_SB_EEES9_NS_10bfloat16_tESG_Li256ELb0ELb0ELb0ELb1EEENS1_30DynamicPersistentTileSchedulerILi256ELi128ELb0ELb0ELb1EEEEEEEEEvNT_6ParamsE,"aw",@nobits
	.sectionflags	@""
	.align	16
	.zero		1024


//--------------------- .nv.shared._ZN7cutlass13device_kernelIN5flash11enable_sm90INS1_16FlashAttnFwdSm90INS1_25CollectiveMainloopFwdSm90ILi2EN4cute5tupleIJNS5_1CILi1EEES8_S8_EEENS6_IJNS7_ILi128EEENS7_ILi160EEENS7_ILi192EEEEEELi192ENS_12float_e4m3_tEfNS_4arch4Sm90ELb0ELb1ELb0ELb1ELb0ELb0ELb0ELb1ELb1ELb0ELb0ELb0EEENS1_21CollectiveEpilogueFwdINS6_IJSA_SC_SB_EEES9_NS_10bfloat16_tESG_Li256ELb1ELb0ELb0ELb1EEENS1_36VarlenDynamicPersistentTileSchedulerILi128ELi160ELi256ELi128ELb0ELb0ELb1ELb1ELb0ELb1EEEEEEEEEvNT_6ParamsE --------------------------
	.section	.nv.shared._ZN7cutlass13device_kernelIN5flash11enable_sm90INS1_16FlashAttnFwdSm90INS1_25CollectiveMainloopFwdSm90ILi2EN4cute5tupleIJNS5_1CILi1EEES8_S8_EEENS6_IJNS7_ILi128EEENS7_ILi160EEENS7_ILi192EEEEEELi192ENS_12float_e4m3_tEfNS_4arch4Sm90ELb0ELb1ELb0ELb1ELb0ELb0ELb0ELb1ELb1ELb0ELb0ELb0EEENS1_21CollectiveEpilogueFwdINS6_IJSA_SC_SB_EEES9_NS_10bfloat16_tESG_Li256ELb1ELb0ELb0ELb1EEENS1_36VarlenDynamicPersistentTileSchedulerILi128ELi160ELi256ELi128ELb0ELb0ELb1ELb1ELb0ELb1EEEEEEEEEvNT_6ParamsE,"aw",@nobits
	.sectionflags	@""
	.align	16
	.zero		1024


//--------------------- .nv.shared._ZN7cutlass13device_kernelIN5flash11enable_sm90INS1_16FlashAttnFwdSm90INS1_25CollectiveMainloopFwdSm90ILi2EN4cute5tupleIJNS5_1CILi1EEES8_S8_EEENS6_IJNS7_ILi128EEENS7_ILi160EEENS7_ILi192EEEEEELi192ENS_12float_e4m3_tEfNS_4arch4Sm90ELb0ELb1ELb0ELb1ELb0ELb1ELb0ELb1ELb1ELb0ELb0ELb0EEENS1_21CollectiveEpilogueFwdINS6_IJSA_SC_SB_EEES9_NS_10bfloat16_tESG_Li256ELb1ELb0ELb0ELb1EEENS1_36VarlenDynamicPersistentTileSchedulerILi128ELi160ELi256ELi128ELb0ELb0ELb1ELb1ELb0ELb1EEEEEEEEEvNT_6ParamsE --------------------------
	.section	.nv.shared._ZN7cutlass13device_kernelIN5flash11enable_sm90INS1_16FlashAttnFwdSm90INS1_25CollectiveMainloopFwdSm90ILi2EN4cute5tupleIJNS5_1CILi1EEES8_S8_EEENS6_IJNS7_ILi128EEENS7_ILi160EEENS7_ILi192EEEEEELi192ENS_12float_e4m3_tEfNS_4arch4Sm90ELb0ELb1ELb0ELb1ELb0ELb1ELb0ELb1ELb1ELb0ELb0ELb0EEENS1_21CollectiveEpilogueFwdINS6_IJSA_SC_SB_EEES9_NS_10bfloat16_tESG_Li256ELb1ELb0ELb0ELb1EEENS1_36VarlenDynamicPersistentTileSchedulerILi128ELi160ELi256ELi128ELb0ELb0ELb1ELb1ELb0ELb1EEEEEEEEEvNT_6ParamsE,"aw",@nobits
	.sectionflags	@""
	.align	16
	.zero		1024


//--------------------- .nv.shared._ZN7cutlass13device_kernelIN5flash11enable_sm90INS1_16FlashAttnFwdSm90INS1_25CollectiveMainloopFwdSm90ILi2EN4cute5tupleIJNS5_1CILi1EEES8_S8_EEENS6_IJNS7_ILi128EEENS7_ILi160EEENS7_ILi192EEEEEELi192ENS_12float_e4m3_tEfNS_4arch4Sm90ELb1ELb0ELb0ELb0ELb0ELb0ELb0ELb1ELb1ELb0ELb0ELb0EEENS1_21CollectiveEpilogueFwdINS6_IJSA_SC_SB_EEES9_NS_10bfloat16_tESG_Li256ELb0ELb0ELb0ELb1EEENS1_30DynamicPersistentTileSchedulerILi256ELi128ELb0ELb0ELb1EEEEEEEEEvNT_6ParamsE --------------------------
	.section	.nv.shared._ZN7cutlass13device_kernelIN5flash11enable_sm90INS1_16FlashAttnFwdSm90INS1_25CollectiveMainloopFwdSm90ILi2EN4cute5tupleIJNS5_1CILi1EEES8_S8_EEENS6_IJNS7_ILi128EEENS7_ILi160EEENS7_ILi192EEEEEELi192ENS_12float_e4m3_tEfNS_4arch4Sm90ELb1ELb0ELb0ELb0ELb0ELb0ELb0ELb1ELb1ELb0ELb0ELb0EEENS1_21CollectiveEpilogueFwdINS6_IJSA_SC_SB_EEES9_NS_10bfloat16_tESG_Li256ELb0ELb0ELb0ELb1EEENS1_30DynamicPersistentTileSchedulerILi256ELi128ELb0ELb0ELb1EEEEEEEEEvNT_6ParamsE,"aw",@nobits
	.sectionflags	@""
	.align	16
	.zero		1024


//--------------------- .nv.shared._ZN7cutlass13device_kernelIN5flash11enable_sm90INS1_16FlashAttnFwdSm90INS1_25CollectiveMainloopFwdSm90ILi2EN4cute5tupleIJNS5_1CILi1EEES8_S8_EEENS6_IJNS7_ILi128EEENS7_ILi160EEENS7_ILi192EEEEEELi192ENS_12float_e4m3_tEfNS_4arch4Sm90ELb1ELb0ELb0ELb1ELb0ELb0ELb0ELb1ELb1ELb0ELb0ELb0EEENS1_21CollectiveEpilogueFwdINS6_IJSA_SC_SB_EEES9_NS_10bfloat16_tESG_Li256ELb1ELb0ELb0ELb1EEENS1_36VarlenDynamicPersistentTileSchedulerILi128ELi160ELi256ELi128ELb0ELb0ELb1ELb1ELb1ELb1EEEEEEEEEvNT_6ParamsE --------------------------
	.section	.nv.shared._ZN7cutlass13device_kernelIN5flash11enable_sm90INS1_16FlashAttnFwdSm90INS1_25CollectiveMainloopFwdSm90ILi2EN4cute5tupleIJNS5_1CILi1EEES8_S8_EEENS6_IJNS7_ILi128EEENS7_ILi160EEENS7_ILi192EEEEEELi192ENS_12float_e4m3_tEfNS_4arch4Sm90ELb1ELb0ELb0ELb1ELb0ELb0ELb0ELb1ELb1ELb0ELb0ELb0EEENS1_21CollectiveEpilogueFwdINS6_IJSA_SC_SB_EEES9_NS_10bfloat16_tESG_Li256ELb1ELb0ELb0ELb1EEENS1_36VarlenDynamicPersistentTileSchedulerILi128ELi160ELi256ELi128ELb0ELb0ELb1ELb1ELb1ELb1EEEEEEEEEvNT_6ParamsE,"aw",@nobits
	.sectionflags	@""
	.align	16
	.zero		1024


//--------------------- .nv.shared._ZN7cutlass13device_kernelIN5flash11enable_sm90INS1_16FlashAttnFwdSm90INS1_25CollectiveMainloopFwdSm90ILi2EN4cute5tupleIJNS5_1CILi1EEES8_S8_EEENS6_IJNS7_ILi128EEENS7_ILi160EEENS7_ILi192EEEEEELi192ENS_12float_e4m3_tEfNS_4arch4Sm90ELb1ELb0ELb0ELb1ELb0ELb1ELb0ELb1ELb1ELb0ELb0ELb0EEENS1_21CollectiveEpilogueFwdINS6_IJSA_SC_SB_EEES9_NS_10bfloat16_tESG_Li256ELb1ELb0ELb0ELb1EEENS1_36VarlenDynamicPersistentTileSchedulerILi128ELi160ELi256ELi128ELb0ELb0ELb1ELb1ELb1ELb1EEEEEEEEEvNT_6ParamsE --------------------------
	.section	.nv.shared._ZN7cutlass13device_kernelIN5flash11enable_sm90INS1_16FlashAttnFwdSm90INS1_25CollectiveMainloopFwdSm90ILi2EN4cute5tupleIJNS5_1CILi1EEES8_S8_EEENS6_IJNS7_ILi128EEENS7_ILi160EEENS7_ILi192EEEEEELi192ENS_12float_e4m3_tEfNS_4arch4Sm90ELb1ELb0ELb0ELb1ELb0ELb1ELb0ELb1ELb1ELb0ELb0ELb0EEENS1_21CollectiveEpilogueFwdINS6_IJSA_SC_SB_EEES9_NS_10bfloat16_tESG_Li256ELb1ELb0ELb0ELb1EEENS1_36VarlenDynamicPersistentTileSchedulerILi128ELi160ELi256ELi128ELb0ELb0ELb1ELb1ELb1ELb1EEEEEEEEEvNT_6ParamsE,"aw",@nobits
	.sectionflags	@""
	.align	16
	.zero		1024


//--------------------- .nv.constant0._ZN7cutlass13device_kernelIN5flash11enable_sm90INS1_16FlashAttnFwdSm90INS1_25CollectiveMainloopFwdSm90ILi2EN4cute5tupleIJNS5_1CILi1EEES8_S8_EEENS6_IJNS7_ILi128EEENS7_ILi160EEENS7_ILi192EEEEEELi192ENS_12float_e4m3_tEfNS_4arch4Sm90ELb0ELb0ELb0ELb0ELb0ELb0ELb0ELb1ELb1ELb0ELb0ELb0EEENS1_21CollectiveEpilogueFwdINS6_IJSA_SC_SB_EEES9_NS_10bfloat16_tESG_Li256ELb0ELb0ELb0ELb1EEENS1_29StaticPersistentTileSchedulerILb0EEEEEEEEEvNT_6ParamsE --------------------------
	.section	.nv.constant0._ZN7cutlass13device_kernelIN5flash11enable_sm90INS1_16FlashAttnFwdSm90INS1_25CollectiveMainloopFwdSm90ILi2EN4cute5tupleIJNS5_1CILi1EEES8_S8_EEENS6_IJNS7_ILi128EEENS7_ILi160EEENS7_ILi192EEEEEELi192ENS_12float_e4m3_tEfNS_4arch4Sm90ELb0ELb0ELb0ELb0ELb0ELb0ELb0ELb1ELb1ELb0ELb0ELb0EEENS1_21CollectiveEpilogueFwdINS6_IJSA_SC_SB_EEES9_NS_10bfloat16_tESG_Li256ELb0ELb0ELb0ELb1EEENS1_29StaticPersistentTileSchedulerILb0EEEEEEEEEvNT_6ParamsE,"a",@progbits
	.sectionflags	@""
	.align	4
.nv.constant0._ZN7cutlass13device_kernelIN5flash11enable_sm90INS1_16FlashAttnFwdSm90INS1_25CollectiveMainloopFwdSm90ILi2EN4cute5tupleIJNS5_1CILi1EEES8_S8_EEENS6_IJNS7_ILi128EEENS7_ILi160EEENS7_ILi192EEEEEELi192ENS_12float_e4m3_tEfNS_4arch4Sm90ELb0ELb0ELb0ELb0ELb0ELb0ELb0ELb1ELb1ELb0ELb0ELb0EEENS1_21CollectiveEpilogueFwdINS6_IJSA_SC_SB_EEES9_NS_10bfloat16_tESG_Li256ELb0ELb0ELb0ELb1EEENS1_29StaticPersistentTileSchedulerILb0EEEEEEEEEvNT_6ParamsE:
	.zero		3584


//--------------------- .nv.constant0._ZN7cutlass13device_kernelIN5flash11enable_sm90INS1_16FlashAttnFwdSm90INS1_25CollectiveMainloopFwdSm90ILi2EN4cute5tupleIJNS5_1CILi2EEENS7_ILi1EEES9_EEENS6_IJNS7_ILi128EEENS7_ILi160EEENS7_ILi192EEEEEELi192ENS_12float_e4m3_tEfNS_4arch4Sm90ELb0ELb0ELb0ELb0ELb0ELb0ELb0ELb1ELb1ELb0ELb0ELb0EEENS1_21CollectiveEpilogueFwdINS6_IJSB_SD_SC_EEESA_NS_10bfloat16_tESH_Li256ELb0ELb0ELb0ELb1EEENS1_29StaticPersistentTileSchedulerILb0EEEEEEEEEvNT_6ParamsE --------------------------
	.section	.nv.constant0._ZN7cutlass13device_kernelIN5flash11enable_sm90INS1_16FlashAttnFwdSm90INS1_25CollectiveMainloopFwdSm90ILi2EN4cute5tupleIJNS5_1CILi2EEENS7_ILi1EEES9_EEENS6_IJNS7_ILi128EEENS7_ILi160EEENS7_ILi192EEEEEELi192ENS_12float_e4m3_tEfNS_4arch4Sm90ELb0ELb0ELb0ELb0ELb0ELb0ELb0ELb1ELb1ELb0ELb0ELb0EEENS1_21CollectiveEpilogueFwdINS6_IJSB_SD_SC_EEESA_NS_10bfloat16_tESH_Li256ELb0ELb0ELb0ELb1EEENS1_29StaticPersistentTileSchedulerILb0EEEEEEEEEvNT_6ParamsE,"a",@progbits
	.sectionflags	@""
	.align	4
.nv.constant0._ZN7cutlass13device_kernelIN5flash11enable_sm90INS1_16FlashAttnFwdSm90INS1_25CollectiveMainloopFwdSm90ILi2EN4cute5tupleIJNS5_1CILi2EEENS7_ILi1EEES9_EEENS6_IJNS7_ILi128EEENS7_ILi160EEENS7_ILi192EEEEEELi192ENS_12float_e4m3_tEfNS_4arch4Sm90ELb0ELb0ELb0ELb0ELb0ELb0ELb0ELb1ELb1ELb0ELb0ELb0EEENS1_21CollectiveEpilogueFwdINS6_IJSB_SD_SC_EEESA_NS_10bfloat16_tESH_Li256ELb0ELb0ELb0ELb1EEENS1_29StaticPersistentTileSchedulerILb0EEEEEEEEEvNT_6ParamsE:
	.zero		3584


//--------------------- .nv.constant0._ZN7cutlass13device_kernelIN5flash11enable_sm90INS1_16FlashAttnFwdSm90INS1_25CollectiveMainloopFwdSm90ILi2EN4cute5tupleIJNS5_1CILi1EEES8_S8_EEENS6_IJNS7_ILi128EEENS7_ILi160EEENS7_ILi192EEEEEELi192ENS_12float_e4m3_tEfNS_4arch4Sm90ELb0ELb0ELb0ELb1ELb0ELb0ELb0ELb1ELb1ELb0ELb0ELb0EEENS1_21CollectiveEpilogueFwdINS6_IJSA_SC_SB_EEES9_NS_10bfloat16_tESG_Li256ELb1ELb0ELb0ELb1EEENS1_36VarlenDynamicPersistentTileSchedulerILi128ELi160ELi256ELi128ELb0ELb0ELb1ELb0ELb1ELb1EEEEEEEEEvNT_6ParamsE --------------------------
	.section	.nv.constant0._ZN7cutlass13device_kernelIN5flash11enable_sm90INS1_16FlashAttnFwdSm90INS1_25CollectiveMainloopFwdSm90ILi2EN4cute5tupleIJNS5_1CILi1EEES8_S8_EEENS6_IJNS7_ILi128EEENS7_ILi160EEENS7_ILi192EEEEEELi192ENS_12float_e4m3_tEfNS_4arch4Sm90ELb0ELb0ELb0ELb1ELb0ELb0ELb0ELb1ELb1ELb0ELb0ELb0EEENS1_21CollectiveEpilogueFwdINS6_IJSA_SC_SB_EEES9_NS_10bfloat16_tESG_Li256ELb1ELb0ELb0ELb1EEENS1_36VarlenDynamicPersistentTileSchedulerILi128ELi160ELi256ELi128ELb0ELb0ELb1ELb0ELb1ELb1EEEEEEEEEvNT_6ParamsE,"a",@progbits
	.sectionflags	@""
	.align	4
.nv.constant0._ZN7cutlass13device_kernelIN5flash11enable_sm90INS1_16FlashAttnFwdSm90INS1_25CollectiveMainloopFwdSm90ILi2EN4cute5tupleIJNS5_1CILi1EEES8_S8_EEENS6_IJNS7_ILi128EEENS7_ILi160EEENS7_ILi192EEEEEELi192ENS_12float_e4m3_tEfNS_4arch4Sm90ELb0ELb0ELb0ELb1ELb0ELb0ELb0ELb1ELb1ELb0ELb0ELb0EEENS1_21CollectiveEpilogueFwdINS6_IJSA_SC_SB_EEES9_NS_10bfloat16_tESG_Li256ELb1ELb0ELb0ELb1EEENS1_36VarlenDynamicPersistentTileSchedulerILi128ELi160ELi256ELi128ELb0ELb0ELb1ELb0ELb1ELb1EEEEEEEEEvNT_6ParamsE:
	.zero		3200


//--------------------- .nv.constant0._ZN7cutlass13device_kernelIN5flash11enable_sm90INS1_16FlashAttnFwdSm90INS1_25CollectiveMainloopFwdSm90ILi2EN4cute5tupleIJNS5_1CILi1EEES8_S8_EEENS6_IJNS7_ILi128EEENS7_ILi160EEENS7_ILi192EEEEEELi192ENS_12float_e4m3_tEfNS_4arch4Sm90ELb0ELb0ELb0ELb1ELb0ELb1ELb0ELb1ELb1ELb0ELb0ELb0EEENS1_21CollectiveEpilogueFwdINS6_IJSA_SC_SB_EEES9_NS_10bfloat16_tESG_Li256ELb1ELb0ELb0ELb1EEENS1_36VarlenDynamicPersistentTileSchedulerILi128ELi160ELi256ELi128ELb0ELb0ELb1ELb0ELb1ELb1EEEEEEEEEvNT_6ParamsE --------------------------
	.section	.nv.constant0._ZN7cutlass13device_kernelIN5flash11enable_sm90INS1_16FlashAttnFwdSm90INS1_25CollectiveMainloopFwdSm90ILi2EN4cute5tupleIJNS5_1CILi1EEES8_S8_EEENS6_IJNS7_ILi128EEENS7_ILi160EEENS7_ILi192EEEEEELi192ENS_12float_e4m3_tEfNS_4arch4Sm90ELb0ELb0ELb0ELb1ELb0ELb1ELb0ELb1ELb1ELb0ELb0ELb0EEENS1_21CollectiveEpilogueFwdINS6_IJSA_SC_SB_EEES9_NS_10bfloat16_tESG_Li256ELb1ELb0ELb0ELb1EEENS1_36VarlenDynamicPersistentTileSchedulerILi128ELi160ELi256ELi128ELb0ELb0ELb1ELb0ELb1ELb1EEEEEEEEEvNT_6ParamsE,"a",@progbits
	.sectionflags	@""
	.align	4
.nv.constant0._ZN7cutlass13device_kernelIN5flash11enable_sm90INS1_16FlashAttnFwdSm90INS1_25CollectiveMainloopFwdSm90ILi2EN4cute5tupleIJNS5_1CILi1EEES8_S8_EEENS6_IJNS7_ILi128EEENS7_ILi160EEENS7_ILi192EEEEEELi192ENS_12float_e4m3_tEfNS_4arch4Sm90ELb0ELb0ELb0ELb1ELb0ELb1ELb0ELb1ELb1ELb0ELb0ELb0EEENS1_21CollectiveEpilogueFwdINS6_IJSA_SC_SB_EEES9_NS_10bfloat16_tESG_Li256ELb1ELb0ELb0ELb1EEENS1_36VarlenDynamicPersistentTileSchedulerILi128ELi160ELi256ELi128ELb0ELb0ELb1ELb0ELb1ELb1EEEEEEEEEvNT_6ParamsE:
	.zero		3200


//--------------------- .nv.constant0._ZN7cutlass13device_kernelIN5flash11enable_sm90INS1_16FlashAttnFwdSm90INS1_25CollectiveMainloopFwdSm90ILi2EN4cute5tupleIJNS5_1CILi1EEES8_S8_EEENS6_IJNS7_ILi128EEENS7_ILi160EEENS7_ILi192EEEEEELi192ENS_12float_e4m3_tEfNS_4arch4Sm90ELb0ELb1ELb0ELb0ELb0ELb0ELb0ELb1ELb1ELb0ELb0ELb0EEENS1_21CollectiveEpilogueFwdINS6_IJSA_SC_SB_EEES9_NS_10bfloat16_tESG_Li256ELb0ELb0ELb0ELb1EEENS1_30DynamicPersistentTileSchedulerILi256ELi128ELb0ELb0ELb1EEEEEEEEEvNT_6ParamsE --------------------------
	.section	.nv.constant0._ZN7cutlass13device_kernelIN5flash11enable_sm90INS1_16FlashAttnFwdSm90INS1_25CollectiveMainloopFwdSm90ILi2EN4cute5tupleIJNS5_1CILi1EEES8_S8_EEENS6_IJNS7_ILi128EEENS7_ILi160EEENS7_ILi192EEEEEELi192ENS_12float_e4m3_tEfNS_4arch4Sm90ELb0ELb1ELb0ELb0ELb0ELb0ELb0ELb1ELb1ELb0ELb0ELb0EEENS1_21CollectiveEpilogueFwdINS6_IJSA_SC_SB_EEES9_NS_10bfloat16_tESG_Li256ELb0ELb0ELb0ELb1EEENS1_30DynamicPersistentTileSchedulerILi256ELi128ELb0ELb0ELb1EEEEEEEEEvNT_6ParamsE,"a",@progbits
	.sectionflags	@""
	.align	4
.nv.constant0._ZN7cutlass13device_kernelIN5flash11enable_sm90INS1_16FlashAttnFwdSm90INS1_25CollectiveMainloopFwdSm90ILi2EN4cute5tupleIJNS5_1CILi1EEES8_S8_EEENS6_IJNS7_ILi128EEENS7_ILi160EEENS7_ILi192EEEEEELi192ENS_12float_e4m3_tEfNS_4arch4Sm90ELb0ELb1ELb0ELb0ELb0ELb0ELb0ELb1ELb1ELb0ELb0ELb0EEENS1_21CollectiveEpilogueFwdINS6_IJSA_SC_SB_EEES9_NS_10bfloat16_tESG_Li256ELb0ELb0ELb0ELb1EEENS1_30DynamicPersistentTileSchedulerILi256ELi128ELb0ELb0ELb1EEEEEEEEEvNT_6ParamsE:
	.zero		3584


//--------------------- .nv.constant0._ZN7cutlass13device_kernelIN5flash11enable_sm90INS1_16FlashAttnFwdSm90INS1_25CollectiveMainloopFwdSm90ILi2EN4cute5tupleIJNS5_1CILi1EEES8_S8_EEENS6_IJNS7_ILi128EEENS7_ILi160EEENS7_ILi192EEEEEELi192ENS_12float_e4m3_tEfNS_4arch4Sm90ELb0ELb1ELb0ELb1ELb0ELb0ELb0ELb1ELb1ELb0ELb0ELb0EEENS1_21CollectiveEpilogueFwdINS6_IJSA_SC_SB_EEES9_NS_10bfloat16_tESG_Li256ELb1ELb0ELb0ELb1EEENS1_36VarlenDynamicPersistentTileSchedulerILi128ELi160ELi256ELi128ELb0ELb0ELb1ELb1ELb0ELb1EEEEEEEEEvNT_6ParamsE --------------------------
	.section	.nv.constant0._ZN7cutlass13device_kernelIN5flash11enable_sm90INS1_16FlashAttnFwdSm90INS1_25CollectiveMainloopFwdSm90ILi2EN4cute5tupleIJNS5_1CILi1EEES8_S8_EEENS6_IJNS7_ILi128EEENS7_ILi160EEENS7_ILi192EEEEEELi192ENS_12float_e4m3_tEfNS_4arch4Sm90ELb0ELb1ELb0ELb1ELb0ELb0ELb0ELb1ELb1ELb0ELb0ELb0EEENS1_21CollectiveEpilogueFwdINS6_IJSA_SC_SB_EEES9_NS_10bfloat16_tESG_Li256ELb1ELb0ELb0ELb1EEENS1_36VarlenDynamicPersistentTileSchedulerILi128ELi160ELi256ELi128ELb0ELb0ELb1ELb1ELb0ELb1EEEEEEEEEvNT_6ParamsE,"a",@progbits
	.sectionflags	@""
	.align	4
.nv.constant0._ZN7cutlass13device_kernelIN5flash11enable_sm90INS1_16FlashAttnFwdSm90INS1_25CollectiveMainloopFwdSm90ILi2EN4cute5tupleIJNS5_1CILi1EEES8_S8_EEENS6_IJNS7_ILi128EEENS7_ILi160EEENS7_ILi192EEEEEELi192ENS_12float_e4m3_tEfNS_4arch4Sm90ELb0ELb1ELb0ELb1ELb0ELb0ELb0ELb1ELb1ELb0ELb0ELb0EEENS1_21CollectiveEpilogueFwdINS6_IJSA_SC_SB_EEES9_NS_10bfloat16_tESG_Li256ELb1ELb0ELb0ELb1EEENS1_36VarlenDynamicPersistentTileSchedulerILi128ELi160ELi256ELi128ELb0ELb0ELb1ELb1ELb0ELb1EEEEEEEEEvNT_6ParamsE:
	.zero		3200


//--------------------- .nv.constant0._ZN7cutlass13device_kernelIN5flash11enable_sm90INS1_16FlashAttnFwdSm90INS1_25CollectiveMainloopFwdSm90ILi2EN4cute5tupleIJNS5_1CILi1EEES8_S8_EEENS6_IJNS7_ILi128EEENS7_ILi160EEENS7_ILi192EEEEEELi192ENS_12float_e4m3_tEfNS_4arch4Sm90ELb0ELb1ELb0ELb1ELb0ELb1ELb0ELb1ELb1ELb0ELb0ELb0EEENS1_21CollectiveEpilogueFwdINS6_IJSA_SC_SB_EEES9_NS_10bfloat16_tESG_Li256ELb1ELb0ELb0ELb1EEENS1_36VarlenDynamicPersistentTileSchedulerILi128ELi160ELi256ELi128ELb0ELb0ELb1ELb1ELb0ELb1EEEEEEEEEvNT_6ParamsE --------------------------
	.section	.nv.constant0._ZN7cutlass13device_kernelIN5flash11enable_sm90INS1_16FlashAttnFwdSm90INS1_25CollectiveMainloopFwdSm90ILi2EN4cute5tupleIJNS5_1CILi1EEES8_S8_EEENS6_IJNS7_ILi128EEENS7_ILi160EEENS7_ILi192EEEEEELi192ENS_12float_e4m3_tEfNS_4arch4Sm90ELb0ELb1ELb0ELb1ELb0ELb1ELb0ELb1ELb1ELb0ELb0ELb0EEENS1_21CollectiveEpilogueFwdINS6_IJSA_SC_SB_EEES9_NS_10bfloat16_tESG_Li256ELb1ELb0ELb0ELb1EEENS1_36VarlenDynamicPersistentTileSchedulerILi128ELi160ELi256ELi128ELb0ELb0ELb1ELb1ELb0ELb1EEEEEEEEEvNT_6ParamsE,"a",@progbits
	.sectionflags	@""
	.align	4
.nv.constant0._ZN7cutlass13device_kernelIN5flash11enable_sm90INS1_16FlashAttnFwdSm90INS1_25CollectiveMainloopFwdSm90ILi2EN4cute5tupleIJNS5_1CILi1EEES8_S8_EEENS6_IJNS7_ILi128EEENS7_ILi160EEENS7_ILi192EEEEEELi192ENS_12float_e4m3_tEfNS_4arch4Sm90ELb0ELb1ELb0ELb1ELb0ELb1ELb0ELb1ELb1ELb0ELb0ELb0EEENS1_21CollectiveEpilogueFwdINS6_IJSA_SC_SB_EEES9_NS_10bfloat16_tESG_Li256ELb1ELb0ELb0ELb1EEENS1_36VarlenDynamicPersistentTileSchedulerILi128ELi160ELi256ELi128ELb0ELb0ELb1ELb1ELb0ELb1EEEEEEEEEvNT_6ParamsE:
	.zero		3200


//--------------------- .nv.constant0._ZN7cutlass13device_kernelIN5flash11enable_sm90INS1_16FlashAttnFwdSm90INS1_25CollectiveMainloopFwdSm90ILi2EN4cute5tupleIJNS5_1CILi1EEES8_S8_EEENS6_IJNS7_ILi128EEENS7_ILi160EEENS7_ILi192EEEEEELi192ENS_12float_e4m3_tEfNS_4arch4Sm90ELb1ELb0ELb0ELb0ELb0ELb0ELb0ELb1ELb1ELb0ELb0ELb0EEENS1_21CollectiveEpilogueFwdINS6_IJSA_SC_SB_EEES9_NS_10bfloat16_tESG_Li256ELb0ELb0ELb0ELb1EEENS1_30DynamicPersistentTileSchedulerILi256ELi128ELb0ELb0ELb1EEEEEEEEEvNT_6ParamsE --------------------------
	.section	.nv.constant0._ZN7cutlass13device_kernelIN5flash11enable_sm90INS1_16FlashAttnFwdSm90INS1_25CollectiveMainloopFwdSm90ILi2EN4cute5tupleIJNS5_1CILi1EEES8_S8_EEENS6_IJNS7_ILi128EEENS7_ILi160EEENS7_ILi192EEEEEELi192ENS_12float_e4m3_tEfNS_4arch4Sm90ELb1ELb0ELb0ELb0ELb0ELb0ELb0ELb1ELb1ELb0ELb0ELb0EEENS1_21CollectiveEpilogueFwdINS6_IJSA_SC_SB_EEES9_NS_10bfloat16_tESG_Li256ELb0ELb0ELb0ELb1EEENS1_30DynamicPersistentTileSchedulerILi256ELi128ELb0ELb0ELb1EEEEEEEEEvNT_6ParamsE,"a",@progbits
	.sectionflags	@""
	.align	4
.nv.constant0._ZN7cutlass13device_kernelIN5flash11enable_sm90INS1_16FlashAttnFwdSm90INS1_25CollectiveMainloopFwdSm90ILi2EN4cute5tupleIJNS5_1CILi1EEES8_S8_EEENS6_IJNS7_ILi128EEENS7_ILi160EEENS7_ILi192EEEEEELi192ENS_12float_e4m3_tEfNS_4arch4Sm90ELb1ELb0ELb0ELb0ELb0ELb0ELb0ELb1ELb1ELb0ELb0ELb0EEENS1_21CollectiveEpilogueFwdINS6_IJSA_SC_SB_EEES9_NS_10bfloat16_tESG_Li256ELb0ELb0ELb0ELb1EEENS1_30DynamicPersistentTileSchedulerILi256ELi128ELb0ELb0ELb1EEEEEEEEEvNT_6ParamsE:
	.zero		3584


//--------------------- .nv.constant0._ZN7cutlass13device_kernelIN5flash11enable_sm90INS1_16FlashAttnFwdSm90INS1_25CollectiveMainloopFwdSm90ILi2EN4cute5tupleIJNS5_1CILi1EEES8_S8_EEENS6_IJNS7_ILi128EEENS7_ILi160EEENS7_ILi192EEEEEELi192ENS_12float_e4m3_tEfNS_4arch4Sm90ELb1ELb0ELb0ELb1ELb0ELb0ELb0ELb1ELb1ELb0ELb0ELb0EEENS1_21CollectiveEpilogueFwdINS6_IJSA_SC_SB_EEES9_NS_10bfloat16_tESG_Li256ELb1ELb0ELb0ELb1EEENS1_36VarlenDynamicPersistentTileSchedulerILi128ELi160ELi256ELi128ELb0ELb0ELb1ELb1ELb1ELb1EEEEEEEEEvNT_6ParamsE --------------------------
	.section	.nv.constant0._ZN7cutlass13device_kernelIN5flash11enable_sm90INS1_16FlashAttnFwdSm90INS1_25CollectiveMainloopFwdSm90ILi2EN4cute5tupleIJNS5_1CILi1EEES8_S8_EEENS6_IJNS7_ILi128EEENS7_ILi160EEENS7_ILi192EEEEEELi192ENS_12float_e4m3_tEfNS_4arch4Sm90ELb1ELb0ELb0ELb1ELb0ELb0ELb0ELb1ELb1ELb0ELb0ELb0EEENS1_21CollectiveEpilogueFwdINS6_IJSA_SC_SB_EEES9_NS_10bfloat16_tESG_Li256ELb1ELb0ELb0ELb1EEENS1_36VarlenDynamicPersistentTileSchedulerILi128ELi160ELi256ELi128ELb0ELb0ELb1ELb1ELb1ELb1EEEEEEEEEvNT_6ParamsE,"a",@progbits
	.sectionflags	@""
	.align	4
.nv.constant0._ZN7cutlass13device_kernelIN5flash11enable_sm90INS1_16FlashAttnFwdSm90INS1_25CollectiveMainloopFwdSm90ILi2EN4cute5tupleIJNS5_1CILi1EEES8_S8_EEENS6_IJNS7_ILi128EEENS7_ILi160EEENS7_ILi192EEEEEELi192ENS_12float_e4m3_tEfNS_4arch4Sm90ELb1ELb0ELb0ELb1ELb0ELb0ELb0ELb1ELb1ELb0ELb0ELb0EEENS1_21CollectiveEpilogueFwdINS6_IJSA_SC_SB_EEES9_NS_10bfloat16_tESG_Li256ELb1ELb0ELb0ELb1EEENS1_36VarlenDynamicPersistentTileSchedulerILi128ELi160ELi256ELi128ELb0ELb0ELb1ELb1ELb1ELb1EEEEEEEEEvNT_6ParamsE:
	.zero		3200


//--------------------- .nv.constant0._ZN7cutlass13device_kernelIN5flash11enable_sm90INS1_16FlashAttnFwdSm90INS1_25CollectiveMainloopFwdSm90ILi2EN4cute5tupleIJNS5_1CILi1EEES8_S8_EEENS6_IJNS7_ILi128EEENS7_ILi160EEENS7_ILi192EEEEEELi192ENS_12float_e4m3_tEfNS_4arch4Sm90ELb1ELb0ELb0ELb1ELb0ELb1ELb0ELb1ELb1ELb0ELb0ELb0EEENS1_21CollectiveEpilogueFwdINS6_IJSA_SC_SB_EEES9_NS_10bfloat16_tESG_Li256ELb1ELb0ELb0ELb1EEENS1_36VarlenDynamicPersistentTileSchedulerILi128ELi160ELi256ELi128ELb0ELb0ELb1ELb1ELb1ELb1EEEEEEEEEvNT_6ParamsE --------------------------
	.section	.nv.constant0._ZN7cutlass13device_kernelIN5flash11enable_sm90INS1_16FlashAttnFwdSm90INS1_25CollectiveMainloopFwdSm90ILi2EN4cute5tupleIJNS5_1CILi1EEES8_S8_EEENS6_IJNS7_ILi128EEENS7_ILi160EEENS7_ILi192EEEEEELi192ENS_12float_e4m3_tEfNS_4arch4Sm90ELb1ELb0ELb0ELb1ELb0ELb1ELb0ELb1ELb1ELb0ELb0ELb0EEENS1_21CollectiveEpilogueFwdINS6_IJSA_SC_SB_EEES9_NS_10bfloat16_tESG_Li256ELb1ELb0ELb0ELb1EEENS1_36VarlenDynamicPersistentTileSchedulerILi128ELi160ELi256ELi128ELb0ELb0ELb1ELb1ELb1ELb1EEEEEEEEEvNT_6ParamsE,"a",@progbits
	.sectionflags	@""
	.align	4
.nv.constant0._ZN7cutlass13device_kernelIN5flash11enable_sm90INS1_16FlashAttnFwdSm90INS1_25CollectiveMainloopFwdSm90ILi2EN4cute5tupleIJNS5_1CILi1EEES8_S8_EEENS6_IJNS7_ILi128EEENS7_ILi160EEENS7_ILi192EEEEEELi192ENS_12float_e4m3_tEfNS_4arch4Sm90ELb1ELb0ELb0ELb1ELb0ELb1ELb0ELb1ELb1ELb0ELb0ELb0EEENS1_21CollectiveEpilogueFwdINS6_IJSA_SC_SB_EEES9_NS_10bfloat16_tESG_Li256ELb1ELb0ELb0ELb1EEENS1_36VarlenDynamicPersistentTileSchedulerILi128ELi160ELi256ELi128ELb0ELb0ELb1ELb1ELb1ELb1EEEEEEEEEvNT_6ParamsE:
	.zero		3200


//--------------------- SYMBOLS --------------------------

	.type		.nv.reservedSmem.offset0,@object
	.size		.nv.reservedSmem.offset0,0x4
	.type		__assertfail,@function
